//
// Generated by NVIDIA NVVM Compiler
//
// Compiler Build ID: CL-36424714
// Cuda compilation tools, release 13.0, V13.0.88
// Based on NVVM 20.0.0
//

.version 9.0
.target sm_100
.address_size 64

	// .globl	_Z17transform_indicesPKjjS0_jPj
// _ZZN3cub18CUB_300001_SM_10006detail6reduce28DeviceReduceSingleTileKernelINS2_10policy_hubIjjN4cuda3std3__44plusIvEEE10Policy1000EN6thrust24THRUST_300001_SM_1000_NS18transform_iteratorI9NonZeroOpI13__nv_bfloat16EPKSG_NSD_11use_defaultESK_EEPjjS9_jjNS7_10__identityEEEvT0_T1_T2_T3_T4_T6_E12temp_storage has been demoted
// _ZZN3cub18CUB_300001_SM_10006detail6reduce18DeviceReduceKernelINS2_10policy_hubIjjN4cuda3std3__44plusIvEEE10Policy1000EN6thrust24THRUST_300001_SM_1000_NS18transform_iteratorI9NonZeroOpI13__nv_bfloat16EPKSG_NSD_11use_defaultESK_EEjS9_jNS7_10__identityEEEvT0_PT3_T1_NS0_13GridEvenShareISQ_EET2_T4_E12temp_storage has been demoted
// _ZZN3cub18CUB_300001_SM_10006detail6reduce28DeviceReduceSingleTileKernelINS2_10policy_hubIjjN4cuda3std3__44plusIvEEE10Policy1000EPjSC_iS9_jjNS7_10__identityEEEvT0_T1_T2_T3_T4_T6_E12temp_storage has been demoted
// _ZZN3cub18CUB_300001_SM_10006detail6reduce28DeviceReduceSingleTileKernelINS2_10policy_hubIjjN4cuda3std3__44plusIvEEE10Policy1000EN6thrust24THRUST_300001_SM_1000_NS18transform_iteratorI9NonZeroOpI6__halfEPKSG_NSD_11use_defaultESK_EEPjjS9_jjNS7_10__identityEEEvT0_T1_T2_T3_T4_T6_E12temp_storage has been demoted
// _ZZN3cub18CUB_300001_SM_10006detail6reduce18DeviceReduceKernelINS2_10policy_hubIjjN4cuda3std3__44plusIvEEE10Policy1000EN6thrust24THRUST_300001_SM_1000_NS18transform_iteratorI9NonZeroOpI6__halfEPKSG_NSD_11use_defaultESK_EEjS9_jNS7_10__identityEEEvT0_PT3_T1_NS0_13GridEvenShareISQ_EET2_T4_E12temp_storage has been demoted
// _ZZN3cub18CUB_300001_SM_10006detail6reduce28DeviceReduceSingleTileKernelINS2_10policy_hubIjjN4cuda3std3__44plusIvEEE10Policy1000EN6thrust24THRUST_300001_SM_1000_NS18transform_iteratorI9NonZeroOpIfEPKfNSD_11use_defaultESJ_EEPjjS9_jjNS7_10__identityEEEvT0_T1_T2_T3_T4_T6_E12temp_storage has been demoted
// _ZZN3cub18CUB_300001_SM_10006detail6reduce18DeviceReduceKernelINS2_10policy_hubIjjN4cuda3std3__44plusIvEEE10Policy1000EN6thrust24THRUST_300001_SM_1000_NS18transform_iteratorI9NonZeroOpIfEPKfNSD_11use_defaultESJ_EEjS9_jNS7_10__identityEEEvT0_PT3_T1_NS0_13GridEvenShareISP_EET2_T4_E12temp_storage has been demoted
// _ZZN3cub18CUB_300001_SM_10006detail6reduce28DeviceReduceSingleTileKernelINS2_10policy_hubIjjN4cuda3std3__44plusIvEEE10Policy1000EN6thrust24THRUST_300001_SM_1000_NS18transform_iteratorI9NonZeroOpIdEPKdNSD_11use_defaultESJ_EEPjjS9_jjNS7_10__identityEEEvT0_T1_T2_T3_T4_T6_E12temp_storage has been demoted
// _ZZN3cub18CUB_300001_SM_10006detail6reduce18DeviceReduceKernelINS2_10policy_hubIjjN4cuda3std3__44plusIvEEE10Policy1000EN6thrust24THRUST_300001_SM_1000_NS18transform_iteratorI9NonZeroOpIdEPKdNSD_11use_defaultESJ_EEjS9_jNS7_10__identityEEEvT0_PT3_T1_NS0_13GridEvenShareISP_EET2_T4_E12temp_storage has been demoted
// _ZZN3cub18CUB_300001_SM_10006detail6reduce28DeviceReduceSingleTileKernelINS2_10policy_hubIjjN4cuda3std3__44plusIvEEE10Policy1000EN6thrust24THRUST_300001_SM_1000_NS18transform_iteratorI9NonZeroOpIhEPKhNSD_11use_defaultESJ_EEPjjS9_jjNS7_10__identityEEEvT0_T1_T2_T3_T4_T6_E12temp_storage has been demoted
// _ZZN3cub18CUB_300001_SM_10006detail6reduce18DeviceReduceKernelINS2_10policy_hubIjjN4cuda3std3__44plusIvEEE10Policy1000EN6thrust24THRUST_300001_SM_1000_NS18transform_iteratorI9NonZeroOpIhEPKhNSD_11use_defaultESJ_EEjS9_jNS7_10__identityEEEvT0_PT3_T1_NS0_13GridEvenShareISP_EET2_T4_E12temp_storage has been demoted
// _ZZN3cub18CUB_300001_SM_10006detail6reduce28DeviceReduceSingleTileKernelINS2_10policy_hubIjjN4cuda3std3__44plusIvEEE10Policy1000EN6thrust24THRUST_300001_SM_1000_NS18transform_iteratorI9NonZeroOpIjEPKjNSD_11use_defaultESJ_EEPjjS9_jjNS7_10__identityEEEvT0_T1_T2_T3_T4_T6_E12temp_storage has been demoted
// _ZZN3cub18CUB_300001_SM_10006detail6reduce18DeviceReduceKernelINS2_10policy_hubIjjN4cuda3std3__44plusIvEEE10Policy1000EN6thrust24THRUST_300001_SM_1000_NS18transform_iteratorI9NonZeroOpIjEPKjNSD_11use_defaultESJ_EEjS9_jNS7_10__identityEEEvT0_PT3_T1_NS0_13GridEvenShareISP_EET2_T4_E12temp_storage has been demoted
// _ZZN3cub18CUB_300001_SM_10006detail6reduce28DeviceReduceSingleTileKernelINS2_10policy_hubIjjN4cuda3std3__44plusIvEEE10Policy1000EN6thrust24THRUST_300001_SM_1000_NS18transform_iteratorI9NonZeroOpIlEPKlNSD_11use_defaultESJ_EEPjjS9_jjNS7_10__identityEEEvT0_T1_T2_T3_T4_T6_E12temp_storage has been demoted
// _ZZN3cub18CUB_300001_SM_10006detail6reduce18DeviceReduceKernelINS2_10policy_hubIjjN4cuda3std3__44plusIvEEE10Policy1000EN6thrust24THRUST_300001_SM_1000_NS18transform_iteratorI9NonZeroOpIlEPKlNSD_11use_defaultESJ_EEjS9_jNS7_10__identityEEEvT0_PT3_T1_NS0_13GridEvenShareISP_EET2_T4_E12temp_storage has been demoted
// _ZZN3cub18CUB_300001_SM_10006detail6reduce28DeviceReduceSingleTileKernelINS2_10policy_hubIjjN4cuda3std3__44plusIvEEE10Policy1000EN6thrust24THRUST_300001_SM_1000_NS18transform_iteratorI9NonZeroOpIiEPKiNSD_11use_defaultESJ_EEPjjS9_jjNS7_10__identityEEEvT0_T1_T2_T3_T4_T6_E12temp_storage has been demoted
// _ZZN3cub18CUB_300001_SM_10006detail6reduce18DeviceReduceKernelINS2_10policy_hubIjjN4cuda3std3__44plusIvEEE10Policy1000EN6thrust24THRUST_300001_SM_1000_NS18transform_iteratorI9NonZeroOpIiEPKiNSD_11use_defaultESJ_EEjS9_jNS7_10__identityEEEvT0_PT3_T1_NS0_13GridEvenShareISP_EET2_T4_E12temp_storage has been demoted
// _ZZN3cub18CUB_300001_SM_10006detail6reduce28DeviceReduceSingleTileKernelINS2_10policy_hubIjjN4cuda3std3__44plusIvEEE10Policy1000EN6thrust24THRUST_300001_SM_1000_NS18transform_iteratorI9NonZeroOpIsEPKsNSD_11use_defaultESJ_EEPjjS9_jjNS7_10__identityEEEvT0_T1_T2_T3_T4_T6_E12temp_storage has been demoted
// _ZZN3cub18CUB_300001_SM_10006detail6reduce18DeviceReduceKernelINS2_10policy_hubIjjN4cuda3std3__44plusIvEEE10Policy1000EN6thrust24THRUST_300001_SM_1000_NS18transform_iteratorI9NonZeroOpIsEPKsNSD_11use_defaultESJ_EEjS9_jNS7_10__identityEEEvT0_PT3_T1_NS0_13GridEvenShareISP_EET2_T4_E12temp_storage has been demoted
// _ZZN3cub18CUB_300001_SM_10006detail6select23DeviceSelectSweepKernelINS2_10policy_hubIjbiLb0ELNS0_10SelectImplE0EE10Policy1000EN6thrust24THRUST_300001_SM_1000_NS17counting_iteratorIjNS9_11use_defaultESB_SB_EENS9_18transform_iteratorI9NonZeroOpI13__nv_bfloat16EPKSF_SB_SB_EEPjSK_NS0_13ScanTileStateIiLb1EEENS0_8NullTypeESN_iNS2_19streaming_context_tIlLb1EEELS5_0EEEvT0_T1_T2_T3_T4_T5_T6_T7_iT8_NS1_7vsmem_tEE19static_temp_storage has been demoted
// _ZZN3cub18CUB_300001_SM_10006detail6select23DeviceSelectSweepKernelINS2_10policy_hubIjbiLb0ELNS0_10SelectImplE0EE10Policy1000EN6thrust24THRUST_300001_SM_1000_NS17counting_iteratorIjNS9_11use_defaultESB_SB_EENS9_18transform_iteratorI9NonZeroOpI6__halfEPKSF_SB_SB_EEPjSK_NS0_13ScanTileStateIiLb1EEENS0_8NullTypeESN_iNS2_19streaming_context_tIlLb1EEELS5_0EEEvT0_T1_T2_T3_T4_T5_T6_T7_iT8_NS1_7vsmem_tEE19static_temp_storage has been demoted
// _ZZN3cub18CUB_300001_SM_10006detail6select23DeviceSelectSweepKernelINS2_10policy_hubIjbiLb0ELNS0_10SelectImplE0EE10Policy1000EN6thrust24THRUST_300001_SM_1000_NS17counting_iteratorIjNS9_11use_defaultESB_SB_EENS9_18transform_iteratorI9NonZeroOpIfEPKfSB_SB_EEPjSJ_NS0_13ScanTileStateIiLb1EEENS0_8NullTypeESM_iNS2_19streaming_context_tIlLb1EEELS5_0EEEvT0_T1_T2_T3_T4_T5_T6_T7_iT8_NS1_7vsmem_tEE19static_temp_storage has been demoted
// _ZZN3cub18CUB_300001_SM_10006detail6select23DeviceSelectSweepKernelINS2_10policy_hubIjbiLb0ELNS0_10SelectImplE0EE10Policy1000EN6thrust24THRUST_300001_SM_1000_NS17counting_iteratorIjNS9_11use_defaultESB_SB_EENS9_18transform_iteratorI9NonZeroOpIdEPKdSB_SB_EEPjSJ_NS0_13ScanTileStateIiLb1EEENS0_8NullTypeESM_iNS2_19streaming_context_tIlLb1EEELS5_0EEEvT0_T1_T2_T3_T4_T5_T6_T7_iT8_NS1_7vsmem_tEE19static_temp_storage has been demoted
// _ZZN3cub18CUB_300001_SM_10006detail6select23DeviceSelectSweepKernelINS2_10policy_hubIjbiLb0ELNS0_10SelectImplE0EE10Policy1000EN6thrust24THRUST_300001_SM_1000_NS17counting_iteratorIjNS9_11use_defaultESB_SB_EENS9_18transform_iteratorI9NonZeroOpIhEPKhSB_SB_EEPjSJ_NS0_13ScanTileStateIiLb1EEENS0_8NullTypeESM_iNS2_19streaming_context_tIlLb1EEELS5_0EEEvT0_T1_T2_T3_T4_T5_T6_T7_iT8_NS1_7vsmem_tEE19static_temp_storage has been demoted
// _ZZN3cub18CUB_300001_SM_10006detail6select23DeviceSelectSweepKernelINS2_10policy_hubIjbiLb0ELNS0_10SelectImplE0EE10Policy1000EN6thrust24THRUST_300001_SM_1000_NS17counting_iteratorIjNS9_11use_defaultESB_SB_EENS9_18transform_iteratorI9NonZeroOpIjEPKjSB_SB_EEPjSJ_NS0_13ScanTileStateIiLb1EEENS0_8NullTypeESM_iNS2_19streaming_context_tIlLb1EEELS5_0EEEvT0_T1_T2_T3_T4_T5_T6_T7_iT8_NS1_7vsmem_tEE19static_temp_storage has been demoted
// _ZZN3cub18CUB_300001_SM_10006detail6select23DeviceSelectSweepKernelINS2_10policy_hubIjbiLb0ELNS0_10SelectImplE0EE10Policy1000EN6thrust24THRUST_300001_SM_1000_NS17counting_iteratorIjNS9_11use_defaultESB_SB_EENS9_18transform_iteratorI9NonZeroOpIlEPKlSB_SB_EEPjSJ_NS0_13ScanTileStateIiLb1EEENS0_8NullTypeESM_iNS2_19streaming_context_tIlLb1EEELS5_0EEEvT0_T1_T2_T3_T4_T5_T6_T7_iT8_NS1_7vsmem_tEE19static_temp_storage has been demoted
// _ZZN3cub18CUB_300001_SM_10006detail6select23DeviceSelectSweepKernelINS2_10policy_hubIjbiLb0ELNS0_10SelectImplE0EE10Policy1000EN6thrust24THRUST_300001_SM_1000_NS17counting_iteratorIjNS9_11use_defaultESB_SB_EENS9_18transform_iteratorI9NonZeroOpIiEPKiSB_SB_EEPjSJ_NS0_13ScanTileStateIiLb1EEENS0_8NullTypeESM_iNS2_19streaming_context_tIlLb1EEELS5_0EEEvT0_T1_T2_T3_T4_T5_T6_T7_iT8_NS1_7vsmem_tEE19static_temp_storage has been demoted
// _ZZN3cub18CUB_300001_SM_10006detail6select23DeviceSelectSweepKernelINS2_10policy_hubIjbiLb0ELNS0_10SelectImplE0EE10Policy1000EN6thrust24THRUST_300001_SM_1000_NS17counting_iteratorIjNS9_11use_defaultESB_SB_EENS9_18transform_iteratorI9NonZeroOpIsEPKsSB_SB_EEPjSJ_NS0_13ScanTileStateIiLb1EEENS0_8NullTypeESM_iNS2_19streaming_context_tIlLb1EEELS5_0EEEvT0_T1_T2_T3_T4_T5_T6_T7_iT8_NS1_7vsmem_tEE19static_temp_storage has been demoted
.global .align 1 .b8 _ZN34_INTERNAL_83c07b11_4_k_cu_27de4c474cuda3std3__45__cpo5beginE[1];
.global .align 1 .b8 _ZN34_INTERNAL_83c07b11_4_k_cu_27de4c474cuda3std3__45__cpo3endE[1];
.global .align 1 .b8 _ZN34_INTERNAL_83c07b11_4_k_cu_27de4c474cuda3std3__45__cpo6cbeginE[1];
.global .align 1 .b8 _ZN34_INTERNAL_83c07b11_4_k_cu_27de4c474cuda3std3__45__cpo4cendE[1];
.global .align 1 .b8 _ZN34_INTERNAL_83c07b11_4_k_cu_27de4c474cuda3std3__45__cpo6rbeginE[1];
.global .align 1 .b8 _ZN34_INTERNAL_83c07b11_4_k_cu_27de4c474cuda3std3__45__cpo4rendE[1];
.global .align 1 .b8 _ZN34_INTERNAL_83c07b11_4_k_cu_27de4c474cuda3std3__45__cpo7crbeginE[1];
.global .align 1 .b8 _ZN34_INTERNAL_83c07b11_4_k_cu_27de4c474cuda3std3__45__cpo5crendE[1];
.global .align 1 .b8 _ZN34_INTERNAL_83c07b11_4_k_cu_27de4c474cuda3std3__436_GLOBAL__N__83c07b11_4_k_cu_27de4c476ignoreE[1];
.global .align 1 .b8 _ZN34_INTERNAL_83c07b11_4_k_cu_27de4c474cuda3std3__419piecewise_constructE[1];
.global .align 1 .b8 _ZN34_INTERNAL_83c07b11_4_k_cu_27de4c474cuda3std3__48in_placeE[1];
.global .align 1 .b8 _ZN34_INTERNAL_83c07b11_4_k_cu_27de4c474cuda3std3__420unreachable_sentinelE[1];
.global .align 1 .b8 _ZN34_INTERNAL_83c07b11_4_k_cu_27de4c474cuda3std3__47nulloptE[1];
.global .align 1 .b8 _ZN34_INTERNAL_83c07b11_4_k_cu_27de4c474cuda3std3__48unexpectE[1];
.global .align 1 .b8 _ZN34_INTERNAL_83c07b11_4_k_cu_27de4c474cuda3std6ranges3__45__cpo4swapE[1];
.global .align 1 .b8 _ZN34_INTERNAL_83c07b11_4_k_cu_27de4c474cuda3std6ranges3__45__cpo9iter_moveE[1];
.global .align 1 .b8 _ZN34_INTERNAL_83c07b11_4_k_cu_27de4c474cuda3std6ranges3__45__cpo5beginE[1];
.global .align 1 .b8 _ZN34_INTERNAL_83c07b11_4_k_cu_27de4c474cuda3std6ranges3__45__cpo3endE[1];
.global .align 1 .b8 _ZN34_INTERNAL_83c07b11_4_k_cu_27de4c474cuda3std6ranges3__45__cpo6cbeginE[1];
.global .align 1 .b8 _ZN34_INTERNAL_83c07b11_4_k_cu_27de4c474cuda3std6ranges3__45__cpo4cendE[1];
.global .align 1 .b8 _ZN34_INTERNAL_83c07b11_4_k_cu_27de4c474cuda3std6ranges3__45__cpo7advanceE[1];
.global .align 1 .b8 _ZN34_INTERNAL_83c07b11_4_k_cu_27de4c474cuda3std6ranges3__45__cpo9iter_swapE[1];
.global .align 1 .b8 _ZN34_INTERNAL_83c07b11_4_k_cu_27de4c474cuda3std6ranges3__45__cpo4nextE[1];
.global .align 1 .b8 _ZN34_INTERNAL_83c07b11_4_k_cu_27de4c474cuda3std6ranges3__45__cpo4prevE[1];
.global .align 1 .b8 _ZN34_INTERNAL_83c07b11_4_k_cu_27de4c474cuda3std6ranges3__45__cpo4dataE[1];
.global .align 1 .b8 _ZN34_INTERNAL_83c07b11_4_k_cu_27de4c474cuda3std6ranges3__45__cpo5cdataE[1];
.global .align 1 .b8 _ZN34_INTERNAL_83c07b11_4_k_cu_27de4c474cuda3std6ranges3__45__cpo4sizeE[1];
.global .align 1 .b8 _ZN34_INTERNAL_83c07b11_4_k_cu_27de4c474cuda3std6ranges3__45__cpo5ssizeE[1];
.global .align 1 .b8 _ZN34_INTERNAL_83c07b11_4_k_cu_27de4c474cuda3std6ranges3__45__cpo8distanceE[1];
.global .align 1 .b8 _ZN34_INTERNAL_83c07b11_4_k_cu_27de4c476thrust24THRUST_300001_SM_1000_NS6system6detail10sequential3seqE[1];
.global .align 1 .b8 _ZN34_INTERNAL_83c07b11_4_k_cu_27de4c476thrust24THRUST_300001_SM_1000_NS12placeholders2_1E[1];
.global .align 1 .b8 _ZN34_INTERNAL_83c07b11_4_k_cu_27de4c476thrust24THRUST_300001_SM_1000_NS12placeholders2_2E[1];
.global .align 1 .b8 _ZN34_INTERNAL_83c07b11_4_k_cu_27de4c476thrust24THRUST_300001_SM_1000_NS12placeholders2_3E[1];
.global .align 1 .b8 _ZN34_INTERNAL_83c07b11_4_k_cu_27de4c476thrust24THRUST_300001_SM_1000_NS12placeholders2_4E[1];
.global .align 1 .b8 _ZN34_INTERNAL_83c07b11_4_k_cu_27de4c476thrust24THRUST_300001_SM_1000_NS12placeholders2_5E[1];
.global .align 1 .b8 _ZN34_INTERNAL_83c07b11_4_k_cu_27de4c476thrust24THRUST_300001_SM_1000_NS12placeholders2_6E[1];
.global .align 1 .b8 _ZN34_INTERNAL_83c07b11_4_k_cu_27de4c476thrust24THRUST_300001_SM_1000_NS12placeholders2_7E[1];
.global .align 1 .b8 _ZN34_INTERNAL_83c07b11_4_k_cu_27de4c476thrust24THRUST_300001_SM_1000_NS12placeholders2_8E[1];
.global .align 1 .b8 _ZN34_INTERNAL_83c07b11_4_k_cu_27de4c476thrust24THRUST_300001_SM_1000_NS12placeholders2_9E[1];
.global .align 1 .b8 _ZN34_INTERNAL_83c07b11_4_k_cu_27de4c476thrust24THRUST_300001_SM_1000_NS12placeholders3_10E[1];

.visible .entry _Z17transform_indicesPKjjS0_jPj(
	.param .u64 .ptr .align 1 _Z17transform_indicesPKjjS0_jPj_param_0,
	.param .u32 _Z17transform_indicesPKjjS0_jPj_param_1,
	.param .u64 .ptr .align 1 _Z17transform_indicesPKjjS0_jPj_param_2,
	.param .u32 _Z17transform_indicesPKjjS0_jPj_param_3,
	.param .u64 .ptr .align 1 _Z17transform_indicesPKjjS0_jPj_param_4
)
{
	.reg .pred 	%p<25>;
	.reg .b32 	%r<154>;
	.reg .b64 	%rd<69>;

	ld.param.u64 	%rd4, [_Z17transform_indicesPKjjS0_jPj_param_0];
	ld.param.u32 	%r71, [_Z17transform_indicesPKjjS0_jPj_param_1];
	ld.param.u64 	%rd5, [_Z17transform_indicesPKjjS0_jPj_param_2];
	ld.param.u32 	%r70, [_Z17transform_indicesPKjjS0_jPj_param_3];
	ld.param.u64 	%rd6, [_Z17transform_indicesPKjjS0_jPj_param_4];
	cvta.to.global.u64 	%rd1, %rd6;
	cvta.to.global.u64 	%rd2, %rd5;
	mov.u32 	%r72, %ctaid.x;
	mov.u32 	%r73, %ntid.x;
	mov.u32 	%r74, %tid.x;
	mad.lo.s32 	%r1, %r72, %r73, %r74;
	setp.ge.u32 	%p1, %r1, %r71;
	@%p1 bra 	$L__BB0_42;
	cvta.to.global.u64 	%rd3, %rd4;
	add.s32 	%r148, %r70, -1;
	setp.lt.s32 	%p2, %r148, 0;
	@%p2 bra 	$L__BB0_42;
	mul.wide.s32 	%rd7, %r1, 4;
	add.s64 	%rd8, %rd3, %rd7;
	ld.global.u32 	%r134, [%rd8];
	mul.lo.s32 	%r4, %r70, %r1;
	and.b32  	%r5, %r70, 7;
	setp.lt.u32 	%p3, %r148, 7;
	@%p3 bra 	$L__BB0_22;
	add.s32 	%r132, %r70, -4;
	mad.lo.s32 	%r131, %r70, %r1, %r132;
	and.b32  	%r75, %r70, -8;
	neg.s32 	%r130, %r75;
$L__BB0_4:
	.pragma "nounroll";
	add.s32 	%r76, %r132, 3;
	mul.wide.u32 	%rd9, %r76, 4;
	add.s64 	%rd10, %rd2, %rd9;
	ld.global.u32 	%r77, [%rd10];
	rem.u32 	%r78, %r134, %r77;
	add.s32 	%r79, %r131, 3;
	mul.wide.u32 	%rd11, %r79, 4;
	add.s64 	%rd12, %rd1, %rd11;
	st.global.u32 	[%rd12], %r78;
	ld.global.u32 	%r13, [%rd10];
	setp.eq.s32 	%p4, %r13, 0;
	@%p4 bra 	$L__BB0_6;
	div.u32 	%r134, %r134, %r13;
$L__BB0_6:
	add.s32 	%r80, %r132, 2;
	mul.wide.u32 	%rd13, %r80, 4;
	add.s64 	%rd14, %rd2, %rd13;
	ld.global.u32 	%r81, [%rd14];
	rem.u32 	%r82, %r134, %r81;
	add.s32 	%r83, %r131, 2;
	mul.wide.u32 	%rd15, %r83, 4;
	add.s64 	%rd16, %rd1, %rd15;
	st.global.u32 	[%rd16], %r82;
	ld.global.u32 	%r16, [%rd14];
	setp.eq.s32 	%p5, %r16, 0;
	@%p5 bra 	$L__BB0_8;
	div.u32 	%r134, %r134, %r16;
$L__BB0_8:
	add.s32 	%r84, %r132, 1;
	mul.wide.u32 	%rd17, %r84, 4;
	add.s64 	%rd18, %rd2, %rd17;
	ld.global.u32 	%r85, [%rd18];
	rem.u32 	%r86, %r134, %r85;
	add.s32 	%r87, %r131, 1;
	mul.wide.u32 	%rd19, %r87, 4;
	add.s64 	%rd20, %rd1, %rd19;
	st.global.u32 	[%rd20], %r86;
	ld.global.u32 	%r19, [%rd18];
	setp.eq.s32 	%p6, %r19, 0;
	@%p6 bra 	$L__BB0_10;
	div.u32 	%r134, %r134, %r19;
$L__BB0_10:
	mul.wide.u32 	%rd21, %r132, 4;
	add.s64 	%rd22, %rd2, %rd21;
	ld.global.u32 	%r88, [%rd22];
	rem.u32 	%r89, %r134, %r88;
	mul.wide.u32 	%rd23, %r131, 4;
	add.s64 	%rd24, %rd1, %rd23;
	st.global.u32 	[%rd24], %r89;
	ld.global.u32 	%r22, [%rd22];
	setp.eq.s32 	%p7, %r22, 0;
	@%p7 bra 	$L__BB0_12;
	div.u32 	%r134, %r134, %r22;
$L__BB0_12:
	add.s32 	%r90, %r132, -1;
	mul.wide.u32 	%rd25, %r90, 4;
	add.s64 	%rd26, %rd2, %rd25;
	ld.global.u32 	%r91, [%rd26];
	rem.u32 	%r92, %r134, %r91;
	add.s32 	%r93, %r131, -1;
	mul.wide.u32 	%rd27, %r93, 4;
	add.s64 	%rd28, %rd1, %rd27;
	st.global.u32 	[%rd28], %r92;
	ld.global.u32 	%r25, [%rd26];
	setp.eq.s32 	%p8, %r25, 0;
	@%p8 bra 	$L__BB0_14;
	div.u32 	%r134, %r134, %r25;
$L__BB0_14:
	add.s32 	%r94, %r132, -2;
	mul.wide.u32 	%rd29, %r94, 4;
	add.s64 	%rd30, %rd2, %rd29;
	ld.global.u32 	%r95, [%rd30];
	rem.u32 	%r96, %r134, %r95;
	add.s32 	%r97, %r131, -2;
	mul.wide.u32 	%rd31, %r97, 4;
	add.s64 	%rd32, %rd1, %rd31;
	st.global.u32 	[%rd32], %r96;
	ld.global.u32 	%r28, [%rd30];
	setp.eq.s32 	%p9, %r28, 0;
	@%p9 bra 	$L__BB0_16;
	div.u32 	%r134, %r134, %r28;
$L__BB0_16:
	add.s32 	%r98, %r132, -3;
	mul.wide.u32 	%rd33, %r98, 4;
	add.s64 	%rd34, %rd2, %rd33;
	ld.global.u32 	%r99, [%rd34];
	rem.u32 	%r100, %r134, %r99;
	add.s32 	%r101, %r131, -3;
	mul.wide.u32 	%rd35, %r101, 4;
	add.s64 	%rd36, %rd1, %rd35;
	st.global.u32 	[%rd36], %r100;
	ld.global.u32 	%r31, [%rd34];
	setp.eq.s32 	%p10, %r31, 0;
	@%p10 bra 	$L__BB0_18;
	div.u32 	%r134, %r134, %r31;
$L__BB0_18:
	add.s32 	%r102, %r132, -4;
	mul.wide.u32 	%rd37, %r102, 4;
	add.s64 	%rd38, %rd2, %rd37;
	ld.global.u32 	%r103, [%rd38];
	rem.u32 	%r104, %r134, %r103;
	add.s32 	%r105, %r131, -4;
	mul.wide.u32 	%rd39, %r105, 4;
	add.s64 	%rd40, %rd1, %rd39;
	st.global.u32 	[%rd40], %r104;
	ld.global.u32 	%r34, [%rd38];
	setp.eq.s32 	%p11, %r34, 0;
	@%p11 bra 	$L__BB0_20;
	div.u32 	%r134, %r134, %r34;
$L__BB0_20:
	add.s32 	%r132, %r132, -8;
	add.s32 	%r131, %r131, -8;
	add.s32 	%r130, %r130, 8;
	setp.ne.s32 	%p12, %r130, 0;
	@%p12 bra 	$L__BB0_4;
	add.s32 	%r148, %r132, 3;
$L__BB0_22:
	setp.eq.s32 	%p13, %r5, 0;
	@%p13 bra 	$L__BB0_42;
	and.b32  	%r43, %r70, 3;
	setp.lt.u32 	%p14, %r5, 4;
	@%p14 bra 	$L__BB0_33;
	mul.wide.u32 	%rd41, %r148, 4;
	add.s64 	%rd42, %rd2, %rd41;
	ld.global.u32 	%r106, [%rd42];
	rem.u32 	%r107, %r134, %r106;
	add.s32 	%r44, %r148, %r4;
	mul.wide.u32 	%rd43, %r44, 4;
	add.s64 	%rd44, %rd1, %rd43;
	st.global.u32 	[%rd44], %r107;
	ld.global.u32 	%r45, [%rd42];
	setp.eq.s32 	%p15, %r45, 0;
	@%p15 bra 	$L__BB0_26;
	div.u32 	%r134, %r134, %r45;
$L__BB0_26:
	add.s32 	%r108, %r148, -1;
	mul.wide.u32 	%rd45, %r108, 4;
	add.s64 	%rd46, %rd2, %rd45;
	ld.global.u32 	%r109, [%rd46];
	rem.u32 	%r110, %r134, %r109;
	add.s32 	%r111, %r44, -1;
	mul.wide.u32 	%rd47, %r111, 4;
	add.s64 	%rd48, %rd1, %rd47;
	st.global.u32 	[%rd48], %r110;
	ld.global.u32 	%r48, [%rd46];
	setp.eq.s32 	%p16, %r48, 0;
	@%p16 bra 	$L__BB0_28;
	div.u32 	%r134, %r134, %r48;
$L__BB0_28:
	add.s32 	%r112, %r148, -2;
	mul.wide.u32 	%rd49, %r112, 4;
	add.s64 	%rd50, %rd2, %rd49;
	ld.global.u32 	%r113, [%rd50];
	rem.u32 	%r114, %r134, %r113;
	add.s32 	%r115, %r44, -2;
	mul.wide.u32 	%rd51, %r115, 4;
	add.s64 	%rd52, %rd1, %rd51;
	st.global.u32 	[%rd52], %r114;
	ld.global.u32 	%r51, [%rd50];
	setp.eq.s32 	%p17, %r51, 0;
	@%p17 bra 	$L__BB0_30;
	div.u32 	%r134, %r134, %r51;
$L__BB0_30:
	add.s32 	%r116, %r148, -3;
	mul.wide.u32 	%rd53, %r116, 4;
	add.s64 	%rd54, %rd2, %rd53;
	ld.global.u32 	%r117, [%rd54];
	rem.u32 	%r118, %r134, %r117;
	add.s32 	%r119, %r44, -3;
	mul.wide.u32 	%rd55, %r119, 4;
	add.s64 	%rd56, %rd1, %rd55;
	st.global.u32 	[%rd56], %r118;
	ld.global.u32 	%r54, [%rd54];
	setp.eq.s32 	%p18, %r54, 0;
	@%p18 bra 	$L__BB0_32;
	div.u32 	%r134, %r134, %r54;
$L__BB0_32:
	add.s32 	%r148, %r148, -4;
$L__BB0_33:
	setp.eq.s32 	%p19, %r43, 0;
	@%p19 bra 	$L__BB0_42;
	setp.eq.s32 	%p20, %r43, 1;
	@%p20 bra 	$L__BB0_40;
	mul.wide.u32 	%rd57, %r148, 4;
	add.s64 	%rd58, %rd2, %rd57;
	ld.global.u32 	%r120, [%rd58];
	rem.u32 	%r121, %r134, %r120;
	add.s32 	%r60, %r148, %r4;
	mul.wide.u32 	%rd59, %r60, 4;
	add.s64 	%rd60, %rd1, %rd59;
	st.global.u32 	[%rd60], %r121;
	ld.global.u32 	%r61, [%rd58];
	setp.eq.s32 	%p21, %r61, 0;
	@%p21 bra 	$L__BB0_37;
	div.u32 	%r134, %r134, %r61;
$L__BB0_37:
	add.s32 	%r122, %r148, -1;
	mul.wide.u32 	%rd61, %r122, 4;
	add.s64 	%rd62, %rd2, %rd61;
	ld.global.u32 	%r123, [%rd62];
	rem.u32 	%r124, %r134, %r123;
	add.s32 	%r125, %r60, -1;
	mul.wide.u32 	%rd63, %r125, 4;
	add.s64 	%rd64, %rd1, %rd63;
	st.global.u32 	[%rd64], %r124;
	ld.global.u32 	%r64, [%rd62];
	setp.eq.s32 	%p22, %r64, 0;
	@%p22 bra 	$L__BB0_39;
	div.u32 	%r134, %r134, %r64;
$L__BB0_39:
	add.s32 	%r148, %r148, -2;
$L__BB0_40:
	and.b32  	%r126, %r70, 1;
	setp.eq.b32 	%p23, %r126, 1;
	not.pred 	%p24, %p23;
	@%p24 bra 	$L__BB0_42;
	mul.wide.u32 	%rd65, %r148, 4;
	add.s64 	%rd66, %rd2, %rd65;
	ld.global.u32 	%r127, [%rd66];
	rem.u32 	%r128, %r134, %r127;
	add.s32 	%r129, %r148, %r4;
	mul.wide.u32 	%rd67, %r129, 4;
	add.s64 	%rd68, %rd1, %rd67;
	st.global.u32 	[%rd68], %r128;
$L__BB0_42:
	ret;

}
	// .globl	_Z25gptoss_swiglu_kernel_vec4I6__halfmEvPKT0_S3_PS1_jff
.visible .entry _Z25gptoss_swiglu_kernel_vec4I6__halfmEvPKT0_S3_PS1_jff(
	.param .u64 .ptr .align 1 _Z25gptoss_swiglu_kernel_vec4I6__halfmEvPKT0_S3_PS1_jff_param_0,
	.param .u64 .ptr .align 1 _Z25gptoss_swiglu_kernel_vec4I6__halfmEvPKT0_S3_PS1_jff_param_1,
	.param .u64 .ptr .align 1 _Z25gptoss_swiglu_kernel_vec4I6__halfmEvPKT0_S3_PS1_jff_param_2,
	.param .u32 _Z25gptoss_swiglu_kernel_vec4I6__halfmEvPKT0_S3_PS1_jff_param_3,
	.param .f32 _Z25gptoss_swiglu_kernel_vec4I6__halfmEvPKT0_S3_PS1_jff_param_4,
	.param .f32 _Z25gptoss_swiglu_kernel_vec4I6__halfmEvPKT0_S3_PS1_jff_param_5
)
{
	.reg .pred 	%p<2>;
	.reg .b16 	%rs<13>;
	.reg .b32 	%r<15>;
	.reg .b32 	%f<87>;
	.reg .b64 	%rd<28>;

	ld.param.u64 	%rd1, [_Z25gptoss_swiglu_kernel_vec4I6__halfmEvPKT0_S3_PS1_jff_param_0];
	ld.param.u64 	%rd2, [_Z25gptoss_swiglu_kernel_vec4I6__halfmEvPKT0_S3_PS1_jff_param_1];
	ld.param.u64 	%rd3, [_Z25gptoss_swiglu_kernel_vec4I6__halfmEvPKT0_S3_PS1_jff_param_2];
	ld.param.u32 	%r2, [_Z25gptoss_swiglu_kernel_vec4I6__halfmEvPKT0_S3_PS1_jff_param_3];
	ld.param.f32 	%f1, [_Z25gptoss_swiglu_kernel_vec4I6__halfmEvPKT0_S3_PS1_jff_param_4];
	ld.param.f32 	%f2, [_Z25gptoss_swiglu_kernel_vec4I6__halfmEvPKT0_S3_PS1_jff_param_5];
	mov.u32 	%r3, %ctaid.x;
	mov.u32 	%r4, %ntid.x;
	mov.u32 	%r5, %tid.x;
	mad.lo.s32 	%r1, %r3, %r4, %r5;
	setp.ge.u32 	%p1, %r1, %r2;
	@%p1 bra 	$L__BB1_2;
	cvta.to.global.u64 	%rd4, %rd3;
	cvta.to.global.u64 	%rd5, %rd1;
	cvta.to.global.u64 	%rd6, %rd2;
	mul.wide.s32 	%rd7, %r1, 8;
	add.s64 	%rd8, %rd5, %rd7;
	ld.global.nc.u64 	%rd9, [%rd8];
	cvt.u16.u64 	%rs1, %rd9;
	shr.u64 	%rd10, %rd9, 16;
	cvt.u16.u64 	%rs2, %rd10;
	shr.u64 	%rd11, %rd9, 32;
	cvt.u16.u64 	%rs3, %rd11;
	shr.u64 	%rd12, %rd9, 48;
	cvt.u16.u64 	%rs4, %rd12;
	add.s64 	%rd13, %rd6, %rd7;
	ld.global.nc.u64 	%rd14, [%rd13];
	cvt.u16.u64 	%rs5, %rd14;
	shr.u64 	%rd15, %rd14, 16;
	cvt.u16.u64 	%rs6, %rd15;
	shr.u64 	%rd16, %rd14, 32;
	cvt.u16.u64 	%rs7, %rd16;
	shr.u64 	%rd17, %rd14, 48;
	cvt.u16.u64 	%rs8, %rd17;
	// begin inline asm
	{  cvt.f32.f16 %f3, %rs1;}

	// end inline asm
	// begin inline asm
	{  cvt.f32.f16 %f4, %rs2;}

	// end inline asm
	// begin inline asm
	{  cvt.f32.f16 %f5, %rs3;}

	// end inline asm
	// begin inline asm
	{  cvt.f32.f16 %f6, %rs4;}

	// end inline asm
	// begin inline asm
	{  cvt.f32.f16 %f7, %rs5;}

	// end inline asm
	// begin inline asm
	{  cvt.f32.f16 %f8, %rs6;}

	// end inline asm
	// begin inline asm
	{  cvt.f32.f16 %f9, %rs7;}

	// end inline asm
	// begin inline asm
	{  cvt.f32.f16 %f10, %rs8;}

	// end inline asm
	neg.f32 	%f15, %f2;
	neg.f32 	%f16, %f1;
	min.f32 	%f17, %f3, %f2;
	min.f32 	%f18, %f7, %f2;
	max.f32 	%f19, %f18, %f15;
	mul.f32 	%f20, %f17, %f16;
	fma.rn.f32 	%f21, %f20, 0f3BBB989D, 0f3F000000;
	cvt.sat.f32.f32 	%f22, %f21;
	mov.f32 	%f23, 0f4B400001;
	mov.f32 	%f24, 0f437C0000;
	fma.rm.f32 	%f25, %f22, %f24, %f23;
	add.f32 	%f26, %f25, 0fCB40007F;
	neg.f32 	%f27, %f26;
	fma.rn.f32 	%f28, %f20, 0f3FB8AA3B, %f27;
	fma.rn.f32 	%f29, %f20, 0f32A57060, %f28;
	mov.b32 	%r6, %f25;
	shl.b32 	%r7, %r6, 23;
	mov.b32 	%f30, %r7;
	ex2.approx.ftz.f32 	%f31, %f29;
	fma.rn.f32 	%f32, %f31, %f30, 0f3F800000;
	rcp.rn.f32 	%f33, %f32;
	mul.f32 	%f34, %f17, %f33;
	add.f32 	%f35, %f19, 0f3F800000;
	mul.f32 	%f11, %f35, %f34;
	// begin inline asm
	{  cvt.rn.f16.f32 %rs9, %f11;}

	// end inline asm
	min.f32 	%f36, %f4, %f2;
	min.f32 	%f37, %f8, %f2;
	max.f32 	%f38, %f37, %f15;
	mul.f32 	%f39, %f36, %f16;
	fma.rn.f32 	%f40, %f39, 0f3BBB989D, 0f3F000000;
	cvt.sat.f32.f32 	%f41, %f40;
	fma.rm.f32 	%f42, %f41, %f24, %f23;
	add.f32 	%f43, %f42, 0fCB40007F;
	neg.f32 	%f44, %f43;
	fma.rn.f32 	%f45, %f39, 0f3FB8AA3B, %f44;
	fma.rn.f32 	%f46, %f39, 0f32A57060, %f45;
	mov.b32 	%r8, %f42;
	shl.b32 	%r9, %r8, 23;
	mov.b32 	%f47, %r9;
	ex2.approx.ftz.f32 	%f48, %f46;
	fma.rn.f32 	%f49, %f48, %f47, 0f3F800000;
	rcp.rn.f32 	%f50, %f49;
	mul.f32 	%f51, %f36, %f50;
	add.f32 	%f52, %f38, 0f3F800000;
	mul.f32 	%f12, %f52, %f51;
	// begin inline asm
	{  cvt.rn.f16.f32 %rs10, %f12;}

	// end inline asm
	min.f32 	%f53, %f5, %f2;
	min.f32 	%f54, %f9, %f2;
	max.f32 	%f55, %f54, %f15;
	mul.f32 	%f56, %f53, %f16;
	fma.rn.f32 	%f57, %f56, 0f3BBB989D, 0f3F000000;
	cvt.sat.f32.f32 	%f58, %f57;
	fma.rm.f32 	%f59, %f58, %f24, %f23;
	add.f32 	%f60, %f59, 0fCB40007F;
	neg.f32 	%f61, %f60;
	fma.rn.f32 	%f62, %f56, 0f3FB8AA3B, %f61;
	fma.rn.f32 	%f63, %f56, 0f32A57060, %f62;
	mov.b32 	%r10, %f59;
	shl.b32 	%r11, %r10, 23;
	mov.b32 	%f64, %r11;
	ex2.approx.ftz.f32 	%f65, %f63;
	fma.rn.f32 	%f66, %f65, %f64, 0f3F800000;
	rcp.rn.f32 	%f67, %f66;
	mul.f32 	%f68, %f53, %f67;
	add.f32 	%f69, %f55, 0f3F800000;
	mul.f32 	%f13, %f69, %f68;
	// begin inline asm
	{  cvt.rn.f16.f32 %rs11, %f13;}

	// end inline asm
	min.f32 	%f70, %f6, %f2;
	min.f32 	%f71, %f10, %f2;
	max.f32 	%f72, %f71, %f15;
	mul.f32 	%f73, %f70, %f16;
	fma.rn.f32 	%f74, %f73, 0f3BBB989D, 0f3F000000;
	cvt.sat.f32.f32 	%f75, %f74;
	fma.rm.f32 	%f76, %f75, %f24, %f23;
	add.f32 	%f77, %f76, 0fCB40007F;
	neg.f32 	%f78, %f77;
	fma.rn.f32 	%f79, %f73, 0f3FB8AA3B, %f78;
	fma.rn.f32 	%f80, %f73, 0f32A57060, %f79;
	mov.b32 	%r12, %f76;
	shl.b32 	%r13, %r12, 23;
	mov.b32 	%f81, %r13;
	ex2.approx.ftz.f32 	%f82, %f80;
	fma.rn.f32 	%f83, %f82, %f81, 0f3F800000;
	rcp.rn.f32 	%f84, %f83;
	mul.f32 	%f85, %f70, %f84;
	add.f32 	%f86, %f72, 0f3F800000;
	mul.f32 	%f14, %f86, %f85;
	// begin inline asm
	{  cvt.rn.f16.f32 %rs12, %f14;}

	// end inline asm
	cvt.u64.u16 	%rd18, %rs12;
	shl.b64 	%rd19, %rd18, 48;
	cvt.u64.u16 	%rd20, %rs11;
	shl.b64 	%rd21, %rd20, 32;
	or.b64  	%rd22, %rd19, %rd21;
	cvt.u32.u16 	%r14, %rs10;
	mul.wide.u32 	%rd23, %r14, 65536;
	or.b64  	%rd24, %rd22, %rd23;
	cvt.u64.u16 	%rd25, %rs9;
	or.b64  	%rd26, %rd24, %rd25;
	add.s64 	%rd27, %rd4, %rd7;
	st.global.u64 	[%rd27], %rd26;
$L__BB1_2:
	ret;

}
	// .globl	_Z20gptoss_swiglu_kernelI6__halfEvPKT_S3_PS1_jff
.visible .entry _Z20gptoss_swiglu_kernelI6__halfEvPKT_S3_PS1_jff(
	.param .u64 .ptr .align 1 _Z20gptoss_swiglu_kernelI6__halfEvPKT_S3_PS1_jff_param_0,
	.param .u64 .ptr .align 1 _Z20gptoss_swiglu_kernelI6__halfEvPKT_S3_PS1_jff_param_1,
	.param .u64 .ptr .align 1 _Z20gptoss_swiglu_kernelI6__halfEvPKT_S3_PS1_jff_param_2,
	.param .u32 _Z20gptoss_swiglu_kernelI6__halfEvPKT_S3_PS1_jff_param_3,
	.param .f32 _Z20gptoss_swiglu_kernelI6__halfEvPKT_S3_PS1_jff_param_4,
	.param .f32 _Z20gptoss_swiglu_kernelI6__halfEvPKT_S3_PS1_jff_param_5
)
{
	.reg .pred 	%p<2>;
	.reg .b16 	%rs<4>;
	.reg .b32 	%r<8>;
	.reg .b32 	%f<27>;
	.reg .b64 	%rd<11>;

	ld.param.u64 	%rd1, [_Z20gptoss_swiglu_kernelI6__halfEvPKT_S3_PS1_jff_param_0];
	ld.param.u64 	%rd2, [_Z20gptoss_swiglu_kernelI6__halfEvPKT_S3_PS1_jff_param_1];
	ld.param.u64 	%rd3, [_Z20gptoss_swiglu_kernelI6__halfEvPKT_S3_PS1_jff_param_2];
	ld.param.u32 	%r2, [_Z20gptoss_swiglu_kernelI6__halfEvPKT_S3_PS1_jff_param_3];
	ld.param.f32 	%f1, [_Z20gptoss_swiglu_kernelI6__halfEvPKT_S3_PS1_jff_param_4];
	ld.param.f32 	%f2, [_Z20gptoss_swiglu_kernelI6__halfEvPKT_S3_PS1_jff_param_5];
	mov.u32 	%r3, %ctaid.x;
	mov.u32 	%r4, %ntid.x;
	mov.u32 	%r5, %tid.x;
	mad.lo.s32 	%r1, %r3, %r4, %r5;
	setp.ge.u32 	%p1, %r1, %r2;
	@%p1 bra 	$L__BB2_2;
	cvta.to.global.u64 	%rd4, %rd1;
	cvta.to.global.u64 	%rd5, %rd2;
	cvta.to.global.u64 	%rd6, %rd3;
	mul.wide.s32 	%rd7, %r1, 2;
	add.s64 	%rd8, %rd4, %rd7;
	ld.global.nc.u16 	%rs1, [%rd8];
	// begin inline asm
	{  cvt.f32.f16 %f3, %rs1;}

	// end inline asm
	add.s64 	%rd9, %rd5, %rd7;
	ld.global.nc.u16 	%rs2, [%rd9];
	// begin inline asm
	{  cvt.f32.f16 %f4, %rs2;}

	// end inline asm
	min.f32 	%f6, %f3, %f2;
	min.f32 	%f7, %f4, %f2;
	neg.f32 	%f8, %f2;
	max.f32 	%f9, %f7, %f8;
	neg.f32 	%f10, %f1;
	mul.f32 	%f11, %f6, %f10;
	fma.rn.f32 	%f12, %f11, 0f3BBB989D, 0f3F000000;
	cvt.sat.f32.f32 	%f13, %f12;
	mov.f32 	%f14, 0f4B400001;
	mov.f32 	%f15, 0f437C0000;
	fma.rm.f32 	%f16, %f13, %f15, %f14;
	add.f32 	%f17, %f16, 0fCB40007F;
	neg.f32 	%f18, %f17;
	fma.rn.f32 	%f19, %f11, 0f3FB8AA3B, %f18;
	fma.rn.f32 	%f20, %f11, 0f32A57060, %f19;
	mov.b32 	%r6, %f16;
	shl.b32 	%r7, %r6, 23;
	mov.b32 	%f21, %r7;
	ex2.approx.ftz.f32 	%f22, %f20;
	fma.rn.f32 	%f23, %f22, %f21, 0f3F800000;
	rcp.rn.f32 	%f24, %f23;
	mul.f32 	%f25, %f6, %f24;
	add.f32 	%f26, %f9, 0f3F800000;
	mul.f32 	%f5, %f26, %f25;
	// begin inline asm
	{  cvt.rn.f16.f32 %rs3, %f5;}

	// end inline asm
	add.s64 	%rd10, %rd6, %rd7;
	st.global.u16 	[%rd10], %rs3;
$L__BB2_2:
	ret;

}
	// .globl	_Z25gptoss_swiglu_kernel_vec4I13__nv_bfloat16mEvPKT0_S3_PS1_jff
.visible .entry _Z25gptoss_swiglu_kernel_vec4I13__nv_bfloat16mEvPKT0_S3_PS1_jff(
	.param .u64 .ptr .align 1 _Z25gptoss_swiglu_kernel_vec4I13__nv_bfloat16mEvPKT0_S3_PS1_jff_param_0,
	.param .u64 .ptr .align 1 _Z25gptoss_swiglu_kernel_vec4I13__nv_bfloat16mEvPKT0_S3_PS1_jff_param_1,
	.param .u64 .ptr .align 1 _Z25gptoss_swiglu_kernel_vec4I13__nv_bfloat16mEvPKT0_S3_PS1_jff_param_2,
	.param .u32 _Z25gptoss_swiglu_kernel_vec4I13__nv_bfloat16mEvPKT0_S3_PS1_jff_param_3,
	.param .f32 _Z25gptoss_swiglu_kernel_vec4I13__nv_bfloat16mEvPKT0_S3_PS1_jff_param_4,
	.param .f32 _Z25gptoss_swiglu_kernel_vec4I13__nv_bfloat16mEvPKT0_S3_PS1_jff_param_5
)
{
	.reg .pred 	%p<2>;
	.reg .b16 	%rs<13>;
	.reg .b32 	%r<15>;
	.reg .b32 	%f<87>;
	.reg .b64 	%rd<28>;

	ld.param.u64 	%rd1, [_Z25gptoss_swiglu_kernel_vec4I13__nv_bfloat16mEvPKT0_S3_PS1_jff_param_0];
	ld.param.u64 	%rd2, [_Z25gptoss_swiglu_kernel_vec4I13__nv_bfloat16mEvPKT0_S3_PS1_jff_param_1];
	ld.param.u64 	%rd3, [_Z25gptoss_swiglu_kernel_vec4I13__nv_bfloat16mEvPKT0_S3_PS1_jff_param_2];
	ld.param.u32 	%r2, [_Z25gptoss_swiglu_kernel_vec4I13__nv_bfloat16mEvPKT0_S3_PS1_jff_param_3];
	ld.param.f32 	%f1, [_Z25gptoss_swiglu_kernel_vec4I13__nv_bfloat16mEvPKT0_S3_PS1_jff_param_4];
	ld.param.f32 	%f2, [_Z25gptoss_swiglu_kernel_vec4I13__nv_bfloat16mEvPKT0_S3_PS1_jff_param_5];
	mov.u32 	%r3, %ctaid.x;
	mov.u32 	%r4, %ntid.x;
	mov.u32 	%r5, %tid.x;
	mad.lo.s32 	%r1, %r3, %r4, %r5;
	setp.ge.u32 	%p1, %r1, %r2;
	@%p1 bra 	$L__BB3_2;
	cvta.to.global.u64 	%rd4, %rd3;
	cvta.to.global.u64 	%rd5, %rd1;
	cvta.to.global.u64 	%rd6, %rd2;
	mul.wide.s32 	%rd7, %r1, 8;
	add.s64 	%rd8, %rd5, %rd7;
	ld.global.nc.u64 	%rd9, [%rd8];
	cvt.u16.u64 	%rs1, %rd9;
	shr.u64 	%rd10, %rd9, 16;
	cvt.u16.u64 	%rs2, %rd10;
	shr.u64 	%rd11, %rd9, 32;
	cvt.u16.u64 	%rs3, %rd11;
	shr.u64 	%rd12, %rd9, 48;
	cvt.u16.u64 	%rs4, %rd12;
	add.s64 	%rd13, %rd6, %rd7;
	ld.global.nc.u64 	%rd14, [%rd13];
	cvt.u16.u64 	%rs5, %rd14;
	shr.u64 	%rd15, %rd14, 16;
	cvt.u16.u64 	%rs6, %rd15;
	shr.u64 	%rd16, %rd14, 32;
	cvt.u16.u64 	%rs7, %rd16;
	shr.u64 	%rd17, %rd14, 48;
	cvt.u16.u64 	%rs8, %rd17;
	// begin inline asm
	{ cvt.f32.bf16 %f3, %rs1;}

	// end inline asm
	// begin inline asm
	{ cvt.f32.bf16 %f4, %rs2;}

	// end inline asm
	// begin inline asm
	{ cvt.f32.bf16 %f5, %rs3;}

	// end inline asm
	// begin inline asm
	{ cvt.f32.bf16 %f6, %rs4;}

	// end inline asm
	// begin inline asm
	{ cvt.f32.bf16 %f7, %rs5;}

	// end inline asm
	// begin inline asm
	{ cvt.f32.bf16 %f8, %rs6;}

	// end inline asm
	// begin inline asm
	{ cvt.f32.bf16 %f9, %rs7;}

	// end inline asm
	// begin inline asm
	{ cvt.f32.bf16 %f10, %rs8;}

	// end inline asm
	neg.f32 	%f15, %f2;
	neg.f32 	%f16, %f1;
	min.f32 	%f17, %f3, %f2;
	min.f32 	%f18, %f7, %f2;
	max.f32 	%f19, %f18, %f15;
	mul.f32 	%f20, %f17, %f16;
	fma.rn.f32 	%f21, %f20, 0f3BBB989D, 0f3F000000;
	cvt.sat.f32.f32 	%f22, %f21;
	mov.f32 	%f23, 0f4B400001;
	mov.f32 	%f24, 0f437C0000;
	fma.rm.f32 	%f25, %f22, %f24, %f23;
	add.f32 	%f26, %f25, 0fCB40007F;
	neg.f32 	%f27, %f26;
	fma.rn.f32 	%f28, %f20, 0f3FB8AA3B, %f27;
	fma.rn.f32 	%f29, %f20, 0f32A57060, %f28;
	mov.b32 	%r6, %f25;
	shl.b32 	%r7, %r6, 23;
	mov.b32 	%f30, %r7;
	ex2.approx.ftz.f32 	%f31, %f29;
	fma.rn.f32 	%f32, %f31, %f30, 0f3F800000;
	rcp.rn.f32 	%f33, %f32;
	mul.f32 	%f34, %f17, %f33;
	add.f32 	%f35, %f19, 0f3F800000;
	mul.f32 	%f11, %f35, %f34;
	// begin inline asm
	{  cvt.rn.bf16.f32 %rs9, %f11;}

	// end inline asm
	min.f32 	%f36, %f4, %f2;
	min.f32 	%f37, %f8, %f2;
	max.f32 	%f38, %f37, %f15;
	mul.f32 	%f39, %f36, %f16;
	fma.rn.f32 	%f40, %f39, 0f3BBB989D, 0f3F000000;
	cvt.sat.f32.f32 	%f41, %f40;
	fma.rm.f32 	%f42, %f41, %f24, %f23;
	add.f32 	%f43, %f42, 0fCB40007F;
	neg.f32 	%f44, %f43;
	fma.rn.f32 	%f45, %f39, 0f3FB8AA3B, %f44;
	fma.rn.f32 	%f46, %f39, 0f32A57060, %f45;
	mov.b32 	%r8, %f42;
	shl.b32 	%r9, %r8, 23;
	mov.b32 	%f47, %r9;
	ex2.approx.ftz.f32 	%f48, %f46;
	fma.rn.f32 	%f49, %f48, %f47, 0f3F800000;
	rcp.rn.f32 	%f50, %f49;
	mul.f32 	%f51, %f36, %f50;
	add.f32 	%f52, %f38, 0f3F800000;
	mul.f32 	%f12, %f52, %f51;
	// begin inline asm
	{  cvt.rn.bf16.f32 %rs10, %f12;}

	// end inline asm
	min.f32 	%f53, %f5, %f2;
	min.f32 	%f54, %f9, %f2;
	max.f32 	%f55, %f54, %f15;
	mul.f32 	%f56, %f53, %f16;
	fma.rn.f32 	%f57, %f56, 0f3BBB989D, 0f3F000000;
	cvt.sat.f32.f32 	%f58, %f57;
	fma.rm.f32 	%f59, %f58, %f24, %f23;
	add.f32 	%f60, %f59, 0fCB40007F;
	neg.f32 	%f61, %f60;
	fma.rn.f32 	%f62, %f56, 0f3FB8AA3B, %f61;
	fma.rn.f32 	%f63, %f56, 0f32A57060, %f62;
	mov.b32 	%r10, %f59;
	shl.b32 	%r11, %r10, 23;
	mov.b32 	%f64, %r11;
	ex2.approx.ftz.f32 	%f65, %f63;
	fma.rn.f32 	%f66, %f65, %f64, 0f3F800000;
	rcp.rn.f32 	%f67, %f66;
	mul.f32 	%f68, %f53, %f67;
	add.f32 	%f69, %f55, 0f3F800000;
	mul.f32 	%f13, %f69, %f68;
	// begin inline asm
	{  cvt.rn.bf16.f32 %rs11, %f13;}

	// end inline asm
	min.f32 	%f70, %f6, %f2;
	min.f32 	%f71, %f10, %f2;
	max.f32 	%f72, %f71, %f15;
	mul.f32 	%f73, %f70, %f16;
	fma.rn.f32 	%f74, %f73, 0f3BBB989D, 0f3F000000;
	cvt.sat.f32.f32 	%f75, %f74;
	fma.rm.f32 	%f76, %f75, %f24, %f23;
	add.f32 	%f77, %f76, 0fCB40007F;
	neg.f32 	%f78, %f77;
	fma.rn.f32 	%f79, %f73, 0f3FB8AA3B, %f78;
	fma.rn.f32 	%f80, %f73, 0f32A57060, %f79;
	mov.b32 	%r12, %f76;
	shl.b32 	%r13, %r12, 23;
	mov.b32 	%f81, %r13;
	ex2.approx.ftz.f32 	%f82, %f80;
	fma.rn.f32 	%f83, %f82, %f81, 0f3F800000;
	rcp.rn.f32 	%f84, %f83;
	mul.f32 	%f85, %f70, %f84;
	add.f32 	%f86, %f72, 0f3F800000;
	mul.f32 	%f14, %f86, %f85;
	// begin inline asm
	{  cvt.rn.bf16.f32 %rs12, %f14;}

	// end inline asm
	cvt.u64.u16 	%rd18, %rs12;
	shl.b64 	%rd19, %rd18, 48;
	cvt.u64.u16 	%rd20, %rs11;
	shl.b64 	%rd21, %rd20, 32;
	or.b64  	%rd22, %rd19, %rd21;
	cvt.u32.u16 	%r14, %rs10;
	mul.wide.u32 	%rd23, %r14, 65536;
	or.b64  	%rd24, %rd22, %rd23;
	cvt.u64.u16 	%rd25, %rs9;
	or.b64  	%rd26, %rd24, %rd25;
	add.s64 	%rd27, %rd4, %rd7;
	st.global.u64 	[%rd27], %rd26;
$L__BB3_2:
	ret;

}
	// .globl	_Z20gptoss_swiglu_kernelI13__nv_bfloat16EvPKT_S3_PS1_jff
.visible .entry _Z20gptoss_swiglu_kernelI13__nv_bfloat16EvPKT_S3_PS1_jff(
	.param .u64 .ptr .align 1 _Z20gptoss_swiglu_kernelI13__nv_bfloat16EvPKT_S3_PS1_jff_param_0,
	.param .u64 .ptr .align 1 _Z20gptoss_swiglu_kernelI13__nv_bfloat16EvPKT_S3_PS1_jff_param_1,
	.param .u64 .ptr .align 1 _Z20gptoss_swiglu_kernelI13__nv_bfloat16EvPKT_S3_PS1_jff_param_2,
	.param .u32 _Z20gptoss_swiglu_kernelI13__nv_bfloat16EvPKT_S3_PS1_jff_param_3,
	.param .f32 _Z20gptoss_swiglu_kernelI13__nv_bfloat16EvPKT_S3_PS1_jff_param_4,
	.param .f32 _Z20gptoss_swiglu_kernelI13__nv_bfloat16EvPKT_S3_PS1_jff_param_5
)
{
	.reg .pred 	%p<2>;
	.reg .b16 	%rs<4>;
	.reg .b32 	%r<8>;
	.reg .b32 	%f<27>;
	.reg .b64 	%rd<11>;

	ld.param.u64 	%rd1, [_Z20gptoss_swiglu_kernelI13__nv_bfloat16EvPKT_S3_PS1_jff_param_0];
	ld.param.u64 	%rd2, [_Z20gptoss_swiglu_kernelI13__nv_bfloat16EvPKT_S3_PS1_jff_param_1];
	ld.param.u64 	%rd3, [_Z20gptoss_swiglu_kernelI13__nv_bfloat16EvPKT_S3_PS1_jff_param_2];
	ld.param.u32 	%r2, [_Z20gptoss_swiglu_kernelI13__nv_bfloat16EvPKT_S3_PS1_jff_param_3];
	ld.param.f32 	%f1, [_Z20gptoss_swiglu_kernelI13__nv_bfloat16EvPKT_S3_PS1_jff_param_4];
	ld.param.f32 	%f2, [_Z20gptoss_swiglu_kernelI13__nv_bfloat16EvPKT_S3_PS1_jff_param_5];
	mov.u32 	%r3, %ctaid.x;
	mov.u32 	%r4, %ntid.x;
	mov.u32 	%r5, %tid.x;
	mad.lo.s32 	%r1, %r3, %r4, %r5;
	setp.ge.u32 	%p1, %r1, %r2;
	@%p1 bra 	$L__BB4_2;
	cvta.to.global.u64 	%rd4, %rd1;
	cvta.to.global.u64 	%rd5, %rd2;
	cvta.to.global.u64 	%rd6, %rd3;
	mul.wide.s32 	%rd7, %r1, 2;
	add.s64 	%rd8, %rd4, %rd7;
	ld.global.nc.u16 	%rs1, [%rd8];
	// begin inline asm
	{ cvt.f32.bf16 %f3, %rs1;}

	// end inline asm
	add.s64 	%rd9, %rd5, %rd7;
	ld.global.nc.u16 	%rs2, [%rd9];
	// begin inline asm
	{ cvt.f32.bf16 %f4, %rs2;}

	// end inline asm
	min.f32 	%f6, %f3, %f2;
	min.f32 	%f7, %f4, %f2;
	neg.f32 	%f8, %f2;
	max.f32 	%f9, %f7, %f8;
	neg.f32 	%f10, %f1;
	mul.f32 	%f11, %f6, %f10;
	fma.rn.f32 	%f12, %f11, 0f3BBB989D, 0f3F000000;
	cvt.sat.f32.f32 	%f13, %f12;
	mov.f32 	%f14, 0f4B400001;
	mov.f32 	%f15, 0f437C0000;
	fma.rm.f32 	%f16, %f13, %f15, %f14;
	add.f32 	%f17, %f16, 0fCB40007F;
	neg.f32 	%f18, %f17;
	fma.rn.f32 	%f19, %f11, 0f3FB8AA3B, %f18;
	fma.rn.f32 	%f20, %f11, 0f32A57060, %f19;
	mov.b32 	%r6, %f16;
	shl.b32 	%r7, %r6, 23;
	mov.b32 	%f21, %r7;
	ex2.approx.ftz.f32 	%f22, %f20;
	fma.rn.f32 	%f23, %f22, %f21, 0f3F800000;
	rcp.rn.f32 	%f24, %f23;
	mul.f32 	%f25, %f6, %f24;
	add.f32 	%f26, %f9, 0f3F800000;
	mul.f32 	%f5, %f26, %f25;
	// begin inline asm
	{  cvt.rn.bf16.f32 %rs3, %f5;}

	// end inline asm
	add.s64 	%rd10, %rd6, %rd7;
	st.global.u16 	[%rd10], %rs3;
$L__BB4_2:
	ret;

}
	// .globl	_Z25gptoss_swiglu_kernel_vec4If6float4EvPKT0_S3_PS1_jff
.visible .entry _Z25gptoss_swiglu_kernel_vec4If6float4EvPKT0_S3_PS1_jff(
	.param .u64 .ptr .align 1 _Z25gptoss_swiglu_kernel_vec4If6float4EvPKT0_S3_PS1_jff_param_0,
	.param .u64 .ptr .align 1 _Z25gptoss_swiglu_kernel_vec4If6float4EvPKT0_S3_PS1_jff_param_1,
	.param .u64 .ptr .align 1 _Z25gptoss_swiglu_kernel_vec4If6float4EvPKT0_S3_PS1_jff_param_2,
	.param .u32 _Z25gptoss_swiglu_kernel_vec4If6float4EvPKT0_S3_PS1_jff_param_3,
	.param .f32 _Z25gptoss_swiglu_kernel_vec4If6float4EvPKT0_S3_PS1_jff_param_4,
	.param .f32 _Z25gptoss_swiglu_kernel_vec4If6float4EvPKT0_S3_PS1_jff_param_5
)
{
	.reg .pred 	%p<2>;
	.reg .b32 	%r<14>;
	.reg .b32 	%f<87>;
	.reg .b64 	%rd<11>;

	ld.param.u64 	%rd1, [_Z25gptoss_swiglu_kernel_vec4If6float4EvPKT0_S3_PS1_jff_param_0];
	ld.param.u64 	%rd2, [_Z25gptoss_swiglu_kernel_vec4If6float4EvPKT0_S3_PS1_jff_param_1];
	ld.param.u64 	%rd3, [_Z25gptoss_swiglu_kernel_vec4If6float4EvPKT0_S3_PS1_jff_param_2];
	ld.param.u32 	%r2, [_Z25gptoss_swiglu_kernel_vec4If6float4EvPKT0_S3_PS1_jff_param_3];
	ld.param.f32 	%f1, [_Z25gptoss_swiglu_kernel_vec4If6float4EvPKT0_S3_PS1_jff_param_4];
	ld.param.f32 	%f2, [_Z25gptoss_swiglu_kernel_vec4If6float4EvPKT0_S3_PS1_jff_param_5];
	mov.u32 	%r3, %ctaid.x;
	mov.u32 	%r4, %ntid.x;
	mov.u32 	%r5, %tid.x;
	mad.lo.s32 	%r1, %r3, %r4, %r5;
	setp.ge.u32 	%p1, %r1, %r2;
	@%p1 bra 	$L__BB5_2;
	cvta.to.global.u64 	%rd4, %rd3;
	cvta.to.global.u64 	%rd5, %rd1;
	cvta.to.global.u64 	%rd6, %rd2;
	mul.wide.s32 	%rd7, %r1, 16;
	add.s64 	%rd8, %rd5, %rd7;
	ld.global.nc.v4.f32 	{%f3, %f4, %f5, %f6}, [%rd8];
	add.s64 	%rd9, %rd6, %rd7;
	ld.global.nc.v4.f32 	{%f7, %f8, %f9, %f10}, [%rd9];
	neg.f32 	%f11, %f2;
	neg.f32 	%f12, %f1;
	min.f32 	%f13, %f3, %f2;
	min.f32 	%f14, %f7, %f2;
	max.f32 	%f15, %f14, %f11;
	mul.f32 	%f16, %f13, %f12;
	fma.rn.f32 	%f17, %f16, 0f3BBB989D, 0f3F000000;
	cvt.sat.f32.f32 	%f18, %f17;
	mov.f32 	%f19, 0f4B400001;
	mov.f32 	%f20, 0f437C0000;
	fma.rm.f32 	%f21, %f18, %f20, %f19;
	add.f32 	%f22, %f21, 0fCB40007F;
	neg.f32 	%f23, %f22;
	fma.rn.f32 	%f24, %f16, 0f3FB8AA3B, %f23;
	fma.rn.f32 	%f25, %f16, 0f32A57060, %f24;
	mov.b32 	%r6, %f21;
	shl.b32 	%r7, %r6, 23;
	mov.b32 	%f26, %r7;
	ex2.approx.ftz.f32 	%f27, %f25;
	fma.rn.f32 	%f28, %f27, %f26, 0f3F800000;
	rcp.rn.f32 	%f29, %f28;
	mul.f32 	%f30, %f13, %f29;
	add.f32 	%f31, %f15, 0f3F800000;
	mul.f32 	%f32, %f31, %f30;
	min.f32 	%f33, %f4, %f2;
	min.f32 	%f34, %f8, %f2;
	max.f32 	%f35, %f34, %f11;
	mul.f32 	%f36, %f33, %f12;
	fma.rn.f32 	%f37, %f36, 0f3BBB989D, 0f3F000000;
	cvt.sat.f32.f32 	%f38, %f37;
	fma.rm.f32 	%f39, %f38, %f20, %f19;
	add.f32 	%f40, %f39, 0fCB40007F;
	neg.f32 	%f41, %f40;
	fma.rn.f32 	%f42, %f36, 0f3FB8AA3B, %f41;
	fma.rn.f32 	%f43, %f36, 0f32A57060, %f42;
	mov.b32 	%r8, %f39;
	shl.b32 	%r9, %r8, 23;
	mov.b32 	%f44, %r9;
	ex2.approx.ftz.f32 	%f45, %f43;
	fma.rn.f32 	%f46, %f45, %f44, 0f3F800000;
	rcp.rn.f32 	%f47, %f46;
	mul.f32 	%f48, %f33, %f47;
	add.f32 	%f49, %f35, 0f3F800000;
	mul.f32 	%f50, %f49, %f48;
	min.f32 	%f51, %f5, %f2;
	min.f32 	%f52, %f9, %f2;
	max.f32 	%f53, %f52, %f11;
	mul.f32 	%f54, %f51, %f12;
	fma.rn.f32 	%f55, %f54, 0f3BBB989D, 0f3F000000;
	cvt.sat.f32.f32 	%f56, %f55;
	fma.rm.f32 	%f57, %f56, %f20, %f19;
	add.f32 	%f58, %f57, 0fCB40007F;
	neg.f32 	%f59, %f58;
	fma.rn.f32 	%f60, %f54, 0f3FB8AA3B, %f59;
	fma.rn.f32 	%f61, %f54, 0f32A57060, %f60;
	mov.b32 	%r10, %f57;
	shl.b32 	%r11, %r10, 23;
	mov.b32 	%f62, %r11;
	ex2.approx.ftz.f32 	%f63, %f61;
	fma.rn.f32 	%f64, %f63, %f62, 0f3F800000;
	rcp.rn.f32 	%f65, %f64;
	mul.f32 	%f66, %f51, %f65;
	add.f32 	%f67, %f53, 0f3F800000;
	mul.f32 	%f68, %f67, %f66;
	min.f32 	%f69, %f6, %f2;
	min.f32 	%f70, %f10, %f2;
	max.f32 	%f71, %f70, %f11;
	mul.f32 	%f72, %f69, %f12;
	fma.rn.f32 	%f73, %f72, 0f3BBB989D, 0f3F000000;
	cvt.sat.f32.f32 	%f74, %f73;
	fma.rm.f32 	%f75, %f74, %f20, %f19;
	add.f32 	%f76, %f75, 0fCB40007F;
	neg.f32 	%f77, %f76;
	fma.rn.f32 	%f78, %f72, 0f3FB8AA3B, %f77;
	fma.rn.f32 	%f79, %f72, 0f32A57060, %f78;
	mov.b32 	%r12, %f75;
	shl.b32 	%r13, %r12, 23;
	mov.b32 	%f80, %r13;
	ex2.approx.ftz.f32 	%f81, %f79;
	fma.rn.f32 	%f82, %f81, %f80, 0f3F800000;
	rcp.rn.f32 	%f83, %f82;
	mul.f32 	%f84, %f69, %f83;
	add.f32 	%f85, %f71, 0f3F800000;
	mul.f32 	%f86, %f85, %f84;
	add.s64 	%rd10, %rd4, %rd7;
	st.global.v4.f32 	[%rd10], {%f32, %f50, %f68, %f86};
$L__BB5_2:
	ret;

}
	// .globl	_Z20gptoss_swiglu_kernelIfEvPKT_S2_PS0_jff
.visible .entry _Z20gptoss_swiglu_kernelIfEvPKT_S2_PS0_jff(
	.param .u64 .ptr .align 1 _Z20gptoss_swiglu_kernelIfEvPKT_S2_PS0_jff_param_0,
	.param .u64 .ptr .align 1 _Z20gptoss_swiglu_kernelIfEvPKT_S2_PS0_jff_param_1,
	.param .u64 .ptr .align 1 _Z20gptoss_swiglu_kernelIfEvPKT_S2_PS0_jff_param_2,
	.param .u32 _Z20gptoss_swiglu_kernelIfEvPKT_S2_PS0_jff_param_3,
	.param .f32 _Z20gptoss_swiglu_kernelIfEvPKT_S2_PS0_jff_param_4,
	.param .f32 _Z20gptoss_swiglu_kernelIfEvPKT_S2_PS0_jff_param_5
)
{
	.reg .pred 	%p<2>;
	.reg .b32 	%r<8>;
	.reg .b32 	%f<27>;
	.reg .b64 	%rd<11>;

	ld.param.u64 	%rd1, [_Z20gptoss_swiglu_kernelIfEvPKT_S2_PS0_jff_param_0];
	ld.param.u64 	%rd2, [_Z20gptoss_swiglu_kernelIfEvPKT_S2_PS0_jff_param_1];
	ld.param.u64 	%rd3, [_Z20gptoss_swiglu_kernelIfEvPKT_S2_PS0_jff_param_2];
	ld.param.u32 	%r2, [_Z20gptoss_swiglu_kernelIfEvPKT_S2_PS0_jff_param_3];
	ld.param.f32 	%f1, [_Z20gptoss_swiglu_kernelIfEvPKT_S2_PS0_jff_param_4];
	ld.param.f32 	%f2, [_Z20gptoss_swiglu_kernelIfEvPKT_S2_PS0_jff_param_5];
	mov.u32 	%r3, %ctaid.x;
	mov.u32 	%r4, %ntid.x;
	mov.u32 	%r5, %tid.x;
	mad.lo.s32 	%r1, %r3, %r4, %r5;
	setp.ge.u32 	%p1, %r1, %r2;
	@%p1 bra 	$L__BB6_2;
	cvta.to.global.u64 	%rd4, %rd1;
	cvta.to.global.u64 	%rd5, %rd2;
	cvta.to.global.u64 	%rd6, %rd3;
	mul.wide.s32 	%rd7, %r1, 4;
	add.s64 	%rd8, %rd4, %rd7;
	ld.global.nc.f32 	%f3, [%rd8];
	add.s64 	%rd9, %rd5, %rd7;
	ld.global.nc.f32 	%f4, [%rd9];
	min.f32 	%f5, %f3, %f2;
	min.f32 	%f6, %f4, %f2;
	neg.f32 	%f7, %f2;
	max.f32 	%f8, %f6, %f7;
	neg.f32 	%f9, %f1;
	mul.f32 	%f10, %f5, %f9;
	fma.rn.f32 	%f11, %f10, 0f3BBB989D, 0f3F000000;
	cvt.sat.f32.f32 	%f12, %f11;
	mov.f32 	%f13, 0f4B400001;
	mov.f32 	%f14, 0f437C0000;
	fma.rm.f32 	%f15, %f12, %f14, %f13;
	add.f32 	%f16, %f15, 0fCB40007F;
	neg.f32 	%f17, %f16;
	fma.rn.f32 	%f18, %f10, 0f3FB8AA3B, %f17;
	fma.rn.f32 	%f19, %f10, 0f32A57060, %f18;
	mov.b32 	%r6, %f15;
	shl.b32 	%r7, %r6, 23;
	mov.b32 	%f20, %r7;
	ex2.approx.ftz.f32 	%f21, %f19;
	fma.rn.f32 	%f22, %f21, %f20, 0f3F800000;
	rcp.rn.f32 	%f23, %f22;
	mul.f32 	%f24, %f5, %f23;
	add.f32 	%f25, %f8, 0f3F800000;
	mul.f32 	%f26, %f25, %f24;
	add.s64 	%rd10, %rd6, %rd7;
	st.global.f32 	[%rd10], %f26;
$L__BB6_2:
	ret;

}
	// .globl	_Z19bitwise_and__kernelIhEvPKT_S2_PS0_j
.visible .entry _Z19bitwise_and__kernelIhEvPKT_S2_PS0_j(
	.param .u64 .ptr .align 1 _Z19bitwise_and__kernelIhEvPKT_S2_PS0_j_param_0,
	.param .u64 .ptr .align 1 _Z19bitwise_and__kernelIhEvPKT_S2_PS0_j_param_1,
	.param .u64 .ptr .align 1 _Z19bitwise_and__kernelIhEvPKT_S2_PS0_j_param_2,
	.param .u32 _Z19bitwise_and__kernelIhEvPKT_S2_PS0_j_param_3
)
{
	.reg .pred 	%p<2>;
	.reg .b16 	%rs<4>;
	.reg .b32 	%r<6>;
	.reg .b64 	%rd<11>;

	ld.param.u64 	%rd1, [_Z19bitwise_and__kernelIhEvPKT_S2_PS0_j_param_0];
	ld.param.u64 	%rd2, [_Z19bitwise_and__kernelIhEvPKT_S2_PS0_j_param_1];
	ld.param.u64 	%rd3, [_Z19bitwise_and__kernelIhEvPKT_S2_PS0_j_param_2];
	ld.param.u32 	%r2, [_Z19bitwise_and__kernelIhEvPKT_S2_PS0_j_param_3];
	mov.u32 	%r3, %ctaid.x;
	mov.u32 	%r4, %ntid.x;
	mov.u32 	%r5, %tid.x;
	mad.lo.s32 	%r1, %r3, %r4, %r5;
	setp.ge.u32 	%p1, %r1, %r2;
	@%p1 bra 	$L__BB7_2;
	cvta.to.global.u64 	%rd4, %rd1;
	cvta.to.global.u64 	%rd5, %rd2;
	cvta.to.global.u64 	%rd6, %rd3;
	cvt.s64.s32 	%rd7, %r1;
	add.s64 	%rd8, %rd4, %rd7;
	ld.global.u8 	%rs1, [%rd8];
	add.s64 	%rd9, %rd5, %rd7;
	ld.global.u8 	%rs2, [%rd9];
	and.b16  	%rs3, %rs2, %rs1;
	add.s64 	%rd10, %rd6, %rd7;
	st.global.u8 	[%rd10], %rs3;
$L__BB7_2:
	ret;

}
	// .globl	_Z18bitwise_or__kernelIhEvPKT_S2_PS0_j
.visible .entry _Z18bitwise_or__kernelIhEvPKT_S2_PS0_j(
	.param .u64 .ptr .align 1 _Z18bitwise_or__kernelIhEvPKT_S2_PS0_j_param_0,
	.param .u64 .ptr .align 1 _Z18bitwise_or__kernelIhEvPKT_S2_PS0_j_param_1,
	.param .u64 .ptr .align 1 _Z18bitwise_or__kernelIhEvPKT_S2_PS0_j_param_2,
	.param .u32 _Z18bitwise_or__kernelIhEvPKT_S2_PS0_j_param_3
)
{
	.reg .pred 	%p<2>;
	.reg .b16 	%rs<4>;
	.reg .b32 	%r<6>;
	.reg .b64 	%rd<11>;

	ld.param.u64 	%rd1, [_Z18bitwise_or__kernelIhEvPKT_S2_PS0_j_param_0];
	ld.param.u64 	%rd2, [_Z18bitwise_or__kernelIhEvPKT_S2_PS0_j_param_1];
	ld.param.u64 	%rd3, [_Z18bitwise_or__kernelIhEvPKT_S2_PS0_j_param_2];
	ld.param.u32 	%r2, [_Z18bitwise_or__kernelIhEvPKT_S2_PS0_j_param_3];
	mov.u32 	%r3, %ctaid.x;
	mov.u32 	%r4, %ntid.x;
	mov.u32 	%r5, %tid.x;
	mad.lo.s32 	%r1, %r3, %r4, %r5;
	setp.ge.u32 	%p1, %r1, %r2;
	@%p1 bra 	$L__BB8_2;
	cvta.to.global.u64 	%rd4, %rd1;
	cvta.to.global.u64 	%rd5, %rd2;
	cvta.to.global.u64 	%rd6, %rd3;
	cvt.s64.s32 	%rd7, %r1;
	add.s64 	%rd8, %rd4, %rd7;
	ld.global.u8 	%rs1, [%rd8];
	add.s64 	%rd9, %rd5, %rd7;
	ld.global.u8 	%rs2, [%rd9];
	or.b16  	%rs3, %rs2, %rs1;
	add.s64 	%rd10, %rd6, %rd7;
	st.global.u8 	[%rd10], %rs3;
$L__BB8_2:
	ret;

}
	// .globl	_Z19bitwise_xor__kernelIhEvPKT_S2_PS0_j
.visible .entry _Z19bitwise_xor__kernelIhEvPKT_S2_PS0_j(
	.param .u64 .ptr .align 1 _Z19bitwise_xor__kernelIhEvPKT_S2_PS0_j_param_0,
	.param .u64 .ptr .align 1 _Z19bitwise_xor__kernelIhEvPKT_S2_PS0_j_param_1,
	.param .u64 .ptr .align 1 _Z19bitwise_xor__kernelIhEvPKT_S2_PS0_j_param_2,
	.param .u32 _Z19bitwise_xor__kernelIhEvPKT_S2_PS0_j_param_3
)
{
	.reg .pred 	%p<2>;
	.reg .b16 	%rs<4>;
	.reg .b32 	%r<6>;
	.reg .b64 	%rd<11>;

	ld.param.u64 	%rd1, [_Z19bitwise_xor__kernelIhEvPKT_S2_PS0_j_param_0];
	ld.param.u64 	%rd2, [_Z19bitwise_xor__kernelIhEvPKT_S2_PS0_j_param_1];
	ld.param.u64 	%rd3, [_Z19bitwise_xor__kernelIhEvPKT_S2_PS0_j_param_2];
	ld.param.u32 	%r2, [_Z19bitwise_xor__kernelIhEvPKT_S2_PS0_j_param_3];
	mov.u32 	%r3, %ctaid.x;
	mov.u32 	%r4, %ntid.x;
	mov.u32 	%r5, %tid.x;
	mad.lo.s32 	%r1, %r3, %r4, %r5;
	setp.ge.u32 	%p1, %r1, %r2;
	@%p1 bra 	$L__BB9_2;
	cvta.to.global.u64 	%rd4, %rd1;
	cvta.to.global.u64 	%rd5, %rd2;
	cvta.to.global.u64 	%rd6, %rd3;
	cvt.s64.s32 	%rd7, %r1;
	add.s64 	%rd8, %rd4, %rd7;
	ld.global.u8 	%rs1, [%rd8];
	add.s64 	%rd9, %rd5, %rd7;
	ld.global.u8 	%rs2, [%rd9];
	xor.b16  	%rs3, %rs2, %rs1;
	add.s64 	%rd10, %rd6, %rd7;
	st.global.u8 	[%rd10], %rs3;
$L__BB9_2:
	ret;

}
	// .globl	_Z19bitwise_and__kernelIjEvPKT_S2_PS0_j
.visible .entry _Z19bitwise_and__kernelIjEvPKT_S2_PS0_j(
	.param .u64 .ptr .align 1 _Z19bitwise_and__kernelIjEvPKT_S2_PS0_j_param_0,
	.param .u64 .ptr .align 1 _Z19bitwise_and__kernelIjEvPKT_S2_PS0_j_param_1,
	.param .u64 .ptr .align 1 _Z19bitwise_and__kernelIjEvPKT_S2_PS0_j_param_2,
	.param .u32 _Z19bitwise_and__kernelIjEvPKT_S2_PS0_j_param_3
)
{
	.reg .pred 	%p<2>;
	.reg .b32 	%r<9>;
	.reg .b64 	%rd<11>;

	ld.param.u64 	%rd1, [_Z19bitwise_and__kernelIjEvPKT_S2_PS0_j_param_0];
	ld.param.u64 	%rd2, [_Z19bitwise_and__kernelIjEvPKT_S2_PS0_j_param_1];
	ld.param.u64 	%rd3, [_Z19bitwise_and__kernelIjEvPKT_S2_PS0_j_param_2];
	ld.param.u32 	%r2, [_Z19bitwise_and__kernelIjEvPKT_S2_PS0_j_param_3];
	mov.u32 	%r3, %ctaid.x;
	mov.u32 	%r4, %ntid.x;
	mov.u32 	%r5, %tid.x;
	mad.lo.s32 	%r1, %r3, %r4, %r5;
	setp.ge.u32 	%p1, %r1, %r2;
	@%p1 bra 	$L__BB10_2;
	cvta.to.global.u64 	%rd4, %rd1;
	cvta.to.global.u64 	%rd5, %rd2;
	cvta.to.global.u64 	%rd6, %rd3;
	mul.wide.s32 	%rd7, %r1, 4;
	add.s64 	%rd8, %rd4, %rd7;
	ld.global.u32 	%r6, [%rd8];
	add.s64 	%rd9, %rd5, %rd7;
	ld.global.u32 	%r7, [%rd9];
	and.b32  	%r8, %r7, %r6;
	add.s64 	%rd10, %rd6, %rd7;
	st.global.u32 	[%rd10], %r8;
$L__BB10_2:
	ret;

}
	// .globl	_Z18bitwise_or__kernelIjEvPKT_S2_PS0_j
.visible .entry _Z18bitwise_or__kernelIjEvPKT_S2_PS0_j(
	.param .u64 .ptr .align 1 _Z18bitwise_or__kernelIjEvPKT_S2_PS0_j_param_0,
	.param .u64 .ptr .align 1 _Z18bitwise_or__kernelIjEvPKT_S2_PS0_j_param_1,
	.param .u64 .ptr .align 1 _Z18bitwise_or__kernelIjEvPKT_S2_PS0_j_param_2,
	.param .u32 _Z18bitwise_or__kernelIjEvPKT_S2_PS0_j_param_3
)
{
	.reg .pred 	%p<2>;
	.reg .b32 	%r<9>;
	.reg .b64 	%rd<11>;

	ld.param.u64 	%rd1, [_Z18bitwise_or__kernelIjEvPKT_S2_PS0_j_param_0];
	ld.param.u64 	%rd2, [_Z18bitwise_or__kernelIjEvPKT_S2_PS0_j_param_1];
	ld.param.u64 	%rd3, [_Z18bitwise_or__kernelIjEvPKT_S2_PS0_j_param_2];
	ld.param.u32 	%r2, [_Z18bitwise_or__kernelIjEvPKT_S2_PS0_j_param_3];
	mov.u32 	%r3, %ctaid.x;
	mov.u32 	%r4, %ntid.x;
	mov.u32 	%r5, %tid.x;
	mad.lo.s32 	%r1, %r3, %r4, %r5;
	setp.ge.u32 	%p1, %r1, %r2;
	@%p1 bra 	$L__BB11_2;
	cvta.to.global.u64 	%rd4, %rd1;
	cvta.to.global.u64 	%rd5, %rd2;
	cvta.to.global.u64 	%rd6, %rd3;
	mul.wide.s32 	%rd7, %r1, 4;
	add.s64 	%rd8, %rd4, %rd7;
	ld.global.u32 	%r6, [%rd8];
	add.s64 	%rd9, %rd5, %rd7;
	ld.global.u32 	%r7, [%rd9];
	or.b32  	%r8, %r7, %r6;
	add.s64 	%rd10, %rd6, %rd7;
	st.global.u32 	[%rd10], %r8;
$L__BB11_2:
	ret;

}
	// .globl	_Z19bitwise_xor__kernelIjEvPKT_S2_PS0_j
.visible .entry _Z19bitwise_xor__kernelIjEvPKT_S2_PS0_j(
	.param .u64 .ptr .align 1 _Z19bitwise_xor__kernelIjEvPKT_S2_PS0_j_param_0,
	.param .u64 .ptr .align 1 _Z19bitwise_xor__kernelIjEvPKT_S2_PS0_j_param_1,
	.param .u64 .ptr .align 1 _Z19bitwise_xor__kernelIjEvPKT_S2_PS0_j_param_2,
	.param .u32 _Z19bitwise_xor__kernelIjEvPKT_S2_PS0_j_param_3
)
{
	.reg .pred 	%p<2>;
	.reg .b32 	%r<9>;
	.reg .b64 	%rd<11>;

	ld.param.u64 	%rd1, [_Z19bitwise_xor__kernelIjEvPKT_S2_PS0_j_param_0];
	ld.param.u64 	%rd2, [_Z19bitwise_xor__kernelIjEvPKT_S2_PS0_j_param_1];
	ld.param.u64 	%rd3, [_Z19bitwise_xor__kernelIjEvPKT_S2_PS0_j_param_2];
	ld.param.u32 	%r2, [_Z19bitwise_xor__kernelIjEvPKT_S2_PS0_j_param_3];
	mov.u32 	%r3, %ctaid.x;
	mov.u32 	%r4, %ntid.x;
	mov.u32 	%r5, %tid.x;
	mad.lo.s32 	%r1, %r3, %r4, %r5;
	setp.ge.u32 	%p1, %r1, %r2;
	@%p1 bra 	$L__BB12_2;
	cvta.to.global.u64 	%rd4, %rd1;
	cvta.to.global.u64 	%rd5, %rd2;
	cvta.to.global.u64 	%rd6, %rd3;
	mul.wide.s32 	%rd7, %r1, 4;
	add.s64 	%rd8, %rd4, %rd7;
	ld.global.u32 	%r6, [%rd8];
	add.s64 	%rd9, %rd5, %rd7;
	ld.global.u32 	%r7, [%rd9];
	xor.b32  	%r8, %r7, %r6;
	add.s64 	%rd10, %rd6, %rd7;
	st.global.u32 	[%rd10], %r8;
$L__BB12_2:
	ret;

}
	// .globl	_Z19bitwise_and__kernelIlEvPKT_S2_PS0_j
.visible .entry _Z19bitwise_and__kernelIlEvPKT_S2_PS0_j(
	.param .u64 .ptr .align 1 _Z19bitwise_and__kernelIlEvPKT_S2_PS0_j_param_0,
	.param .u64 .ptr .align 1 _Z19bitwise_and__kernelIlEvPKT_S2_PS0_j_param_1,
	.param .u64 .ptr .align 1 _Z19bitwise_and__kernelIlEvPKT_S2_PS0_j_param_2,
	.param .u32 _Z19bitwise_and__kernelIlEvPKT_S2_PS0_j_param_3
)
{
	.reg .pred 	%p<2>;
	.reg .b32 	%r<6>;
	.reg .b64 	%rd<14>;

	ld.param.u64 	%rd1, [_Z19bitwise_and__kernelIlEvPKT_S2_PS0_j_param_0];
	ld.param.u64 	%rd2, [_Z19bitwise_and__kernelIlEvPKT_S2_PS0_j_param_1];
	ld.param.u64 	%rd3, [_Z19bitwise_and__kernelIlEvPKT_S2_PS0_j_param_2];
	ld.param.u32 	%r2, [_Z19bitwise_and__kernelIlEvPKT_S2_PS0_j_param_3];
	mov.u32 	%r3, %ctaid.x;
	mov.u32 	%r4, %ntid.x;
	mov.u32 	%r5, %tid.x;
	mad.lo.s32 	%r1, %r3, %r4, %r5;
	setp.ge.u32 	%p1, %r1, %r2;
	@%p1 bra 	$L__BB13_2;
	cvta.to.global.u64 	%rd4, %rd1;
	cvta.to.global.u64 	%rd5, %rd2;
	cvta.to.global.u64 	%rd6, %rd3;
	mul.wide.s32 	%rd7, %r1, 8;
	add.s64 	%rd8, %rd4, %rd7;
	ld.global.u64 	%rd9, [%rd8];
	add.s64 	%rd10, %rd5, %rd7;
	ld.global.u64 	%rd11, [%rd10];
	and.b64  	%rd12, %rd11, %rd9;
	add.s64 	%rd13, %rd6, %rd7;
	st.global.u64 	[%rd13], %rd12;
$L__BB13_2:
	ret;

}
	// .globl	_Z18bitwise_or__kernelIlEvPKT_S2_PS0_j
.visible .entry _Z18bitwise_or__kernelIlEvPKT_S2_PS0_j(
	.param .u64 .ptr .align 1 _Z18bitwise_or__kernelIlEvPKT_S2_PS0_j_param_0,
	.param .u64 .ptr .align 1 _Z18bitwise_or__kernelIlEvPKT_S2_PS0_j_param_1,
	.param .u64 .ptr .align 1 _Z18bitwise_or__kernelIlEvPKT_S2_PS0_j_param_2,
	.param .u32 _Z18bitwise_or__kernelIlEvPKT_S2_PS0_j_param_3
)
{
	.reg .pred 	%p<2>;
	.reg .b32 	%r<6>;
	.reg .b64 	%rd<14>;

	ld.param.u64 	%rd1, [_Z18bitwise_or__kernelIlEvPKT_S2_PS0_j_param_0];
	ld.param.u64 	%rd2, [_Z18bitwise_or__kernelIlEvPKT_S2_PS0_j_param_1];
	ld.param.u64 	%rd3, [_Z18bitwise_or__kernelIlEvPKT_S2_PS0_j_param_2];
	ld.param.u32 	%r2, [_Z18bitwise_or__kernelIlEvPKT_S2_PS0_j_param_3];
	mov.u32 	%r3, %ctaid.x;
	mov.u32 	%r4, %ntid.x;
	mov.u32 	%r5, %tid.x;
	mad.lo.s32 	%r1, %r3, %r4, %r5;
	setp.ge.u32 	%p1, %r1, %r2;
	@%p1 bra 	$L__BB14_2;
	cvta.to.global.u64 	%rd4, %rd1;
	cvta.to.global.u64 	%rd5, %rd2;
	cvta.to.global.u64 	%rd6, %rd3;
	mul.wide.s32 	%rd7, %r1, 8;
	add.s64 	%rd8, %rd4, %rd7;
	ld.global.u64 	%rd9, [%rd8];
	add.s64 	%rd10, %rd5, %rd7;
	ld.global.u64 	%rd11, [%rd10];
	or.b64  	%rd12, %rd11, %rd9;
	add.s64 	%rd13, %rd6, %rd7;
	st.global.u64 	[%rd13], %rd12;
$L__BB14_2:
	ret;

}
	// .globl	_Z19bitwise_xor__kernelIlEvPKT_S2_PS0_j
.visible .entry _Z19bitwise_xor__kernelIlEvPKT_S2_PS0_j(
	.param .u64 .ptr .align 1 _Z19bitwise_xor__kernelIlEvPKT_S2_PS0_j_param_0,
	.param .u64 .ptr .align 1 _Z19bitwise_xor__kernelIlEvPKT_S2_PS0_j_param_1,
	.param .u64 .ptr .align 1 _Z19bitwise_xor__kernelIlEvPKT_S2_PS0_j_param_2,
	.param .u32 _Z19bitwise_xor__kernelIlEvPKT_S2_PS0_j_param_3
)
{
	.reg .pred 	%p<2>;
	.reg .b32 	%r<6>;
	.reg .b64 	%rd<14>;

	ld.param.u64 	%rd1, [_Z19bitwise_xor__kernelIlEvPKT_S2_PS0_j_param_0];
	ld.param.u64 	%rd2, [_Z19bitwise_xor__kernelIlEvPKT_S2_PS0_j_param_1];
	ld.param.u64 	%rd3, [_Z19bitwise_xor__kernelIlEvPKT_S2_PS0_j_param_2];
	ld.param.u32 	%r2, [_Z19bitwise_xor__kernelIlEvPKT_S2_PS0_j_param_3];
	mov.u32 	%r3, %ctaid.x;
	mov.u32 	%r4, %ntid.x;
	mov.u32 	%r5, %tid.x;
	mad.lo.s32 	%r1, %r3, %r4, %r5;
	setp.ge.u32 	%p1, %r1, %r2;
	@%p1 bra 	$L__BB15_2;
	cvta.to.global.u64 	%rd4, %rd1;
	cvta.to.global.u64 	%rd5, %rd2;
	cvta.to.global.u64 	%rd6, %rd3;
	mul.wide.s32 	%rd7, %r1, 8;
	add.s64 	%rd8, %rd4, %rd7;
	ld.global.u64 	%rd9, [%rd8];
	add.s64 	%rd10, %rd5, %rd7;
	ld.global.u64 	%rd11, [%rd10];
	xor.b64  	%rd12, %rd11, %rd9;
	add.s64 	%rd13, %rd6, %rd7;
	st.global.u64 	[%rd13], %rd12;
$L__BB15_2:
	ret;

}
	// .globl	_Z19bitwise_and__kernelIiEvPKT_S2_PS0_j
.visible .entry _Z19bitwise_and__kernelIiEvPKT_S2_PS0_j(
	.param .u64 .ptr .align 1 _Z19bitwise_and__kernelIiEvPKT_S2_PS0_j_param_0,
	.param .u64 .ptr .align 1 _Z19bitwise_and__kernelIiEvPKT_S2_PS0_j_param_1,
	.param .u64 .ptr .align 1 _Z19bitwise_and__kernelIiEvPKT_S2_PS0_j_param_2,
	.param .u32 _Z19bitwise_and__kernelIiEvPKT_S2_PS0_j_param_3
)
{
	.reg .pred 	%p<2>;
	.reg .b32 	%r<9>;
	.reg .b64 	%rd<11>;

	ld.param.u64 	%rd1, [_Z19bitwise_and__kernelIiEvPKT_S2_PS0_j_param_0];
	ld.param.u64 	%rd2, [_Z19bitwise_and__kernelIiEvPKT_S2_PS0_j_param_1];
	ld.param.u64 	%rd3, [_Z19bitwise_and__kernelIiEvPKT_S2_PS0_j_param_2];
	ld.param.u32 	%r2, [_Z19bitwise_and__kernelIiEvPKT_S2_PS0_j_param_3];
	mov.u32 	%r3, %ctaid.x;
	mov.u32 	%r4, %ntid.x;
	mov.u32 	%r5, %tid.x;
	mad.lo.s32 	%r1, %r3, %r4, %r5;
	setp.ge.u32 	%p1, %r1, %r2;
	@%p1 bra 	$L__BB16_2;
	cvta.to.global.u64 	%rd4, %rd1;
	cvta.to.global.u64 	%rd5, %rd2;
	cvta.to.global.u64 	%rd6, %rd3;
	mul.wide.s32 	%rd7, %r1, 4;
	add.s64 	%rd8, %rd4, %rd7;
	ld.global.u32 	%r6, [%rd8];
	add.s64 	%rd9, %rd5, %rd7;
	ld.global.u32 	%r7, [%rd9];
	and.b32  	%r8, %r7, %r6;
	add.s64 	%rd10, %rd6, %rd7;
	st.global.u32 	[%rd10], %r8;
$L__BB16_2:
	ret;

}
	// .globl	_Z18bitwise_or__kernelIiEvPKT_S2_PS0_j
.visible .entry _Z18bitwise_or__kernelIiEvPKT_S2_PS0_j(
	.param .u64 .ptr .align 1 _Z18bitwise_or__kernelIiEvPKT_S2_PS0_j_param_0,
	.param .u64 .ptr .align 1 _Z18bitwise_or__kernelIiEvPKT_S2_PS0_j_param_1,
	.param .u64 .ptr .align 1 _Z18bitwise_or__kernelIiEvPKT_S2_PS0_j_param_2,
	.param .u32 _Z18bitwise_or__kernelIiEvPKT_S2_PS0_j_param_3
)
{
	.reg .pred 	%p<2>;
	.reg .b32 	%r<9>;
	.reg .b64 	%rd<11>;

	ld.param.u64 	%rd1, [_Z18bitwise_or__kernelIiEvPKT_S2_PS0_j_param_0];
	ld.param.u64 	%rd2, [_Z18bitwise_or__kernelIiEvPKT_S2_PS0_j_param_1];
	ld.param.u64 	%rd3, [_Z18bitwise_or__kernelIiEvPKT_S2_PS0_j_param_2];
	ld.param.u32 	%r2, [_Z18bitwise_or__kernelIiEvPKT_S2_PS0_j_param_3];
	mov.u32 	%r3, %ctaid.x;
	mov.u32 	%r4, %ntid.x;
	mov.u32 	%r5, %tid.x;
	mad.lo.s32 	%r1, %r3, %r4, %r5;
	setp.ge.u32 	%p1, %r1, %r2;
	@%p1 bra 	$L__BB17_2;
	cvta.to.global.u64 	%rd4, %rd1;
	cvta.to.global.u64 	%rd5, %rd2;
	cvta.to.global.u64 	%rd6, %rd3;
	mul.wide.s32 	%rd7, %r1, 4;
	add.s64 	%rd8, %rd4, %rd7;
	ld.global.u32 	%r6, [%rd8];
	add.s64 	%rd9, %rd5, %rd7;
	ld.global.u32 	%r7, [%rd9];
	or.b32  	%r8, %r7, %r6;
	add.s64 	%rd10, %rd6, %rd7;
	st.global.u32 	[%rd10], %r8;
$L__BB17_2:
	ret;

}
	// .globl	_Z19bitwise_xor__kernelIiEvPKT_S2_PS0_j
.visible .entry _Z19bitwise_xor__kernelIiEvPKT_S2_PS0_j(
	.param .u64 .ptr .align 1 _Z19bitwise_xor__kernelIiEvPKT_S2_PS0_j_param_0,
	.param .u64 .ptr .align 1 _Z19bitwise_xor__kernelIiEvPKT_S2_PS0_j_param_1,
	.param .u64 .ptr .align 1 _Z19bitwise_xor__kernelIiEvPKT_S2_PS0_j_param_2,
	.param .u32 _Z19bitwise_xor__kernelIiEvPKT_S2_PS0_j_param_3
)
{
	.reg .pred 	%p<2>;
	.reg .b32 	%r<9>;
	.reg .b64 	%rd<11>;

	ld.param.u64 	%rd1, [_Z19bitwise_xor__kernelIiEvPKT_S2_PS0_j_param_0];
	ld.param.u64 	%rd2, [_Z19bitwise_xor__kernelIiEvPKT_S2_PS0_j_param_1];
	ld.param.u64 	%rd3, [_Z19bitwise_xor__kernelIiEvPKT_S2_PS0_j_param_2];
	ld.param.u32 	%r2, [_Z19bitwise_xor__kernelIiEvPKT_S2_PS0_j_param_3];
	mov.u32 	%r3, %ctaid.x;
	mov.u32 	%r4, %ntid.x;
	mov.u32 	%r5, %tid.x;
	mad.lo.s32 	%r1, %r3, %r4, %r5;
	setp.ge.u32 	%p1, %r1, %r2;
	@%p1 bra 	$L__BB18_2;
	cvta.to.global.u64 	%rd4, %rd1;
	cvta.to.global.u64 	%rd5, %rd2;
	cvta.to.global.u64 	%rd6, %rd3;
	mul.wide.s32 	%rd7, %r1, 4;
	add.s64 	%rd8, %rd4, %rd7;
	ld.global.u32 	%r6, [%rd8];
	add.s64 	%rd9, %rd5, %rd7;
	ld.global.u32 	%r7, [%rd9];
	xor.b32  	%r8, %r7, %r6;
	add.s64 	%rd10, %rd6, %rd7;
	st.global.u32 	[%rd10], %r8;
$L__BB18_2:
	ret;

}
	// .globl	_Z16leftshift_kernelIhEvPKT_PS0_ji
.visible .entry _Z16leftshift_kernelIhEvPKT_PS0_ji(
	.param .u64 .ptr .align 1 _Z16leftshift_kernelIhEvPKT_PS0_ji_param_0,
	.param .u64 .ptr .align 1 _Z16leftshift_kernelIhEvPKT_PS0_ji_param_1,
	.param .u32 _Z16leftshift_kernelIhEvPKT_PS0_ji_param_2,
	.param .u32 _Z16leftshift_kernelIhEvPKT_PS0_ji_param_3
)
{
	.reg .pred 	%p<2>;
	.reg .b32 	%r<9>;
	.reg .b64 	%rd<8>;

	ld.param.u64 	%rd1, [_Z16leftshift_kernelIhEvPKT_PS0_ji_param_0];
	ld.param.u64 	%rd2, [_Z16leftshift_kernelIhEvPKT_PS0_ji_param_1];
	ld.param.u32 	%r3, [_Z16leftshift_kernelIhEvPKT_PS0_ji_param_2];
	ld.param.u32 	%r2, [_Z16leftshift_kernelIhEvPKT_PS0_ji_param_3];
	mov.u32 	%r4, %ctaid.x;
	mov.u32 	%r5, %ntid.x;
	mov.u32 	%r6, %tid.x;
	mad.lo.s32 	%r1, %r4, %r5, %r6;
	setp.ge.u32 	%p1, %r1, %r3;
	@%p1 bra 	$L__BB19_2;
	cvta.to.global.u64 	%rd3, %rd1;
	cvta.to.global.u64 	%rd4, %rd2;
	cvt.s64.s32 	%rd5, %r1;
	add.s64 	%rd6, %rd3, %rd5;
	ld.global.u8 	%r7, [%rd6];
	shl.b32 	%r8, %r7, %r2;
	add.s64 	%rd7, %rd4, %rd5;
	st.global.u8 	[%rd7], %r8;
$L__BB19_2:
	ret;

}
	// .globl	_Z16leftshift_kernelIiEvPKT_PS0_ji
.visible .entry _Z16leftshift_kernelIiEvPKT_PS0_ji(
	.param .u64 .ptr .align 1 _Z16leftshift_kernelIiEvPKT_PS0_ji_param_0,
	.param .u64 .ptr .align 1 _Z16leftshift_kernelIiEvPKT_PS0_ji_param_1,
	.param .u32 _Z16leftshift_kernelIiEvPKT_PS0_ji_param_2,
	.param .u32 _Z16leftshift_kernelIiEvPKT_PS0_ji_param_3
)
{
	.reg .pred 	%p<2>;
	.reg .b32 	%r<9>;
	.reg .b64 	%rd<8>;

	ld.param.u64 	%rd1, [_Z16leftshift_kernelIiEvPKT_PS0_ji_param_0];
	ld.param.u64 	%rd2, [_Z16leftshift_kernelIiEvPKT_PS0_ji_param_1];
	ld.param.u32 	%r3, [_Z16leftshift_kernelIiEvPKT_PS0_ji_param_2];
	ld.param.u32 	%r2, [_Z16leftshift_kernelIiEvPKT_PS0_ji_param_3];
	mov.u32 	%r4, %ctaid.x;
	mov.u32 	%r5, %ntid.x;
	mov.u32 	%r6, %tid.x;
	mad.lo.s32 	%r1, %r4, %r5, %r6;
	setp.ge.u32 	%p1, %r1, %r3;
	@%p1 bra 	$L__BB20_2;
	cvta.to.global.u64 	%rd3, %rd1;
	cvta.to.global.u64 	%rd4, %rd2;
	mul.wide.s32 	%rd5, %r1, 4;
	add.s64 	%rd6, %rd3, %rd5;
	ld.global.u32 	%r7, [%rd6];
	shl.b32 	%r8, %r7, %r2;
	add.s64 	%rd7, %rd4, %rd5;
	st.global.u32 	[%rd7], %r8;
$L__BB20_2:
	ret;

}
	// .globl	_Z16leftshift_kernelIjEvPKT_PS0_ji
.visible .entry _Z16leftshift_kernelIjEvPKT_PS0_ji(
	.param .u64 .ptr .align 1 _Z16leftshift_kernelIjEvPKT_PS0_ji_param_0,
	.param .u64 .ptr .align 1 _Z16leftshift_kernelIjEvPKT_PS0_ji_param_1,
	.param .u32 _Z16leftshift_kernelIjEvPKT_PS0_ji_param_2,
	.param .u32 _Z16leftshift_kernelIjEvPKT_PS0_ji_param_3
)
{
	.reg .pred 	%p<2>;
	.reg .b32 	%r<9>;
	.reg .b64 	%rd<8>;

	ld.param.u64 	%rd1, [_Z16leftshift_kernelIjEvPKT_PS0_ji_param_0];
	ld.param.u64 	%rd2, [_Z16leftshift_kernelIjEvPKT_PS0_ji_param_1];
	ld.param.u32 	%r3, [_Z16leftshift_kernelIjEvPKT_PS0_ji_param_2];
	ld.param.u32 	%r2, [_Z16leftshift_kernelIjEvPKT_PS0_ji_param_3];
	mov.u32 	%r4, %ctaid.x;
	mov.u32 	%r5, %ntid.x;
	mov.u32 	%r6, %tid.x;
	mad.lo.s32 	%r1, %r4, %r5, %r6;
	setp.ge.u32 	%p1, %r1, %r3;
	@%p1 bra 	$L__BB21_2;
	cvta.to.global.u64 	%rd3, %rd1;
	cvta.to.global.u64 	%rd4, %rd2;
	mul.wide.s32 	%rd5, %r1, 4;
	add.s64 	%rd6, %rd3, %rd5;
	ld.global.u32 	%r7, [%rd6];
	shl.b32 	%r8, %r7, %r2;
	add.s64 	%rd7, %rd4, %rd5;
	st.global.u32 	[%rd7], %r8;
$L__BB21_2:
	ret;

}
	// .globl	_Z16leftshift_kernelIlEvPKT_PS0_ji
.visible .entry _Z16leftshift_kernelIlEvPKT_PS0_ji(
	.param .u64 .ptr .align 1 _Z16leftshift_kernelIlEvPKT_PS0_ji_param_0,
	.param .u64 .ptr .align 1 _Z16leftshift_kernelIlEvPKT_PS0_ji_param_1,
	.param .u32 _Z16leftshift_kernelIlEvPKT_PS0_ji_param_2,
	.param .u32 _Z16leftshift_kernelIlEvPKT_PS0_ji_param_3
)
{
	.reg .pred 	%p<2>;
	.reg .b32 	%r<7>;
	.reg .b64 	%rd<10>;

	ld.param.u64 	%rd1, [_Z16leftshift_kernelIlEvPKT_PS0_ji_param_0];
	ld.param.u64 	%rd2, [_Z16leftshift_kernelIlEvPKT_PS0_ji_param_1];
	ld.param.u32 	%r3, [_Z16leftshift_kernelIlEvPKT_PS0_ji_param_2];
	ld.param.u32 	%r2, [_Z16leftshift_kernelIlEvPKT_PS0_ji_param_3];
	mov.u32 	%r4, %ctaid.x;
	mov.u32 	%r5, %ntid.x;
	mov.u32 	%r6, %tid.x;
	mad.lo.s32 	%r1, %r4, %r5, %r6;
	setp.ge.u32 	%p1, %r1, %r3;
	@%p1 bra 	$L__BB22_2;
	cvta.to.global.u64 	%rd3, %rd1;
	cvta.to.global.u64 	%rd4, %rd2;
	mul.wide.s32 	%rd5, %r1, 8;
	add.s64 	%rd6, %rd3, %rd5;
	ld.global.u64 	%rd7, [%rd6];
	shl.b64 	%rd8, %rd7, %r2;
	add.s64 	%rd9, %rd4, %rd5;
	st.global.u64 	[%rd9], %rd8;
$L__BB22_2:
	ret;

}
	// .globl	_ZN3cub18CUB_300001_SM_10006detail11EmptyKernelIvEEvv
.visible .entry _ZN3cub18CUB_300001_SM_10006detail11EmptyKernelIvEEvv()
{


	ret;

}
	// .globl	_ZN3cub18CUB_300001_SM_10006detail6select23DeviceSelectSweepKernelINS2_10policy_hubIjbiLb0ELNS0_10SelectImplE0EE10Policy1000EN6thrust24THRUST_300001_SM_1000_NS17counting_iteratorIjNS9_11use_defaultESB_SB_EENS9_18transform_iteratorI9NonZeroOpI13__nv_bfloat16EPKSF_SB_SB_EEPjSK_NS0_13ScanTileStateIiLb1EEENS0_8NullTypeESN_iNS2_19streaming_context_tIlLb1EEELS5_0EEEvT0_T1_T2_T3_T4_T5_T6_T7_iT8_NS1_7vsmem_tE
.visible .entry _ZN3cub18CUB_300001_SM_10006detail6select23DeviceSelectSweepKernelINS2_10policy_hubIjbiLb0ELNS0_10SelectImplE0EE10Policy1000EN6thrust24THRUST_300001_SM_1000_NS17counting_iteratorIjNS9_11use_defaultESB_SB_EENS9_18transform_iteratorI9NonZeroOpI13__nv_bfloat16EPKSF_SB_SB_EEPjSK_NS0_13ScanTileStateIiLb1EEENS0_8NullTypeESN_iNS2_19streaming_context_tIlLb1EEELS5_0EEEvT0_T1_T2_T3_T4_T5_T6_T7_iT8_NS1_7vsmem_tE(
	.param .align 4 .b8 _ZN3cub18CUB_300001_SM_10006detail6select23DeviceSelectSweepKernelINS2_10policy_hubIjbiLb0ELNS0_10SelectImplE0EE10Policy1000EN6thrust24THRUST_300001_SM_1000_NS17counting_iteratorIjNS9_11use_defaultESB_SB_EENS9_18transform_iteratorI9NonZeroOpI13__nv_bfloat16EPKSF_SB_SB_EEPjSK_NS0_13ScanTileStateIiLb1EEENS0_8NullTypeESN_iNS2_19streaming_context_tIlLb1EEELS5_0EEEvT0_T1_T2_T3_T4_T5_T6_T7_iT8_NS1_7vsmem_tE_param_0[4],
	.param .align 8 .b8 _ZN3cub18CUB_300001_SM_10006detail6select23DeviceSelectSweepKernelINS2_10policy_hubIjbiLb0ELNS0_10SelectImplE0EE10Policy1000EN6thrust24THRUST_300001_SM_1000_NS17counting_iteratorIjNS9_11use_defaultESB_SB_EENS9_18transform_iteratorI9NonZeroOpI13__nv_bfloat16EPKSF_SB_SB_EEPjSK_NS0_13ScanTileStateIiLb1EEENS0_8NullTypeESN_iNS2_19streaming_context_tIlLb1EEELS5_0EEEvT0_T1_T2_T3_T4_T5_T6_T7_iT8_NS1_7vsmem_tE_param_1[16],
	.param .u64 .ptr .align 1 _ZN3cub18CUB_300001_SM_10006detail6select23DeviceSelectSweepKernelINS2_10policy_hubIjbiLb0ELNS0_10SelectImplE0EE10Policy1000EN6thrust24THRUST_300001_SM_1000_NS17counting_iteratorIjNS9_11use_defaultESB_SB_EENS9_18transform_iteratorI9NonZeroOpI13__nv_bfloat16EPKSF_SB_SB_EEPjSK_NS0_13ScanTileStateIiLb1EEENS0_8NullTypeESN_iNS2_19streaming_context_tIlLb1EEELS5_0EEEvT0_T1_T2_T3_T4_T5_T6_T7_iT8_NS1_7vsmem_tE_param_2,
	.param .u64 .ptr .align 1 _ZN3cub18CUB_300001_SM_10006detail6select23DeviceSelectSweepKernelINS2_10policy_hubIjbiLb0ELNS0_10SelectImplE0EE10Policy1000EN6thrust24THRUST_300001_SM_1000_NS17counting_iteratorIjNS9_11use_defaultESB_SB_EENS9_18transform_iteratorI9NonZeroOpI13__nv_bfloat16EPKSF_SB_SB_EEPjSK_NS0_13ScanTileStateIiLb1EEENS0_8NullTypeESN_iNS2_19streaming_context_tIlLb1EEELS5_0EEEvT0_T1_T2_T3_T4_T5_T6_T7_iT8_NS1_7vsmem_tE_param_3,
	.param .align 8 .b8 _ZN3cub18CUB_300001_SM_10006detail6select23DeviceSelectSweepKernelINS2_10policy_hubIjbiLb0ELNS0_10SelectImplE0EE10Policy1000EN6thrust24THRUST_300001_SM_1000_NS17counting_iteratorIjNS9_11use_defaultESB_SB_EENS9_18transform_iteratorI9NonZeroOpI13__nv_bfloat16EPKSF_SB_SB_EEPjSK_NS0_13ScanTileStateIiLb1EEENS0_8NullTypeESN_iNS2_19streaming_context_tIlLb1EEELS5_0EEEvT0_T1_T2_T3_T4_T5_T6_T7_iT8_NS1_7vsmem_tE_param_4[8],
	.param .align 1 .b8 _ZN3cub18CUB_300001_SM_10006detail6select23DeviceSelectSweepKernelINS2_10policy_hubIjbiLb0ELNS0_10SelectImplE0EE10Policy1000EN6thrust24THRUST_300001_SM_1000_NS17counting_iteratorIjNS9_11use_defaultESB_SB_EENS9_18transform_iteratorI9NonZeroOpI13__nv_bfloat16EPKSF_SB_SB_EEPjSK_NS0_13ScanTileStateIiLb1EEENS0_8NullTypeESN_iNS2_19streaming_context_tIlLb1EEELS5_0EEEvT0_T1_T2_T3_T4_T5_T6_T7_iT8_NS1_7vsmem_tE_param_5[1],
	.param .align 1 .b8 _ZN3cub18CUB_300001_SM_10006detail6select23DeviceSelectSweepKernelINS2_10policy_hubIjbiLb0ELNS0_10SelectImplE0EE10Policy1000EN6thrust24THRUST_300001_SM_1000_NS17counting_iteratorIjNS9_11use_defaultESB_SB_EENS9_18transform_iteratorI9NonZeroOpI13__nv_bfloat16EPKSF_SB_SB_EEPjSK_NS0_13ScanTileStateIiLb1EEENS0_8NullTypeESN_iNS2_19streaming_context_tIlLb1EEELS5_0EEEvT0_T1_T2_T3_T4_T5_T6_T7_iT8_NS1_7vsmem_tE_param_6[1],
	.param .u32 _ZN3cub18CUB_300001_SM_10006detail6select23DeviceSelectSweepKernelINS2_10policy_hubIjbiLb0ELNS0_10SelectImplE0EE10Policy1000EN6thrust24THRUST_300001_SM_1000_NS17counting_iteratorIjNS9_11use_defaultESB_SB_EENS9_18transform_iteratorI9NonZeroOpI13__nv_bfloat16EPKSF_SB_SB_EEPjSK_NS0_13ScanTileStateIiLb1EEENS0_8NullTypeESN_iNS2_19streaming_context_tIlLb1EEELS5_0EEEvT0_T1_T2_T3_T4_T5_T6_T7_iT8_NS1_7vsmem_tE_param_7,
	.param .u32 _ZN3cub18CUB_300001_SM_10006detail6select23DeviceSelectSweepKernelINS2_10policy_hubIjbiLb0ELNS0_10SelectImplE0EE10Policy1000EN6thrust24THRUST_300001_SM_1000_NS17counting_iteratorIjNS9_11use_defaultESB_SB_EENS9_18transform_iteratorI9NonZeroOpI13__nv_bfloat16EPKSF_SB_SB_EEPjSK_NS0_13ScanTileStateIiLb1EEENS0_8NullTypeESN_iNS2_19streaming_context_tIlLb1EEELS5_0EEEvT0_T1_T2_T3_T4_T5_T6_T7_iT8_NS1_7vsmem_tE_param_8,
	.param .align 8 .b8 _ZN3cub18CUB_300001_SM_10006detail6select23DeviceSelectSweepKernelINS2_10policy_hubIjbiLb0ELNS0_10SelectImplE0EE10Policy1000EN6thrust24THRUST_300001_SM_1000_NS17counting_iteratorIjNS9_11use_defaultESB_SB_EENS9_18transform_iteratorI9NonZeroOpI13__nv_bfloat16EPKSF_SB_SB_EEPjSK_NS0_13ScanTileStateIiLb1EEENS0_8NullTypeESN_iNS2_19streaming_context_tIlLb1EEELS5_0EEEvT0_T1_T2_T3_T4_T5_T6_T7_iT8_NS1_7vsmem_tE_param_9[40],
	.param .align 8 .b8 _ZN3cub18CUB_300001_SM_10006detail6select23DeviceSelectSweepKernelINS2_10policy_hubIjbiLb0ELNS0_10SelectImplE0EE10Policy1000EN6thrust24THRUST_300001_SM_1000_NS17counting_iteratorIjNS9_11use_defaultESB_SB_EENS9_18transform_iteratorI9NonZeroOpI13__nv_bfloat16EPKSF_SB_SB_EEPjSK_NS0_13ScanTileStateIiLb1EEENS0_8NullTypeESN_iNS2_19streaming_context_tIlLb1EEELS5_0EEEvT0_T1_T2_T3_T4_T5_T6_T7_iT8_NS1_7vsmem_tE_param_10[8]
)
.maxntid 512
{
	.reg .pred 	%p<505>;
	.reg .b16 	%rs<318>;
	.reg .b32 	%r<1531>;
	.reg .b64 	%rd<722>;
	// demoted variable
	.shared .align 16 .b8 _ZZN3cub18CUB_300001_SM_10006detail6select23DeviceSelectSweepKernelINS2_10policy_hubIjbiLb0ELNS0_10SelectImplE0EE10Policy1000EN6thrust24THRUST_300001_SM_1000_NS17counting_iteratorIjNS9_11use_defaultESB_SB_EENS9_18transform_iteratorI9NonZeroOpI13__nv_bfloat16EPKSF_SB_SB_EEPjSK_NS0_13ScanTileStateIiLb1EEENS0_8NullTypeESN_iNS2_19streaming_context_tIlLb1EEELS5_0EEEvT0_T1_T2_T3_T4_T5_T6_T7_iT8_NS1_7vsmem_tEE19static_temp_storage[28672];
	ld.param.u64 	%rd3, [_ZN3cub18CUB_300001_SM_10006detail6select23DeviceSelectSweepKernelINS2_10policy_hubIjbiLb0ELNS0_10SelectImplE0EE10Policy1000EN6thrust24THRUST_300001_SM_1000_NS17counting_iteratorIjNS9_11use_defaultESB_SB_EENS9_18transform_iteratorI9NonZeroOpI13__nv_bfloat16EPKSF_SB_SB_EEPjSK_NS0_13ScanTileStateIiLb1EEENS0_8NullTypeESN_iNS2_19streaming_context_tIlLb1EEELS5_0EEEvT0_T1_T2_T3_T4_T5_T6_T7_iT8_NS1_7vsmem_tE_param_4];
	ld.param.u32 	%r1, [_ZN3cub18CUB_300001_SM_10006detail6select23DeviceSelectSweepKernelINS2_10policy_hubIjbiLb0ELNS0_10SelectImplE0EE10Policy1000EN6thrust24THRUST_300001_SM_1000_NS17counting_iteratorIjNS9_11use_defaultESB_SB_EENS9_18transform_iteratorI9NonZeroOpI13__nv_bfloat16EPKSF_SB_SB_EEPjSK_NS0_13ScanTileStateIiLb1EEENS0_8NullTypeESN_iNS2_19streaming_context_tIlLb1EEELS5_0EEEvT0_T1_T2_T3_T4_T5_T6_T7_iT8_NS1_7vsmem_tE_param_0];
	ld.param.u64 	%rd195, [_ZN3cub18CUB_300001_SM_10006detail6select23DeviceSelectSweepKernelINS2_10policy_hubIjbiLb0ELNS0_10SelectImplE0EE10Policy1000EN6thrust24THRUST_300001_SM_1000_NS17counting_iteratorIjNS9_11use_defaultESB_SB_EENS9_18transform_iteratorI9NonZeroOpI13__nv_bfloat16EPKSF_SB_SB_EEPjSK_NS0_13ScanTileStateIiLb1EEENS0_8NullTypeESN_iNS2_19streaming_context_tIlLb1EEELS5_0EEEvT0_T1_T2_T3_T4_T5_T6_T7_iT8_NS1_7vsmem_tE_param_1];
	ld.param.u64 	%rd196, [_ZN3cub18CUB_300001_SM_10006detail6select23DeviceSelectSweepKernelINS2_10policy_hubIjbiLb0ELNS0_10SelectImplE0EE10Policy1000EN6thrust24THRUST_300001_SM_1000_NS17counting_iteratorIjNS9_11use_defaultESB_SB_EENS9_18transform_iteratorI9NonZeroOpI13__nv_bfloat16EPKSF_SB_SB_EEPjSK_NS0_13ScanTileStateIiLb1EEENS0_8NullTypeESN_iNS2_19streaming_context_tIlLb1EEELS5_0EEEvT0_T1_T2_T3_T4_T5_T6_T7_iT8_NS1_7vsmem_tE_param_2];
	ld.param.u32 	%r447, [_ZN3cub18CUB_300001_SM_10006detail6select23DeviceSelectSweepKernelINS2_10policy_hubIjbiLb0ELNS0_10SelectImplE0EE10Policy1000EN6thrust24THRUST_300001_SM_1000_NS17counting_iteratorIjNS9_11use_defaultESB_SB_EENS9_18transform_iteratorI9NonZeroOpI13__nv_bfloat16EPKSF_SB_SB_EEPjSK_NS0_13ScanTileStateIiLb1EEENS0_8NullTypeESN_iNS2_19streaming_context_tIlLb1EEELS5_0EEEvT0_T1_T2_T3_T4_T5_T6_T7_iT8_NS1_7vsmem_tE_param_8];
	mov.b64 	%rd194, _ZN3cub18CUB_300001_SM_10006detail6select23DeviceSelectSweepKernelINS2_10policy_hubIjbiLb0ELNS0_10SelectImplE0EE10Policy1000EN6thrust24THRUST_300001_SM_1000_NS17counting_iteratorIjNS9_11use_defaultESB_SB_EENS9_18transform_iteratorI9NonZeroOpI13__nv_bfloat16EPKSF_SB_SB_EEPjSK_NS0_13ScanTileStateIiLb1EEENS0_8NullTypeESN_iNS2_19streaming_context_tIlLb1EEELS5_0EEEvT0_T1_T2_T3_T4_T5_T6_T7_iT8_NS1_7vsmem_tE_param_9;
	mov.u64 	%rd1, %rd194;
	cvta.to.global.u64 	%rd2, %rd196;
	cvta.to.global.u64 	%rd4, %rd195;
	mov.u32 	%r448, %ctaid.x;
	mov.u32 	%r449, %nctaid.y;
	mov.u32 	%r450, %ctaid.y;
	mad.lo.s32 	%r1454, %r448, %r449, %r450;
	mul.lo.s32 	%r3, %r1454, 7168;
	add.s32 	%r451, %r447, -1;
	setp.ge.s32 	%p1, %r1454, %r451;
	@%p1 bra 	$L__BB24_228;
	setp.ne.s32 	%p289, %r1454, 0;
	@%p289 bra 	$L__BB24_108;
	ld.param.u8 	%rs298, [%rd1];
	setp.eq.s16 	%p408, %rs298, 0;
	ld.param.u64 	%rd535, [%rd1+16];
	cvt.u32.u64 	%r1258, %rd535;
	selp.b32 	%r1259, %r1258, 0, %p408;
	mov.u32 	%r4, %tid.x;
	mul.lo.s32 	%r1260, %r4, 14;
	add.s32 	%r1261, %r3, %r1260;
	add.s32 	%r1262, %r1261, %r1;
	add.s32 	%r5, %r1262, %r1259;
	add.s32 	%r6, %r5, 1;
	add.s32 	%r7, %r5, 2;
	add.s32 	%r8, %r5, 3;
	add.s32 	%r9, %r5, 4;
	add.s32 	%r10, %r5, 5;
	add.s32 	%r11, %r5, 6;
	add.s32 	%r12, %r5, 7;
	add.s32 	%r13, %r5, 8;
	add.s32 	%r14, %r5, 9;
	add.s32 	%r15, %r5, 10;
	add.s32 	%r16, %r5, 11;
	add.s32 	%r17, %r5, 12;
	add.s32 	%r18, %r5, 13;
	bar.sync 	0;
	selp.b64 	%rd536, %rd535, 0, %p408;
	cvt.u64.u32 	%rd537, %r3;
	add.s64 	%rd538, %rd536, %rd537;
	mov.b32 	%r1255, 0;
	// begin inline asm
	cvt.rn.bf16.s32 %rs255, %r1255;
	// end inline asm
	cvt.u64.u32 	%rd539, %r1260;
	add.s64 	%rd540, %rd538, %rd539;
	shl.b64 	%rd541, %rd540, 1;
	add.s64 	%rd542, %rd4, %rd541;
	ld.global.u16 	%rs257, [%rd542];
	// begin inline asm
	{ .reg .pred __$temp3;
  setp.neu.bf16  __$temp3, %rs257, %rs255;
  selp.u16 %rs256, 1, 0, __$temp3;}
	// end inline asm
	setp.ne.s16 	%p409, %rs256, 0;
	ld.global.u16 	%rs260, [%rd542+2];
	// begin inline asm
	{ .reg .pred __$temp3;
  setp.neu.bf16  __$temp3, %rs260, %rs255;
  selp.u16 %rs259, 1, 0, __$temp3;}
	// end inline asm
	setp.ne.s16 	%p410, %rs259, 0;
	ld.global.u16 	%rs263, [%rd542+4];
	// begin inline asm
	{ .reg .pred __$temp3;
  setp.neu.bf16  __$temp3, %rs263, %rs255;
  selp.u16 %rs262, 1, 0, __$temp3;}
	// end inline asm
	setp.ne.s16 	%p411, %rs262, 0;
	ld.global.u16 	%rs266, [%rd542+6];
	// begin inline asm
	{ .reg .pred __$temp3;
  setp.neu.bf16  __$temp3, %rs266, %rs255;
  selp.u16 %rs265, 1, 0, __$temp3;}
	// end inline asm
	setp.ne.s16 	%p412, %rs265, 0;
	ld.global.u16 	%rs269, [%rd542+8];
	// begin inline asm
	{ .reg .pred __$temp3;
  setp.neu.bf16  __$temp3, %rs269, %rs255;
  selp.u16 %rs268, 1, 0, __$temp3;}
	// end inline asm
	setp.ne.s16 	%p413, %rs268, 0;
	ld.global.u16 	%rs272, [%rd542+10];
	// begin inline asm
	{ .reg .pred __$temp3;
  setp.neu.bf16  __$temp3, %rs272, %rs255;
  selp.u16 %rs271, 1, 0, __$temp3;}
	// end inline asm
	setp.ne.s16 	%p414, %rs271, 0;
	ld.global.u16 	%rs275, [%rd542+12];
	// begin inline asm
	{ .reg .pred __$temp3;
  setp.neu.bf16  __$temp3, %rs275, %rs255;
  selp.u16 %rs274, 1, 0, __$temp3;}
	// end inline asm
	setp.ne.s16 	%p415, %rs274, 0;
	ld.global.u16 	%rs278, [%rd542+14];
	// begin inline asm
	{ .reg .pred __$temp3;
  setp.neu.bf16  __$temp3, %rs278, %rs255;
  selp.u16 %rs277, 1, 0, __$temp3;}
	// end inline asm
	setp.ne.s16 	%p416, %rs277, 0;
	ld.global.u16 	%rs281, [%rd542+16];
	// begin inline asm
	{ .reg .pred __$temp3;
  setp.neu.bf16  __$temp3, %rs281, %rs255;
  selp.u16 %rs280, 1, 0, __$temp3;}
	// end inline asm
	setp.ne.s16 	%p417, %rs280, 0;
	ld.global.u16 	%rs284, [%rd542+18];
	// begin inline asm
	{ .reg .pred __$temp3;
  setp.neu.bf16  __$temp3, %rs284, %rs255;
  selp.u16 %rs283, 1, 0, __$temp3;}
	// end inline asm
	setp.ne.s16 	%p418, %rs283, 0;
	ld.global.u16 	%rs287, [%rd542+20];
	// begin inline asm
	{ .reg .pred __$temp3;
  setp.neu.bf16  __$temp3, %rs287, %rs255;
  selp.u16 %rs286, 1, 0, __$temp3;}
	// end inline asm
	setp.ne.s16 	%p419, %rs286, 0;
	ld.global.u16 	%rs290, [%rd542+22];
	// begin inline asm
	{ .reg .pred __$temp3;
  setp.neu.bf16  __$temp3, %rs290, %rs255;
  selp.u16 %rs289, 1, 0, __$temp3;}
	// end inline asm
	setp.ne.s16 	%p420, %rs289, 0;
	ld.global.u16 	%rs293, [%rd542+24];
	// begin inline asm
	{ .reg .pred __$temp3;
  setp.neu.bf16  __$temp3, %rs293, %rs255;
  selp.u16 %rs292, 1, 0, __$temp3;}
	// end inline asm
	setp.ne.s16 	%p421, %rs292, 0;
	ld.global.u16 	%rs296, [%rd542+26];
	// begin inline asm
	{ .reg .pred __$temp3;
  setp.neu.bf16  __$temp3, %rs296, %rs255;
  selp.u16 %rs295, 1, 0, __$temp3;}
	// end inline asm
	setp.ne.s16 	%p422, %rs295, 0;
	selp.u32 	%r1263, 1, 0, %p409;
	selp.u32 	%r1264, 1, 0, %p410;
	selp.u32 	%r1265, 1, 0, %p411;
	selp.u32 	%r1266, 1, 0, %p412;
	selp.u32 	%r1267, 1, 0, %p413;
	selp.u32 	%r1268, 1, 0, %p414;
	selp.u32 	%r1269, 1, 0, %p415;
	selp.u32 	%r1270, 1, 0, %p416;
	selp.u32 	%r1271, 1, 0, %p417;
	selp.u32 	%r1272, 1, 0, %p418;
	selp.u32 	%r1273, 1, 0, %p419;
	selp.u32 	%r1274, 1, 0, %p420;
	selp.u32 	%r1275, 1, 0, %p421;
	selp.u32 	%r1276, 1, 0, %p422;
	bar.sync 	0;
	add.s32 	%r1277, %r1264, %r1263;
	add.s32 	%r1278, %r1277, %r1265;
	add.s32 	%r19, %r1278, %r1266;
	add.s32 	%r1279, %r19, %r1267;
	add.s32 	%r1280, %r1279, %r1268;
	add.s32 	%r1281, %r1280, %r1269;
	add.s32 	%r1282, %r1281, %r1270;
	add.s32 	%r1283, %r1282, %r1271;
	add.s32 	%r1284, %r1283, %r1272;
	add.s32 	%r1285, %r1284, %r1273;
	add.s32 	%r20, %r1285, %r1274;
	add.s32 	%r21, %r20, %r1275;
	add.s32 	%r1232, %r21, %r1276;
	shr.u32 	%r22, %r4, 5;
	// begin inline asm
	mov.u32 %r1227, %laneid;
	// end inline asm
	mov.b32 	%r1230, 1;
	mov.b32 	%r1257, -1;
	// begin inline asm
	{  .reg .s32 r0;  .reg .pred p;  shfl.sync.up.b32 r0|p, %r1232, %r1230, %r1255, %r1257;  @p add.s32 r0, r0, %r1232;  mov.s32 %r1228, r0;}
	// end inline asm
	mov.b32 	%r1236, 2;
	// begin inline asm
	{  .reg .s32 r0;  .reg .pred p;  shfl.sync.up.b32 r0|p, %r1228, %r1236, %r1255, %r1257;  @p add.s32 r0, r0, %r1228;  mov.s32 %r1234, r0;}
	// end inline asm
	mov.b32 	%r1242, 4;
	// begin inline asm
	{  .reg .s32 r0;  .reg .pred p;  shfl.sync.up.b32 r0|p, %r1234, %r1242, %r1255, %r1257;  @p add.s32 r0, r0, %r1234;  mov.s32 %r1240, r0;}
	// end inline asm
	mov.b32 	%r1248, 8;
	// begin inline asm
	{  .reg .s32 r0;  .reg .pred p;  shfl.sync.up.b32 r0|p, %r1240, %r1248, %r1255, %r1257;  @p add.s32 r0, r0, %r1240;  mov.s32 %r1246, r0;}
	// end inline asm
	mov.b32 	%r1254, 16;
	// begin inline asm
	{  .reg .s32 r0;  .reg .pred p;  shfl.sync.up.b32 r0|p, %r1246, %r1254, %r1255, %r1257;  @p add.s32 r0, r0, %r1246;  mov.s32 %r1252, r0;}
	// end inline asm
	setp.ne.s32 	%p423, %r1227, 31;
	@%p423 bra 	$L__BB24_4;
	shl.b32 	%r1286, %r22, 2;
	mov.u32 	%r1287, _ZZN3cub18CUB_300001_SM_10006detail6select23DeviceSelectSweepKernelINS2_10policy_hubIjbiLb0ELNS0_10SelectImplE0EE10Policy1000EN6thrust24THRUST_300001_SM_1000_NS17counting_iteratorIjNS9_11use_defaultESB_SB_EENS9_18transform_iteratorI9NonZeroOpI13__nv_bfloat16EPKSF_SB_SB_EEPjSK_NS0_13ScanTileStateIiLb1EEENS0_8NullTypeESN_iNS2_19streaming_context_tIlLb1EEELS5_0EEEvT0_T1_T2_T3_T4_T5_T6_T7_iT8_NS1_7vsmem_tEE19static_temp_storage;
	add.s32 	%r1288, %r1287, %r1286;
	st.shared.u32 	[%r1288], %r1252;
$L__BB24_4:
	bar.sync 	0;
	ld.shared.v4.u32 	{%r25, %r26, %r27, %r28}, [_ZZN3cub18CUB_300001_SM_10006detail6select23DeviceSelectSweepKernelINS2_10policy_hubIjbiLb0ELNS0_10SelectImplE0EE10Policy1000EN6thrust24THRUST_300001_SM_1000_NS17counting_iteratorIjNS9_11use_defaultESB_SB_EENS9_18transform_iteratorI9NonZeroOpI13__nv_bfloat16EPKSF_SB_SB_EEPjSK_NS0_13ScanTileStateIiLb1EEENS0_8NullTypeESN_iNS2_19streaming_context_tIlLb1EEELS5_0EEEvT0_T1_T2_T3_T4_T5_T6_T7_iT8_NS1_7vsmem_tEE19static_temp_storage];
	shr.u32 	%r1289, %r4, 5;
	add.s32 	%r1290, %r26, %r25;
	setp.eq.s32 	%p424, %r1289, 2;
	selp.b32 	%r1291, %r1290, %r25, %p424;
	add.s32 	%r1292, %r1290, %r27;
	setp.eq.s32 	%p425, %r1289, 3;
	selp.b32 	%r1293, %r1292, %r1291, %p425;
	add.s32 	%r1294, %r1292, %r28;
	setp.eq.s32 	%p426, %r1289, 4;
	selp.b32 	%r1295, %r1294, %r1293, %p426;
	ld.shared.v4.u32 	{%r29, %r30, %r31, %r32}, [_ZZN3cub18CUB_300001_SM_10006detail6select23DeviceSelectSweepKernelINS2_10policy_hubIjbiLb0ELNS0_10SelectImplE0EE10Policy1000EN6thrust24THRUST_300001_SM_1000_NS17counting_iteratorIjNS9_11use_defaultESB_SB_EENS9_18transform_iteratorI9NonZeroOpI13__nv_bfloat16EPKSF_SB_SB_EEPjSK_NS0_13ScanTileStateIiLb1EEENS0_8NullTypeESN_iNS2_19streaming_context_tIlLb1EEELS5_0EEEvT0_T1_T2_T3_T4_T5_T6_T7_iT8_NS1_7vsmem_tEE19static_temp_storage+16];
	add.s32 	%r1296, %r1294, %r29;
	setp.eq.s32 	%p427, %r1289, 5;
	selp.b32 	%r1297, %r1296, %r1295, %p427;
	add.s32 	%r1298, %r1296, %r30;
	setp.eq.s32 	%p428, %r1289, 6;
	selp.b32 	%r1299, %r1298, %r1297, %p428;
	add.s32 	%r1300, %r1298, %r31;
	setp.eq.s32 	%p429, %r1289, 7;
	selp.b32 	%r1301, %r1300, %r1299, %p429;
	add.s32 	%r1302, %r1300, %r32;
	setp.eq.s32 	%p430, %r1289, 8;
	selp.b32 	%r1303, %r1302, %r1301, %p430;
	ld.shared.v4.u32 	{%r33, %r34, %r35, %r36}, [_ZZN3cub18CUB_300001_SM_10006detail6select23DeviceSelectSweepKernelINS2_10policy_hubIjbiLb0ELNS0_10SelectImplE0EE10Policy1000EN6thrust24THRUST_300001_SM_1000_NS17counting_iteratorIjNS9_11use_defaultESB_SB_EENS9_18transform_iteratorI9NonZeroOpI13__nv_bfloat16EPKSF_SB_SB_EEPjSK_NS0_13ScanTileStateIiLb1EEENS0_8NullTypeESN_iNS2_19streaming_context_tIlLb1EEELS5_0EEEvT0_T1_T2_T3_T4_T5_T6_T7_iT8_NS1_7vsmem_tEE19static_temp_storage+32];
	add.s32 	%r1304, %r1302, %r33;
	setp.eq.s32 	%p431, %r1289, 9;
	selp.b32 	%r1305, %r1304, %r1303, %p431;
	add.s32 	%r1306, %r1304, %r34;
	setp.eq.s32 	%p432, %r1289, 10;
	selp.b32 	%r1307, %r1306, %r1305, %p432;
	add.s32 	%r1308, %r1306, %r35;
	setp.eq.s32 	%p433, %r1289, 11;
	selp.b32 	%r1309, %r1308, %r1307, %p433;
	add.s32 	%r1310, %r1308, %r36;
	setp.eq.s32 	%p434, %r1289, 12;
	selp.b32 	%r1311, %r1310, %r1309, %p434;
	ld.shared.v4.u32 	{%r37, %r38, %r39, %r40}, [_ZZN3cub18CUB_300001_SM_10006detail6select23DeviceSelectSweepKernelINS2_10policy_hubIjbiLb0ELNS0_10SelectImplE0EE10Policy1000EN6thrust24THRUST_300001_SM_1000_NS17counting_iteratorIjNS9_11use_defaultESB_SB_EENS9_18transform_iteratorI9NonZeroOpI13__nv_bfloat16EPKSF_SB_SB_EEPjSK_NS0_13ScanTileStateIiLb1EEENS0_8NullTypeESN_iNS2_19streaming_context_tIlLb1EEELS5_0EEEvT0_T1_T2_T3_T4_T5_T6_T7_iT8_NS1_7vsmem_tEE19static_temp_storage+48];
	add.s32 	%r1312, %r1310, %r37;
	setp.eq.s32 	%p435, %r1289, 13;
	selp.b32 	%r1313, %r1312, %r1311, %p435;
	add.s32 	%r1314, %r1312, %r38;
	setp.eq.s32 	%p436, %r1289, 14;
	selp.b32 	%r1315, %r1314, %r1313, %p436;
	add.s32 	%r1316, %r1314, %r39;
	setp.eq.s32 	%p437, %r1289, 15;
	selp.b32 	%r1317, %r1316, %r1315, %p437;
	setp.lt.u32 	%p438, %r4, 32;
	selp.b32 	%r1318, 0, %r1317, %p438;
	setp.eq.s32 	%p439, %r1227, 0;
	setp.ne.s16 	%p440, %rs295, 0;
	selp.u32 	%r1319, 1, 0, %p440;
	add.s32 	%r1320, %r21, %r1319;
	sub.s32 	%r1321, %r1252, %r1320;
	selp.b32 	%r1322, 0, %r1321, %p439;
	add.s32 	%r41, %r1318, %r1322;
	setp.ne.s16 	%p441, %rs256, 0;
	selp.u32 	%r1323, 1, 0, %p441;
	add.s32 	%r42, %r41, %r1323;
	setp.ne.s16 	%p442, %rs259, 0;
	selp.u32 	%r1324, 1, 0, %p442;
	add.s32 	%r1325, %r1324, %r1323;
	add.s32 	%r43, %r1325, %r41;
	setp.ne.s16 	%p443, %rs262, 0;
	selp.u32 	%r1326, 1, 0, %p443;
	add.s32 	%r44, %r43, %r1326;
	add.s32 	%r45, %r19, %r41;
	setp.ne.s16 	%p444, %rs268, 0;
	selp.u32 	%r1327, 1, 0, %p444;
	add.s32 	%r46, %r45, %r1327;
	setp.ne.s16 	%p445, %rs271, 0;
	selp.u32 	%r1328, 1, 0, %p445;
	add.s32 	%r47, %r46, %r1328;
	setp.ne.s16 	%p446, %rs274, 0;
	selp.u32 	%r1329, 1, 0, %p446;
	add.s32 	%r48, %r47, %r1329;
	setp.ne.s16 	%p447, %rs277, 0;
	selp.u32 	%r1330, 1, 0, %p447;
	add.s32 	%r49, %r48, %r1330;
	setp.ne.s16 	%p448, %rs280, 0;
	selp.u32 	%r1331, 1, 0, %p448;
	add.s32 	%r50, %r49, %r1331;
	setp.ne.s16 	%p449, %rs283, 0;
	selp.u32 	%r1332, 1, 0, %p449;
	add.s32 	%r51, %r50, %r1332;
	setp.ne.s16 	%p450, %rs286, 0;
	selp.u32 	%r1333, 1, 0, %p450;
	add.s32 	%r52, %r51, %r1333;
	add.s32 	%r53, %r20, %r41;
	add.s32 	%r54, %r21, %r41;
	setp.ne.s32 	%p451, %r4, 0;
	@%p451 bra 	$L__BB24_6;
	add.s64 	%rd543, %rd3, 256;
	add.s32 	%r1336, %r26, %r25;
	add.s32 	%r1337, %r1336, %r27;
	add.s32 	%r1338, %r1337, %r28;
	add.s32 	%r1339, %r1338, %r29;
	add.s32 	%r1340, %r1339, %r30;
	add.s32 	%r1341, %r1340, %r31;
	add.s32 	%r1342, %r1341, %r32;
	add.s32 	%r1343, %r1342, %r33;
	add.s32 	%r1344, %r1343, %r34;
	add.s32 	%r1345, %r1344, %r35;
	add.s32 	%r1346, %r1345, %r36;
	add.s32 	%r1347, %r1346, %r37;
	add.s32 	%r1348, %r1347, %r38;
	add.s32 	%r1349, %r1348, %r39;
	add.s32 	%r1335, %r1349, %r40;
	mov.b32 	%r1334, 101;
	// begin inline asm
	st.relaxed.gpu.v2.u32 [%rd543], {%r1334, %r1335};
	// end inline asm
$L__BB24_6:
	add.s32 	%r1350, %r26, %r25;
	add.s32 	%r1351, %r1350, %r27;
	add.s32 	%r1352, %r1351, %r28;
	add.s32 	%r1353, %r1352, %r29;
	add.s32 	%r1354, %r1353, %r30;
	add.s32 	%r1355, %r1354, %r31;
	add.s32 	%r1356, %r1355, %r32;
	add.s32 	%r1357, %r1356, %r33;
	add.s32 	%r1358, %r1357, %r34;
	add.s32 	%r1359, %r1358, %r35;
	add.s32 	%r1360, %r1359, %r36;
	add.s32 	%r1361, %r1360, %r37;
	add.s32 	%r1362, %r1361, %r38;
	add.s32 	%r1363, %r1362, %r39;
	add.s32 	%r1364, %r1363, %r40;
	setp.gt.s32 	%p452, %r1364, 512;
	@%p452 bra 	$L__BB24_63;
	setp.ne.s16 	%p453, %rs256, 0;
	mov.u64 	%rd544, %rd194;
	ld.param.u8 	%rs15, [%rd544];
	ld.param.u64 	%rd545, [%rd544+24];
	cvta.to.global.u64 	%rd5, %rd545;
	@%p453 bra 	$L__BB24_8;
	bra.uni 	$L__BB24_11;
$L__BB24_8:
	setp.ne.s16 	%p454, %rs15, 0;
	mov.b64 	%rd648, 0;
	@%p454 bra 	$L__BB24_10;
	ld.global.u64 	%rd648, [%rd5];
$L__BB24_10:
	cvt.s64.s32 	%rd547, %r41;
	add.s64 	%rd548, %rd648, %rd547;
	shl.b64 	%rd549, %rd548, 2;
	add.s64 	%rd550, %rd2, %rd549;
	st.global.u32 	[%rd550], %r5;
$L__BB24_11:
	setp.eq.s16 	%p455, %rs259, 0;
	@%p455 bra 	$L__BB24_15;
	setp.ne.s16 	%p456, %rs15, 0;
	mov.b64 	%rd649, 0;
	@%p456 bra 	$L__BB24_14;
	ld.global.u64 	%rd649, [%rd5];
$L__BB24_14:
	cvt.s64.s32 	%rd552, %r42;
	add.s64 	%rd553, %rd649, %rd552;
	shl.b64 	%rd554, %rd553, 2;
	add.s64 	%rd555, %rd2, %rd554;
	st.global.u32 	[%rd555], %r6;
$L__BB24_15:
	setp.eq.s16 	%p457, %rs262, 0;
	@%p457 bra 	$L__BB24_19;
	setp.ne.s16 	%p458, %rs15, 0;
	mov.b64 	%rd650, 0;
	@%p458 bra 	$L__BB24_18;
	ld.global.u64 	%rd650, [%rd5];
$L__BB24_18:
	cvt.s64.s32 	%rd557, %r43;
	add.s64 	%rd558, %rd650, %rd557;
	shl.b64 	%rd559, %rd558, 2;
	add.s64 	%rd560, %rd2, %rd559;
	st.global.u32 	[%rd560], %r7;
$L__BB24_19:
	setp.eq.s16 	%p459, %rs265, 0;
	@%p459 bra 	$L__BB24_23;
	setp.ne.s16 	%p460, %rs15, 0;
	mov.b64 	%rd651, 0;
	@%p460 bra 	$L__BB24_22;
	ld.global.u64 	%rd651, [%rd5];
$L__BB24_22:
	cvt.s64.s32 	%rd562, %r44;
	add.s64 	%rd563, %rd651, %rd562;
	shl.b64 	%rd564, %rd563, 2;
	add.s64 	%rd565, %rd2, %rd564;
	st.global.u32 	[%rd565], %r8;
$L__BB24_23:
	setp.eq.s16 	%p461, %rs268, 0;
	@%p461 bra 	$L__BB24_27;
	setp.ne.s16 	%p462, %rs15, 0;
	mov.b64 	%rd652, 0;
	@%p462 bra 	$L__BB24_26;
	ld.global.u64 	%rd652, [%rd5];
$L__BB24_26:
	cvt.s64.s32 	%rd567, %r45;
	add.s64 	%rd568, %rd652, %rd567;
	shl.b64 	%rd569, %rd568, 2;
	add.s64 	%rd570, %rd2, %rd569;
	st.global.u32 	[%rd570], %r9;
$L__BB24_27:
	setp.eq.s16 	%p463, %rs271, 0;
	@%p463 bra 	$L__BB24_31;
	setp.ne.s16 	%p464, %rs15, 0;
	mov.b64 	%rd653, 0;
	@%p464 bra 	$L__BB24_30;
	ld.global.u64 	%rd653, [%rd5];
$L__BB24_30:
	cvt.s64.s32 	%rd572, %r46;
	add.s64 	%rd573, %rd653, %rd572;
	shl.b64 	%rd574, %rd573, 2;
	add.s64 	%rd575, %rd2, %rd574;
	st.global.u32 	[%rd575], %r10;
$L__BB24_31:
	setp.eq.s16 	%p465, %rs274, 0;
	@%p465 bra 	$L__BB24_35;
	setp.ne.s16 	%p466, %rs15, 0;
	mov.b64 	%rd654, 0;
	@%p466 bra 	$L__BB24_34;
	ld.global.u64 	%rd654, [%rd5];
$L__BB24_34:
	cvt.s64.s32 	%rd577, %r47;
	add.s64 	%rd578, %rd654, %rd577;
	shl.b64 	%rd579, %rd578, 2;
	add.s64 	%rd580, %rd2, %rd579;
	st.global.u32 	[%rd580], %r11;
$L__BB24_35:
	setp.eq.s16 	%p467, %rs277, 0;
	@%p467 bra 	$L__BB24_39;
	setp.ne.s16 	%p468, %rs15, 0;
	mov.b64 	%rd655, 0;
	@%p468 bra 	$L__BB24_38;
	ld.global.u64 	%rd655, [%rd5];
$L__BB24_38:
	cvt.s64.s32 	%rd582, %r48;
	add.s64 	%rd583, %rd655, %rd582;
	shl.b64 	%rd584, %rd583, 2;
	add.s64 	%rd585, %rd2, %rd584;
	st.global.u32 	[%rd585], %r12;
$L__BB24_39:
	setp.eq.s16 	%p469, %rs280, 0;
	@%p469 bra 	$L__BB24_43;
	setp.ne.s16 	%p470, %rs15, 0;
	mov.b64 	%rd656, 0;
	@%p470 bra 	$L__BB24_42;
	ld.global.u64 	%rd656, [%rd5];
$L__BB24_42:
	cvt.s64.s32 	%rd587, %r49;
	add.s64 	%rd588, %rd656, %rd587;
	shl.b64 	%rd589, %rd588, 2;
	add.s64 	%rd590, %rd2, %rd589;
	st.global.u32 	[%rd590], %r13;
$L__BB24_43:
	setp.eq.s16 	%p471, %rs283, 0;
	@%p471 bra 	$L__BB24_47;
	setp.ne.s16 	%p472, %rs15, 0;
	mov.b64 	%rd657, 0;
	@%p472 bra 	$L__BB24_46;
	ld.global.u64 	%rd657, [%rd5];
$L__BB24_46:
	cvt.s64.s32 	%rd592, %r50;
	add.s64 	%rd593, %rd657, %rd592;
	shl.b64 	%rd594, %rd593, 2;
	add.s64 	%rd595, %rd2, %rd594;
	st.global.u32 	[%rd595], %r14;
$L__BB24_47:
	setp.eq.s16 	%p473, %rs286, 0;
	@%p473 bra 	$L__BB24_51;
	setp.ne.s16 	%p474, %rs15, 0;
	mov.b64 	%rd658, 0;
	@%p474 bra 	$L__BB24_50;
	ld.global.u64 	%rd658, [%rd5];
$L__BB24_50:
	cvt.s64.s32 	%rd597, %r51;
	add.s64 	%rd598, %rd658, %rd597;
	shl.b64 	%rd599, %rd598, 2;
	add.s64 	%rd600, %rd2, %rd599;
	st.global.u32 	[%rd600], %r15;
$L__BB24_51:
	setp.eq.s16 	%p475, %rs289, 0;
	@%p475 bra 	$L__BB24_55;
	setp.ne.s16 	%p476, %rs15, 0;
	mov.b64 	%rd659, 0;
	@%p476 bra 	$L__BB24_54;
	ld.global.u64 	%rd659, [%rd5];
$L__BB24_54:
	cvt.s64.s32 	%rd602, %r52;
	add.s64 	%rd603, %rd659, %rd602;
	shl.b64 	%rd604, %rd603, 2;
	add.s64 	%rd605, %rd2, %rd604;
	st.global.u32 	[%rd605], %r16;
$L__BB24_55:
	setp.eq.s16 	%p477, %rs292, 0;
	@%p477 bra 	$L__BB24_59;
	setp.ne.s16 	%p478, %rs15, 0;
	mov.b64 	%rd660, 0;
	@%p478 bra 	$L__BB24_58;
	ld.global.u64 	%rd660, [%rd5];
$L__BB24_58:
	cvt.s64.s32 	%rd607, %r53;
	add.s64 	%rd608, %rd660, %rd607;
	shl.b64 	%rd609, %rd608, 2;
	add.s64 	%rd610, %rd2, %rd609;
	st.global.u32 	[%rd610], %r17;
$L__BB24_59:
	setp.eq.s16 	%p479, %rs295, 0;
	@%p479 bra 	$L__BB24_517;
	setp.ne.s16 	%p480, %rs15, 0;
	mov.b64 	%rd661, 0;
	@%p480 bra 	$L__BB24_62;
	ld.global.u64 	%rd661, [%rd5];
$L__BB24_62:
	cvt.s64.s32 	%rd612, %r54;
	add.s64 	%rd613, %rd661, %rd612;
	shl.b64 	%rd614, %rd613, 2;
	add.s64 	%rd615, %rd2, %rd614;
	st.global.u32 	[%rd615], %r18;
	bra.uni 	$L__BB24_517;
$L__BB24_63:
	setp.eq.s16 	%p481, %rs256, 0;
	bar.sync 	0;
	@%p481 bra 	$L__BB24_65;
	shl.b32 	%r1365, %r41, 2;
	mov.u32 	%r1366, _ZZN3cub18CUB_300001_SM_10006detail6select23DeviceSelectSweepKernelINS2_10policy_hubIjbiLb0ELNS0_10SelectImplE0EE10Policy1000EN6thrust24THRUST_300001_SM_1000_NS17counting_iteratorIjNS9_11use_defaultESB_SB_EENS9_18transform_iteratorI9NonZeroOpI13__nv_bfloat16EPKSF_SB_SB_EEPjSK_NS0_13ScanTileStateIiLb1EEENS0_8NullTypeESN_iNS2_19streaming_context_tIlLb1EEELS5_0EEEvT0_T1_T2_T3_T4_T5_T6_T7_iT8_NS1_7vsmem_tEE19static_temp_storage;
	add.s32 	%r1367, %r1366, %r1365;
	st.shared.u32 	[%r1367], %r5;
$L__BB24_65:
	setp.eq.s16 	%p482, %rs259, 0;
	@%p482 bra 	$L__BB24_67;
	shl.b32 	%r1368, %r42, 2;
	mov.u32 	%r1369, _ZZN3cub18CUB_300001_SM_10006detail6select23DeviceSelectSweepKernelINS2_10policy_hubIjbiLb0ELNS0_10SelectImplE0EE10Policy1000EN6thrust24THRUST_300001_SM_1000_NS17counting_iteratorIjNS9_11use_defaultESB_SB_EENS9_18transform_iteratorI9NonZeroOpI13__nv_bfloat16EPKSF_SB_SB_EEPjSK_NS0_13ScanTileStateIiLb1EEENS0_8NullTypeESN_iNS2_19streaming_context_tIlLb1EEELS5_0EEEvT0_T1_T2_T3_T4_T5_T6_T7_iT8_NS1_7vsmem_tEE19static_temp_storage;
	add.s32 	%r1370, %r1369, %r1368;
	st.shared.u32 	[%r1370], %r6;
$L__BB24_67:
	setp.eq.s16 	%p483, %rs262, 0;
	@%p483 bra 	$L__BB24_69;
	shl.b32 	%r1371, %r43, 2;
	mov.u32 	%r1372, _ZZN3cub18CUB_300001_SM_10006detail6select23DeviceSelectSweepKernelINS2_10policy_hubIjbiLb0ELNS0_10SelectImplE0EE10Policy1000EN6thrust24THRUST_300001_SM_1000_NS17counting_iteratorIjNS9_11use_defaultESB_SB_EENS9_18transform_iteratorI9NonZeroOpI13__nv_bfloat16EPKSF_SB_SB_EEPjSK_NS0_13ScanTileStateIiLb1EEENS0_8NullTypeESN_iNS2_19streaming_context_tIlLb1EEELS5_0EEEvT0_T1_T2_T3_T4_T5_T6_T7_iT8_NS1_7vsmem_tEE19static_temp_storage;
	add.s32 	%r1373, %r1372, %r1371;
	st.shared.u32 	[%r1373], %r7;
$L__BB24_69:
	setp.eq.s16 	%p484, %rs265, 0;
	@%p484 bra 	$L__BB24_71;
	shl.b32 	%r1374, %r44, 2;
	mov.u32 	%r1375, _ZZN3cub18CUB_300001_SM_10006detail6select23DeviceSelectSweepKernelINS2_10policy_hubIjbiLb0ELNS0_10SelectImplE0EE10Policy1000EN6thrust24THRUST_300001_SM_1000_NS17counting_iteratorIjNS9_11use_defaultESB_SB_EENS9_18transform_iteratorI9NonZeroOpI13__nv_bfloat16EPKSF_SB_SB_EEPjSK_NS0_13ScanTileStateIiLb1EEENS0_8NullTypeESN_iNS2_19streaming_context_tIlLb1EEELS5_0EEEvT0_T1_T2_T3_T4_T5_T6_T7_iT8_NS1_7vsmem_tEE19static_temp_storage;
	add.s32 	%r1376, %r1375, %r1374;
	st.shared.u32 	[%r1376], %r8;
$L__BB24_71:
	setp.eq.s16 	%p485, %rs268, 0;
	@%p485 bra 	$L__BB24_73;
	shl.b32 	%r1377, %r45, 2;
	mov.u32 	%r1378, _ZZN3cub18CUB_300001_SM_10006detail6select23DeviceSelectSweepKernelINS2_10policy_hubIjbiLb0ELNS0_10SelectImplE0EE10Policy1000EN6thrust24THRUST_300001_SM_1000_NS17counting_iteratorIjNS9_11use_defaultESB_SB_EENS9_18transform_iteratorI9NonZeroOpI13__nv_bfloat16EPKSF_SB_SB_EEPjSK_NS0_13ScanTileStateIiLb1EEENS0_8NullTypeESN_iNS2_19streaming_context_tIlLb1EEELS5_0EEEvT0_T1_T2_T3_T4_T5_T6_T7_iT8_NS1_7vsmem_tEE19static_temp_storage;
	add.s32 	%r1379, %r1378, %r1377;
	st.shared.u32 	[%r1379], %r9;
$L__BB24_73:
	setp.eq.s16 	%p486, %rs271, 0;
	@%p486 bra 	$L__BB24_75;
	shl.b32 	%r1380, %r46, 2;
	mov.u32 	%r1381, _ZZN3cub18CUB_300001_SM_10006detail6select23DeviceSelectSweepKernelINS2_10policy_hubIjbiLb0ELNS0_10SelectImplE0EE10Policy1000EN6thrust24THRUST_300001_SM_1000_NS17counting_iteratorIjNS9_11use_defaultESB_SB_EENS9_18transform_iteratorI9NonZeroOpI13__nv_bfloat16EPKSF_SB_SB_EEPjSK_NS0_13ScanTileStateIiLb1EEENS0_8NullTypeESN_iNS2_19streaming_context_tIlLb1EEELS5_0EEEvT0_T1_T2_T3_T4_T5_T6_T7_iT8_NS1_7vsmem_tEE19static_temp_storage;
	add.s32 	%r1382, %r1381, %r1380;
	st.shared.u32 	[%r1382], %r10;
$L__BB24_75:
	setp.eq.s16 	%p487, %rs274, 0;
	@%p487 bra 	$L__BB24_77;
	shl.b32 	%r1383, %r47, 2;
	mov.u32 	%r1384, _ZZN3cub18CUB_300001_SM_10006detail6select23DeviceSelectSweepKernelINS2_10policy_hubIjbiLb0ELNS0_10SelectImplE0EE10Policy1000EN6thrust24THRUST_300001_SM_1000_NS17counting_iteratorIjNS9_11use_defaultESB_SB_EENS9_18transform_iteratorI9NonZeroOpI13__nv_bfloat16EPKSF_SB_SB_EEPjSK_NS0_13ScanTileStateIiLb1EEENS0_8NullTypeESN_iNS2_19streaming_context_tIlLb1EEELS5_0EEEvT0_T1_T2_T3_T4_T5_T6_T7_iT8_NS1_7vsmem_tEE19static_temp_storage;
	add.s32 	%r1385, %r1384, %r1383;
	st.shared.u32 	[%r1385], %r11;
$L__BB24_77:
	setp.eq.s16 	%p488, %rs277, 0;
	@%p488 bra 	$L__BB24_79;
	shl.b32 	%r1386, %r48, 2;
	mov.u32 	%r1387, _ZZN3cub18CUB_300001_SM_10006detail6select23DeviceSelectSweepKernelINS2_10policy_hubIjbiLb0ELNS0_10SelectImplE0EE10Policy1000EN6thrust24THRUST_300001_SM_1000_NS17counting_iteratorIjNS9_11use_defaultESB_SB_EENS9_18transform_iteratorI9NonZeroOpI13__nv_bfloat16EPKSF_SB_SB_EEPjSK_NS0_13ScanTileStateIiLb1EEENS0_8NullTypeESN_iNS2_19streaming_context_tIlLb1EEELS5_0EEEvT0_T1_T2_T3_T4_T5_T6_T7_iT8_NS1_7vsmem_tEE19static_temp_storage;
	add.s32 	%r1388, %r1387, %r1386;
	st.shared.u32 	[%r1388], %r12;
$L__BB24_79:
	setp.eq.s16 	%p489, %rs280, 0;
	@%p489 bra 	$L__BB24_81;
	shl.b32 	%r1389, %r49, 2;
	mov.u32 	%r1390, _ZZN3cub18CUB_300001_SM_10006detail6select23DeviceSelectSweepKernelINS2_10policy_hubIjbiLb0ELNS0_10SelectImplE0EE10Policy1000EN6thrust24THRUST_300001_SM_1000_NS17counting_iteratorIjNS9_11use_defaultESB_SB_EENS9_18transform_iteratorI9NonZeroOpI13__nv_bfloat16EPKSF_SB_SB_EEPjSK_NS0_13ScanTileStateIiLb1EEENS0_8NullTypeESN_iNS2_19streaming_context_tIlLb1EEELS5_0EEEvT0_T1_T2_T3_T4_T5_T6_T7_iT8_NS1_7vsmem_tEE19static_temp_storage;
	add.s32 	%r1391, %r1390, %r1389;
	st.shared.u32 	[%r1391], %r13;
$L__BB24_81:
	setp.eq.s16 	%p490, %rs283, 0;
	@%p490 bra 	$L__BB24_83;
	shl.b32 	%r1392, %r50, 2;
	mov.u32 	%r1393, _ZZN3cub18CUB_300001_SM_10006detail6select23DeviceSelectSweepKernelINS2_10policy_hubIjbiLb0ELNS0_10SelectImplE0EE10Policy1000EN6thrust24THRUST_300001_SM_1000_NS17counting_iteratorIjNS9_11use_defaultESB_SB_EENS9_18transform_iteratorI9NonZeroOpI13__nv_bfloat16EPKSF_SB_SB_EEPjSK_NS0_13ScanTileStateIiLb1EEENS0_8NullTypeESN_iNS2_19streaming_context_tIlLb1EEELS5_0EEEvT0_T1_T2_T3_T4_T5_T6_T7_iT8_NS1_7vsmem_tEE19static_temp_storage;
	add.s32 	%r1394, %r1393, %r1392;
	st.shared.u32 	[%r1394], %r14;
$L__BB24_83:
	setp.eq.s16 	%p491, %rs286, 0;
	@%p491 bra 	$L__BB24_85;
	shl.b32 	%r1395, %r51, 2;
	mov.u32 	%r1396, _ZZN3cub18CUB_300001_SM_10006detail6select23DeviceSelectSweepKernelINS2_10policy_hubIjbiLb0ELNS0_10SelectImplE0EE10Policy1000EN6thrust24THRUST_300001_SM_1000_NS17counting_iteratorIjNS9_11use_defaultESB_SB_EENS9_18transform_iteratorI9NonZeroOpI13__nv_bfloat16EPKSF_SB_SB_EEPjSK_NS0_13ScanTileStateIiLb1EEENS0_8NullTypeESN_iNS2_19streaming_context_tIlLb1EEELS5_0EEEvT0_T1_T2_T3_T4_T5_T6_T7_iT8_NS1_7vsmem_tEE19static_temp_storage;
	add.s32 	%r1397, %r1396, %r1395;
	st.shared.u32 	[%r1397], %r15;
$L__BB24_85:
	setp.eq.s16 	%p492, %rs289, 0;
	@%p492 bra 	$L__BB24_87;
	shl.b32 	%r1398, %r52, 2;
	mov.u32 	%r1399, _ZZN3cub18CUB_300001_SM_10006detail6select23DeviceSelectSweepKernelINS2_10policy_hubIjbiLb0ELNS0_10SelectImplE0EE10Policy1000EN6thrust24THRUST_300001_SM_1000_NS17counting_iteratorIjNS9_11use_defaultESB_SB_EENS9_18transform_iteratorI9NonZeroOpI13__nv_bfloat16EPKSF_SB_SB_EEPjSK_NS0_13ScanTileStateIiLb1EEENS0_8NullTypeESN_iNS2_19streaming_context_tIlLb1EEELS5_0EEEvT0_T1_T2_T3_T4_T5_T6_T7_iT8_NS1_7vsmem_tEE19static_temp_storage;
	add.s32 	%r1400, %r1399, %r1398;
	st.shared.u32 	[%r1400], %r16;
$L__BB24_87:
	setp.eq.s16 	%p493, %rs292, 0;
	@%p493 bra 	$L__BB24_89;
	shl.b32 	%r1401, %r53, 2;
	mov.u32 	%r1402, _ZZN3cub18CUB_300001_SM_10006detail6select23DeviceSelectSweepKernelINS2_10policy_hubIjbiLb0ELNS0_10SelectImplE0EE10Policy1000EN6thrust24THRUST_300001_SM_1000_NS17counting_iteratorIjNS9_11use_defaultESB_SB_EENS9_18transform_iteratorI9NonZeroOpI13__nv_bfloat16EPKSF_SB_SB_EEPjSK_NS0_13ScanTileStateIiLb1EEENS0_8NullTypeESN_iNS2_19streaming_context_tIlLb1EEELS5_0EEEvT0_T1_T2_T3_T4_T5_T6_T7_iT8_NS1_7vsmem_tEE19static_temp_storage;
	add.s32 	%r1403, %r1402, %r1401;
	st.shared.u32 	[%r1403], %r17;
$L__BB24_89:
	setp.eq.s16 	%p494, %rs295, 0;
	@%p494 bra 	$L__BB24_91;
	shl.b32 	%r1404, %r54, 2;
	mov.u32 	%r1405, _ZZN3cub18CUB_300001_SM_10006detail6select23DeviceSelectSweepKernelINS2_10policy_hubIjbiLb0ELNS0_10SelectImplE0EE10Policy1000EN6thrust24THRUST_300001_SM_1000_NS17counting_iteratorIjNS9_11use_defaultESB_SB_EENS9_18transform_iteratorI9NonZeroOpI13__nv_bfloat16EPKSF_SB_SB_EEPjSK_NS0_13ScanTileStateIiLb1EEENS0_8NullTypeESN_iNS2_19streaming_context_tIlLb1EEELS5_0EEEvT0_T1_T2_T3_T4_T5_T6_T7_iT8_NS1_7vsmem_tEE19static_temp_storage;
	add.s32 	%r1406, %r1405, %r1404;
	st.shared.u32 	[%r1406], %r18;
$L__BB24_91:
	bar.sync 	0;
	mov.u32 	%r1453, %tid.x;
	setp.ge.u32 	%p495, %r1453, %r1364;
	@%p495 bra 	$L__BB24_517;
	mov.u64 	%rd616, %rd194;
	ld.param.u8 	%rs16, [%rd616];
	ld.param.u64 	%rd617, [%rd616+24];
	cvta.to.global.u64 	%rd6, %rd617;
	add.s32 	%r1421, %r26, %r27;
	add.s32 	%r1422, %r1421, %r28;
	add.s32 	%r1423, %r1422, %r29;
	add.s32 	%r1424, %r1423, %r30;
	add.s32 	%r1425, %r1424, %r31;
	add.s32 	%r1426, %r1425, %r32;
	add.s32 	%r1427, %r1426, %r33;
	add.s32 	%r1428, %r1427, %r34;
	add.s32 	%r1429, %r1428, %r35;
	add.s32 	%r1430, %r1429, %r36;
	add.s32 	%r1431, %r1430, %r37;
	add.s32 	%r1432, %r1431, %r38;
	add.s32 	%r1433, %r1432, %r39;
	add.s32 	%r1434, %r1433, %r40;
	add.s32 	%r1435, %r1434, %r25;
	not.b32 	%r1436, %r1453;
	add.s32 	%r57, %r1435, %r1436;
	and.b32  	%r1437, %r57, 1536;
	setp.eq.s32 	%p496, %r1437, 1536;
	@%p496 bra 	$L__BB24_97;
	cvt.u64.u32 	%rd641, %r1453;
	shl.b32 	%r1438, %r1453, 2;
	mov.u32 	%r1439, _ZZN3cub18CUB_300001_SM_10006detail6select23DeviceSelectSweepKernelINS2_10policy_hubIjbiLb0ELNS0_10SelectImplE0EE10Policy1000EN6thrust24THRUST_300001_SM_1000_NS17counting_iteratorIjNS9_11use_defaultESB_SB_EENS9_18transform_iteratorI9NonZeroOpI13__nv_bfloat16EPKSF_SB_SB_EEPjSK_NS0_13ScanTileStateIiLb1EEENS0_8NullTypeESN_iNS2_19streaming_context_tIlLb1EEELS5_0EEEvT0_T1_T2_T3_T4_T5_T6_T7_iT8_NS1_7vsmem_tEE19static_temp_storage;
	add.s32 	%r1450, %r1439, %r1438;
	shr.u32 	%r1440, %r57, 9;
	add.s32 	%r1441, %r1440, 1;
	and.b32  	%r1442, %r1441, 3;
	neg.s32 	%r1449, %r1442;
$L__BB24_94:
	.pragma "nounroll";
	setp.ne.s16 	%p497, %rs16, 0;
	ld.shared.u32 	%r62, [%r1450];
	mov.b64 	%rd642, 0;
	@%p497 bra 	$L__BB24_96;
	ld.global.u64 	%rd642, [%rd6];
$L__BB24_96:
	add.s64 	%rd619, %rd642, %rd641;
	shl.b64 	%rd620, %rd619, 2;
	add.s64 	%rd621, %rd2, %rd620;
	st.global.u32 	[%rd621], %r62;
	add.s64 	%rd641, %rd641, 512;
	cvt.u32.u64 	%r1453, %rd641;
	add.s32 	%r1450, %r1450, 2048;
	add.s32 	%r1449, %r1449, 1;
	setp.ne.s32 	%p498, %r1449, 0;
	@%p498 bra 	$L__BB24_94;
$L__BB24_97:
	setp.lt.u32 	%p499, %r57, 1536;
	@%p499 bra 	$L__BB24_517;
	mul.wide.u32 	%rd623, %r1453, 4;
	add.s64 	%rd12, %rd2, %rd623;
	shl.b32 	%r1443, %r1453, 2;
	mov.u32 	%r1444, _ZZN3cub18CUB_300001_SM_10006detail6select23DeviceSelectSweepKernelINS2_10policy_hubIjbiLb0ELNS0_10SelectImplE0EE10Policy1000EN6thrust24THRUST_300001_SM_1000_NS17counting_iteratorIjNS9_11use_defaultESB_SB_EENS9_18transform_iteratorI9NonZeroOpI13__nv_bfloat16EPKSF_SB_SB_EEPjSK_NS0_13ScanTileStateIiLb1EEENS0_8NullTypeESN_iNS2_19streaming_context_tIlLb1EEELS5_0EEEvT0_T1_T2_T3_T4_T5_T6_T7_iT8_NS1_7vsmem_tEE19static_temp_storage;
	add.s32 	%r1445, %r1443, %r1444;
	add.s32 	%r1452, %r1445, 4096;
	mov.b64 	%rd643, 0;
$L__BB24_99:
	setp.ne.s16 	%p500, %rs16, 0;
	ld.shared.u32 	%r70, [%r1452+-4096];
	mov.b64 	%rd644, 0;
	@%p500 bra 	$L__BB24_101;
	ld.global.u64 	%rd644, [%rd6];
$L__BB24_101:
	setp.ne.s16 	%p501, %rs16, 0;
	shl.b64 	%rd626, %rd644, 2;
	add.s64 	%rd627, %rd643, %rd626;
	add.s64 	%rd628, %rd12, %rd627;
	st.global.u32 	[%rd628], %r70;
	ld.shared.u32 	%r71, [%r1452+-2048];
	mov.b64 	%rd645, 0;
	@%p501 bra 	$L__BB24_103;
	ld.global.u64 	%rd645, [%rd6];
$L__BB24_103:
	setp.ne.s16 	%p502, %rs16, 0;
	shl.b64 	%rd630, %rd645, 2;
	add.s64 	%rd631, %rd643, %rd630;
	add.s64 	%rd632, %rd12, %rd631;
	st.global.u32 	[%rd632+2048], %r71;
	ld.shared.u32 	%r72, [%r1452];
	mov.b64 	%rd646, 0;
	@%p502 bra 	$L__BB24_105;
	ld.global.u64 	%rd646, [%rd6];
$L__BB24_105:
	setp.ne.s16 	%p503, %rs16, 0;
	shl.b64 	%rd634, %rd646, 2;
	add.s64 	%rd635, %rd643, %rd634;
	add.s64 	%rd636, %rd12, %rd635;
	st.global.u32 	[%rd636+4096], %r72;
	ld.shared.u32 	%r73, [%r1452+2048];
	mov.b64 	%rd647, 0;
	@%p503 bra 	$L__BB24_107;
	ld.global.u64 	%rd647, [%rd6];
$L__BB24_107:
	shl.b64 	%rd637, %rd647, 2;
	add.s64 	%rd638, %rd643, %rd637;
	add.s64 	%rd639, %rd12, %rd638;
	st.global.u32 	[%rd639+6144], %r73;
	add.s32 	%r1453, %r1453, 2048;
	add.s64 	%rd643, %rd643, 8192;
	add.s32 	%r1452, %r1452, 8192;
	setp.lt.s32 	%p504, %r1453, %r1364;
	@%p504 bra 	$L__BB24_99;
	bra.uni 	$L__BB24_517;
$L__BB24_108:
	ld.param.u8 	%rs235, [%rd1];
	setp.eq.s16 	%p290, %rs235, 0;
	ld.param.u64 	%rd421, [%rd1+16];
	cvt.u32.u64 	%r968, %rd421;
	selp.b32 	%r969, %r968, 0, %p290;
	mov.u32 	%r1471, %tid.x;
	mul.lo.s32 	%r970, %r1471, 14;
	add.s32 	%r971, %r3, %r970;
	add.s32 	%r972, %r971, %r1;
	add.s32 	%r77, %r972, %r969;
	add.s32 	%r78, %r77, 1;
	add.s32 	%r79, %r77, 2;
	add.s32 	%r80, %r77, 3;
	add.s32 	%r81, %r77, 4;
	add.s32 	%r82, %r77, 5;
	add.s32 	%r83, %r77, 6;
	add.s32 	%r84, %r77, 7;
	add.s32 	%r85, %r77, 8;
	add.s32 	%r86, %r77, 9;
	add.s32 	%r87, %r77, 10;
	add.s32 	%r88, %r77, 11;
	add.s32 	%r89, %r77, 12;
	add.s32 	%r90, %r77, 13;
	bar.sync 	0;
	selp.b64 	%rd422, %rd421, 0, %p290;
	cvt.s64.s32 	%rd423, %r3;
	add.s64 	%rd424, %rd422, %rd423;
	mov.b32 	%r965, 0;
	// begin inline asm
	cvt.rn.bf16.s32 %rs192, %r965;
	// end inline asm
	cvt.u64.u32 	%rd425, %r970;
	add.s64 	%rd426, %rd424, %rd425;
	shl.b64 	%rd427, %rd426, 1;
	add.s64 	%rd428, %rd4, %rd427;
	ld.global.u16 	%rs194, [%rd428];
	// begin inline asm
	{ .reg .pred __$temp3;
  setp.neu.bf16  __$temp3, %rs194, %rs192;
  selp.u16 %rs193, 1, 0, __$temp3;}
	// end inline asm
	setp.ne.s16 	%p291, %rs193, 0;
	ld.global.u16 	%rs197, [%rd428+2];
	// begin inline asm
	{ .reg .pred __$temp3;
  setp.neu.bf16  __$temp3, %rs197, %rs192;
  selp.u16 %rs196, 1, 0, __$temp3;}
	// end inline asm
	setp.ne.s16 	%p292, %rs196, 0;
	ld.global.u16 	%rs200, [%rd428+4];
	// begin inline asm
	{ .reg .pred __$temp3;
  setp.neu.bf16  __$temp3, %rs200, %rs192;
  selp.u16 %rs199, 1, 0, __$temp3;}
	// end inline asm
	setp.ne.s16 	%p293, %rs199, 0;
	ld.global.u16 	%rs203, [%rd428+6];
	// begin inline asm
	{ .reg .pred __$temp3;
  setp.neu.bf16  __$temp3, %rs203, %rs192;
  selp.u16 %rs202, 1, 0, __$temp3;}
	// end inline asm
	setp.ne.s16 	%p294, %rs202, 0;
	ld.global.u16 	%rs206, [%rd428+8];
	// begin inline asm
	{ .reg .pred __$temp3;
  setp.neu.bf16  __$temp3, %rs206, %rs192;
  selp.u16 %rs205, 1, 0, __$temp3;}
	// end inline asm
	setp.ne.s16 	%p295, %rs205, 0;
	ld.global.u16 	%rs209, [%rd428+10];
	// begin inline asm
	{ .reg .pred __$temp3;
  setp.neu.bf16  __$temp3, %rs209, %rs192;
  selp.u16 %rs208, 1, 0, __$temp3;}
	// end inline asm
	setp.ne.s16 	%p296, %rs208, 0;
	ld.global.u16 	%rs212, [%rd428+12];
	// begin inline asm
	{ .reg .pred __$temp3;
  setp.neu.bf16  __$temp3, %rs212, %rs192;
  selp.u16 %rs211, 1, 0, __$temp3;}
	// end inline asm
	setp.ne.s16 	%p297, %rs211, 0;
	ld.global.u16 	%rs215, [%rd428+14];
	// begin inline asm
	{ .reg .pred __$temp3;
  setp.neu.bf16  __$temp3, %rs215, %rs192;
  selp.u16 %rs214, 1, 0, __$temp3;}
	// end inline asm
	setp.ne.s16 	%p298, %rs214, 0;
	ld.global.u16 	%rs218, [%rd428+16];
	// begin inline asm
	{ .reg .pred __$temp3;
  setp.neu.bf16  __$temp3, %rs218, %rs192;
  selp.u16 %rs217, 1, 0, __$temp3;}
	// end inline asm
	setp.ne.s16 	%p299, %rs217, 0;
	ld.global.u16 	%rs221, [%rd428+18];
	// begin inline asm
	{ .reg .pred __$temp3;
  setp.neu.bf16  __$temp3, %rs221, %rs192;
  selp.u16 %rs220, 1, 0, __$temp3;}
	// end inline asm
	setp.ne.s16 	%p300, %rs220, 0;
	ld.global.u16 	%rs224, [%rd428+20];
	// begin inline asm
	{ .reg .pred __$temp3;
  setp.neu.bf16  __$temp3, %rs224, %rs192;
  selp.u16 %rs223, 1, 0, __$temp3;}
	// end inline asm
	setp.ne.s16 	%p301, %rs223, 0;
	ld.global.u16 	%rs227, [%rd428+22];
	// begin inline asm
	{ .reg .pred __$temp3;
  setp.neu.bf16  __$temp3, %rs227, %rs192;
  selp.u16 %rs226, 1, 0, __$temp3;}
	// end inline asm
	setp.ne.s16 	%p302, %rs226, 0;
	ld.global.u16 	%rs230, [%rd428+24];
	// begin inline asm
	{ .reg .pred __$temp3;
  setp.neu.bf16  __$temp3, %rs230, %rs192;
  selp.u16 %rs229, 1, 0, __$temp3;}
	// end inline asm
	setp.ne.s16 	%p303, %rs229, 0;
	ld.global.u16 	%rs233, [%rd428+26];
	// begin inline asm
	{ .reg .pred __$temp3;
  setp.neu.bf16  __$temp3, %rs233, %rs192;
  selp.u16 %rs232, 1, 0, __$temp3;}
	// end inline asm
	setp.ne.s16 	%p304, %rs232, 0;
	selp.u32 	%r973, 1, 0, %p291;
	selp.u32 	%r974, 1, 0, %p292;
	selp.u32 	%r975, 1, 0, %p293;
	selp.u32 	%r976, 1, 0, %p294;
	selp.u32 	%r977, 1, 0, %p295;
	selp.u32 	%r978, 1, 0, %p296;
	selp.u32 	%r979, 1, 0, %p297;
	selp.u32 	%r980, 1, 0, %p298;
	selp.u32 	%r981, 1, 0, %p299;
	selp.u32 	%r982, 1, 0, %p300;
	selp.u32 	%r983, 1, 0, %p301;
	selp.u32 	%r984, 1, 0, %p302;
	selp.u32 	%r985, 1, 0, %p303;
	selp.u32 	%r986, 1, 0, %p304;
	bar.sync 	0;
	add.s32 	%r91, %r974, %r973;
	add.s32 	%r92, %r91, %r975;
	add.s32 	%r93, %r92, %r976;
	add.s32 	%r94, %r93, %r977;
	add.s32 	%r95, %r94, %r978;
	add.s32 	%r987, %r95, %r979;
	add.s32 	%r988, %r987, %r980;
	add.s32 	%r96, %r988, %r981;
	add.s32 	%r97, %r96, %r982;
	add.s32 	%r989, %r97, %r983;
	add.s32 	%r98, %r989, %r984;
	add.s32 	%r990, %r98, %r985;
	add.s32 	%r942, %r990, %r986;
	shr.u32 	%r100, %r1471, 5;
	// begin inline asm
	mov.u32 %r937, %laneid;
	// end inline asm
	mov.b32 	%r940, 1;
	mov.b32 	%r967, -1;
	// begin inline asm
	{  .reg .s32 r0;  .reg .pred p;  shfl.sync.up.b32 r0|p, %r942, %r940, %r965, %r967;  @p add.s32 r0, r0, %r942;  mov.s32 %r938, r0;}
	// end inline asm
	mov.b32 	%r946, 2;
	// begin inline asm
	{  .reg .s32 r0;  .reg .pred p;  shfl.sync.up.b32 r0|p, %r938, %r946, %r965, %r967;  @p add.s32 r0, r0, %r938;  mov.s32 %r944, r0;}
	// end inline asm
	mov.b32 	%r952, 4;
	// begin inline asm
	{  .reg .s32 r0;  .reg .pred p;  shfl.sync.up.b32 r0|p, %r944, %r952, %r965, %r967;  @p add.s32 r0, r0, %r944;  mov.s32 %r950, r0;}
	// end inline asm
	mov.b32 	%r958, 8;
	// begin inline asm
	{  .reg .s32 r0;  .reg .pred p;  shfl.sync.up.b32 r0|p, %r950, %r958, %r965, %r967;  @p add.s32 r0, r0, %r950;  mov.s32 %r956, r0;}
	// end inline asm
	mov.b32 	%r964, 16;
	// begin inline asm
	{  .reg .s32 r0;  .reg .pred p;  shfl.sync.up.b32 r0|p, %r956, %r964, %r965, %r967;  @p add.s32 r0, r0, %r956;  mov.s32 %r962, r0;}
	// end inline asm
	setp.ne.s32 	%p305, %r937, 31;
	@%p305 bra 	$L__BB24_110;
	shl.b32 	%r991, %r100, 2;
	mov.u32 	%r992, _ZZN3cub18CUB_300001_SM_10006detail6select23DeviceSelectSweepKernelINS2_10policy_hubIjbiLb0ELNS0_10SelectImplE0EE10Policy1000EN6thrust24THRUST_300001_SM_1000_NS17counting_iteratorIjNS9_11use_defaultESB_SB_EENS9_18transform_iteratorI9NonZeroOpI13__nv_bfloat16EPKSF_SB_SB_EEPjSK_NS0_13ScanTileStateIiLb1EEENS0_8NullTypeESN_iNS2_19streaming_context_tIlLb1EEELS5_0EEEvT0_T1_T2_T3_T4_T5_T6_T7_iT8_NS1_7vsmem_tEE19static_temp_storage;
	add.s32 	%r993, %r992, %r991;
	st.shared.u32 	[%r993], %r962;
$L__BB24_110:
	sub.s32 	%r994, %r962, %r942;
	bar.sync 	0;
	ld.shared.v4.u32 	{%r995, %r996, %r997, %r998}, [_ZZN3cub18CUB_300001_SM_10006detail6select23DeviceSelectSweepKernelINS2_10policy_hubIjbiLb0ELNS0_10SelectImplE0EE10Policy1000EN6thrust24THRUST_300001_SM_1000_NS17counting_iteratorIjNS9_11use_defaultESB_SB_EENS9_18transform_iteratorI9NonZeroOpI13__nv_bfloat16EPKSF_SB_SB_EEPjSK_NS0_13ScanTileStateIiLb1EEENS0_8NullTypeESN_iNS2_19streaming_context_tIlLb1EEELS5_0EEEvT0_T1_T2_T3_T4_T5_T6_T7_iT8_NS1_7vsmem_tEE19static_temp_storage];
	add.s32 	%r999, %r996, %r995;
	setp.eq.s32 	%p306, %r100, 2;
	selp.b32 	%r1000, %r999, %r995, %p306;
	add.s32 	%r1001, %r999, %r997;
	setp.eq.s32 	%p307, %r100, 3;
	selp.b32 	%r1002, %r1001, %r1000, %p307;
	add.s32 	%r1003, %r1001, %r998;
	setp.eq.s32 	%p308, %r100, 4;
	selp.b32 	%r1004, %r1003, %r1002, %p308;
	ld.shared.v4.u32 	{%r1005, %r1006, %r1007, %r1008}, [_ZZN3cub18CUB_300001_SM_10006detail6select23DeviceSelectSweepKernelINS2_10policy_hubIjbiLb0ELNS0_10SelectImplE0EE10Policy1000EN6thrust24THRUST_300001_SM_1000_NS17counting_iteratorIjNS9_11use_defaultESB_SB_EENS9_18transform_iteratorI9NonZeroOpI13__nv_bfloat16EPKSF_SB_SB_EEPjSK_NS0_13ScanTileStateIiLb1EEENS0_8NullTypeESN_iNS2_19streaming_context_tIlLb1EEELS5_0EEEvT0_T1_T2_T3_T4_T5_T6_T7_iT8_NS1_7vsmem_tEE19static_temp_storage+16];
	add.s32 	%r1009, %r1003, %r1005;
	setp.eq.s32 	%p309, %r100, 5;
	selp.b32 	%r1010, %r1009, %r1004, %p309;
	add.s32 	%r1011, %r1009, %r1006;
	setp.eq.s32 	%p310, %r100, 6;
	selp.b32 	%r1012, %r1011, %r1010, %p310;
	add.s32 	%r1013, %r1011, %r1007;
	setp.eq.s32 	%p311, %r100, 7;
	selp.b32 	%r1014, %r1013, %r1012, %p311;
	add.s32 	%r1015, %r1013, %r1008;
	setp.eq.s32 	%p312, %r100, 8;
	selp.b32 	%r1016, %r1015, %r1014, %p312;
	ld.shared.v4.u32 	{%r1017, %r1018, %r1019, %r1020}, [_ZZN3cub18CUB_300001_SM_10006detail6select23DeviceSelectSweepKernelINS2_10policy_hubIjbiLb0ELNS0_10SelectImplE0EE10Policy1000EN6thrust24THRUST_300001_SM_1000_NS17counting_iteratorIjNS9_11use_defaultESB_SB_EENS9_18transform_iteratorI9NonZeroOpI13__nv_bfloat16EPKSF_SB_SB_EEPjSK_NS0_13ScanTileStateIiLb1EEENS0_8NullTypeESN_iNS2_19streaming_context_tIlLb1EEELS5_0EEEvT0_T1_T2_T3_T4_T5_T6_T7_iT8_NS1_7vsmem_tEE19static_temp_storage+32];
	add.s32 	%r1021, %r1015, %r1017;
	setp.eq.s32 	%p313, %r100, 9;
	selp.b32 	%r1022, %r1021, %r1016, %p313;
	add.s32 	%r1023, %r1021, %r1018;
	setp.eq.s32 	%p314, %r100, 10;
	selp.b32 	%r1024, %r1023, %r1022, %p314;
	add.s32 	%r1025, %r1023, %r1019;
	setp.eq.s32 	%p315, %r100, 11;
	selp.b32 	%r1026, %r1025, %r1024, %p315;
	add.s32 	%r1027, %r1025, %r1020;
	setp.eq.s32 	%p316, %r100, 12;
	selp.b32 	%r1028, %r1027, %r1026, %p316;
	ld.shared.v4.u32 	{%r1029, %r1030, %r1031, %r1032}, [_ZZN3cub18CUB_300001_SM_10006detail6select23DeviceSelectSweepKernelINS2_10policy_hubIjbiLb0ELNS0_10SelectImplE0EE10Policy1000EN6thrust24THRUST_300001_SM_1000_NS17counting_iteratorIjNS9_11use_defaultESB_SB_EENS9_18transform_iteratorI9NonZeroOpI13__nv_bfloat16EPKSF_SB_SB_EEPjSK_NS0_13ScanTileStateIiLb1EEENS0_8NullTypeESN_iNS2_19streaming_context_tIlLb1EEELS5_0EEEvT0_T1_T2_T3_T4_T5_T6_T7_iT8_NS1_7vsmem_tEE19static_temp_storage+48];
	add.s32 	%r1033, %r1027, %r1029;
	setp.eq.s32 	%p317, %r100, 13;
	selp.b32 	%r1034, %r1033, %r1028, %p317;
	add.s32 	%r1035, %r1033, %r1030;
	setp.eq.s32 	%p318, %r100, 14;
	selp.b32 	%r1036, %r1035, %r1034, %p318;
	add.s32 	%r1037, %r1035, %r1031;
	setp.eq.s32 	%p319, %r100, 15;
	selp.b32 	%r1038, %r1037, %r1036, %p319;
	add.s32 	%r103, %r1037, %r1032;
	setp.gt.u32 	%p320, %r1471, 31;
	setp.lt.u32 	%p321, %r1471, 32;
	setp.eq.s32 	%p322, %r937, 0;
	selp.b32 	%r1039, 0, %r994, %p322;
	add.s32 	%r1467, %r1038, %r1039;
	selp.b32 	%r105, %r994, %r1467, %p321;
	@%p320 bra 	$L__BB24_126;
	setp.ne.s32 	%p323, %r1471, 0;
	mul.wide.s32 	%rd429, %r1454, 8;
	add.s64 	%rd51, %rd3, %rd429;
	@%p323 bra 	$L__BB24_113;
	st.shared.u32 	[_ZZN3cub18CUB_300001_SM_10006detail6select23DeviceSelectSweepKernelINS2_10policy_hubIjbiLb0ELNS0_10SelectImplE0EE10Policy1000EN6thrust24THRUST_300001_SM_1000_NS17counting_iteratorIjNS9_11use_defaultESB_SB_EENS9_18transform_iteratorI9NonZeroOpI13__nv_bfloat16EPKSF_SB_SB_EEPjSK_NS0_13ScanTileStateIiLb1EEENS0_8NullTypeESN_iNS2_19streaming_context_tIlLb1EEELS5_0EEEvT0_T1_T2_T3_T4_T5_T6_T7_iT8_NS1_7vsmem_tEE19static_temp_storage+108], %r103;
	add.s64 	%rd430, %rd51, 256;
	mov.b32 	%r1040, 100;
	// begin inline asm
	st.relaxed.gpu.v2.u32 [%rd430], {%r1040, %r103};
	// end inline asm
$L__BB24_113:
	not.b32 	%r1046, %r1471;
	add.s32 	%r1462, %r1454, %r1046;
	mov.b32 	%r1042, 675;
	// begin inline asm
	nanosleep.u32 %r1042;
	// end inline asm
	mul.wide.s32 	%rd432, %r1462, 8;
	add.s64 	%rd433, %rd3, %rd432;
	add.s64 	%rd431, %rd433, 256;
	// begin inline asm
	ld.relaxed.gpu.v2.u32 {%r1464, %r1456}, [%rd431];
	// end inline asm
	mov.b32 	%r1457, 422;
$L__BB24_114:
	setp.eq.s32 	%p324, %r1464, 99;
	mov.b32 	%r1047, -1;
	vote.sync.any.pred 	%p325, %p324, %r1047;
	not.pred 	%p326, %p325;
	@%p326 bra 	$L__BB24_116;
	mul.lo.s32 	%r1224, %r1454, 16807;
	and.b32  	%r1454, %r1224, 2147483647;
	add.s32 	%r1225, %r1457, 1;
	rem.u32 	%r1221, %r1454, %r1225;
	// begin inline asm
	nanosleep.u32 %r1221;
	// end inline asm
	shr.u32 	%r1457, %r1457, 1;
	// begin inline asm
	ld.relaxed.gpu.v2.u32 {%r1464, %r1456}, [%rd431];
	// end inline asm
	bra.uni 	$L__BB24_114;
$L__BB24_116:
	setp.eq.s32 	%p327, %r1464, 101;
	mov.b32 	%r1074, -1;
	vote.sync.ballot.b32 	%r1076, %p327, %r1074;
	// begin inline asm
	mov.u32 %r1049, %lanemask_ge;
	// end inline asm
	and.b32  	%r1077, %r1076, %r1049;
	or.b32  	%r1078, %r1077, -2147483648;
	add.s32 	%r1079, %r1078, -1;
	not.b32 	%r1080, %r1078;
	and.b32  	%r1081, %r1080, %r1079;
	popc.b32 	%r1053, %r1081;
	mov.b32 	%r1052, 1;
	// begin inline asm
	shfl.sync.down.b32 %r1050, %r1456, %r1052, %r1053, %r1074;
	// end inline asm
	setp.lt.s32 	%p329, %r937, %r1053;
	selp.b32 	%r1082, %r1050, 0, %p329;
	add.s32 	%r1056, %r1082, %r1456;
	mov.b32 	%r1057, 2;
	// begin inline asm
	shfl.sync.down.b32 %r1055, %r1056, %r1057, %r1053, %r1074;
	// end inline asm
	add.s32 	%r1083, %r937, 2;
	setp.gt.s32 	%p330, %r1083, %r1053;
	selp.b32 	%r1084, 0, %r1055, %p330;
	add.s32 	%r1061, %r1056, %r1084;
	mov.b32 	%r1062, 4;
	// begin inline asm
	shfl.sync.down.b32 %r1060, %r1061, %r1062, %r1053, %r1074;
	// end inline asm
	add.s32 	%r1085, %r937, 4;
	setp.gt.s32 	%p331, %r1085, %r1053;
	selp.b32 	%r1086, 0, %r1060, %p331;
	add.s32 	%r1066, %r1061, %r1086;
	mov.b32 	%r1067, 8;
	// begin inline asm
	shfl.sync.down.b32 %r1065, %r1066, %r1067, %r1053, %r1074;
	// end inline asm
	add.s32 	%r1087, %r937, 8;
	setp.gt.s32 	%p332, %r1087, %r1053;
	selp.b32 	%r1088, 0, %r1065, %p332;
	add.s32 	%r1071, %r1066, %r1088;
	mov.b32 	%r1072, 16;
	// begin inline asm
	shfl.sync.down.b32 %r1070, %r1071, %r1072, %r1053, %r1074;
	// end inline asm
	add.s32 	%r1089, %r937, 16;
	setp.gt.s32 	%p333, %r1089, %r1053;
	selp.b32 	%r1090, 0, %r1070, %p333;
	add.s32 	%r1460, %r1071, %r1090;
	add.s64 	%rd53, %rd3, 256;
	mov.b32 	%r1458, 422;
$L__BB24_117:
	setp.ne.s32 	%p334, %r1464, 101;
	mov.b32 	%r1091, -1;
	vote.sync.all.pred 	%p335, %p334, %r1091;
	not.pred 	%p336, %p335;
	@%p336 bra 	$L__BB24_122;
	shr.u32 	%r1458, %r1458, 1;
	mul.wide.s32 	%rd529, %r1462, 8;
	add.s64 	%rd530, %rd53, %rd529;
	add.s64 	%rd528, %rd530, -256;
	// begin inline asm
	ld.relaxed.gpu.v2.u32 {%r1464, %r1465}, [%rd528];
	// end inline asm
	mov.u32 	%r1466, %r1458;
$L__BB24_119:
	setp.eq.s32 	%p398, %r1464, 99;
	mov.b32 	%r1173, -1;
	vote.sync.any.pred 	%p399, %p398, %r1173;
	not.pred 	%p400, %p399;
	@%p400 bra 	$L__BB24_121;
	mul.lo.s32 	%r1219, %r1454, 16807;
	and.b32  	%r1454, %r1219, 2147483647;
	add.s32 	%r1220, %r1466, 1;
	rem.u32 	%r1216, %r1454, %r1220;
	// begin inline asm
	nanosleep.u32 %r1216;
	// end inline asm
	shr.u32 	%r1466, %r1466, 1;
	// begin inline asm
	ld.relaxed.gpu.v2.u32 {%r1464, %r1465}, [%rd528];
	// end inline asm
	bra.uni 	$L__BB24_119;
$L__BB24_121:
	setp.eq.s32 	%p401, %r1464, 101;
	mov.b32 	%r1199, -1;
	vote.sync.ballot.b32 	%r1200, %p401, %r1199;
	and.b32  	%r1201, %r1200, %r1049;
	or.b32  	%r1202, %r1201, -2147483648;
	add.s32 	%r1203, %r1202, -1;
	not.b32 	%r1204, %r1202;
	and.b32  	%r1205, %r1204, %r1203;
	popc.b32 	%r1178, %r1205;
	mov.b32 	%r1177, 1;
	// begin inline asm
	shfl.sync.down.b32 %r1175, %r1465, %r1177, %r1178, %r1199;
	// end inline asm
	setp.lt.s32 	%p403, %r937, %r1178;
	selp.b32 	%r1206, %r1175, 0, %p403;
	add.s32 	%r1181, %r1206, %r1465;
	mov.b32 	%r1182, 2;
	// begin inline asm
	shfl.sync.down.b32 %r1180, %r1181, %r1182, %r1178, %r1199;
	// end inline asm
	setp.gt.s32 	%p404, %r1083, %r1178;
	selp.b32 	%r1208, 0, %r1180, %p404;
	add.s32 	%r1186, %r1181, %r1208;
	mov.b32 	%r1187, 4;
	// begin inline asm
	shfl.sync.down.b32 %r1185, %r1186, %r1187, %r1178, %r1199;
	// end inline asm
	setp.gt.s32 	%p405, %r1085, %r1178;
	selp.b32 	%r1210, 0, %r1185, %p405;
	add.s32 	%r1191, %r1186, %r1210;
	mov.b32 	%r1192, 8;
	// begin inline asm
	shfl.sync.down.b32 %r1190, %r1191, %r1192, %r1178, %r1199;
	// end inline asm
	setp.gt.s32 	%p406, %r1087, %r1178;
	selp.b32 	%r1212, 0, %r1190, %p406;
	add.s32 	%r1196, %r1191, %r1212;
	mov.b32 	%r1197, 16;
	// begin inline asm
	shfl.sync.down.b32 %r1195, %r1196, %r1197, %r1178, %r1199;
	// end inline asm
	setp.gt.s32 	%p407, %r1089, %r1178;
	selp.b32 	%r1214, 0, %r1195, %p407;
	add.s32 	%r1215, %r1214, %r1460;
	add.s32 	%r1460, %r1215, %r1196;
	add.s32 	%r1462, %r1462, -32;
	bra.uni 	$L__BB24_117;
$L__BB24_122:
	setp.ne.s32 	%p337, %r1471, 0;
	@%p337 bra 	$L__BB24_124;
	add.s32 	%r1094, %r1460, %r103;
	add.s64 	%rd434, %rd51, 256;
	mov.b32 	%r1093, 101;
	// begin inline asm
	st.relaxed.gpu.v2.u32 [%rd434], {%r1093, %r1094};
	// end inline asm
	st.shared.u32 	[_ZZN3cub18CUB_300001_SM_10006detail6select23DeviceSelectSweepKernelINS2_10policy_hubIjbiLb0ELNS0_10SelectImplE0EE10Policy1000EN6thrust24THRUST_300001_SM_1000_NS17counting_iteratorIjNS9_11use_defaultESB_SB_EENS9_18transform_iteratorI9NonZeroOpI13__nv_bfloat16EPKSF_SB_SB_EEPjSK_NS0_13ScanTileStateIiLb1EEENS0_8NullTypeESN_iNS2_19streaming_context_tIlLb1EEELS5_0EEEvT0_T1_T2_T3_T4_T5_T6_T7_iT8_NS1_7vsmem_tEE19static_temp_storage+100], %r1460;
	st.shared.u32 	[_ZZN3cub18CUB_300001_SM_10006detail6select23DeviceSelectSweepKernelINS2_10policy_hubIjbiLb0ELNS0_10SelectImplE0EE10Policy1000EN6thrust24THRUST_300001_SM_1000_NS17counting_iteratorIjNS9_11use_defaultESB_SB_EENS9_18transform_iteratorI9NonZeroOpI13__nv_bfloat16EPKSF_SB_SB_EEPjSK_NS0_13ScanTileStateIiLb1EEENS0_8NullTypeESN_iNS2_19streaming_context_tIlLb1EEELS5_0EEEvT0_T1_T2_T3_T4_T5_T6_T7_iT8_NS1_7vsmem_tEE19static_temp_storage+104], %r1094;
$L__BB24_124:
	setp.ne.s32 	%p338, %r937, 0;
	mov.u32 	%r1467, %r105;
	@%p338 bra 	$L__BB24_126;
	st.shared.u32 	[_ZZN3cub18CUB_300001_SM_10006detail6select23DeviceSelectSweepKernelINS2_10policy_hubIjbiLb0ELNS0_10SelectImplE0EE10Policy1000EN6thrust24THRUST_300001_SM_1000_NS17counting_iteratorIjNS9_11use_defaultESB_SB_EENS9_18transform_iteratorI9NonZeroOpI13__nv_bfloat16EPKSF_SB_SB_EEPjSK_NS0_13ScanTileStateIiLb1EEENS0_8NullTypeESN_iNS2_19streaming_context_tIlLb1EEELS5_0EEEvT0_T1_T2_T3_T4_T5_T6_T7_iT8_NS1_7vsmem_tEE19static_temp_storage+80], %r1460;
	mov.u32 	%r1467, %r1460;
$L__BB24_126:
	mov.u64 	%rd54, %rd194;
	bar.sync 	0;
	setp.eq.s32 	%p339, %r1471, 0;
	ld.shared.u32 	%r1095, [_ZZN3cub18CUB_300001_SM_10006detail6select23DeviceSelectSweepKernelINS2_10policy_hubIjbiLb0ELNS0_10SelectImplE0EE10Policy1000EN6thrust24THRUST_300001_SM_1000_NS17counting_iteratorIjNS9_11use_defaultESB_SB_EENS9_18transform_iteratorI9NonZeroOpI13__nv_bfloat16EPKSF_SB_SB_EEPjSK_NS0_13ScanTileStateIiLb1EEENS0_8NullTypeESN_iNS2_19streaming_context_tIlLb1EEELS5_0EEEvT0_T1_T2_T3_T4_T5_T6_T7_iT8_NS1_7vsmem_tEE19static_temp_storage+80];
	selp.b32 	%r1096, 0, %r1095, %p339;
	add.s32 	%r142, %r1096, %r1467;
	setp.ne.s16 	%p340, %rs193, 0;
	selp.u32 	%r1097, 1, 0, %p340;
	add.s32 	%r143, %r142, %r1097;
	add.s32 	%r144, %r91, %r142;
	add.s32 	%r145, %r92, %r142;
	add.s32 	%r146, %r93, %r142;
	add.s32 	%r147, %r94, %r142;
	add.s32 	%r148, %r95, %r142;
	setp.ne.s16 	%p341, %rs211, 0;
	selp.u32 	%r1098, 1, 0, %p341;
	add.s32 	%r149, %r148, %r1098;
	setp.ne.s16 	%p342, %rs214, 0;
	selp.u32 	%r1099, 1, 0, %p342;
	add.s32 	%r150, %r149, %r1099;
	add.s32 	%r151, %r96, %r142;
	add.s32 	%r152, %r97, %r142;
	setp.ne.s16 	%p343, %rs223, 0;
	selp.u32 	%r1100, 1, 0, %p343;
	add.s32 	%r153, %r152, %r1100;
	add.s32 	%r154, %r98, %r142;
	setp.ne.s16 	%p344, %rs229, 0;
	selp.u32 	%r1101, 1, 0, %p344;
	add.s32 	%r155, %r154, %r1101;
	ld.shared.u32 	%r156, [_ZZN3cub18CUB_300001_SM_10006detail6select23DeviceSelectSweepKernelINS2_10policy_hubIjbiLb0ELNS0_10SelectImplE0EE10Policy1000EN6thrust24THRUST_300001_SM_1000_NS17counting_iteratorIjNS9_11use_defaultESB_SB_EENS9_18transform_iteratorI9NonZeroOpI13__nv_bfloat16EPKSF_SB_SB_EEPjSK_NS0_13ScanTileStateIiLb1EEENS0_8NullTypeESN_iNS2_19streaming_context_tIlLb1EEELS5_0EEEvT0_T1_T2_T3_T4_T5_T6_T7_iT8_NS1_7vsmem_tEE19static_temp_storage+108];
	ld.shared.u32 	%r157, [_ZZN3cub18CUB_300001_SM_10006detail6select23DeviceSelectSweepKernelINS2_10policy_hubIjbiLb0ELNS0_10SelectImplE0EE10Policy1000EN6thrust24THRUST_300001_SM_1000_NS17counting_iteratorIjNS9_11use_defaultESB_SB_EENS9_18transform_iteratorI9NonZeroOpI13__nv_bfloat16EPKSF_SB_SB_EEPjSK_NS0_13ScanTileStateIiLb1EEENS0_8NullTypeESN_iNS2_19streaming_context_tIlLb1EEELS5_0EEEvT0_T1_T2_T3_T4_T5_T6_T7_iT8_NS1_7vsmem_tEE19static_temp_storage+100];
	setp.gt.s32 	%p345, %r156, 512;
	@%p345 bra 	$L__BB24_183;
	setp.ne.s16 	%p346, %rs193, 0;
	ld.param.u8 	%rs31, [%rd54];
	ld.param.u64 	%rd435, [%rd54+24];
	cvta.to.global.u64 	%rd55, %rd435;
	@%p346 bra 	$L__BB24_128;
	bra.uni 	$L__BB24_131;
$L__BB24_128:
	setp.ne.s16 	%p347, %rs31, 0;
	mov.b64 	%rd667, 0;
	@%p347 bra 	$L__BB24_130;
	ld.global.u64 	%rd667, [%rd55];
$L__BB24_130:
	cvt.s64.s32 	%rd437, %r142;
	add.s64 	%rd438, %rd667, %rd437;
	shl.b64 	%rd439, %rd438, 2;
	add.s64 	%rd440, %rd2, %rd439;
	st.global.u32 	[%rd440], %r77;
$L__BB24_131:
	setp.eq.s16 	%p348, %rs196, 0;
	@%p348 bra 	$L__BB24_135;
	setp.ne.s16 	%p349, %rs31, 0;
	mov.b64 	%rd668, 0;
	@%p349 bra 	$L__BB24_134;
	ld.global.u64 	%rd668, [%rd55];
$L__BB24_134:
	cvt.s64.s32 	%rd442, %r143;
	add.s64 	%rd443, %rd668, %rd442;
	shl.b64 	%rd444, %rd443, 2;
	add.s64 	%rd445, %rd2, %rd444;
	st.global.u32 	[%rd445], %r78;
$L__BB24_135:
	setp.eq.s16 	%p350, %rs199, 0;
	@%p350 bra 	$L__BB24_139;
	setp.ne.s16 	%p351, %rs31, 0;
	mov.b64 	%rd669, 0;
	@%p351 bra 	$L__BB24_138;
	ld.global.u64 	%rd669, [%rd55];
$L__BB24_138:
	cvt.s64.s32 	%rd447, %r144;
	add.s64 	%rd448, %rd669, %rd447;
	shl.b64 	%rd449, %rd448, 2;
	add.s64 	%rd450, %rd2, %rd449;
	st.global.u32 	[%rd450], %r79;
$L__BB24_139:
	setp.eq.s16 	%p352, %rs202, 0;
	@%p352 bra 	$L__BB24_143;
	setp.ne.s16 	%p353, %rs31, 0;
	mov.b64 	%rd670, 0;
	@%p353 bra 	$L__BB24_142;
	ld.global.u64 	%rd670, [%rd55];
$L__BB24_142:
	cvt.s64.s32 	%rd452, %r145;
	add.s64 	%rd453, %rd670, %rd452;
	shl.b64 	%rd454, %rd453, 2;
	add.s64 	%rd455, %rd2, %rd454;
	st.global.u32 	[%rd455], %r80;
$L__BB24_143:
	setp.eq.s16 	%p354, %rs205, 0;
	@%p354 bra 	$L__BB24_147;
	setp.ne.s16 	%p355, %rs31, 0;
	mov.b64 	%rd671, 0;
	@%p355 bra 	$L__BB24_146;
	ld.global.u64 	%rd671, [%rd55];
$L__BB24_146:
	cvt.s64.s32 	%rd457, %r146;
	add.s64 	%rd458, %rd671, %rd457;
	shl.b64 	%rd459, %rd458, 2;
	add.s64 	%rd460, %rd2, %rd459;
	st.global.u32 	[%rd460], %r81;
$L__BB24_147:
	setp.eq.s16 	%p356, %rs208, 0;
	@%p356 bra 	$L__BB24_151;
	setp.ne.s16 	%p357, %rs31, 0;
	mov.b64 	%rd672, 0;
	@%p357 bra 	$L__BB24_150;
	ld.global.u64 	%rd672, [%rd55];
$L__BB24_150:
	cvt.s64.s32 	%rd462, %r147;
	add.s64 	%rd463, %rd672, %rd462;
	shl.b64 	%rd464, %rd463, 2;
	add.s64 	%rd465, %rd2, %rd464;
	st.global.u32 	[%rd465], %r82;
$L__BB24_151:
	setp.eq.s16 	%p358, %rs211, 0;
	@%p358 bra 	$L__BB24_155;
	setp.ne.s16 	%p359, %rs31, 0;
	mov.b64 	%rd673, 0;
	@%p359 bra 	$L__BB24_154;
	ld.global.u64 	%rd673, [%rd55];
$L__BB24_154:
	cvt.s64.s32 	%rd467, %r148;
	add.s64 	%rd468, %rd673, %rd467;
	shl.b64 	%rd469, %rd468, 2;
	add.s64 	%rd470, %rd2, %rd469;
	st.global.u32 	[%rd470], %r83;
$L__BB24_155:
	setp.eq.s16 	%p360, %rs214, 0;
	@%p360 bra 	$L__BB24_159;
	setp.ne.s16 	%p361, %rs31, 0;
	mov.b64 	%rd674, 0;
	@%p361 bra 	$L__BB24_158;
	ld.global.u64 	%rd674, [%rd55];
$L__BB24_158:
	cvt.s64.s32 	%rd472, %r149;
	add.s64 	%rd473, %rd674, %rd472;
	shl.b64 	%rd474, %rd473, 2;
	add.s64 	%rd475, %rd2, %rd474;
	st.global.u32 	[%rd475], %r84;
$L__BB24_159:
	setp.eq.s16 	%p362, %rs217, 0;
	@%p362 bra 	$L__BB24_163;
	setp.ne.s16 	%p363, %rs31, 0;
	mov.b64 	%rd675, 0;
	@%p363 bra 	$L__BB24_162;
	ld.global.u64 	%rd675, [%rd55];
$L__BB24_162:
	cvt.s64.s32 	%rd477, %r150;
	add.s64 	%rd478, %rd675, %rd477;
	shl.b64 	%rd479, %rd478, 2;
	add.s64 	%rd480, %rd2, %rd479;
	st.global.u32 	[%rd480], %r85;
$L__BB24_163:
	setp.eq.s16 	%p364, %rs220, 0;
	@%p364 bra 	$L__BB24_167;
	setp.ne.s16 	%p365, %rs31, 0;
	mov.b64 	%rd676, 0;
	@%p365 bra 	$L__BB24_166;
	ld.global.u64 	%rd676, [%rd55];
$L__BB24_166:
	cvt.s64.s32 	%rd482, %r151;
	add.s64 	%rd483, %rd676, %rd482;
	shl.b64 	%rd484, %rd483, 2;
	add.s64 	%rd485, %rd2, %rd484;
	st.global.u32 	[%rd485], %r86;
$L__BB24_167:
	setp.eq.s16 	%p366, %rs223, 0;
	@%p366 bra 	$L__BB24_171;
	setp.ne.s16 	%p367, %rs31, 0;
	mov.b64 	%rd677, 0;
	@%p367 bra 	$L__BB24_170;
	ld.global.u64 	%rd677, [%rd55];
$L__BB24_170:
	cvt.s64.s32 	%rd487, %r152;
	add.s64 	%rd488, %rd677, %rd487;
	shl.b64 	%rd489, %rd488, 2;
	add.s64 	%rd490, %rd2, %rd489;
	st.global.u32 	[%rd490], %r87;
$L__BB24_171:
	setp.eq.s16 	%p368, %rs226, 0;
	@%p368 bra 	$L__BB24_175;
	setp.ne.s16 	%p369, %rs31, 0;
	mov.b64 	%rd678, 0;
	@%p369 bra 	$L__BB24_174;
	ld.global.u64 	%rd678, [%rd55];
$L__BB24_174:
	cvt.s64.s32 	%rd492, %r153;
	add.s64 	%rd493, %rd678, %rd492;
	shl.b64 	%rd494, %rd493, 2;
	add.s64 	%rd495, %rd2, %rd494;
	st.global.u32 	[%rd495], %r88;
$L__BB24_175:
	setp.eq.s16 	%p370, %rs229, 0;
	@%p370 bra 	$L__BB24_179;
	setp.ne.s16 	%p371, %rs31, 0;
	mov.b64 	%rd679, 0;
	@%p371 bra 	$L__BB24_178;
	ld.global.u64 	%rd679, [%rd55];
$L__BB24_178:
	cvt.s64.s32 	%rd497, %r154;
	add.s64 	%rd498, %rd679, %rd497;
	shl.b64 	%rd499, %rd498, 2;
	add.s64 	%rd500, %rd2, %rd499;
	st.global.u32 	[%rd500], %r89;
$L__BB24_179:
	setp.eq.s16 	%p372, %rs232, 0;
	@%p372 bra 	$L__BB24_517;
	setp.ne.s16 	%p373, %rs31, 0;
	mov.b64 	%rd680, 0;
	@%p373 bra 	$L__BB24_182;
	ld.global.u64 	%rd680, [%rd55];
$L__BB24_182:
	cvt.s64.s32 	%rd502, %r155;
	add.s64 	%rd503, %rd680, %rd502;
	shl.b64 	%rd504, %rd503, 2;
	add.s64 	%rd505, %rd2, %rd504;
	st.global.u32 	[%rd505], %r90;
	bra.uni 	$L__BB24_517;
$L__BB24_183:
	setp.eq.s16 	%p374, %rs193, 0;
	bar.sync 	0;
	@%p374 bra 	$L__BB24_185;
	sub.s32 	%r1102, %r142, %r157;
	shl.b32 	%r1103, %r1102, 2;
	mov.u32 	%r1104, _ZZN3cub18CUB_300001_SM_10006detail6select23DeviceSelectSweepKernelINS2_10policy_hubIjbiLb0ELNS0_10SelectImplE0EE10Policy1000EN6thrust24THRUST_300001_SM_1000_NS17counting_iteratorIjNS9_11use_defaultESB_SB_EENS9_18transform_iteratorI9NonZeroOpI13__nv_bfloat16EPKSF_SB_SB_EEPjSK_NS0_13ScanTileStateIiLb1EEENS0_8NullTypeESN_iNS2_19streaming_context_tIlLb1EEELS5_0EEEvT0_T1_T2_T3_T4_T5_T6_T7_iT8_NS1_7vsmem_tEE19static_temp_storage;
	add.s32 	%r1105, %r1104, %r1103;
	st.shared.u32 	[%r1105], %r77;
$L__BB24_185:
	setp.eq.s16 	%p375, %rs196, 0;
	@%p375 bra 	$L__BB24_187;
	sub.s32 	%r1106, %r143, %r157;
	shl.b32 	%r1107, %r1106, 2;
	mov.u32 	%r1108, _ZZN3cub18CUB_300001_SM_10006detail6select23DeviceSelectSweepKernelINS2_10policy_hubIjbiLb0ELNS0_10SelectImplE0EE10Policy1000EN6thrust24THRUST_300001_SM_1000_NS17counting_iteratorIjNS9_11use_defaultESB_SB_EENS9_18transform_iteratorI9NonZeroOpI13__nv_bfloat16EPKSF_SB_SB_EEPjSK_NS0_13ScanTileStateIiLb1EEENS0_8NullTypeESN_iNS2_19streaming_context_tIlLb1EEELS5_0EEEvT0_T1_T2_T3_T4_T5_T6_T7_iT8_NS1_7vsmem_tEE19static_temp_storage;
	add.s32 	%r1109, %r1108, %r1107;
	st.shared.u32 	[%r1109], %r78;
$L__BB24_187:
	setp.eq.s16 	%p376, %rs199, 0;
	@%p376 bra 	$L__BB24_189;
	sub.s32 	%r1110, %r144, %r157;
	shl.b32 	%r1111, %r1110, 2;
	mov.u32 	%r1112, _ZZN3cub18CUB_300001_SM_10006detail6select23DeviceSelectSweepKernelINS2_10policy_hubIjbiLb0ELNS0_10SelectImplE0EE10Policy1000EN6thrust24THRUST_300001_SM_1000_NS17counting_iteratorIjNS9_11use_defaultESB_SB_EENS9_18transform_iteratorI9NonZeroOpI13__nv_bfloat16EPKSF_SB_SB_EEPjSK_NS0_13ScanTileStateIiLb1EEENS0_8NullTypeESN_iNS2_19streaming_context_tIlLb1EEELS5_0EEEvT0_T1_T2_T3_T4_T5_T6_T7_iT8_NS1_7vsmem_tEE19static_temp_storage;
	add.s32 	%r1113, %r1112, %r1111;
	st.shared.u32 	[%r1113], %r79;
$L__BB24_189:
	setp.eq.s16 	%p377, %rs202, 0;
	@%p377 bra 	$L__BB24_191;
	sub.s32 	%r1114, %r145, %r157;
	shl.b32 	%r1115, %r1114, 2;
	mov.u32 	%r1116, _ZZN3cub18CUB_300001_SM_10006detail6select23DeviceSelectSweepKernelINS2_10policy_hubIjbiLb0ELNS0_10SelectImplE0EE10Policy1000EN6thrust24THRUST_300001_SM_1000_NS17counting_iteratorIjNS9_11use_defaultESB_SB_EENS9_18transform_iteratorI9NonZeroOpI13__nv_bfloat16EPKSF_SB_SB_EEPjSK_NS0_13ScanTileStateIiLb1EEENS0_8NullTypeESN_iNS2_19streaming_context_tIlLb1EEELS5_0EEEvT0_T1_T2_T3_T4_T5_T6_T7_iT8_NS1_7vsmem_tEE19static_temp_storage;
	add.s32 	%r1117, %r1116, %r1115;
	st.shared.u32 	[%r1117], %r80;
$L__BB24_191:
	setp.eq.s16 	%p378, %rs205, 0;
	@%p378 bra 	$L__BB24_193;
	sub.s32 	%r1118, %r146, %r157;
	shl.b32 	%r1119, %r1118, 2;
	mov.u32 	%r1120, _ZZN3cub18CUB_300001_SM_10006detail6select23DeviceSelectSweepKernelINS2_10policy_hubIjbiLb0ELNS0_10SelectImplE0EE10Policy1000EN6thrust24THRUST_300001_SM_1000_NS17counting_iteratorIjNS9_11use_defaultESB_SB_EENS9_18transform_iteratorI9NonZeroOpI13__nv_bfloat16EPKSF_SB_SB_EEPjSK_NS0_13ScanTileStateIiLb1EEENS0_8NullTypeESN_iNS2_19streaming_context_tIlLb1EEELS5_0EEEvT0_T1_T2_T3_T4_T5_T6_T7_iT8_NS1_7vsmem_tEE19static_temp_storage;
	add.s32 	%r1121, %r1120, %r1119;
	st.shared.u32 	[%r1121], %r81;
$L__BB24_193:
	setp.eq.s16 	%p379, %rs208, 0;
	@%p379 bra 	$L__BB24_195;
	sub.s32 	%r1122, %r147, %r157;
	shl.b32 	%r1123, %r1122, 2;
	mov.u32 	%r1124, _ZZN3cub18CUB_300001_SM_10006detail6select23DeviceSelectSweepKernelINS2_10policy_hubIjbiLb0ELNS0_10SelectImplE0EE10Policy1000EN6thrust24THRUST_300001_SM_1000_NS17counting_iteratorIjNS9_11use_defaultESB_SB_EENS9_18transform_iteratorI9NonZeroOpI13__nv_bfloat16EPKSF_SB_SB_EEPjSK_NS0_13ScanTileStateIiLb1EEENS0_8NullTypeESN_iNS2_19streaming_context_tIlLb1EEELS5_0EEEvT0_T1_T2_T3_T4_T5_T6_T7_iT8_NS1_7vsmem_tEE19static_temp_storage;
	add.s32 	%r1125, %r1124, %r1123;
	st.shared.u32 	[%r1125], %r82;
$L__BB24_195:
	setp.eq.s16 	%p380, %rs211, 0;
	@%p380 bra 	$L__BB24_197;
	sub.s32 	%r1126, %r148, %r157;
	shl.b32 	%r1127, %r1126, 2;
	mov.u32 	%r1128, _ZZN3cub18CUB_300001_SM_10006detail6select23DeviceSelectSweepKernelINS2_10policy_hubIjbiLb0ELNS0_10SelectImplE0EE10Policy1000EN6thrust24THRUST_300001_SM_1000_NS17counting_iteratorIjNS9_11use_defaultESB_SB_EENS9_18transform_iteratorI9NonZeroOpI13__nv_bfloat16EPKSF_SB_SB_EEPjSK_NS0_13ScanTileStateIiLb1EEENS0_8NullTypeESN_iNS2_19streaming_context_tIlLb1EEELS5_0EEEvT0_T1_T2_T3_T4_T5_T6_T7_iT8_NS1_7vsmem_tEE19static_temp_storage;
	add.s32 	%r1129, %r1128, %r1127;
	st.shared.u32 	[%r1129], %r83;
$L__BB24_197:
	setp.eq.s16 	%p381, %rs214, 0;
	@%p381 bra 	$L__BB24_199;
	sub.s32 	%r1130, %r149, %r157;
	shl.b32 	%r1131, %r1130, 2;
	mov.u32 	%r1132, _ZZN3cub18CUB_300001_SM_10006detail6select23DeviceSelectSweepKernelINS2_10policy_hubIjbiLb0ELNS0_10SelectImplE0EE10Policy1000EN6thrust24THRUST_300001_SM_1000_NS17counting_iteratorIjNS9_11use_defaultESB_SB_EENS9_18transform_iteratorI9NonZeroOpI13__nv_bfloat16EPKSF_SB_SB_EEPjSK_NS0_13ScanTileStateIiLb1EEENS0_8NullTypeESN_iNS2_19streaming_context_tIlLb1EEELS5_0EEEvT0_T1_T2_T3_T4_T5_T6_T7_iT8_NS1_7vsmem_tEE19static_temp_storage;
	add.s32 	%r1133, %r1132, %r1131;
	st.shared.u32 	[%r1133], %r84;
$L__BB24_199:
	setp.eq.s16 	%p382, %rs217, 0;
	@%p382 bra 	$L__BB24_201;
	sub.s32 	%r1134, %r150, %r157;
	shl.b32 	%r1135, %r1134, 2;
	mov.u32 	%r1136, _ZZN3cub18CUB_300001_SM_10006detail6select23DeviceSelectSweepKernelINS2_10policy_hubIjbiLb0ELNS0_10SelectImplE0EE10Policy1000EN6thrust24THRUST_300001_SM_1000_NS17counting_iteratorIjNS9_11use_defaultESB_SB_EENS9_18transform_iteratorI9NonZeroOpI13__nv_bfloat16EPKSF_SB_SB_EEPjSK_NS0_13ScanTileStateIiLb1EEENS0_8NullTypeESN_iNS2_19streaming_context_tIlLb1EEELS5_0EEEvT0_T1_T2_T3_T4_T5_T6_T7_iT8_NS1_7vsmem_tEE19static_temp_storage;
	add.s32 	%r1137, %r1136, %r1135;
	st.shared.u32 	[%r1137], %r85;
$L__BB24_201:
	setp.eq.s16 	%p383, %rs220, 0;
	@%p383 bra 	$L__BB24_203;
	sub.s32 	%r1138, %r151, %r157;
	shl.b32 	%r1139, %r1138, 2;
	mov.u32 	%r1140, _ZZN3cub18CUB_300001_SM_10006detail6select23DeviceSelectSweepKernelINS2_10policy_hubIjbiLb0ELNS0_10SelectImplE0EE10Policy1000EN6thrust24THRUST_300001_SM_1000_NS17counting_iteratorIjNS9_11use_defaultESB_SB_EENS9_18transform_iteratorI9NonZeroOpI13__nv_bfloat16EPKSF_SB_SB_EEPjSK_NS0_13ScanTileStateIiLb1EEENS0_8NullTypeESN_iNS2_19streaming_context_tIlLb1EEELS5_0EEEvT0_T1_T2_T3_T4_T5_T6_T7_iT8_NS1_7vsmem_tEE19static_temp_storage;
	add.s32 	%r1141, %r1140, %r1139;
	st.shared.u32 	[%r1141], %r86;
$L__BB24_203:
	setp.eq.s16 	%p384, %rs223, 0;
	@%p384 bra 	$L__BB24_205;
	sub.s32 	%r1142, %r152, %r157;
	shl.b32 	%r1143, %r1142, 2;
	mov.u32 	%r1144, _ZZN3cub18CUB_300001_SM_10006detail6select23DeviceSelectSweepKernelINS2_10policy_hubIjbiLb0ELNS0_10SelectImplE0EE10Policy1000EN6thrust24THRUST_300001_SM_1000_NS17counting_iteratorIjNS9_11use_defaultESB_SB_EENS9_18transform_iteratorI9NonZeroOpI13__nv_bfloat16EPKSF_SB_SB_EEPjSK_NS0_13ScanTileStateIiLb1EEENS0_8NullTypeESN_iNS2_19streaming_context_tIlLb1EEELS5_0EEEvT0_T1_T2_T3_T4_T5_T6_T7_iT8_NS1_7vsmem_tEE19static_temp_storage;
	add.s32 	%r1145, %r1144, %r1143;
	st.shared.u32 	[%r1145], %r87;
$L__BB24_205:
	setp.eq.s16 	%p385, %rs226, 0;
	@%p385 bra 	$L__BB24_207;
	sub.s32 	%r1146, %r153, %r157;
	shl.b32 	%r1147, %r1146, 2;
	mov.u32 	%r1148, _ZZN3cub18CUB_300001_SM_10006detail6select23DeviceSelectSweepKernelINS2_10policy_hubIjbiLb0ELNS0_10SelectImplE0EE10Policy1000EN6thrust24THRUST_300001_SM_1000_NS17counting_iteratorIjNS9_11use_defaultESB_SB_EENS9_18transform_iteratorI9NonZeroOpI13__nv_bfloat16EPKSF_SB_SB_EEPjSK_NS0_13ScanTileStateIiLb1EEENS0_8NullTypeESN_iNS2_19streaming_context_tIlLb1EEELS5_0EEEvT0_T1_T2_T3_T4_T5_T6_T7_iT8_NS1_7vsmem_tEE19static_temp_storage;
	add.s32 	%r1149, %r1148, %r1147;
	st.shared.u32 	[%r1149], %r88;
$L__BB24_207:
	setp.eq.s16 	%p386, %rs229, 0;
	@%p386 bra 	$L__BB24_209;
	sub.s32 	%r1150, %r154, %r157;
	shl.b32 	%r1151, %r1150, 2;
	mov.u32 	%r1152, _ZZN3cub18CUB_300001_SM_10006detail6select23DeviceSelectSweepKernelINS2_10policy_hubIjbiLb0ELNS0_10SelectImplE0EE10Policy1000EN6thrust24THRUST_300001_SM_1000_NS17counting_iteratorIjNS9_11use_defaultESB_SB_EENS9_18transform_iteratorI9NonZeroOpI13__nv_bfloat16EPKSF_SB_SB_EEPjSK_NS0_13ScanTileStateIiLb1EEENS0_8NullTypeESN_iNS2_19streaming_context_tIlLb1EEELS5_0EEEvT0_T1_T2_T3_T4_T5_T6_T7_iT8_NS1_7vsmem_tEE19static_temp_storage;
	add.s32 	%r1153, %r1152, %r1151;
	st.shared.u32 	[%r1153], %r89;
$L__BB24_209:
	setp.eq.s16 	%p387, %rs232, 0;
	@%p387 bra 	$L__BB24_211;
	sub.s32 	%r1154, %r155, %r157;
	shl.b32 	%r1155, %r1154, 2;
	mov.u32 	%r1156, _ZZN3cub18CUB_300001_SM_10006detail6select23DeviceSelectSweepKernelINS2_10policy_hubIjbiLb0ELNS0_10SelectImplE0EE10Policy1000EN6thrust24THRUST_300001_SM_1000_NS17counting_iteratorIjNS9_11use_defaultESB_SB_EENS9_18transform_iteratorI9NonZeroOpI13__nv_bfloat16EPKSF_SB_SB_EEPjSK_NS0_13ScanTileStateIiLb1EEENS0_8NullTypeESN_iNS2_19streaming_context_tIlLb1EEELS5_0EEEvT0_T1_T2_T3_T4_T5_T6_T7_iT8_NS1_7vsmem_tEE19static_temp_storage;
	add.s32 	%r1157, %r1156, %r1155;
	st.shared.u32 	[%r1157], %r90;
$L__BB24_211:
	bar.sync 	0;
	setp.ge.s32 	%p388, %r1471, %r156;
	@%p388 bra 	$L__BB24_517;
	ld.param.u8 	%rs32, [%rd54];
	ld.param.u64 	%rd506, [%rd54+24];
	cvta.to.global.u64 	%rd56, %rd506;
	not.b32 	%r1158, %r1471;
	add.s32 	%r158, %r156, %r1158;
	and.b32  	%r1159, %r158, 1536;
	setp.eq.s32 	%p389, %r1159, 1536;
	@%p389 bra 	$L__BB24_217;
	shr.u32 	%r1160, %r158, 9;
	add.s32 	%r1161, %r1160, 1;
	and.b32  	%r1162, %r1161, 3;
	add.s32 	%r1470, %r1471, %r157;
	shl.b32 	%r1163, %r1471, 2;
	mov.u32 	%r1164, _ZZN3cub18CUB_300001_SM_10006detail6select23DeviceSelectSweepKernelINS2_10policy_hubIjbiLb0ELNS0_10SelectImplE0EE10Policy1000EN6thrust24THRUST_300001_SM_1000_NS17counting_iteratorIjNS9_11use_defaultESB_SB_EENS9_18transform_iteratorI9NonZeroOpI13__nv_bfloat16EPKSF_SB_SB_EEPjSK_NS0_13ScanTileStateIiLb1EEENS0_8NullTypeESN_iNS2_19streaming_context_tIlLb1EEELS5_0EEEvT0_T1_T2_T3_T4_T5_T6_T7_iT8_NS1_7vsmem_tEE19static_temp_storage;
	add.s32 	%r1469, %r1164, %r1163;
	neg.s32 	%r1468, %r1162;
	shl.b32 	%r1165, %r1161, 9;
	and.b32  	%r1166, %r1165, 1536;
	add.s32 	%r1471, %r1471, %r1166;
$L__BB24_214:
	.pragma "nounroll";
	setp.ne.s16 	%p390, %rs32, 0;
	ld.shared.u32 	%r166, [%r1469];
	mov.b64 	%rd662, 0;
	@%p390 bra 	$L__BB24_216;
	ld.global.u64 	%rd662, [%rd56];
$L__BB24_216:
	cvt.s64.s32 	%rd508, %r1470;
	add.s64 	%rd509, %rd662, %rd508;
	shl.b64 	%rd510, %rd509, 2;
	add.s64 	%rd511, %rd2, %rd510;
	st.global.u32 	[%rd511], %r166;
	add.s32 	%r1470, %r1470, 512;
	add.s32 	%r1469, %r1469, 2048;
	add.s32 	%r1468, %r1468, 1;
	setp.ne.s32 	%p391, %r1468, 0;
	@%p391 bra 	$L__BB24_214;
$L__BB24_217:
	setp.lt.u32 	%p392, %r158, 1536;
	@%p392 bra 	$L__BB24_517;
	add.s32 	%r1473, %r1471, %r157;
	shl.b32 	%r1167, %r1471, 2;
	mov.u32 	%r1168, _ZZN3cub18CUB_300001_SM_10006detail6select23DeviceSelectSweepKernelINS2_10policy_hubIjbiLb0ELNS0_10SelectImplE0EE10Policy1000EN6thrust24THRUST_300001_SM_1000_NS17counting_iteratorIjNS9_11use_defaultESB_SB_EENS9_18transform_iteratorI9NonZeroOpI13__nv_bfloat16EPKSF_SB_SB_EEPjSK_NS0_13ScanTileStateIiLb1EEENS0_8NullTypeESN_iNS2_19streaming_context_tIlLb1EEELS5_0EEEvT0_T1_T2_T3_T4_T5_T6_T7_iT8_NS1_7vsmem_tEE19static_temp_storage;
	add.s32 	%r1169, %r1167, %r1168;
	add.s32 	%r1472, %r1169, 4096;
$L__BB24_219:
	setp.ne.s16 	%p393, %rs32, 0;
	cvt.s64.s32 	%rd59, %r1473;
	ld.shared.u32 	%r176, [%r1472+-4096];
	mov.b64 	%rd663, 0;
	@%p393 bra 	$L__BB24_221;
	ld.global.u64 	%rd663, [%rd56];
$L__BB24_221:
	setp.ne.s16 	%p394, %rs32, 0;
	add.s64 	%rd514, %rd663, %rd59;
	shl.b64 	%rd515, %rd514, 2;
	add.s64 	%rd516, %rd2, %rd515;
	st.global.u32 	[%rd516], %r176;
	ld.shared.u32 	%r177, [%r1472+-2048];
	mov.b64 	%rd664, 0;
	@%p394 bra 	$L__BB24_223;
	ld.global.u64 	%rd664, [%rd56];
$L__BB24_223:
	setp.ne.s16 	%p395, %rs32, 0;
	add.s64 	%rd518, %rd664, %rd59;
	shl.b64 	%rd519, %rd518, 2;
	add.s64 	%rd520, %rd2, %rd519;
	st.global.u32 	[%rd520+2048], %r177;
	ld.shared.u32 	%r178, [%r1472];
	mov.b64 	%rd665, 0;
	@%p395 bra 	$L__BB24_225;
	ld.global.u64 	%rd665, [%rd56];
$L__BB24_225:
	setp.ne.s16 	%p396, %rs32, 0;
	add.s64 	%rd522, %rd665, %rd59;
	shl.b64 	%rd523, %rd522, 2;
	add.s64 	%rd524, %rd2, %rd523;
	st.global.u32 	[%rd524+4096], %r178;
	ld.shared.u32 	%r179, [%r1472+2048];
	mov.b64 	%rd666, 0;
	@%p396 bra 	$L__BB24_227;
	ld.global.u64 	%rd666, [%rd56];
$L__BB24_227:
	cvt.u32.u64 	%r1170, %rd59;
	add.s64 	%rd525, %rd666, %rd59;
	shl.b64 	%rd526, %rd525, 2;
	add.s64 	%rd527, %rd2, %rd526;
	st.global.u32 	[%rd527+6144], %r179;
	add.s32 	%r1471, %r1471, 2048;
	add.s32 	%r1473, %r1170, 2048;
	add.s32 	%r1472, %r1472, 8192;
	setp.lt.s32 	%p397, %r1471, %r156;
	@%p397 bra 	$L__BB24_219;
	bra.uni 	$L__BB24_517;
$L__BB24_228:
	ld.param.u32 	%r1446, [_ZN3cub18CUB_300001_SM_10006detail6select23DeviceSelectSweepKernelINS2_10policy_hubIjbiLb0ELNS0_10SelectImplE0EE10Policy1000EN6thrust24THRUST_300001_SM_1000_NS17counting_iteratorIjNS9_11use_defaultESB_SB_EENS9_18transform_iteratorI9NonZeroOpI13__nv_bfloat16EPKSF_SB_SB_EEPjSK_NS0_13ScanTileStateIiLb1EEENS0_8NullTypeESN_iNS2_19streaming_context_tIlLb1EEELS5_0EEEvT0_T1_T2_T3_T4_T5_T6_T7_iT8_NS1_7vsmem_tE_param_7];
	sub.s32 	%r183, %r1446, %r3;
	setp.ne.s32 	%p2, %r1454, 0;
	@%p2 bra 	$L__BB24_361;
	ld.param.u8 	%rs113, [%rd1];
	setp.eq.s16 	%p158, %rs113, 0;
	ld.param.u64 	%rd308, [%rd1+16];
	cvt.u32.u64 	%r756, %rd308;
	selp.b32 	%r757, %r756, 0, %p158;
	mov.u32 	%r1491, %tid.x;
	mul.lo.s32 	%r758, %r1491, 14;
	add.s32 	%r759, %r1, %r3;
	add.s32 	%r760, %r759, %r757;
	setp.ge.s32 	%p159, %r758, %r183;
	add.s32 	%r185, %r760, %r758;
	or.b32  	%r186, %r758, 1;
	add.s32 	%r187, %r185, 1;
	add.s32 	%r188, %r758, 2;
	add.s32 	%r189, %r185, 2;
	add.s32 	%r190, %r758, 3;
	add.s32 	%r191, %r185, 3;
	add.s32 	%r192, %r758, 4;
	add.s32 	%r193, %r185, 4;
	add.s32 	%r194, %r758, 5;
	add.s32 	%r195, %r185, 5;
	add.s32 	%r196, %r758, 6;
	add.s32 	%r197, %r185, 6;
	add.s32 	%r198, %r758, 7;
	add.s32 	%r199, %r185, 7;
	add.s32 	%r200, %r758, 8;
	add.s32 	%r201, %r185, 8;
	add.s32 	%r202, %r758, 9;
	add.s32 	%r203, %r185, 9;
	add.s32 	%r204, %r758, 10;
	add.s32 	%r205, %r185, 10;
	add.s32 	%r206, %r758, 11;
	add.s32 	%r207, %r185, 11;
	add.s32 	%r208, %r758, 12;
	add.s32 	%r209, %r185, 12;
	add.s32 	%r210, %r758, 13;
	add.s32 	%r211, %r185, 13;
	bar.sync 	0;
	selp.b64 	%rd309, %rd308, 0, %p158;
	cvt.u64.u32 	%rd310, %r3;
	add.s64 	%rd311, %rd309, %rd310;
	cvt.u64.u32 	%rd312, %r758;
	add.s64 	%rd313, %rd311, %rd312;
	shl.b64 	%rd314, %rd313, 1;
	add.s64 	%rd96, %rd4, %rd314;
	mov.b32 	%r1475, 1;
	@%p159 bra 	$L__BB24_231;
	mov.b32 	%r761, 0;
	// begin inline asm
	cvt.rn.bf16.s32 %rs114, %r761;
	// end inline asm
	ld.global.u16 	%rs116, [%rd96];
	// begin inline asm
	{ .reg .pred __$temp3;
  setp.neu.bf16  __$temp3, %rs116, %rs114;
  selp.u16 %rs115, 1, 0, __$temp3;}
	// end inline asm
	setp.ne.s16 	%p160, %rs115, 0;
	selp.u32 	%r1475, 1, 0, %p160;
$L__BB24_231:
	setp.ge.s32 	%p161, %r186, %r183;
	mov.b32 	%r1476, 1;
	@%p161 bra 	$L__BB24_233;
	mov.b32 	%r763, 0;
	// begin inline asm
	cvt.rn.bf16.s32 %rs118, %r763;
	// end inline asm
	ld.global.u16 	%rs120, [%rd96+2];
	// begin inline asm
	{ .reg .pred __$temp3;
  setp.neu.bf16  __$temp3, %rs120, %rs118;
  selp.u16 %rs119, 1, 0, __$temp3;}
	// end inline asm
	setp.ne.s16 	%p162, %rs119, 0;
	selp.u32 	%r1476, 1, 0, %p162;
$L__BB24_233:
	setp.ge.s32 	%p163, %r188, %r183;
	mov.b32 	%r1477, 1;
	@%p163 bra 	$L__BB24_235;
	mov.b32 	%r765, 0;
	// begin inline asm
	cvt.rn.bf16.s32 %rs122, %r765;
	// end inline asm
	ld.global.u16 	%rs124, [%rd96+4];
	// begin inline asm
	{ .reg .pred __$temp3;
  setp.neu.bf16  __$temp3, %rs124, %rs122;
  selp.u16 %rs123, 1, 0, __$temp3;}
	// end inline asm
	setp.ne.s16 	%p164, %rs123, 0;
	selp.u32 	%r1477, 1, 0, %p164;
$L__BB24_235:
	setp.ge.s32 	%p165, %r190, %r183;
	mov.b32 	%r1478, 1;
	@%p165 bra 	$L__BB24_237;
	mov.b32 	%r767, 0;
	// begin inline asm
	cvt.rn.bf16.s32 %rs126, %r767;
	// end inline asm
	ld.global.u16 	%rs128, [%rd96+6];
	// begin inline asm
	{ .reg .pred __$temp3;
  setp.neu.bf16  __$temp3, %rs128, %rs126;
  selp.u16 %rs127, 1, 0, __$temp3;}
	// end inline asm
	setp.ne.s16 	%p166, %rs127, 0;
	selp.u32 	%r1478, 1, 0, %p166;
$L__BB24_237:
	setp.ge.s32 	%p167, %r192, %r183;
	mov.b32 	%r1479, 1;
	@%p167 bra 	$L__BB24_239;
	mov.b32 	%r769, 0;
	// begin inline asm
	cvt.rn.bf16.s32 %rs130, %r769;
	// end inline asm
	ld.global.u16 	%rs132, [%rd96+8];
	// begin inline asm
	{ .reg .pred __$temp3;
  setp.neu.bf16  __$temp3, %rs132, %rs130;
  selp.u16 %rs131, 1, 0, __$temp3;}
	// end inline asm
	setp.ne.s16 	%p168, %rs131, 0;
	selp.u32 	%r1479, 1, 0, %p168;
$L__BB24_239:
	setp.ge.s32 	%p169, %r194, %r183;
	mov.b32 	%r1480, 1;
	@%p169 bra 	$L__BB24_241;
	mov.b32 	%r771, 0;
	// begin inline asm
	cvt.rn.bf16.s32 %rs134, %r771;
	// end inline asm
	ld.global.u16 	%rs136, [%rd96+10];
	// begin inline asm
	{ .reg .pred __$temp3;
  setp.neu.bf16  __$temp3, %rs136, %rs134;
  selp.u16 %rs135, 1, 0, __$temp3;}
	// end inline asm
	setp.ne.s16 	%p170, %rs135, 0;
	selp.u32 	%r1480, 1, 0, %p170;
$L__BB24_241:
	setp.ge.s32 	%p171, %r196, %r183;
	mov.b32 	%r1481, 1;
	@%p171 bra 	$L__BB24_243;
	mov.b32 	%r773, 0;
	// begin inline asm
	cvt.rn.bf16.s32 %rs138, %r773;
	// end inline asm
	ld.global.u16 	%rs140, [%rd96+12];
	// begin inline asm
	{ .reg .pred __$temp3;
  setp.neu.bf16  __$temp3, %rs140, %rs138;
  selp.u16 %rs139, 1, 0, __$temp3;}
	// end inline asm
	setp.ne.s16 	%p172, %rs139, 0;
	selp.u32 	%r1481, 1, 0, %p172;
$L__BB24_243:
	setp.ge.s32 	%p173, %r198, %r183;
	mov.b32 	%r1482, 1;
	@%p173 bra 	$L__BB24_245;
	mov.b32 	%r775, 0;
	// begin inline asm
	cvt.rn.bf16.s32 %rs142, %r775;
	// end inline asm
	ld.global.u16 	%rs144, [%rd96+14];
	// begin inline asm
	{ .reg .pred __$temp3;
  setp.neu.bf16  __$temp3, %rs144, %rs142;
  selp.u16 %rs143, 1, 0, __$temp3;}
	// end inline asm
	setp.ne.s16 	%p174, %rs143, 0;
	selp.u32 	%r1482, 1, 0, %p174;
$L__BB24_245:
	setp.ge.s32 	%p175, %r200, %r183;
	mov.b32 	%r1483, 1;
	@%p175 bra 	$L__BB24_247;
	mov.b32 	%r777, 0;
	// begin inline asm
	cvt.rn.bf16.s32 %rs146, %r777;
	// end inline asm
	ld.global.u16 	%rs148, [%rd96+16];
	// begin inline asm
	{ .reg .pred __$temp3;
  setp.neu.bf16  __$temp3, %rs148, %rs146;
  selp.u16 %rs147, 1, 0, __$temp3;}
	// end inline asm
	setp.ne.s16 	%p176, %rs147, 0;
	selp.u32 	%r1483, 1, 0, %p176;
$L__BB24_247:
	setp.ge.s32 	%p177, %r202, %r183;
	mov.b32 	%r1484, 1;
	@%p177 bra 	$L__BB24_249;
	mov.b32 	%r779, 0;
	// begin inline asm
	cvt.rn.bf16.s32 %rs150, %r779;
	// end inline asm
	ld.global.u16 	%rs152, [%rd96+18];
	// begin inline asm
	{ .reg .pred __$temp3;
  setp.neu.bf16  __$temp3, %rs152, %rs150;
  selp.u16 %rs151, 1, 0, __$temp3;}
	// end inline asm
	setp.ne.s16 	%p178, %rs151, 0;
	selp.u32 	%r1484, 1, 0, %p178;
$L__BB24_249:
	setp.ge.s32 	%p179, %r204, %r183;
	mov.b32 	%r1485, 1;
	@%p179 bra 	$L__BB24_251;
	mov.b32 	%r781, 0;
	// begin inline asm
	cvt.rn.bf16.s32 %rs154, %r781;
	// end inline asm
	ld.global.u16 	%rs156, [%rd96+20];
	// begin inline asm
	{ .reg .pred __$temp3;
  setp.neu.bf16  __$temp3, %rs156, %rs154;
  selp.u16 %rs155, 1, 0, __$temp3;}
	// end inline asm
	setp.ne.s16 	%p180, %rs155, 0;
	selp.u32 	%r1485, 1, 0, %p180;
$L__BB24_251:
	setp.ge.s32 	%p181, %r206, %r183;
	mov.b32 	%r1486, 1;
	@%p181 bra 	$L__BB24_253;
	mov.b32 	%r783, 0;
	// begin inline asm
	cvt.rn.bf16.s32 %rs158, %r783;
	// end inline asm
	ld.global.u16 	%rs160, [%rd96+22];
	// begin inline asm
	{ .reg .pred __$temp3;
  setp.neu.bf16  __$temp3, %rs160, %rs158;
  selp.u16 %rs159, 1, 0, __$temp3;}
	// end inline asm
	setp.ne.s16 	%p182, %rs159, 0;
	selp.u32 	%r1486, 1, 0, %p182;
$L__BB24_253:
	setp.ge.s32 	%p183, %r208, %r183;
	mov.b32 	%r1487, 1;
	@%p183 bra 	$L__BB24_255;
	mov.b32 	%r785, 0;
	// begin inline asm
	cvt.rn.bf16.s32 %rs162, %r785;
	// end inline asm
	ld.global.u16 	%rs164, [%rd96+24];
	// begin inline asm
	{ .reg .pred __$temp3;
  setp.neu.bf16  __$temp3, %rs164, %rs162;
  selp.u16 %rs163, 1, 0, __$temp3;}
	// end inline asm
	setp.ne.s16 	%p184, %rs163, 0;
	selp.u32 	%r1487, 1, 0, %p184;
$L__BB24_255:
	setp.ge.s32 	%p185, %r210, %r183;
	mov.b32 	%r1488, 1;
	@%p185 bra 	$L__BB24_257;
	mov.b32 	%r787, 0;
	// begin inline asm
	cvt.rn.bf16.s32 %rs166, %r787;
	// end inline asm
	ld.global.u16 	%rs168, [%rd96+26];
	// begin inline asm
	{ .reg .pred __$temp3;
  setp.neu.bf16  __$temp3, %rs168, %rs166;
  selp.u16 %rs167, 1, 0, __$temp3;}
	// end inline asm
	setp.ne.s16 	%p186, %rs167, 0;
	selp.u32 	%r1488, 1, 0, %p186;
$L__BB24_257:
	bar.sync 	0;
	add.s32 	%r240, %r1476, %r1475;
	add.s32 	%r819, %r1477, %r240;
	add.s32 	%r820, %r1478, %r819;
	add.s32 	%r241, %r1479, %r820;
	add.s32 	%r242, %r1480, %r241;
	add.s32 	%r821, %r1481, %r242;
	add.s32 	%r822, %r1482, %r821;
	add.s32 	%r823, %r1483, %r822;
	add.s32 	%r824, %r1484, %r823;
	add.s32 	%r825, %r1485, %r824;
	add.s32 	%r826, %r1486, %r825;
	add.s32 	%r827, %r1487, %r826;
	add.s32 	%r793, %r1488, %r827;
	shr.u32 	%r244, %r1491, 5;
	// begin inline asm
	mov.u32 %r788, %laneid;
	// end inline asm
	mov.b32 	%r791, 1;
	mov.b32 	%r816, 0;
	mov.b32 	%r818, -1;
	// begin inline asm
	{  .reg .s32 r0;  .reg .pred p;  shfl.sync.up.b32 r0|p, %r793, %r791, %r816, %r818;  @p add.s32 r0, r0, %r793;  mov.s32 %r789, r0;}
	// end inline asm
	mov.b32 	%r797, 2;
	// begin inline asm
	{  .reg .s32 r0;  .reg .pred p;  shfl.sync.up.b32 r0|p, %r789, %r797, %r816, %r818;  @p add.s32 r0, r0, %r789;  mov.s32 %r795, r0;}
	// end inline asm
	mov.b32 	%r803, 4;
	// begin inline asm
	{  .reg .s32 r0;  .reg .pred p;  shfl.sync.up.b32 r0|p, %r795, %r803, %r816, %r818;  @p add.s32 r0, r0, %r795;  mov.s32 %r801, r0;}
	// end inline asm
	mov.b32 	%r809, 8;
	// begin inline asm
	{  .reg .s32 r0;  .reg .pred p;  shfl.sync.up.b32 r0|p, %r801, %r809, %r816, %r818;  @p add.s32 r0, r0, %r801;  mov.s32 %r807, r0;}
	// end inline asm
	mov.b32 	%r815, 16;
	// begin inline asm
	{  .reg .s32 r0;  .reg .pred p;  shfl.sync.up.b32 r0|p, %r807, %r815, %r816, %r818;  @p add.s32 r0, r0, %r807;  mov.s32 %r813, r0;}
	// end inline asm
	setp.ne.s32 	%p187, %r788, 31;
	@%p187 bra 	$L__BB24_259;
	shl.b32 	%r828, %r244, 2;
	mov.u32 	%r829, _ZZN3cub18CUB_300001_SM_10006detail6select23DeviceSelectSweepKernelINS2_10policy_hubIjbiLb0ELNS0_10SelectImplE0EE10Policy1000EN6thrust24THRUST_300001_SM_1000_NS17counting_iteratorIjNS9_11use_defaultESB_SB_EENS9_18transform_iteratorI9NonZeroOpI13__nv_bfloat16EPKSF_SB_SB_EEPjSK_NS0_13ScanTileStateIiLb1EEENS0_8NullTypeESN_iNS2_19streaming_context_tIlLb1EEELS5_0EEEvT0_T1_T2_T3_T4_T5_T6_T7_iT8_NS1_7vsmem_tEE19static_temp_storage;
	add.s32 	%r830, %r829, %r828;
	st.shared.u32 	[%r830], %r813;
$L__BB24_259:
	bar.sync 	0;
	ld.shared.v4.u32 	{%r247, %r248, %r249, %r250}, [_ZZN3cub18CUB_300001_SM_10006detail6select23DeviceSelectSweepKernelINS2_10policy_hubIjbiLb0ELNS0_10SelectImplE0EE10Policy1000EN6thrust24THRUST_300001_SM_1000_NS17counting_iteratorIjNS9_11use_defaultESB_SB_EENS9_18transform_iteratorI9NonZeroOpI13__nv_bfloat16EPKSF_SB_SB_EEPjSK_NS0_13ScanTileStateIiLb1EEENS0_8NullTypeESN_iNS2_19streaming_context_tIlLb1EEELS5_0EEEvT0_T1_T2_T3_T4_T5_T6_T7_iT8_NS1_7vsmem_tEE19static_temp_storage];
	shr.u32 	%r831, %r1491, 5;
	add.s32 	%r832, %r248, %r247;
	setp.eq.s32 	%p188, %r831, 2;
	selp.b32 	%r833, %r832, %r247, %p188;
	add.s32 	%r834, %r832, %r249;
	setp.eq.s32 	%p189, %r831, 3;
	selp.b32 	%r835, %r834, %r833, %p189;
	add.s32 	%r836, %r834, %r250;
	setp.eq.s32 	%p190, %r831, 4;
	selp.b32 	%r837, %r836, %r835, %p190;
	ld.shared.v4.u32 	{%r251, %r252, %r253, %r254}, [_ZZN3cub18CUB_300001_SM_10006detail6select23DeviceSelectSweepKernelINS2_10policy_hubIjbiLb0ELNS0_10SelectImplE0EE10Policy1000EN6thrust24THRUST_300001_SM_1000_NS17counting_iteratorIjNS9_11use_defaultESB_SB_EENS9_18transform_iteratorI9NonZeroOpI13__nv_bfloat16EPKSF_SB_SB_EEPjSK_NS0_13ScanTileStateIiLb1EEENS0_8NullTypeESN_iNS2_19streaming_context_tIlLb1EEELS5_0EEEvT0_T1_T2_T3_T4_T5_T6_T7_iT8_NS1_7vsmem_tEE19static_temp_storage+16];
	add.s32 	%r838, %r836, %r251;
	setp.eq.s32 	%p191, %r831, 5;
	selp.b32 	%r839, %r838, %r837, %p191;
	add.s32 	%r840, %r838, %r252;
	setp.eq.s32 	%p192, %r831, 6;
	selp.b32 	%r841, %r840, %r839, %p192;
	add.s32 	%r842, %r840, %r253;
	setp.eq.s32 	%p193, %r831, 7;
	selp.b32 	%r843, %r842, %r841, %p193;
	add.s32 	%r844, %r842, %r254;
	setp.eq.s32 	%p194, %r831, 8;
	selp.b32 	%r845, %r844, %r843, %p194;
	ld.shared.v4.u32 	{%r255, %r256, %r257, %r258}, [_ZZN3cub18CUB_300001_SM_10006detail6select23DeviceSelectSweepKernelINS2_10policy_hubIjbiLb0ELNS0_10SelectImplE0EE10Policy1000EN6thrust24THRUST_300001_SM_1000_NS17counting_iteratorIjNS9_11use_defaultESB_SB_EENS9_18transform_iteratorI9NonZeroOpI13__nv_bfloat16EPKSF_SB_SB_EEPjSK_NS0_13ScanTileStateIiLb1EEENS0_8NullTypeESN_iNS2_19streaming_context_tIlLb1EEELS5_0EEEvT0_T1_T2_T3_T4_T5_T6_T7_iT8_NS1_7vsmem_tEE19static_temp_storage+32];
	add.s32 	%r846, %r844, %r255;
	setp.eq.s32 	%p195, %r831, 9;
	selp.b32 	%r847, %r846, %r845, %p195;
	add.s32 	%r848, %r846, %r256;
	setp.eq.s32 	%p196, %r831, 10;
	selp.b32 	%r849, %r848, %r847, %p196;
	add.s32 	%r850, %r848, %r257;
	setp.eq.s32 	%p197, %r831, 11;
	selp.b32 	%r851, %r850, %r849, %p197;
	add.s32 	%r852, %r850, %r258;
	setp.eq.s32 	%p198, %r831, 12;
	selp.b32 	%r853, %r852, %r851, %p198;
	ld.shared.v4.u32 	{%r259, %r260, %r261, %r262}, [_ZZN3cub18CUB_300001_SM_10006detail6select23DeviceSelectSweepKernelINS2_10policy_hubIjbiLb0ELNS0_10SelectImplE0EE10Policy1000EN6thrust24THRUST_300001_SM_1000_NS17counting_iteratorIjNS9_11use_defaultESB_SB_EENS9_18transform_iteratorI9NonZeroOpI13__nv_bfloat16EPKSF_SB_SB_EEPjSK_NS0_13ScanTileStateIiLb1EEENS0_8NullTypeESN_iNS2_19streaming_context_tIlLb1EEELS5_0EEEvT0_T1_T2_T3_T4_T5_T6_T7_iT8_NS1_7vsmem_tEE19static_temp_storage+48];
	add.s32 	%r854, %r852, %r259;
	setp.eq.s32 	%p199, %r831, 13;
	selp.b32 	%r855, %r854, %r853, %p199;
	add.s32 	%r856, %r854, %r260;
	setp.eq.s32 	%p200, %r831, 14;
	selp.b32 	%r857, %r856, %r855, %p200;
	add.s32 	%r858, %r856, %r261;
	setp.eq.s32 	%p201, %r831, 15;
	selp.b32 	%r859, %r858, %r857, %p201;
	setp.lt.u32 	%p202, %r1491, 32;
	selp.b32 	%r860, 0, %r859, %p202;
	setp.eq.s32 	%p203, %r788, 0;
	sub.s32 	%r861, %r813, %r793;
	selp.b32 	%r862, 0, %r861, %p203;
	add.s32 	%r263, %r860, %r862;
	add.s32 	%r264, %r263, %r1475;
	add.s32 	%r265, %r240, %r263;
	add.s32 	%r266, %r265, %r1477;
	add.s32 	%r267, %r266, %r1478;
	add.s32 	%r268, %r241, %r263;
	add.s32 	%r269, %r242, %r263;
	add.s32 	%r270, %r269, %r1481;
	add.s32 	%r271, %r270, %r1482;
	add.s32 	%r272, %r271, %r1483;
	add.s32 	%r273, %r272, %r1484;
	add.s32 	%r274, %r273, %r1485;
	add.s32 	%r275, %r274, %r1486;
	add.s32 	%r276, %r275, %r1487;
	add.s32 	%r863, %r183, %r262;
	add.s32 	%r864, %r863, %r858;
	add.s32 	%r1529, %r864, -7168;
	setp.gt.s32 	%p204, %r1529, 512;
	@%p204 bra 	$L__BB24_316;
	mov.u64 	%rd315, %rd194;
	ld.param.u8 	%rs33, [%rd315];
	ld.param.u64 	%rd316, [%rd315+24];
	cvta.to.global.u64 	%rd97, %rd316;
	setp.ne.s32 	%p205, %r1475, 0;
	setp.lt.s32 	%p206, %r263, %r1529;
	and.pred  	%p207, %p205, %p206;
	@%p207 bra 	$L__BB24_261;
	bra.uni 	$L__BB24_264;
$L__BB24_261:
	setp.ne.s16 	%p208, %rs33, 0;
	mov.b64 	%rd688, 0;
	@%p208 bra 	$L__BB24_263;
	ld.global.u64 	%rd688, [%rd97];
$L__BB24_263:
	cvt.s64.s32 	%rd318, %r263;
	add.s64 	%rd319, %rd688, %rd318;
	shl.b64 	%rd320, %rd319, 2;
	add.s64 	%rd321, %rd2, %rd320;
	st.global.u32 	[%rd321], %r185;
$L__BB24_264:
	setp.eq.s32 	%p209, %r1476, 0;
	setp.ge.s32 	%p210, %r264, %r1529;
	or.pred  	%p211, %p209, %p210;
	@%p211 bra 	$L__BB24_268;
	setp.ne.s16 	%p212, %rs33, 0;
	mov.b64 	%rd689, 0;
	@%p212 bra 	$L__BB24_267;
	ld.global.u64 	%rd689, [%rd97];
$L__BB24_267:
	cvt.s64.s32 	%rd323, %r264;
	add.s64 	%rd324, %rd689, %rd323;
	shl.b64 	%rd325, %rd324, 2;
	add.s64 	%rd326, %rd2, %rd325;
	st.global.u32 	[%rd326], %r187;
$L__BB24_268:
	setp.eq.s32 	%p213, %r1477, 0;
	setp.ge.s32 	%p214, %r265, %r1529;
	or.pred  	%p215, %p213, %p214;
	@%p215 bra 	$L__BB24_272;
	setp.ne.s16 	%p216, %rs33, 0;
	mov.b64 	%rd690, 0;
	@%p216 bra 	$L__BB24_271;
	ld.global.u64 	%rd690, [%rd97];
$L__BB24_271:
	cvt.s64.s32 	%rd328, %r265;
	add.s64 	%rd329, %rd690, %rd328;
	shl.b64 	%rd330, %rd329, 2;
	add.s64 	%rd331, %rd2, %rd330;
	st.global.u32 	[%rd331], %r189;
$L__BB24_272:
	setp.eq.s32 	%p217, %r1478, 0;
	setp.ge.s32 	%p218, %r266, %r1529;
	or.pred  	%p219, %p217, %p218;
	@%p219 bra 	$L__BB24_276;
	setp.ne.s16 	%p220, %rs33, 0;
	mov.b64 	%rd691, 0;
	@%p220 bra 	$L__BB24_275;
	ld.global.u64 	%rd691, [%rd97];
$L__BB24_275:
	cvt.s64.s32 	%rd333, %r266;
	add.s64 	%rd334, %rd691, %rd333;
	shl.b64 	%rd335, %rd334, 2;
	add.s64 	%rd336, %rd2, %rd335;
	st.global.u32 	[%rd336], %r191;
$L__BB24_276:
	setp.eq.s32 	%p221, %r1479, 0;
	setp.ge.s32 	%p222, %r267, %r1529;
	or.pred  	%p223, %p221, %p222;
	@%p223 bra 	$L__BB24_280;
	setp.ne.s16 	%p224, %rs33, 0;
	mov.b64 	%rd692, 0;
	@%p224 bra 	$L__BB24_279;
	ld.global.u64 	%rd692, [%rd97];
$L__BB24_279:
	cvt.s64.s32 	%rd338, %r267;
	add.s64 	%rd339, %rd692, %rd338;
	shl.b64 	%rd340, %rd339, 2;
	add.s64 	%rd341, %rd2, %rd340;
	st.global.u32 	[%rd341], %r193;
$L__BB24_280:
	setp.eq.s32 	%p225, %r1480, 0;
	setp.ge.s32 	%p226, %r268, %r1529;
	or.pred  	%p227, %p225, %p226;
	@%p227 bra 	$L__BB24_284;
	setp.ne.s16 	%p228, %rs33, 0;
	mov.b64 	%rd693, 0;
	@%p228 bra 	$L__BB24_283;
	ld.global.u64 	%rd693, [%rd97];
$L__BB24_283:
	cvt.s64.s32 	%rd343, %r268;
	add.s64 	%rd344, %rd693, %rd343;
	shl.b64 	%rd345, %rd344, 2;
	add.s64 	%rd346, %rd2, %rd345;
	st.global.u32 	[%rd346], %r195;
$L__BB24_284:
	setp.eq.s32 	%p229, %r1481, 0;
	setp.ge.s32 	%p230, %r269, %r1529;
	or.pred  	%p231, %p229, %p230;
	@%p231 bra 	$L__BB24_288;
	setp.ne.s16 	%p232, %rs33, 0;
	mov.b64 	%rd694, 0;
	@%p232 bra 	$L__BB24_287;
	ld.global.u64 	%rd694, [%rd97];
$L__BB24_287:
	cvt.s64.s32 	%rd348, %r269;
	add.s64 	%rd349, %rd694, %rd348;
	shl.b64 	%rd350, %rd349, 2;
	add.s64 	%rd351, %rd2, %rd350;
	st.global.u32 	[%rd351], %r197;
$L__BB24_288:
	setp.eq.s32 	%p233, %r1482, 0;
	setp.ge.s32 	%p234, %r270, %r1529;
	or.pred  	%p235, %p233, %p234;
	@%p235 bra 	$L__BB24_292;
	setp.ne.s16 	%p236, %rs33, 0;
	mov.b64 	%rd695, 0;
	@%p236 bra 	$L__BB24_291;
	ld.global.u64 	%rd695, [%rd97];
$L__BB24_291:
	cvt.s64.s32 	%rd353, %r270;
	add.s64 	%rd354, %rd695, %rd353;
	shl.b64 	%rd355, %rd354, 2;
	add.s64 	%rd356, %rd2, %rd355;
	st.global.u32 	[%rd356], %r199;
$L__BB24_292:
	setp.eq.s32 	%p237, %r1483, 0;
	setp.ge.s32 	%p238, %r271, %r1529;
	or.pred  	%p239, %p237, %p238;
	@%p239 bra 	$L__BB24_296;
	setp.ne.s16 	%p240, %rs33, 0;
	mov.b64 	%rd696, 0;
	@%p240 bra 	$L__BB24_295;
	ld.global.u64 	%rd696, [%rd97];
$L__BB24_295:
	cvt.s64.s32 	%rd358, %r271;
	add.s64 	%rd359, %rd696, %rd358;
	shl.b64 	%rd360, %rd359, 2;
	add.s64 	%rd361, %rd2, %rd360;
	st.global.u32 	[%rd361], %r201;
$L__BB24_296:
	setp.eq.s32 	%p241, %r1484, 0;
	setp.ge.s32 	%p242, %r272, %r1529;
	or.pred  	%p243, %p241, %p242;
	@%p243 bra 	$L__BB24_300;
	setp.ne.s16 	%p244, %rs33, 0;
	mov.b64 	%rd697, 0;
	@%p244 bra 	$L__BB24_299;
	ld.global.u64 	%rd697, [%rd97];
$L__BB24_299:
	cvt.s64.s32 	%rd363, %r272;
	add.s64 	%rd364, %rd697, %rd363;
	shl.b64 	%rd365, %rd364, 2;
	add.s64 	%rd366, %rd2, %rd365;
	st.global.u32 	[%rd366], %r203;
$L__BB24_300:
	setp.eq.s32 	%p245, %r1485, 0;
	setp.ge.s32 	%p246, %r273, %r1529;
	or.pred  	%p247, %p245, %p246;
	@%p247 bra 	$L__BB24_304;
	setp.ne.s16 	%p248, %rs33, 0;
	mov.b64 	%rd698, 0;
	@%p248 bra 	$L__BB24_303;
	ld.global.u64 	%rd698, [%rd97];
$L__BB24_303:
	cvt.s64.s32 	%rd368, %r273;
	add.s64 	%rd369, %rd698, %rd368;
	shl.b64 	%rd370, %rd369, 2;
	add.s64 	%rd371, %rd2, %rd370;
	st.global.u32 	[%rd371], %r205;
$L__BB24_304:
	setp.eq.s32 	%p249, %r1486, 0;
	setp.ge.s32 	%p250, %r274, %r1529;
	or.pred  	%p251, %p249, %p250;
	@%p251 bra 	$L__BB24_308;
	setp.ne.s16 	%p252, %rs33, 0;
	mov.b64 	%rd699, 0;
	@%p252 bra 	$L__BB24_307;
	ld.global.u64 	%rd699, [%rd97];
$L__BB24_307:
	cvt.s64.s32 	%rd373, %r274;
	add.s64 	%rd374, %rd699, %rd373;
	shl.b64 	%rd375, %rd374, 2;
	add.s64 	%rd376, %rd2, %rd375;
	st.global.u32 	[%rd376], %r207;
$L__BB24_308:
	setp.eq.s32 	%p253, %r1487, 0;
	setp.ge.s32 	%p254, %r275, %r1529;
	or.pred  	%p255, %p253, %p254;
	@%p255 bra 	$L__BB24_312;
	setp.ne.s16 	%p256, %rs33, 0;
	mov.b64 	%rd700, 0;
	@%p256 bra 	$L__BB24_311;
	ld.global.u64 	%rd700, [%rd97];
$L__BB24_311:
	cvt.s64.s32 	%rd378, %r275;
	add.s64 	%rd379, %rd700, %rd378;
	shl.b64 	%rd380, %rd379, 2;
	add.s64 	%rd381, %rd2, %rd380;
	st.global.u32 	[%rd381], %r209;
$L__BB24_312:
	setp.eq.s32 	%p257, %r1488, 0;
	setp.ge.s32 	%p258, %r276, %r1529;
	or.pred  	%p259, %p257, %p258;
	@%p259 bra 	$L__BB24_509;
	setp.ne.s16 	%p260, %rs33, 0;
	mov.b64 	%rd701, 0;
	@%p260 bra 	$L__BB24_315;
	ld.global.u64 	%rd701, [%rd97];
$L__BB24_315:
	cvt.s64.s32 	%rd383, %r276;
	add.s64 	%rd384, %rd701, %rd383;
	shl.b64 	%rd385, %rd384, 2;
	add.s64 	%rd386, %rd2, %rd385;
	st.global.u32 	[%rd386], %r211;
	bra.uni 	$L__BB24_509;
$L__BB24_316:
	bar.sync 	0;
	setp.eq.s32 	%p261, %r1475, 0;
	@%p261 bra 	$L__BB24_318;
	shl.b32 	%r865, %r263, 2;
	mov.u32 	%r866, _ZZN3cub18CUB_300001_SM_10006detail6select23DeviceSelectSweepKernelINS2_10policy_hubIjbiLb0ELNS0_10SelectImplE0EE10Policy1000EN6thrust24THRUST_300001_SM_1000_NS17counting_iteratorIjNS9_11use_defaultESB_SB_EENS9_18transform_iteratorI9NonZeroOpI13__nv_bfloat16EPKSF_SB_SB_EEPjSK_NS0_13ScanTileStateIiLb1EEENS0_8NullTypeESN_iNS2_19streaming_context_tIlLb1EEELS5_0EEEvT0_T1_T2_T3_T4_T5_T6_T7_iT8_NS1_7vsmem_tEE19static_temp_storage;
	add.s32 	%r867, %r866, %r865;
	st.shared.u32 	[%r867], %r185;
$L__BB24_318:
	setp.eq.s32 	%p262, %r1476, 0;
	@%p262 bra 	$L__BB24_320;
	shl.b32 	%r868, %r264, 2;
	mov.u32 	%r869, _ZZN3cub18CUB_300001_SM_10006detail6select23DeviceSelectSweepKernelINS2_10policy_hubIjbiLb0ELNS0_10SelectImplE0EE10Policy1000EN6thrust24THRUST_300001_SM_1000_NS17counting_iteratorIjNS9_11use_defaultESB_SB_EENS9_18transform_iteratorI9NonZeroOpI13__nv_bfloat16EPKSF_SB_SB_EEPjSK_NS0_13ScanTileStateIiLb1EEENS0_8NullTypeESN_iNS2_19streaming_context_tIlLb1EEELS5_0EEEvT0_T1_T2_T3_T4_T5_T6_T7_iT8_NS1_7vsmem_tEE19static_temp_storage;
	add.s32 	%r870, %r869, %r868;
	st.shared.u32 	[%r870], %r187;
$L__BB24_320:
	setp.eq.s32 	%p263, %r1477, 0;
	@%p263 bra 	$L__BB24_322;
	shl.b32 	%r871, %r265, 2;
	mov.u32 	%r872, _ZZN3cub18CUB_300001_SM_10006detail6select23DeviceSelectSweepKernelINS2_10policy_hubIjbiLb0ELNS0_10SelectImplE0EE10Policy1000EN6thrust24THRUST_300001_SM_1000_NS17counting_iteratorIjNS9_11use_defaultESB_SB_EENS9_18transform_iteratorI9NonZeroOpI13__nv_bfloat16EPKSF_SB_SB_EEPjSK_NS0_13ScanTileStateIiLb1EEENS0_8NullTypeESN_iNS2_19streaming_context_tIlLb1EEELS5_0EEEvT0_T1_T2_T3_T4_T5_T6_T7_iT8_NS1_7vsmem_tEE19static_temp_storage;
	add.s32 	%r873, %r872, %r871;
	st.shared.u32 	[%r873], %r189;
$L__BB24_322:
	setp.eq.s32 	%p264, %r1478, 0;
	@%p264 bra 	$L__BB24_324;
	shl.b32 	%r874, %r266, 2;
	mov.u32 	%r875, _ZZN3cub18CUB_300001_SM_10006detail6select23DeviceSelectSweepKernelINS2_10policy_hubIjbiLb0ELNS0_10SelectImplE0EE10Policy1000EN6thrust24THRUST_300001_SM_1000_NS17counting_iteratorIjNS9_11use_defaultESB_SB_EENS9_18transform_iteratorI9NonZeroOpI13__nv_bfloat16EPKSF_SB_SB_EEPjSK_NS0_13ScanTileStateIiLb1EEENS0_8NullTypeESN_iNS2_19streaming_context_tIlLb1EEELS5_0EEEvT0_T1_T2_T3_T4_T5_T6_T7_iT8_NS1_7vsmem_tEE19static_temp_storage;
	add.s32 	%r876, %r875, %r874;
	st.shared.u32 	[%r876], %r191;
$L__BB24_324:
	setp.eq.s32 	%p265, %r1479, 0;
	@%p265 bra 	$L__BB24_326;
	shl.b32 	%r877, %r267, 2;
	mov.u32 	%r878, _ZZN3cub18CUB_300001_SM_10006detail6select23DeviceSelectSweepKernelINS2_10policy_hubIjbiLb0ELNS0_10SelectImplE0EE10Policy1000EN6thrust24THRUST_300001_SM_1000_NS17counting_iteratorIjNS9_11use_defaultESB_SB_EENS9_18transform_iteratorI9NonZeroOpI13__nv_bfloat16EPKSF_SB_SB_EEPjSK_NS0_13ScanTileStateIiLb1EEENS0_8NullTypeESN_iNS2_19streaming_context_tIlLb1EEELS5_0EEEvT0_T1_T2_T3_T4_T5_T6_T7_iT8_NS1_7vsmem_tEE19static_temp_storage;
	add.s32 	%r879, %r878, %r877;
	st.shared.u32 	[%r879], %r193;
$L__BB24_326:
	setp.eq.s32 	%p266, %r1480, 0;
	@%p266 bra 	$L__BB24_328;
	shl.b32 	%r880, %r268, 2;
	mov.u32 	%r881, _ZZN3cub18CUB_300001_SM_10006detail6select23DeviceSelectSweepKernelINS2_10policy_hubIjbiLb0ELNS0_10SelectImplE0EE10Policy1000EN6thrust24THRUST_300001_SM_1000_NS17counting_iteratorIjNS9_11use_defaultESB_SB_EENS9_18transform_iteratorI9NonZeroOpI13__nv_bfloat16EPKSF_SB_SB_EEPjSK_NS0_13ScanTileStateIiLb1EEENS0_8NullTypeESN_iNS2_19streaming_context_tIlLb1EEELS5_0EEEvT0_T1_T2_T3_T4_T5_T6_T7_iT8_NS1_7vsmem_tEE19static_temp_storage;
	add.s32 	%r882, %r881, %r880;
	st.shared.u32 	[%r882], %r195;
$L__BB24_328:
	setp.eq.s32 	%p267, %r1481, 0;
	@%p267 bra 	$L__BB24_330;
	shl.b32 	%r883, %r269, 2;
	mov.u32 	%r884, _ZZN3cub18CUB_300001_SM_10006detail6select23DeviceSelectSweepKernelINS2_10policy_hubIjbiLb0ELNS0_10SelectImplE0EE10Policy1000EN6thrust24THRUST_300001_SM_1000_NS17counting_iteratorIjNS9_11use_defaultESB_SB_EENS9_18transform_iteratorI9NonZeroOpI13__nv_bfloat16EPKSF_SB_SB_EEPjSK_NS0_13ScanTileStateIiLb1EEENS0_8NullTypeESN_iNS2_19streaming_context_tIlLb1EEELS5_0EEEvT0_T1_T2_T3_T4_T5_T6_T7_iT8_NS1_7vsmem_tEE19static_temp_storage;
	add.s32 	%r885, %r884, %r883;
	st.shared.u32 	[%r885], %r197;
$L__BB24_330:
	setp.eq.s32 	%p268, %r1482, 0;
	@%p268 bra 	$L__BB24_332;
	shl.b32 	%r886, %r270, 2;
	mov.u32 	%r887, _ZZN3cub18CUB_300001_SM_10006detail6select23DeviceSelectSweepKernelINS2_10policy_hubIjbiLb0ELNS0_10SelectImplE0EE10Policy1000EN6thrust24THRUST_300001_SM_1000_NS17counting_iteratorIjNS9_11use_defaultESB_SB_EENS9_18transform_iteratorI9NonZeroOpI13__nv_bfloat16EPKSF_SB_SB_EEPjSK_NS0_13ScanTileStateIiLb1EEENS0_8NullTypeESN_iNS2_19streaming_context_tIlLb1EEELS5_0EEEvT0_T1_T2_T3_T4_T5_T6_T7_iT8_NS1_7vsmem_tEE19static_temp_storage;
	add.s32 	%r888, %r887, %r886;
	st.shared.u32 	[%r888], %r199;
$L__BB24_332:
	setp.eq.s32 	%p269, %r1483, 0;
	@%p269 bra 	$L__BB24_334;
	shl.b32 	%r889, %r271, 2;
	mov.u32 	%r890, _ZZN3cub18CUB_300001_SM_10006detail6select23DeviceSelectSweepKernelINS2_10policy_hubIjbiLb0ELNS0_10SelectImplE0EE10Policy1000EN6thrust24THRUST_300001_SM_1000_NS17counting_iteratorIjNS9_11use_defaultESB_SB_EENS9_18transform_iteratorI9NonZeroOpI13__nv_bfloat16EPKSF_SB_SB_EEPjSK_NS0_13ScanTileStateIiLb1EEENS0_8NullTypeESN_iNS2_19streaming_context_tIlLb1EEELS5_0EEEvT0_T1_T2_T3_T4_T5_T6_T7_iT8_NS1_7vsmem_tEE19static_temp_storage;
	add.s32 	%r891, %r890, %r889;
	st.shared.u32 	[%r891], %r201;
$L__BB24_334:
	setp.eq.s32 	%p270, %r1484, 0;
	@%p270 bra 	$L__BB24_336;
	shl.b32 	%r892, %r272, 2;
	mov.u32 	%r893, _ZZN3cub18CUB_300001_SM_10006detail6select23DeviceSelectSweepKernelINS2_10policy_hubIjbiLb0ELNS0_10SelectImplE0EE10Policy1000EN6thrust24THRUST_300001_SM_1000_NS17counting_iteratorIjNS9_11use_defaultESB_SB_EENS9_18transform_iteratorI9NonZeroOpI13__nv_bfloat16EPKSF_SB_SB_EEPjSK_NS0_13ScanTileStateIiLb1EEENS0_8NullTypeESN_iNS2_19streaming_context_tIlLb1EEELS5_0EEEvT0_T1_T2_T3_T4_T5_T6_T7_iT8_NS1_7vsmem_tEE19static_temp_storage;
	add.s32 	%r894, %r893, %r892;
	st.shared.u32 	[%r894], %r203;
$L__BB24_336:
	setp.eq.s32 	%p271, %r1485, 0;
	@%p271 bra 	$L__BB24_338;
	shl.b32 	%r895, %r273, 2;
	mov.u32 	%r896, _ZZN3cub18CUB_300001_SM_10006detail6select23DeviceSelectSweepKernelINS2_10policy_hubIjbiLb0ELNS0_10SelectImplE0EE10Policy1000EN6thrust24THRUST_300001_SM_1000_NS17counting_iteratorIjNS9_11use_defaultESB_SB_EENS9_18transform_iteratorI9NonZeroOpI13__nv_bfloat16EPKSF_SB_SB_EEPjSK_NS0_13ScanTileStateIiLb1EEENS0_8NullTypeESN_iNS2_19streaming_context_tIlLb1EEELS5_0EEEvT0_T1_T2_T3_T4_T5_T6_T7_iT8_NS1_7vsmem_tEE19static_temp_storage;
	add.s32 	%r897, %r896, %r895;
	st.shared.u32 	[%r897], %r205;
$L__BB24_338:
	setp.eq.s32 	%p272, %r1486, 0;
	@%p272 bra 	$L__BB24_340;
	shl.b32 	%r898, %r274, 2;
	mov.u32 	%r899, _ZZN3cub18CUB_300001_SM_10006detail6select23DeviceSelectSweepKernelINS2_10policy_hubIjbiLb0ELNS0_10SelectImplE0EE10Policy1000EN6thrust24THRUST_300001_SM_1000_NS17counting_iteratorIjNS9_11use_defaultESB_SB_EENS9_18transform_iteratorI9NonZeroOpI13__nv_bfloat16EPKSF_SB_SB_EEPjSK_NS0_13ScanTileStateIiLb1EEENS0_8NullTypeESN_iNS2_19streaming_context_tIlLb1EEELS5_0EEEvT0_T1_T2_T3_T4_T5_T6_T7_iT8_NS1_7vsmem_tEE19static_temp_storage;
	add.s32 	%r900, %r899, %r898;
	st.shared.u32 	[%r900], %r207;
$L__BB24_340:
	setp.eq.s32 	%p273, %r1487, 0;
	@%p273 bra 	$L__BB24_342;
	shl.b32 	%r901, %r275, 2;
	mov.u32 	%r902, _ZZN3cub18CUB_300001_SM_10006detail6select23DeviceSelectSweepKernelINS2_10policy_hubIjbiLb0ELNS0_10SelectImplE0EE10Policy1000EN6thrust24THRUST_300001_SM_1000_NS17counting_iteratorIjNS9_11use_defaultESB_SB_EENS9_18transform_iteratorI9NonZeroOpI13__nv_bfloat16EPKSF_SB_SB_EEPjSK_NS0_13ScanTileStateIiLb1EEENS0_8NullTypeESN_iNS2_19streaming_context_tIlLb1EEELS5_0EEEvT0_T1_T2_T3_T4_T5_T6_T7_iT8_NS1_7vsmem_tEE19static_temp_storage;
	add.s32 	%r903, %r902, %r901;
	st.shared.u32 	[%r903], %r209;
$L__BB24_342:
	setp.eq.s32 	%p274, %r1488, 0;
	@%p274 bra 	$L__BB24_344;
	shl.b32 	%r904, %r276, 2;
	mov.u32 	%r905, _ZZN3cub18CUB_300001_SM_10006detail6select23DeviceSelectSweepKernelINS2_10policy_hubIjbiLb0ELNS0_10SelectImplE0EE10Policy1000EN6thrust24THRUST_300001_SM_1000_NS17counting_iteratorIjNS9_11use_defaultESB_SB_EENS9_18transform_iteratorI9NonZeroOpI13__nv_bfloat16EPKSF_SB_SB_EEPjSK_NS0_13ScanTileStateIiLb1EEENS0_8NullTypeESN_iNS2_19streaming_context_tIlLb1EEELS5_0EEEvT0_T1_T2_T3_T4_T5_T6_T7_iT8_NS1_7vsmem_tEE19static_temp_storage;
	add.s32 	%r906, %r905, %r904;
	st.shared.u32 	[%r906], %r211;
$L__BB24_344:
	bar.sync 	0;
	setp.ge.u32 	%p275, %r1491, %r1529;
	@%p275 bra 	$L__BB24_509;
	ld.param.u32 	%r1448, [_ZN3cub18CUB_300001_SM_10006detail6select23DeviceSelectSweepKernelINS2_10policy_hubIjbiLb0ELNS0_10SelectImplE0EE10Policy1000EN6thrust24THRUST_300001_SM_1000_NS17counting_iteratorIjNS9_11use_defaultESB_SB_EENS9_18transform_iteratorI9NonZeroOpI13__nv_bfloat16EPKSF_SB_SB_EEPjSK_NS0_13ScanTileStateIiLb1EEENS0_8NullTypeESN_iNS2_19streaming_context_tIlLb1EEELS5_0EEEvT0_T1_T2_T3_T4_T5_T6_T7_iT8_NS1_7vsmem_tE_param_7];
	mov.u64 	%rd387, %rd194;
	ld.param.u8 	%rs34, [%rd387];
	ld.param.u64 	%rd388, [%rd387+24];
	cvta.to.global.u64 	%rd98, %rd388;
	add.s32 	%r907, %r248, %r249;
	add.s32 	%r908, %r907, %r250;
	add.s32 	%r909, %r908, %r251;
	add.s32 	%r910, %r909, %r252;
	add.s32 	%r911, %r910, %r253;
	add.s32 	%r912, %r911, %r254;
	add.s32 	%r913, %r912, %r255;
	add.s32 	%r914, %r913, %r256;
	add.s32 	%r915, %r914, %r257;
	add.s32 	%r916, %r915, %r258;
	add.s32 	%r917, %r916, %r259;
	add.s32 	%r918, %r917, %r260;
	add.s32 	%r919, %r918, %r261;
	add.s32 	%r920, %r919, %r262;
	add.s32 	%r921, %r920, %r247;
	add.s32 	%r922, %r921, %r1448;
	sub.s32 	%r923, %r922, %r1491;
	add.s32 	%r278, %r923, -7169;
	and.b32  	%r924, %r278, 1536;
	setp.eq.s32 	%p276, %r924, 1536;
	@%p276 bra 	$L__BB24_350;
	cvt.u64.u32 	%rd681, %r1491;
	shl.b32 	%r925, %r1491, 2;
	mov.u32 	%r926, _ZZN3cub18CUB_300001_SM_10006detail6select23DeviceSelectSweepKernelINS2_10policy_hubIjbiLb0ELNS0_10SelectImplE0EE10Policy1000EN6thrust24THRUST_300001_SM_1000_NS17counting_iteratorIjNS9_11use_defaultESB_SB_EENS9_18transform_iteratorI9NonZeroOpI13__nv_bfloat16EPKSF_SB_SB_EEPjSK_NS0_13ScanTileStateIiLb1EEENS0_8NullTypeESN_iNS2_19streaming_context_tIlLb1EEELS5_0EEEvT0_T1_T2_T3_T4_T5_T6_T7_iT8_NS1_7vsmem_tEE19static_temp_storage;
	add.s32 	%r1490, %r926, %r925;
	shr.u32 	%r927, %r278, 9;
	add.s32 	%r928, %r927, 1;
	and.b32  	%r929, %r928, 3;
	neg.s32 	%r1489, %r929;
$L__BB24_347:
	.pragma "nounroll";
	setp.ne.s16 	%p277, %rs34, 0;
	ld.shared.u32 	%r283, [%r1490];
	mov.b64 	%rd682, 0;
	@%p277 bra 	$L__BB24_349;
	ld.global.u64 	%rd682, [%rd98];
$L__BB24_349:
	add.s64 	%rd390, %rd682, %rd681;
	shl.b64 	%rd391, %rd390, 2;
	add.s64 	%rd392, %rd2, %rd391;
	st.global.u32 	[%rd392], %r283;
	add.s64 	%rd681, %rd681, 512;
	cvt.u32.u64 	%r1491, %rd681;
	add.s32 	%r1490, %r1490, 2048;
	add.s32 	%r1489, %r1489, 1;
	setp.ne.s32 	%p278, %r1489, 0;
	@%p278 bra 	$L__BB24_347;
$L__BB24_350:
	setp.lt.u32 	%p279, %r278, 1536;
	@%p279 bra 	$L__BB24_509;
	mul.wide.u32 	%rd394, %r1491, 4;
	add.s64 	%rd104, %rd2, %rd394;
	shl.b32 	%r930, %r1491, 2;
	mov.u32 	%r931, _ZZN3cub18CUB_300001_SM_10006detail6select23DeviceSelectSweepKernelINS2_10policy_hubIjbiLb0ELNS0_10SelectImplE0EE10Policy1000EN6thrust24THRUST_300001_SM_1000_NS17counting_iteratorIjNS9_11use_defaultESB_SB_EENS9_18transform_iteratorI9NonZeroOpI13__nv_bfloat16EPKSF_SB_SB_EEPjSK_NS0_13ScanTileStateIiLb1EEENS0_8NullTypeESN_iNS2_19streaming_context_tIlLb1EEELS5_0EEEvT0_T1_T2_T3_T4_T5_T6_T7_iT8_NS1_7vsmem_tEE19static_temp_storage;
	add.s32 	%r932, %r930, %r931;
	add.s32 	%r1492, %r932, 4096;
	mov.b64 	%rd683, 0;
$L__BB24_352:
	setp.ne.s16 	%p280, %rs34, 0;
	ld.shared.u32 	%r291, [%r1492+-4096];
	mov.b64 	%rd684, 0;
	@%p280 bra 	$L__BB24_354;
	ld.global.u64 	%rd684, [%rd98];
$L__BB24_354:
	setp.ne.s16 	%p281, %rs34, 0;
	shl.b64 	%rd397, %rd684, 2;
	add.s64 	%rd398, %rd683, %rd397;
	add.s64 	%rd399, %rd104, %rd398;
	st.global.u32 	[%rd399], %r291;
	ld.shared.u32 	%r292, [%r1492+-2048];
	mov.b64 	%rd685, 0;
	@%p281 bra 	$L__BB24_356;
	ld.global.u64 	%rd685, [%rd98];
$L__BB24_356:
	setp.ne.s16 	%p282, %rs34, 0;
	shl.b64 	%rd401, %rd685, 2;
	add.s64 	%rd402, %rd683, %rd401;
	add.s64 	%rd403, %rd104, %rd402;
	st.global.u32 	[%rd403+2048], %r292;
	ld.shared.u32 	%r293, [%r1492];
	mov.b64 	%rd686, 0;
	@%p282 bra 	$L__BB24_358;
	ld.global.u64 	%rd686, [%rd98];
$L__BB24_358:
	setp.ne.s16 	%p283, %rs34, 0;
	shl.b64 	%rd405, %rd686, 2;
	add.s64 	%rd406, %rd683, %rd405;
	add.s64 	%rd407, %rd104, %rd406;
	st.global.u32 	[%rd407+4096], %r293;
	ld.shared.u32 	%r294, [%r1492+2048];
	mov.b64 	%rd687, 0;
	@%p283 bra 	$L__BB24_360;
	ld.global.u64 	%rd687, [%rd98];
$L__BB24_360:
	shl.b64 	%rd408, %rd687, 2;
	add.s64 	%rd409, %rd683, %rd408;
	add.s64 	%rd410, %rd104, %rd409;
	st.global.u32 	[%rd410+6144], %r294;
	add.s32 	%r1491, %r1491, 2048;
	add.s64 	%rd683, %rd683, 8192;
	add.s32 	%r1492, %r1492, 8192;
	setp.lt.s32 	%p284, %r1491, %r1529;
	@%p284 bra 	$L__BB24_352;
	bra.uni 	$L__BB24_509;
$L__BB24_361:
	ld.param.u8 	%rs37, [%rd1];
	setp.eq.s16 	%p3, %rs37, 0;
	ld.param.u64 	%rd197, [%rd1+16];
	cvt.u32.u64 	%r453, %rd197;
	selp.b32 	%r454, %r453, 0, %p3;
	mov.u32 	%r1525, %tid.x;
	mul.lo.s32 	%r455, %r1525, 14;
	add.s32 	%r456, %r1, %r3;
	add.s32 	%r457, %r456, %r454;
	setp.ge.s32 	%p4, %r455, %r183;
	add.s32 	%r298, %r457, %r455;
	or.b32  	%r299, %r455, 1;
	add.s32 	%r300, %r298, 1;
	add.s32 	%r301, %r455, 2;
	add.s32 	%r302, %r298, 2;
	add.s32 	%r303, %r455, 3;
	add.s32 	%r304, %r298, 3;
	add.s32 	%r305, %r455, 4;
	add.s32 	%r306, %r298, 4;
	add.s32 	%r307, %r455, 5;
	add.s32 	%r308, %r298, 5;
	add.s32 	%r309, %r455, 6;
	add.s32 	%r310, %r298, 6;
	add.s32 	%r311, %r455, 7;
	add.s32 	%r312, %r298, 7;
	add.s32 	%r313, %r455, 8;
	add.s32 	%r314, %r298, 8;
	add.s32 	%r315, %r455, 9;
	add.s32 	%r316, %r298, 9;
	add.s32 	%r317, %r455, 10;
	add.s32 	%r318, %r298, 10;
	add.s32 	%r319, %r455, 11;
	add.s32 	%r320, %r298, 11;
	add.s32 	%r321, %r455, 12;
	add.s32 	%r322, %r298, 12;
	add.s32 	%r323, %r455, 13;
	add.s32 	%r324, %r298, 13;
	bar.sync 	0;
	selp.b64 	%rd198, %rd197, 0, %p3;
	cvt.s64.s32 	%rd199, %r3;
	add.s64 	%rd200, %rd198, %rd199;
	cvt.u64.u32 	%rd201, %r455;
	add.s64 	%rd202, %rd200, %rd201;
	shl.b64 	%rd203, %rd202, 1;
	add.s64 	%rd143, %rd4, %rd203;
	mov.b32 	%r1494, 1;
	@%p4 bra 	$L__BB24_363;
	mov.b32 	%r458, 0;
	// begin inline asm
	cvt.rn.bf16.s32 %rs38, %r458;
	// end inline asm
	ld.global.u16 	%rs40, [%rd143];
	// begin inline asm
	{ .reg .pred __$temp3;
  setp.neu.bf16  __$temp3, %rs40, %rs38;
  selp.u16 %rs39, 1, 0, __$temp3;}
	// end inline asm
	setp.ne.s16 	%p5, %rs39, 0;
	selp.u32 	%r1494, 1, 0, %p5;
$L__BB24_363:
	setp.ge.s32 	%p6, %r299, %r183;
	mov.b32 	%r1495, 1;
	@%p6 bra 	$L__BB24_365;
	mov.b32 	%r460, 0;
	// begin inline asm
	cvt.rn.bf16.s32 %rs42, %r460;
	// end inline asm
	ld.global.u16 	%rs44, [%rd143+2];
	// begin inline asm
	{ .reg .pred __$temp3;
  setp.neu.bf16  __$temp3, %rs44, %rs42;
  selp.u16 %rs43, 1, 0, __$temp3;}
	// end inline asm
	setp.ne.s16 	%p7, %rs43, 0;
	selp.u32 	%r1495, 1, 0, %p7;
$L__BB24_365:
	setp.ge.s32 	%p8, %r301, %r183;
	mov.b32 	%r1496, 1;
	@%p8 bra 	$L__BB24_367;
	mov.b32 	%r462, 0;
	// begin inline asm
	cvt.rn.bf16.s32 %rs46, %r462;
	// end inline asm
	ld.global.u16 	%rs48, [%rd143+4];
	// begin inline asm
	{ .reg .pred __$temp3;
  setp.neu.bf16  __$temp3, %rs48, %rs46;
  selp.u16 %rs47, 1, 0, __$temp3;}
	// end inline asm
	setp.ne.s16 	%p9, %rs47, 0;
	selp.u32 	%r1496, 1, 0, %p9;
$L__BB24_367:
	setp.ge.s32 	%p10, %r303, %r183;
	mov.b32 	%r1497, 1;
	@%p10 bra 	$L__BB24_369;
	mov.b32 	%r464, 0;
	// begin inline asm
	cvt.rn.bf16.s32 %rs50, %r464;
	// end inline asm
	ld.global.u16 	%rs52, [%rd143+6];
	// begin inline asm
	{ .reg .pred __$temp3;
  setp.neu.bf16  __$temp3, %rs52, %rs50;
  selp.u16 %rs51, 1, 0, __$temp3;}
	// end inline asm
	setp.ne.s16 	%p11, %rs51, 0;
	selp.u32 	%r1497, 1, 0, %p11;
$L__BB24_369:
	setp.ge.s32 	%p12, %r305, %r183;
	mov.b32 	%r1498, 1;
	@%p12 bra 	$L__BB24_371;
	mov.b32 	%r466, 0;
	// begin inline asm
	cvt.rn.bf16.s32 %rs54, %r466;
	// end inline asm
	ld.global.u16 	%rs56, [%rd143+8];
	// begin inline asm
	{ .reg .pred __$temp3;
  setp.neu.bf16  __$temp3, %rs56, %rs54;
  selp.u16 %rs55, 1, 0, __$temp3;}
	// end inline asm
	setp.ne.s16 	%p13, %rs55, 0;
	selp.u32 	%r1498, 1, 0, %p13;
$L__BB24_371:
	setp.ge.s32 	%p14, %r307, %r183;
	mov.b32 	%r1499, 1;
	@%p14 bra 	$L__BB24_373;
	mov.b32 	%r468, 0;
	// begin inline asm
	cvt.rn.bf16.s32 %rs58, %r468;
	// end inline asm
	ld.global.u16 	%rs60, [%rd143+10];
	// begin inline asm
	{ .reg .pred __$temp3;
  setp.neu.bf16  __$temp3, %rs60, %rs58;
  selp.u16 %rs59, 1, 0, __$temp3;}
	// end inline asm
	setp.ne.s16 	%p15, %rs59, 0;
	selp.u32 	%r1499, 1, 0, %p15;
$L__BB24_373:
	setp.ge.s32 	%p16, %r309, %r183;
	mov.b32 	%r1500, 1;
	@%p16 bra 	$L__BB24_375;
	mov.b32 	%r470, 0;
	// begin inline asm
	cvt.rn.bf16.s32 %rs62, %r470;
	// end inline asm
	ld.global.u16 	%rs64, [%rd143+12];
	// begin inline asm
	{ .reg .pred __$temp3;
  setp.neu.bf16  __$temp3, %rs64, %rs62;
  selp.u16 %rs63, 1, 0, __$temp3;}
	// end inline asm
	setp.ne.s16 	%p17, %rs63, 0;
	selp.u32 	%r1500, 1, 0, %p17;
$L__BB24_375:
	setp.ge.s32 	%p18, %r311, %r183;
	mov.b32 	%r1501, 1;
	@%p18 bra 	$L__BB24_377;
	mov.b32 	%r472, 0;
	// begin inline asm
	cvt.rn.bf16.s32 %rs66, %r472;
	// end inline asm
	ld.global.u16 	%rs68, [%rd143+14];
	// begin inline asm
	{ .reg .pred __$temp3;
  setp.neu.bf16  __$temp3, %rs68, %rs66;
  selp.u16 %rs67, 1, 0, __$temp3;}
	// end inline asm
	setp.ne.s16 	%p19, %rs67, 0;
	selp.u32 	%r1501, 1, 0, %p19;
$L__BB24_377:
	setp.ge.s32 	%p20, %r313, %r183;
	mov.b32 	%r1502, 1;
	@%p20 bra 	$L__BB24_379;
	mov.b32 	%r474, 0;
	// begin inline asm
	cvt.rn.bf16.s32 %rs70, %r474;
	// end inline asm
	ld.global.u16 	%rs72, [%rd143+16];
	// begin inline asm
	{ .reg .pred __$temp3;
  setp.neu.bf16  __$temp3, %rs72, %rs70;
  selp.u16 %rs71, 1, 0, __$temp3;}
	// end inline asm
	setp.ne.s16 	%p21, %rs71, 0;
	selp.u32 	%r1502, 1, 0, %p21;
$L__BB24_379:
	setp.ge.s32 	%p22, %r315, %r183;
	mov.b32 	%r1503, 1;
	@%p22 bra 	$L__BB24_381;
	mov.b32 	%r476, 0;
	// begin inline asm
	cvt.rn.bf16.s32 %rs74, %r476;
	// end inline asm
	ld.global.u16 	%rs76, [%rd143+18];
	// begin inline asm
	{ .reg .pred __$temp3;
  setp.neu.bf16  __$temp3, %rs76, %rs74;
  selp.u16 %rs75, 1, 0, __$temp3;}
	// end inline asm
	setp.ne.s16 	%p23, %rs75, 0;
	selp.u32 	%r1503, 1, 0, %p23;
$L__BB24_381:
	setp.ge.s32 	%p24, %r317, %r183;
	mov.b32 	%r1504, 1;
	@%p24 bra 	$L__BB24_383;
	mov.b32 	%r478, 0;
	// begin inline asm
	cvt.rn.bf16.s32 %rs78, %r478;
	// end inline asm
	ld.global.u16 	%rs80, [%rd143+20];
	// begin inline asm
	{ .reg .pred __$temp3;
  setp.neu.bf16  __$temp3, %rs80, %rs78;
  selp.u16 %rs79, 1, 0, __$temp3;}
	// end inline asm
	setp.ne.s16 	%p25, %rs79, 0;
	selp.u32 	%r1504, 1, 0, %p25;
$L__BB24_383:
	setp.ge.s32 	%p26, %r319, %r183;
	mov.b32 	%r1505, 1;
	@%p26 bra 	$L__BB24_385;
	mov.b32 	%r480, 0;
	// begin inline asm
	cvt.rn.bf16.s32 %rs82, %r480;
	// end inline asm
	ld.global.u16 	%rs84, [%rd143+22];
	// begin inline asm
	{ .reg .pred __$temp3;
  setp.neu.bf16  __$temp3, %rs84, %rs82;
  selp.u16 %rs83, 1, 0, __$temp3;}
	// end inline asm
	setp.ne.s16 	%p27, %rs83, 0;
	selp.u32 	%r1505, 1, 0, %p27;
$L__BB24_385:
	setp.ge.s32 	%p28, %r321, %r183;
	mov.b32 	%r1506, 1;
	@%p28 bra 	$L__BB24_387;
	mov.b32 	%r482, 0;
	// begin inline asm
	cvt.rn.bf16.s32 %rs86, %r482;
	// end inline asm
	ld.global.u16 	%rs88, [%rd143+24];
	// begin inline asm
	{ .reg .pred __$temp3;
  setp.neu.bf16  __$temp3, %rs88, %rs86;
  selp.u16 %rs87, 1, 0, __$temp3;}
	// end inline asm
	setp.ne.s16 	%p29, %rs87, 0;
	selp.u32 	%r1506, 1, 0, %p29;
$L__BB24_387:
	setp.ge.s32 	%p30, %r323, %r183;
	mov.b32 	%r1507, 1;
	@%p30 bra 	$L__BB24_389;
	mov.b32 	%r484, 0;
	// begin inline asm
	cvt.rn.bf16.s32 %rs90, %r484;
	// end inline asm
	ld.global.u16 	%rs92, [%rd143+26];
	// begin inline asm
	{ .reg .pred __$temp3;
  setp.neu.bf16  __$temp3, %rs92, %rs90;
  selp.u16 %rs91, 1, 0, __$temp3;}
	// end inline asm
	setp.ne.s16 	%p31, %rs91, 0;
	selp.u32 	%r1507, 1, 0, %p31;
$L__BB24_389:
	bar.sync 	0;
	add.s32 	%r516, %r1495, %r1494;
	add.s32 	%r517, %r1496, %r516;
	add.s32 	%r518, %r1497, %r517;
	add.s32 	%r519, %r1498, %r518;
	add.s32 	%r520, %r1499, %r519;
	add.s32 	%r521, %r1500, %r520;
	add.s32 	%r522, %r1501, %r521;
	add.s32 	%r523, %r1502, %r522;
	add.s32 	%r524, %r1503, %r523;
	add.s32 	%r525, %r1504, %r524;
	add.s32 	%r526, %r1505, %r525;
	add.s32 	%r527, %r1506, %r526;
	add.s32 	%r490, %r1507, %r527;
	shr.u32 	%r354, %r1525, 5;
	// begin inline asm
	mov.u32 %r485, %laneid;
	// end inline asm
	mov.b32 	%r488, 1;
	mov.b32 	%r513, 0;
	mov.b32 	%r515, -1;
	// begin inline asm
	{  .reg .s32 r0;  .reg .pred p;  shfl.sync.up.b32 r0|p, %r490, %r488, %r513, %r515;  @p add.s32 r0, r0, %r490;  mov.s32 %r486, r0;}
	// end inline asm
	mov.b32 	%r494, 2;
	// begin inline asm
	{  .reg .s32 r0;  .reg .pred p;  shfl.sync.up.b32 r0|p, %r486, %r494, %r513, %r515;  @p add.s32 r0, r0, %r486;  mov.s32 %r492, r0;}
	// end inline asm
	mov.b32 	%r500, 4;
	// begin inline asm
	{  .reg .s32 r0;  .reg .pred p;  shfl.sync.up.b32 r0|p, %r492, %r500, %r513, %r515;  @p add.s32 r0, r0, %r492;  mov.s32 %r498, r0;}
	// end inline asm
	mov.b32 	%r506, 8;
	// begin inline asm
	{  .reg .s32 r0;  .reg .pred p;  shfl.sync.up.b32 r0|p, %r498, %r506, %r513, %r515;  @p add.s32 r0, r0, %r498;  mov.s32 %r504, r0;}
	// end inline asm
	mov.b32 	%r512, 16;
	// begin inline asm
	{  .reg .s32 r0;  .reg .pred p;  shfl.sync.up.b32 r0|p, %r504, %r512, %r513, %r515;  @p add.s32 r0, r0, %r504;  mov.s32 %r510, r0;}
	// end inline asm
	setp.ne.s32 	%p32, %r485, 31;
	@%p32 bra 	$L__BB24_391;
	shl.b32 	%r528, %r354, 2;
	mov.u32 	%r529, _ZZN3cub18CUB_300001_SM_10006detail6select23DeviceSelectSweepKernelINS2_10policy_hubIjbiLb0ELNS0_10SelectImplE0EE10Policy1000EN6thrust24THRUST_300001_SM_1000_NS17counting_iteratorIjNS9_11use_defaultESB_SB_EENS9_18transform_iteratorI9NonZeroOpI13__nv_bfloat16EPKSF_SB_SB_EEPjSK_NS0_13ScanTileStateIiLb1EEENS0_8NullTypeESN_iNS2_19streaming_context_tIlLb1EEELS5_0EEEvT0_T1_T2_T3_T4_T5_T6_T7_iT8_NS1_7vsmem_tEE19static_temp_storage;
	add.s32 	%r530, %r529, %r528;
	st.shared.u32 	[%r530], %r510;
$L__BB24_391:
	sub.s32 	%r531, %r510, %r490;
	bar.sync 	0;
	ld.shared.v4.u32 	{%r532, %r533, %r534, %r535}, [_ZZN3cub18CUB_300001_SM_10006detail6select23DeviceSelectSweepKernelINS2_10policy_hubIjbiLb0ELNS0_10SelectImplE0EE10Policy1000EN6thrust24THRUST_300001_SM_1000_NS17counting_iteratorIjNS9_11use_defaultESB_SB_EENS9_18transform_iteratorI9NonZeroOpI13__nv_bfloat16EPKSF_SB_SB_EEPjSK_NS0_13ScanTileStateIiLb1EEENS0_8NullTypeESN_iNS2_19streaming_context_tIlLb1EEELS5_0EEEvT0_T1_T2_T3_T4_T5_T6_T7_iT8_NS1_7vsmem_tEE19static_temp_storage];
	add.s32 	%r536, %r533, %r532;
	setp.eq.s32 	%p33, %r354, 2;
	selp.b32 	%r537, %r536, %r532, %p33;
	add.s32 	%r538, %r536, %r534;
	setp.eq.s32 	%p34, %r354, 3;
	selp.b32 	%r539, %r538, %r537, %p34;
	add.s32 	%r540, %r538, %r535;
	setp.eq.s32 	%p35, %r354, 4;
	selp.b32 	%r541, %r540, %r539, %p35;
	ld.shared.v4.u32 	{%r542, %r543, %r544, %r545}, [_ZZN3cub18CUB_300001_SM_10006detail6select23DeviceSelectSweepKernelINS2_10policy_hubIjbiLb0ELNS0_10SelectImplE0EE10Policy1000EN6thrust24THRUST_300001_SM_1000_NS17counting_iteratorIjNS9_11use_defaultESB_SB_EENS9_18transform_iteratorI9NonZeroOpI13__nv_bfloat16EPKSF_SB_SB_EEPjSK_NS0_13ScanTileStateIiLb1EEENS0_8NullTypeESN_iNS2_19streaming_context_tIlLb1EEELS5_0EEEvT0_T1_T2_T3_T4_T5_T6_T7_iT8_NS1_7vsmem_tEE19static_temp_storage+16];
	add.s32 	%r546, %r540, %r542;
	setp.eq.s32 	%p36, %r354, 5;
	selp.b32 	%r547, %r546, %r541, %p36;
	add.s32 	%r548, %r546, %r543;
	setp.eq.s32 	%p37, %r354, 6;
	selp.b32 	%r549, %r548, %r547, %p37;
	add.s32 	%r550, %r548, %r544;
	setp.eq.s32 	%p38, %r354, 7;
	selp.b32 	%r551, %r550, %r549, %p38;
	add.s32 	%r552, %r550, %r545;
	setp.eq.s32 	%p39, %r354, 8;
	selp.b32 	%r553, %r552, %r551, %p39;
	ld.shared.v4.u32 	{%r554, %r555, %r556, %r557}, [_ZZN3cub18CUB_300001_SM_10006detail6select23DeviceSelectSweepKernelINS2_10policy_hubIjbiLb0ELNS0_10SelectImplE0EE10Policy1000EN6thrust24THRUST_300001_SM_1000_NS17counting_iteratorIjNS9_11use_defaultESB_SB_EENS9_18transform_iteratorI9NonZeroOpI13__nv_bfloat16EPKSF_SB_SB_EEPjSK_NS0_13ScanTileStateIiLb1EEENS0_8NullTypeESN_iNS2_19streaming_context_tIlLb1EEELS5_0EEEvT0_T1_T2_T3_T4_T5_T6_T7_iT8_NS1_7vsmem_tEE19static_temp_storage+32];
	add.s32 	%r558, %r552, %r554;
	setp.eq.s32 	%p40, %r354, 9;
	selp.b32 	%r559, %r558, %r553, %p40;
	add.s32 	%r560, %r558, %r555;
	setp.eq.s32 	%p41, %r354, 10;
	selp.b32 	%r561, %r560, %r559, %p41;
	add.s32 	%r562, %r560, %r556;
	setp.eq.s32 	%p42, %r354, 11;
	selp.b32 	%r563, %r562, %r561, %p42;
	add.s32 	%r564, %r562, %r557;
	setp.eq.s32 	%p43, %r354, 12;
	selp.b32 	%r565, %r564, %r563, %p43;
	ld.shared.v4.u32 	{%r566, %r567, %r568, %r569}, [_ZZN3cub18CUB_300001_SM_10006detail6select23DeviceSelectSweepKernelINS2_10policy_hubIjbiLb0ELNS0_10SelectImplE0EE10Policy1000EN6thrust24THRUST_300001_SM_1000_NS17counting_iteratorIjNS9_11use_defaultESB_SB_EENS9_18transform_iteratorI9NonZeroOpI13__nv_bfloat16EPKSF_SB_SB_EEPjSK_NS0_13ScanTileStateIiLb1EEENS0_8NullTypeESN_iNS2_19streaming_context_tIlLb1EEELS5_0EEEvT0_T1_T2_T3_T4_T5_T6_T7_iT8_NS1_7vsmem_tEE19static_temp_storage+48];
	add.s32 	%r570, %r564, %r566;
	setp.eq.s32 	%p44, %r354, 13;
	selp.b32 	%r571, %r570, %r565, %p44;
	add.s32 	%r572, %r570, %r567;
	setp.eq.s32 	%p45, %r354, 14;
	selp.b32 	%r573, %r572, %r571, %p45;
	add.s32 	%r574, %r572, %r568;
	setp.eq.s32 	%p46, %r354, 15;
	selp.b32 	%r575, %r574, %r573, %p46;
	add.s32 	%r357, %r574, %r569;
	setp.gt.u32 	%p47, %r1525, 31;
	setp.lt.u32 	%p48, %r1525, 32;
	setp.eq.s32 	%p49, %r485, 0;
	selp.b32 	%r576, 0, %r531, %p49;
	add.s32 	%r1521, %r575, %r576;
	selp.b32 	%r359, %r531, %r1521, %p48;
	@%p47 bra 	$L__BB24_407;
	setp.ne.s32 	%p50, %r1525, 0;
	mul.wide.s32 	%rd204, %r1454, 8;
	add.s64 	%rd144, %rd3, %rd204;
	@%p50 bra 	$L__BB24_394;
	st.shared.u32 	[_ZZN3cub18CUB_300001_SM_10006detail6select23DeviceSelectSweepKernelINS2_10policy_hubIjbiLb0ELNS0_10SelectImplE0EE10Policy1000EN6thrust24THRUST_300001_SM_1000_NS17counting_iteratorIjNS9_11use_defaultESB_SB_EENS9_18transform_iteratorI9NonZeroOpI13__nv_bfloat16EPKSF_SB_SB_EEPjSK_NS0_13ScanTileStateIiLb1EEENS0_8NullTypeESN_iNS2_19streaming_context_tIlLb1EEELS5_0EEEvT0_T1_T2_T3_T4_T5_T6_T7_iT8_NS1_7vsmem_tEE19static_temp_storage+108], %r357;
	add.s64 	%rd205, %rd144, 256;
	mov.b32 	%r577, 100;
	// begin inline asm
	st.relaxed.gpu.v2.u32 [%rd205], {%r577, %r357};
	// end inline asm
$L__BB24_394:
	not.b32 	%r583, %r1525;
	add.s32 	%r1516, %r1454, %r583;
	mov.b32 	%r579, 675;
	// begin inline asm
	nanosleep.u32 %r579;
	// end inline asm
	mul.wide.s32 	%rd207, %r1516, 8;
	add.s64 	%rd208, %rd3, %rd207;
	add.s64 	%rd206, %rd208, 256;
	// begin inline asm
	ld.relaxed.gpu.v2.u32 {%r1518, %r1510}, [%rd206];
	// end inline asm
	mov.b32 	%r1511, 422;
$L__BB24_395:
	setp.eq.s32 	%p51, %r1518, 99;
	mov.b32 	%r584, -1;
	vote.sync.any.pred 	%p52, %p51, %r584;
	not.pred 	%p53, %p52;
	@%p53 bra 	$L__BB24_397;
	mul.lo.s32 	%r753, %r1454, 16807;
	and.b32  	%r1454, %r753, 2147483647;
	add.s32 	%r754, %r1511, 1;
	rem.u32 	%r750, %r1454, %r754;
	// begin inline asm
	nanosleep.u32 %r750;
	// end inline asm
	shr.u32 	%r1511, %r1511, 1;
	// begin inline asm
	ld.relaxed.gpu.v2.u32 {%r1518, %r1510}, [%rd206];
	// end inline asm
	bra.uni 	$L__BB24_395;
$L__BB24_397:
	setp.eq.s32 	%p54, %r1518, 101;
	mov.b32 	%r611, -1;
	vote.sync.ballot.b32 	%r613, %p54, %r611;
	// begin inline asm
	mov.u32 %r586, %lanemask_ge;
	// end inline asm
	and.b32  	%r614, %r613, %r586;
	or.b32  	%r615, %r614, -2147483648;
	add.s32 	%r616, %r615, -1;
	not.b32 	%r617, %r615;
	and.b32  	%r618, %r617, %r616;
	popc.b32 	%r590, %r618;
	mov.b32 	%r589, 1;
	// begin inline asm
	shfl.sync.down.b32 %r587, %r1510, %r589, %r590, %r611;
	// end inline asm
	setp.lt.s32 	%p56, %r485, %r590;
	selp.b32 	%r619, %r587, 0, %p56;
	add.s32 	%r593, %r619, %r1510;
	mov.b32 	%r594, 2;
	// begin inline asm
	shfl.sync.down.b32 %r592, %r593, %r594, %r590, %r611;
	// end inline asm
	add.s32 	%r374, %r485, 2;
	setp.gt.s32 	%p57, %r374, %r590;
	selp.b32 	%r620, 0, %r592, %p57;
	add.s32 	%r598, %r593, %r620;
	mov.b32 	%r599, 4;
	// begin inline asm
	shfl.sync.down.b32 %r597, %r598, %r599, %r590, %r611;
	// end inline asm
	add.s32 	%r375, %r485, 4;
	setp.gt.s32 	%p58, %r375, %r590;
	selp.b32 	%r621, 0, %r597, %p58;
	add.s32 	%r603, %r598, %r621;
	mov.b32 	%r604, 8;
	// begin inline asm
	shfl.sync.down.b32 %r602, %r603, %r604, %r590, %r611;
	// end inline asm
	add.s32 	%r376, %r485, 8;
	setp.gt.s32 	%p59, %r376, %r590;
	selp.b32 	%r622, 0, %r602, %p59;
	add.s32 	%r608, %r603, %r622;
	mov.b32 	%r609, 16;
	// begin inline asm
	shfl.sync.down.b32 %r607, %r608, %r609, %r590, %r611;
	// end inline asm
	add.s32 	%r377, %r485, 16;
	setp.gt.s32 	%p60, %r377, %r590;
	selp.b32 	%r623, 0, %r607, %p60;
	add.s32 	%r1514, %r608, %r623;
	add.s64 	%rd146, %rd3, 256;
	mov.b32 	%r1512, 422;
$L__BB24_398:
	setp.ne.s32 	%p61, %r1518, 101;
	mov.b32 	%r624, -1;
	vote.sync.all.pred 	%p62, %p61, %r624;
	not.pred 	%p63, %p62;
	@%p63 bra 	$L__BB24_403;
	shr.u32 	%r1512, %r1512, 1;
	mul.wide.s32 	%rd304, %r1516, 8;
	add.s64 	%rd305, %rd146, %rd304;
	add.s64 	%rd303, %rd305, -256;
	// begin inline asm
	ld.relaxed.gpu.v2.u32 {%r1518, %r1519}, [%rd303];
	// end inline asm
	mov.u32 	%r1520, %r1512;
$L__BB24_400:
	setp.eq.s32 	%p148, %r1518, 99;
	mov.b32 	%r706, -1;
	vote.sync.any.pred 	%p149, %p148, %r706;
	not.pred 	%p150, %p149;
	@%p150 bra 	$L__BB24_402;
	mul.lo.s32 	%r748, %r1454, 16807;
	and.b32  	%r1454, %r748, 2147483647;
	add.s32 	%r749, %r1520, 1;
	rem.u32 	%r745, %r1454, %r749;
	// begin inline asm
	nanosleep.u32 %r745;
	// end inline asm
	shr.u32 	%r1520, %r1520, 1;
	// begin inline asm
	ld.relaxed.gpu.v2.u32 {%r1518, %r1519}, [%rd303];
	// end inline asm
	bra.uni 	$L__BB24_400;
$L__BB24_402:
	setp.eq.s32 	%p151, %r1518, 101;
	mov.b32 	%r732, -1;
	vote.sync.ballot.b32 	%r733, %p151, %r732;
	and.b32  	%r734, %r733, %r586;
	or.b32  	%r735, %r734, -2147483648;
	add.s32 	%r736, %r735, -1;
	not.b32 	%r737, %r735;
	and.b32  	%r738, %r737, %r736;
	popc.b32 	%r711, %r738;
	mov.b32 	%r710, 1;
	// begin inline asm
	shfl.sync.down.b32 %r708, %r1519, %r710, %r711, %r732;
	// end inline asm
	setp.lt.s32 	%p153, %r485, %r711;
	selp.b32 	%r739, %r708, 0, %p153;
	add.s32 	%r714, %r739, %r1519;
	mov.b32 	%r715, 2;
	// begin inline asm
	shfl.sync.down.b32 %r713, %r714, %r715, %r711, %r732;
	// end inline asm
	setp.gt.s32 	%p154, %r374, %r711;
	selp.b32 	%r740, 0, %r713, %p154;
	add.s32 	%r719, %r714, %r740;
	mov.b32 	%r720, 4;
	// begin inline asm
	shfl.sync.down.b32 %r718, %r719, %r720, %r711, %r732;
	// end inline asm
	setp.gt.s32 	%p155, %r375, %r711;
	selp.b32 	%r741, 0, %r718, %p155;
	add.s32 	%r724, %r719, %r741;
	mov.b32 	%r725, 8;
	// begin inline asm
	shfl.sync.down.b32 %r723, %r724, %r725, %r711, %r732;
	// end inline asm
	setp.gt.s32 	%p156, %r376, %r711;
	selp.b32 	%r742, 0, %r723, %p156;
	add.s32 	%r729, %r724, %r742;
	mov.b32 	%r730, 16;
	// begin inline asm
	shfl.sync.down.b32 %r728, %r729, %r730, %r711, %r732;
	// end inline asm
	setp.gt.s32 	%p157, %r377, %r711;
	selp.b32 	%r743, 0, %r728, %p157;
	add.s32 	%r744, %r743, %r1514;
	add.s32 	%r1514, %r744, %r729;
	add.s32 	%r1516, %r1516, -32;
	bra.uni 	$L__BB24_398;
$L__BB24_403:
	setp.ne.s32 	%p64, %r1525, 0;
	@%p64 bra 	$L__BB24_405;
	add.s32 	%r627, %r1514, %r357;
	add.s64 	%rd209, %rd144, 256;
	mov.b32 	%r626, 101;
	// begin inline asm
	st.relaxed.gpu.v2.u32 [%rd209], {%r626, %r627};
	// end inline asm
	st.shared.u32 	[_ZZN3cub18CUB_300001_SM_10006detail6select23DeviceSelectSweepKernelINS2_10policy_hubIjbiLb0ELNS0_10SelectImplE0EE10Policy1000EN6thrust24THRUST_300001_SM_1000_NS17counting_iteratorIjNS9_11use_defaultESB_SB_EENS9_18transform_iteratorI9NonZeroOpI13__nv_bfloat16EPKSF_SB_SB_EEPjSK_NS0_13ScanTileStateIiLb1EEENS0_8NullTypeESN_iNS2_19streaming_context_tIlLb1EEELS5_0EEEvT0_T1_T2_T3_T4_T5_T6_T7_iT8_NS1_7vsmem_tEE19static_temp_storage+100], %r1514;
	st.shared.u32 	[_ZZN3cub18CUB_300001_SM_10006detail6select23DeviceSelectSweepKernelINS2_10policy_hubIjbiLb0ELNS0_10SelectImplE0EE10Policy1000EN6thrust24THRUST_300001_SM_1000_NS17counting_iteratorIjNS9_11use_defaultESB_SB_EENS9_18transform_iteratorI9NonZeroOpI13__nv_bfloat16EPKSF_SB_SB_EEPjSK_NS0_13ScanTileStateIiLb1EEENS0_8NullTypeESN_iNS2_19streaming_context_tIlLb1EEELS5_0EEEvT0_T1_T2_T3_T4_T5_T6_T7_iT8_NS1_7vsmem_tEE19static_temp_storage+104], %r627;
$L__BB24_405:
	setp.ne.s32 	%p65, %r485, 0;
	mov.u32 	%r1521, %r359;
	@%p65 bra 	$L__BB24_407;
	st.shared.u32 	[_ZZN3cub18CUB_300001_SM_10006detail6select23DeviceSelectSweepKernelINS2_10policy_hubIjbiLb0ELNS0_10SelectImplE0EE10Policy1000EN6thrust24THRUST_300001_SM_1000_NS17counting_iteratorIjNS9_11use_defaultESB_SB_EENS9_18transform_iteratorI9NonZeroOpI13__nv_bfloat16EPKSF_SB_SB_EEPjSK_NS0_13ScanTileStateIiLb1EEENS0_8NullTypeESN_iNS2_19streaming_context_tIlLb1EEELS5_0EEEvT0_T1_T2_T3_T4_T5_T6_T7_iT8_NS1_7vsmem_tEE19static_temp_storage+80], %r1514;
	mov.u32 	%r1521, %r1514;
$L__BB24_407:
	mov.u64 	%rd148, %rd194;
	bar.sync 	0;
	setp.eq.s32 	%p66, %r1525, 0;
	ld.shared.u32 	%r628, [_ZZN3cub18CUB_300001_SM_10006detail6select23DeviceSelectSweepKernelINS2_10policy_hubIjbiLb0ELNS0_10SelectImplE0EE10Policy1000EN6thrust24THRUST_300001_SM_1000_NS17counting_iteratorIjNS9_11use_defaultESB_SB_EENS9_18transform_iteratorI9NonZeroOpI13__nv_bfloat16EPKSF_SB_SB_EEPjSK_NS0_13ScanTileStateIiLb1EEENS0_8NullTypeESN_iNS2_19streaming_context_tIlLb1EEELS5_0EEEvT0_T1_T2_T3_T4_T5_T6_T7_iT8_NS1_7vsmem_tEE19static_temp_storage+80];
	selp.b32 	%r629, 0, %r628, %p66;
	add.s32 	%r400, %r629, %r1521;
	add.s32 	%r401, %r400, %r1494;
	add.s32 	%r402, %r516, %r400;
	add.s32 	%r403, %r402, %r1496;
	add.s32 	%r404, %r403, %r1497;
	add.s32 	%r405, %r404, %r1498;
	add.s32 	%r406, %r405, %r1499;
	add.s32 	%r407, %r406, %r1500;
	add.s32 	%r408, %r407, %r1501;
	add.s32 	%r409, %r408, %r1502;
	add.s32 	%r410, %r409, %r1503;
	add.s32 	%r411, %r410, %r1504;
	add.s32 	%r412, %r411, %r1505;
	add.s32 	%r413, %r412, %r1506;
	ld.shared.v2.u32 	{%r631, %r414}, [_ZZN3cub18CUB_300001_SM_10006detail6select23DeviceSelectSweepKernelINS2_10policy_hubIjbiLb0ELNS0_10SelectImplE0EE10Policy1000EN6thrust24THRUST_300001_SM_1000_NS17counting_iteratorIjNS9_11use_defaultESB_SB_EENS9_18transform_iteratorI9NonZeroOpI13__nv_bfloat16EPKSF_SB_SB_EEPjSK_NS0_13ScanTileStateIiLb1EEENS0_8NullTypeESN_iNS2_19streaming_context_tIlLb1EEELS5_0EEEvT0_T1_T2_T3_T4_T5_T6_T7_iT8_NS1_7vsmem_tEE19static_temp_storage+104];
	ld.shared.u32 	%r415, [_ZZN3cub18CUB_300001_SM_10006detail6select23DeviceSelectSweepKernelINS2_10policy_hubIjbiLb0ELNS0_10SelectImplE0EE10Policy1000EN6thrust24THRUST_300001_SM_1000_NS17counting_iteratorIjNS9_11use_defaultESB_SB_EENS9_18transform_iteratorI9NonZeroOpI13__nv_bfloat16EPKSF_SB_SB_EEPjSK_NS0_13ScanTileStateIiLb1EEENS0_8NullTypeESN_iNS2_19streaming_context_tIlLb1EEELS5_0EEEvT0_T1_T2_T3_T4_T5_T6_T7_iT8_NS1_7vsmem_tEE19static_temp_storage+100];
	sub.s32 	%r632, 7168, %r183;
	sub.s32 	%r1529, %r631, %r632;
	sub.s32 	%r417, %r414, %r632;
	setp.gt.s32 	%p67, %r417, 512;
	@%p67 bra 	$L__BB24_464;
	ld.param.u8 	%rs35, [%rd148];
	ld.param.u64 	%rd210, [%rd148+24];
	cvta.to.global.u64 	%rd149, %rd210;
	setp.ne.s32 	%p68, %r1494, 0;
	setp.lt.s32 	%p69, %r400, %r1529;
	and.pred  	%p70, %p68, %p69;
	@%p70 bra 	$L__BB24_409;
	bra.uni 	$L__BB24_412;
$L__BB24_409:
	setp.ne.s16 	%p71, %rs35, 0;
	mov.b64 	%rd707, 0;
	@%p71 bra 	$L__BB24_411;
	ld.global.u64 	%rd707, [%rd149];
$L__BB24_411:
	cvt.s64.s32 	%rd212, %r400;
	add.s64 	%rd213, %rd707, %rd212;
	shl.b64 	%rd214, %rd213, 2;
	add.s64 	%rd215, %rd2, %rd214;
	st.global.u32 	[%rd215], %r298;
$L__BB24_412:
	setp.eq.s32 	%p72, %r1495, 0;
	setp.ge.s32 	%p73, %r401, %r1529;
	or.pred  	%p74, %p72, %p73;
	@%p74 bra 	$L__BB24_416;
	setp.ne.s16 	%p75, %rs35, 0;
	mov.b64 	%rd708, 0;
	@%p75 bra 	$L__BB24_415;
	ld.global.u64 	%rd708, [%rd149];
$L__BB24_415:
	cvt.s64.s32 	%rd217, %r401;
	add.s64 	%rd218, %rd708, %rd217;
	shl.b64 	%rd219, %rd218, 2;
	add.s64 	%rd220, %rd2, %rd219;
	st.global.u32 	[%rd220], %r300;
$L__BB24_416:
	setp.eq.s32 	%p76, %r1496, 0;
	setp.ge.s32 	%p77, %r402, %r1529;
	or.pred  	%p78, %p76, %p77;
	@%p78 bra 	$L__BB24_420;
	setp.ne.s16 	%p79, %rs35, 0;
	mov.b64 	%rd709, 0;
	@%p79 bra 	$L__BB24_419;
	ld.global.u64 	%rd709, [%rd149];
$L__BB24_419:
	cvt.s64.s32 	%rd222, %r402;
	add.s64 	%rd223, %rd709, %rd222;
	shl.b64 	%rd224, %rd223, 2;
	add.s64 	%rd225, %rd2, %rd224;
	st.global.u32 	[%rd225], %r302;
$L__BB24_420:
	setp.eq.s32 	%p80, %r1497, 0;
	setp.ge.s32 	%p81, %r403, %r1529;
	or.pred  	%p82, %p80, %p81;
	@%p82 bra 	$L__BB24_424;
	setp.ne.s16 	%p83, %rs35, 0;
	mov.b64 	%rd710, 0;
	@%p83 bra 	$L__BB24_423;
	ld.global.u64 	%rd710, [%rd149];
$L__BB24_423:
	cvt.s64.s32 	%rd227, %r403;
	add.s64 	%rd228, %rd710, %rd227;
	shl.b64 	%rd229, %rd228, 2;
	add.s64 	%rd230, %rd2, %rd229;
	st.global.u32 	[%rd230], %r304;
$L__BB24_424:
	setp.eq.s32 	%p84, %r1498, 0;
	setp.ge.s32 	%p85, %r404, %r1529;
	or.pred  	%p86, %p84, %p85;
	@%p86 bra 	$L__BB24_428;
	setp.ne.s16 	%p87, %rs35, 0;
	mov.b64 	%rd711, 0;
	@%p87 bra 	$L__BB24_427;
	ld.global.u64 	%rd711, [%rd149];
$L__BB24_427:
	cvt.s64.s32 	%rd232, %r404;
	add.s64 	%rd233, %rd711, %rd232;
	shl.b64 	%rd234, %rd233, 2;
	add.s64 	%rd235, %rd2, %rd234;
	st.global.u32 	[%rd235], %r306;
$L__BB24_428:
	setp.eq.s32 	%p88, %r1499, 0;
	setp.ge.s32 	%p89, %r405, %r1529;
	or.pred  	%p90, %p88, %p89;
	@%p90 bra 	$L__BB24_432;
	setp.ne.s16 	%p91, %rs35, 0;
	mov.b64 	%rd712, 0;
	@%p91 bra 	$L__BB24_431;
	ld.global.u64 	%rd712, [%rd149];
$L__BB24_431:
	cvt.s64.s32 	%rd237, %r405;
	add.s64 	%rd238, %rd712, %rd237;
	shl.b64 	%rd239, %rd238, 2;
	add.s64 	%rd240, %rd2, %rd239;
	st.global.u32 	[%rd240], %r308;
$L__BB24_432:
	setp.eq.s32 	%p92, %r1500, 0;
	setp.ge.s32 	%p93, %r406, %r1529;
	or.pred  	%p94, %p92, %p93;
	@%p94 bra 	$L__BB24_436;
	setp.ne.s16 	%p95, %rs35, 0;
	mov.b64 	%rd713, 0;
	@%p95 bra 	$L__BB24_435;
	ld.global.u64 	%rd713, [%rd149];
$L__BB24_435:
	cvt.s64.s32 	%rd242, %r406;
	add.s64 	%rd243, %rd713, %rd242;
	shl.b64 	%rd244, %rd243, 2;
	add.s64 	%rd245, %rd2, %rd244;
	st.global.u32 	[%rd245], %r310;
$L__BB24_436:
	setp.eq.s32 	%p96, %r1501, 0;
	setp.ge.s32 	%p97, %r407, %r1529;
	or.pred  	%p98, %p96, %p97;
	@%p98 bra 	$L__BB24_440;
	setp.ne.s16 	%p99, %rs35, 0;
	mov.b64 	%rd714, 0;
	@%p99 bra 	$L__BB24_439;
	ld.global.u64 	%rd714, [%rd149];
$L__BB24_439:
	cvt.s64.s32 	%rd247, %r407;
	add.s64 	%rd248, %rd714, %rd247;
	shl.b64 	%rd249, %rd248, 2;
	add.s64 	%rd250, %rd2, %rd249;
	st.global.u32 	[%rd250], %r312;
$L__BB24_440:
	setp.eq.s32 	%p100, %r1502, 0;
	setp.ge.s32 	%p101, %r408, %r1529;
	or.pred  	%p102, %p100, %p101;
	@%p102 bra 	$L__BB24_444;
	setp.ne.s16 	%p103, %rs35, 0;
	mov.b64 	%rd715, 0;
	@%p103 bra 	$L__BB24_443;
	ld.global.u64 	%rd715, [%rd149];
$L__BB24_443:
	cvt.s64.s32 	%rd252, %r408;
	add.s64 	%rd253, %rd715, %rd252;
	shl.b64 	%rd254, %rd253, 2;
	add.s64 	%rd255, %rd2, %rd254;
	st.global.u32 	[%rd255], %r314;
$L__BB24_444:
	setp.eq.s32 	%p104, %r1503, 0;
	setp.ge.s32 	%p105, %r409, %r1529;
	or.pred  	%p106, %p104, %p105;
	@%p106 bra 	$L__BB24_448;
	setp.ne.s16 	%p107, %rs35, 0;
	mov.b64 	%rd716, 0;
	@%p107 bra 	$L__BB24_447;
	ld.global.u64 	%rd716, [%rd149];
$L__BB24_447:
	cvt.s64.s32 	%rd257, %r409;
	add.s64 	%rd258, %rd716, %rd257;
	shl.b64 	%rd259, %rd258, 2;
	add.s64 	%rd260, %rd2, %rd259;
	st.global.u32 	[%rd260], %r316;
$L__BB24_448:
	setp.eq.s32 	%p108, %r1504, 0;
	setp.ge.s32 	%p109, %r410, %r1529;
	or.pred  	%p110, %p108, %p109;
	@%p110 bra 	$L__BB24_452;
	setp.ne.s16 	%p111, %rs35, 0;
	mov.b64 	%rd717, 0;
	@%p111 bra 	$L__BB24_451;
	ld.global.u64 	%rd717, [%rd149];
$L__BB24_451:
	cvt.s64.s32 	%rd262, %r410;
	add.s64 	%rd263, %rd717, %rd262;
	shl.b64 	%rd264, %rd263, 2;
	add.s64 	%rd265, %rd2, %rd264;
	st.global.u32 	[%rd265], %r318;
$L__BB24_452:
	setp.eq.s32 	%p112, %r1505, 0;
	setp.ge.s32 	%p113, %r411, %r1529;
	or.pred  	%p114, %p112, %p113;
	@%p114 bra 	$L__BB24_456;
	setp.ne.s16 	%p115, %rs35, 0;
	mov.b64 	%rd718, 0;
	@%p115 bra 	$L__BB24_455;
	ld.global.u64 	%rd718, [%rd149];
$L__BB24_455:
	cvt.s64.s32 	%rd267, %r411;
	add.s64 	%rd268, %rd718, %rd267;
	shl.b64 	%rd269, %rd268, 2;
	add.s64 	%rd270, %rd2, %rd269;
	st.global.u32 	[%rd270], %r320;
$L__BB24_456:
	setp.eq.s32 	%p116, %r1506, 0;
	setp.ge.s32 	%p117, %r412, %r1529;
	or.pred  	%p118, %p116, %p117;
	@%p118 bra 	$L__BB24_460;
	setp.ne.s16 	%p119, %rs35, 0;
	mov.b64 	%rd719, 0;
	@%p119 bra 	$L__BB24_459;
	ld.global.u64 	%rd719, [%rd149];
$L__BB24_459:
	cvt.s64.s32 	%rd272, %r412;
	add.s64 	%rd273, %rd719, %rd272;
	shl.b64 	%rd274, %rd273, 2;
	add.s64 	%rd275, %rd2, %rd274;
	st.global.u32 	[%rd275], %r322;
$L__BB24_460:
	setp.eq.s32 	%p120, %r1507, 0;
	setp.ge.s32 	%p121, %r413, %r1529;
	or.pred  	%p122, %p120, %p121;
	@%p122 bra 	$L__BB24_509;
	setp.ne.s16 	%p123, %rs35, 0;
	mov.b64 	%rd720, 0;
	@%p123 bra 	$L__BB24_463;
	ld.global.u64 	%rd720, [%rd149];
$L__BB24_463:
	cvt.s64.s32 	%rd277, %r413;
	add.s64 	%rd278, %rd720, %rd277;
	shl.b64 	%rd279, %rd278, 2;
	add.s64 	%rd280, %rd2, %rd279;
	st.global.u32 	[%rd280], %r324;
	bra.uni 	$L__BB24_509;
$L__BB24_464:
	bar.sync 	0;
	setp.eq.s32 	%p124, %r1494, 0;
	@%p124 bra 	$L__BB24_466;
	sub.s32 	%r633, %r400, %r415;
	shl.b32 	%r634, %r633, 2;
	mov.u32 	%r635, _ZZN3cub18CUB_300001_SM_10006detail6select23DeviceSelectSweepKernelINS2_10policy_hubIjbiLb0ELNS0_10SelectImplE0EE10Policy1000EN6thrust24THRUST_300001_SM_1000_NS17counting_iteratorIjNS9_11use_defaultESB_SB_EENS9_18transform_iteratorI9NonZeroOpI13__nv_bfloat16EPKSF_SB_SB_EEPjSK_NS0_13ScanTileStateIiLb1EEENS0_8NullTypeESN_iNS2_19streaming_context_tIlLb1EEELS5_0EEEvT0_T1_T2_T3_T4_T5_T6_T7_iT8_NS1_7vsmem_tEE19static_temp_storage;
	add.s32 	%r636, %r635, %r634;
	st.shared.u32 	[%r636], %r298;
$L__BB24_466:
	setp.eq.s32 	%p125, %r1495, 0;
	@%p125 bra 	$L__BB24_468;
	sub.s32 	%r637, %r401, %r415;
	shl.b32 	%r638, %r637, 2;
	mov.u32 	%r639, _ZZN3cub18CUB_300001_SM_10006detail6select23DeviceSelectSweepKernelINS2_10policy_hubIjbiLb0ELNS0_10SelectImplE0EE10Policy1000EN6thrust24THRUST_300001_SM_1000_NS17counting_iteratorIjNS9_11use_defaultESB_SB_EENS9_18transform_iteratorI9NonZeroOpI13__nv_bfloat16EPKSF_SB_SB_EEPjSK_NS0_13ScanTileStateIiLb1EEENS0_8NullTypeESN_iNS2_19streaming_context_tIlLb1EEELS5_0EEEvT0_T1_T2_T3_T4_T5_T6_T7_iT8_NS1_7vsmem_tEE19static_temp_storage;
	add.s32 	%r640, %r639, %r638;
	st.shared.u32 	[%r640], %r300;
$L__BB24_468:
	setp.eq.s32 	%p126, %r1496, 0;
	@%p126 bra 	$L__BB24_470;
	sub.s32 	%r641, %r402, %r415;
	shl.b32 	%r642, %r641, 2;
	mov.u32 	%r643, _ZZN3cub18CUB_300001_SM_10006detail6select23DeviceSelectSweepKernelINS2_10policy_hubIjbiLb0ELNS0_10SelectImplE0EE10Policy1000EN6thrust24THRUST_300001_SM_1000_NS17counting_iteratorIjNS9_11use_defaultESB_SB_EENS9_18transform_iteratorI9NonZeroOpI13__nv_bfloat16EPKSF_SB_SB_EEPjSK_NS0_13ScanTileStateIiLb1EEENS0_8NullTypeESN_iNS2_19streaming_context_tIlLb1EEELS5_0EEEvT0_T1_T2_T3_T4_T5_T6_T7_iT8_NS1_7vsmem_tEE19static_temp_storage;
	add.s32 	%r644, %r643, %r642;
	st.shared.u32 	[%r644], %r302;
$L__BB24_470:
	setp.eq.s32 	%p127, %r1497, 0;
	@%p127 bra 	$L__BB24_472;
	sub.s32 	%r645, %r403, %r415;
	shl.b32 	%r646, %r645, 2;
	mov.u32 	%r647, _ZZN3cub18CUB_300001_SM_10006detail6select23DeviceSelectSweepKernelINS2_10policy_hubIjbiLb0ELNS0_10SelectImplE0EE10Policy1000EN6thrust24THRUST_300001_SM_1000_NS17counting_iteratorIjNS9_11use_defaultESB_SB_EENS9_18transform_iteratorI9NonZeroOpI13__nv_bfloat16EPKSF_SB_SB_EEPjSK_NS0_13ScanTileStateIiLb1EEENS0_8NullTypeESN_iNS2_19streaming_context_tIlLb1EEELS5_0EEEvT0_T1_T2_T3_T4_T5_T6_T7_iT8_NS1_7vsmem_tEE19static_temp_storage;
	add.s32 	%r648, %r647, %r646;
	st.shared.u32 	[%r648], %r304;
$L__BB24_472:
	setp.eq.s32 	%p128, %r1498, 0;
	@%p128 bra 	$L__BB24_474;
	sub.s32 	%r649, %r404, %r415;
	shl.b32 	%r650, %r649, 2;
	mov.u32 	%r651, _ZZN3cub18CUB_300001_SM_10006detail6select23DeviceSelectSweepKernelINS2_10policy_hubIjbiLb0ELNS0_10SelectImplE0EE10Policy1000EN6thrust24THRUST_300001_SM_1000_NS17counting_iteratorIjNS9_11use_defaultESB_SB_EENS9_18transform_iteratorI9NonZeroOpI13__nv_bfloat16EPKSF_SB_SB_EEPjSK_NS0_13ScanTileStateIiLb1EEENS0_8NullTypeESN_iNS2_19streaming_context_tIlLb1EEELS5_0EEEvT0_T1_T2_T3_T4_T5_T6_T7_iT8_NS1_7vsmem_tEE19static_temp_storage;
	add.s32 	%r652, %r651, %r650;
	st.shared.u32 	[%r652], %r306;
$L__BB24_474:
	setp.eq.s32 	%p129, %r1499, 0;
	@%p129 bra 	$L__BB24_476;
	sub.s32 	%r653, %r405, %r415;
	shl.b32 	%r654, %r653, 2;
	mov.u32 	%r655, _ZZN3cub18CUB_300001_SM_10006detail6select23DeviceSelectSweepKernelINS2_10policy_hubIjbiLb0ELNS0_10SelectImplE0EE10Policy1000EN6thrust24THRUST_300001_SM_1000_NS17counting_iteratorIjNS9_11use_defaultESB_SB_EENS9_18transform_iteratorI9NonZeroOpI13__nv_bfloat16EPKSF_SB_SB_EEPjSK_NS0_13ScanTileStateIiLb1EEENS0_8NullTypeESN_iNS2_19streaming_context_tIlLb1EEELS5_0EEEvT0_T1_T2_T3_T4_T5_T6_T7_iT8_NS1_7vsmem_tEE19static_temp_storage;
	add.s32 	%r656, %r655, %r654;
	st.shared.u32 	[%r656], %r308;
$L__BB24_476:
	setp.eq.s32 	%p130, %r1500, 0;
	@%p130 bra 	$L__BB24_478;
	sub.s32 	%r657, %r406, %r415;
	shl.b32 	%r658, %r657, 2;
	mov.u32 	%r659, _ZZN3cub18CUB_300001_SM_10006detail6select23DeviceSelectSweepKernelINS2_10policy_hubIjbiLb0ELNS0_10SelectImplE0EE10Policy1000EN6thrust24THRUST_300001_SM_1000_NS17counting_iteratorIjNS9_11use_defaultESB_SB_EENS9_18transform_iteratorI9NonZeroOpI13__nv_bfloat16EPKSF_SB_SB_EEPjSK_NS0_13ScanTileStateIiLb1EEENS0_8NullTypeESN_iNS2_19streaming_context_tIlLb1EEELS5_0EEEvT0_T1_T2_T3_T4_T5_T6_T7_iT8_NS1_7vsmem_tEE19static_temp_storage;
	add.s32 	%r660, %r659, %r658;
	st.shared.u32 	[%r660], %r310;
$L__BB24_478:
	setp.eq.s32 	%p131, %r1501, 0;
	@%p131 bra 	$L__BB24_480;
	sub.s32 	%r661, %r407, %r415;
	shl.b32 	%r662, %r661, 2;
	mov.u32 	%r663, _ZZN3cub18CUB_300001_SM_10006detail6select23DeviceSelectSweepKernelINS2_10policy_hubIjbiLb0ELNS0_10SelectImplE0EE10Policy1000EN6thrust24THRUST_300001_SM_1000_NS17counting_iteratorIjNS9_11use_defaultESB_SB_EENS9_18transform_iteratorI9NonZeroOpI13__nv_bfloat16EPKSF_SB_SB_EEPjSK_NS0_13ScanTileStateIiLb1EEENS0_8NullTypeESN_iNS2_19streaming_context_tIlLb1EEELS5_0EEEvT0_T1_T2_T3_T4_T5_T6_T7_iT8_NS1_7vsmem_tEE19static_temp_storage;
	add.s32 	%r664, %r663, %r662;
	st.shared.u32 	[%r664], %r312;
$L__BB24_480:
	setp.eq.s32 	%p132, %r1502, 0;
	@%p132 bra 	$L__BB24_482;
	sub.s32 	%r665, %r408, %r415;
	shl.b32 	%r666, %r665, 2;
	mov.u32 	%r667, _ZZN3cub18CUB_300001_SM_10006detail6select23DeviceSelectSweepKernelINS2_10policy_hubIjbiLb0ELNS0_10SelectImplE0EE10Policy1000EN6thrust24THRUST_300001_SM_1000_NS17counting_iteratorIjNS9_11use_defaultESB_SB_EENS9_18transform_iteratorI9NonZeroOpI13__nv_bfloat16EPKSF_SB_SB_EEPjSK_NS0_13ScanTileStateIiLb1EEENS0_8NullTypeESN_iNS2_19streaming_context_tIlLb1EEELS5_0EEEvT0_T1_T2_T3_T4_T5_T6_T7_iT8_NS1_7vsmem_tEE19static_temp_storage;
	add.s32 	%r668, %r667, %r666;
	st.shared.u32 	[%r668], %r314;
$L__BB24_482:
	setp.eq.s32 	%p133, %r1503, 0;
	@%p133 bra 	$L__BB24_484;
	sub.s32 	%r669, %r409, %r415;
	shl.b32 	%r670, %r669, 2;
	mov.u32 	%r671, _ZZN3cub18CUB_300001_SM_10006detail6select23DeviceSelectSweepKernelINS2_10policy_hubIjbiLb0ELNS0_10SelectImplE0EE10Policy1000EN6thrust24THRUST_300001_SM_1000_NS17counting_iteratorIjNS9_11use_defaultESB_SB_EENS9_18transform_iteratorI9NonZeroOpI13__nv_bfloat16EPKSF_SB_SB_EEPjSK_NS0_13ScanTileStateIiLb1EEENS0_8NullTypeESN_iNS2_19streaming_context_tIlLb1EEELS5_0EEEvT0_T1_T2_T3_T4_T5_T6_T7_iT8_NS1_7vsmem_tEE19static_temp_storage;
	add.s32 	%r672, %r671, %r670;
	st.shared.u32 	[%r672], %r316;
$L__BB24_484:
	setp.eq.s32 	%p134, %r1504, 0;
	@%p134 bra 	$L__BB24_486;
	sub.s32 	%r673, %r410, %r415;
	shl.b32 	%r674, %r673, 2;
	mov.u32 	%r675, _ZZN3cub18CUB_300001_SM_10006detail6select23DeviceSelectSweepKernelINS2_10policy_hubIjbiLb0ELNS0_10SelectImplE0EE10Policy1000EN6thrust24THRUST_300001_SM_1000_NS17counting_iteratorIjNS9_11use_defaultESB_SB_EENS9_18transform_iteratorI9NonZeroOpI13__nv_bfloat16EPKSF_SB_SB_EEPjSK_NS0_13ScanTileStateIiLb1EEENS0_8NullTypeESN_iNS2_19streaming_context_tIlLb1EEELS5_0EEEvT0_T1_T2_T3_T4_T5_T6_T7_iT8_NS1_7vsmem_tEE19static_temp_storage;
	add.s32 	%r676, %r675, %r674;
	st.shared.u32 	[%r676], %r318;
$L__BB24_486:
	setp.eq.s32 	%p135, %r1505, 0;
	@%p135 bra 	$L__BB24_488;
	sub.s32 	%r677, %r411, %r415;
	shl.b32 	%r678, %r677, 2;
	mov.u32 	%r679, _ZZN3cub18CUB_300001_SM_10006detail6select23DeviceSelectSweepKernelINS2_10policy_hubIjbiLb0ELNS0_10SelectImplE0EE10Policy1000EN6thrust24THRUST_300001_SM_1000_NS17counting_iteratorIjNS9_11use_defaultESB_SB_EENS9_18transform_iteratorI9NonZeroOpI13__nv_bfloat16EPKSF_SB_SB_EEPjSK_NS0_13ScanTileStateIiLb1EEENS0_8NullTypeESN_iNS2_19streaming_context_tIlLb1EEELS5_0EEEvT0_T1_T2_T3_T4_T5_T6_T7_iT8_NS1_7vsmem_tEE19static_temp_storage;
	add.s32 	%r680, %r679, %r678;
	st.shared.u32 	[%r680], %r320;
$L__BB24_488:
	setp.eq.s32 	%p136, %r1506, 0;
	@%p136 bra 	$L__BB24_490;
	sub.s32 	%r681, %r412, %r415;
	shl.b32 	%r682, %r681, 2;
	mov.u32 	%r683, _ZZN3cub18CUB_300001_SM_10006detail6select23DeviceSelectSweepKernelINS2_10policy_hubIjbiLb0ELNS0_10SelectImplE0EE10Policy1000EN6thrust24THRUST_300001_SM_1000_NS17counting_iteratorIjNS9_11use_defaultESB_SB_EENS9_18transform_iteratorI9NonZeroOpI13__nv_bfloat16EPKSF_SB_SB_EEPjSK_NS0_13ScanTileStateIiLb1EEENS0_8NullTypeESN_iNS2_19streaming_context_tIlLb1EEELS5_0EEEvT0_T1_T2_T3_T4_T5_T6_T7_iT8_NS1_7vsmem_tEE19static_temp_storage;
	add.s32 	%r684, %r683, %r682;
	st.shared.u32 	[%r684], %r322;
$L__BB24_490:
	setp.eq.s32 	%p137, %r1507, 0;
	@%p137 bra 	$L__BB24_492;
	sub.s32 	%r685, %r413, %r415;
	shl.b32 	%r686, %r685, 2;
	mov.u32 	%r687, _ZZN3cub18CUB_300001_SM_10006detail6select23DeviceSelectSweepKernelINS2_10policy_hubIjbiLb0ELNS0_10SelectImplE0EE10Policy1000EN6thrust24THRUST_300001_SM_1000_NS17counting_iteratorIjNS9_11use_defaultESB_SB_EENS9_18transform_iteratorI9NonZeroOpI13__nv_bfloat16EPKSF_SB_SB_EEPjSK_NS0_13ScanTileStateIiLb1EEENS0_8NullTypeESN_iNS2_19streaming_context_tIlLb1EEELS5_0EEEvT0_T1_T2_T3_T4_T5_T6_T7_iT8_NS1_7vsmem_tEE19static_temp_storage;
	add.s32 	%r688, %r687, %r686;
	st.shared.u32 	[%r688], %r324;
$L__BB24_492:
	bar.sync 	0;
	setp.ge.s32 	%p138, %r1525, %r417;
	@%p138 bra 	$L__BB24_509;
	ld.param.u32 	%r1447, [_ZN3cub18CUB_300001_SM_10006detail6select23DeviceSelectSweepKernelINS2_10policy_hubIjbiLb0ELNS0_10SelectImplE0EE10Policy1000EN6thrust24THRUST_300001_SM_1000_NS17counting_iteratorIjNS9_11use_defaultESB_SB_EENS9_18transform_iteratorI9NonZeroOpI13__nv_bfloat16EPKSF_SB_SB_EEPjSK_NS0_13ScanTileStateIiLb1EEENS0_8NullTypeESN_iNS2_19streaming_context_tIlLb1EEELS5_0EEEvT0_T1_T2_T3_T4_T5_T6_T7_iT8_NS1_7vsmem_tE_param_7];
	ld.param.u8 	%rs36, [%rd148];
	ld.param.u64 	%rd281, [%rd148+24];
	cvta.to.global.u64 	%rd150, %rd281;
	add.s32 	%r689, %r414, %r1447;
	add.s32 	%r690, %r1525, %r3;
	sub.s32 	%r691, %r689, %r690;
	add.s32 	%r418, %r691, -7169;
	and.b32  	%r692, %r418, 1536;
	setp.eq.s32 	%p139, %r692, 1536;
	@%p139 bra 	$L__BB24_498;
	shr.u32 	%r693, %r418, 9;
	add.s32 	%r694, %r693, 1;
	and.b32  	%r695, %r694, 3;
	add.s32 	%r1524, %r1525, %r415;
	shl.b32 	%r696, %r1525, 2;
	mov.u32 	%r697, _ZZN3cub18CUB_300001_SM_10006detail6select23DeviceSelectSweepKernelINS2_10policy_hubIjbiLb0ELNS0_10SelectImplE0EE10Policy1000EN6thrust24THRUST_300001_SM_1000_NS17counting_iteratorIjNS9_11use_defaultESB_SB_EENS9_18transform_iteratorI9NonZeroOpI13__nv_bfloat16EPKSF_SB_SB_EEPjSK_NS0_13ScanTileStateIiLb1EEENS0_8NullTypeESN_iNS2_19streaming_context_tIlLb1EEELS5_0EEEvT0_T1_T2_T3_T4_T5_T6_T7_iT8_NS1_7vsmem_tEE19static_temp_storage;
	add.s32 	%r1523, %r697, %r696;
	neg.s32 	%r1522, %r695;
	shl.b32 	%r698, %r694, 9;
	and.b32  	%r699, %r698, 1536;
	add.s32 	%r1525, %r1525, %r699;
$L__BB24_495:
	.pragma "nounroll";
	setp.ne.s16 	%p140, %rs36, 0;
	ld.shared.u32 	%r426, [%r1523];
	mov.b64 	%rd702, 0;
	@%p140 bra 	$L__BB24_497;
	ld.global.u64 	%rd702, [%rd150];
$L__BB24_497:
	cvt.s64.s32 	%rd283, %r1524;
	add.s64 	%rd284, %rd702, %rd283;
	shl.b64 	%rd285, %rd284, 2;
	add.s64 	%rd286, %rd2, %rd285;
	st.global.u32 	[%rd286], %r426;
	add.s32 	%r1524, %r1524, 512;
	add.s32 	%r1523, %r1523, 2048;
	add.s32 	%r1522, %r1522, 1;
	setp.ne.s32 	%p141, %r1522, 0;
	@%p141 bra 	$L__BB24_495;
$L__BB24_498:
	setp.lt.u32 	%p142, %r418, 1536;
	@%p142 bra 	$L__BB24_509;
	add.s32 	%r1527, %r1525, %r415;
	shl.b32 	%r700, %r1525, 2;
	mov.u32 	%r701, _ZZN3cub18CUB_300001_SM_10006detail6select23DeviceSelectSweepKernelINS2_10policy_hubIjbiLb0ELNS0_10SelectImplE0EE10Policy1000EN6thrust24THRUST_300001_SM_1000_NS17counting_iteratorIjNS9_11use_defaultESB_SB_EENS9_18transform_iteratorI9NonZeroOpI13__nv_bfloat16EPKSF_SB_SB_EEPjSK_NS0_13ScanTileStateIiLb1EEENS0_8NullTypeESN_iNS2_19streaming_context_tIlLb1EEELS5_0EEEvT0_T1_T2_T3_T4_T5_T6_T7_iT8_NS1_7vsmem_tEE19static_temp_storage;
	add.s32 	%r702, %r700, %r701;
	add.s32 	%r1526, %r702, 4096;
$L__BB24_500:
	setp.ne.s16 	%p143, %rs36, 0;
	cvt.s64.s32 	%rd153, %r1527;
	ld.shared.u32 	%r436, [%r1526+-4096];
	mov.b64 	%rd703, 0;
	@%p143 bra 	$L__BB24_502;
	ld.global.u64 	%rd703, [%rd150];
$L__BB24_502:
	setp.ne.s16 	%p144, %rs36, 0;
	add.s64 	%rd289, %rd703, %rd153;
	shl.b64 	%rd290, %rd289, 2;
	add.s64 	%rd291, %rd2, %rd290;
	st.global.u32 	[%rd291], %r436;
	ld.shared.u32 	%r437, [%r1526+-2048];
	mov.b64 	%rd704, 0;
	@%p144 bra 	$L__BB24_504;
	ld.global.u64 	%rd704, [%rd150];
$L__BB24_504:
	setp.ne.s16 	%p145, %rs36, 0;
	add.s64 	%rd293, %rd704, %rd153;
	shl.b64 	%rd294, %rd293, 2;
	add.s64 	%rd295, %rd2, %rd294;
	st.global.u32 	[%rd295+2048], %r437;
	ld.shared.u32 	%r438, [%r1526];
	mov.b64 	%rd705, 0;
	@%p145 bra 	$L__BB24_506;
	ld.global.u64 	%rd705, [%rd150];
$L__BB24_506:
	setp.ne.s16 	%p146, %rs36, 0;
	add.s64 	%rd297, %rd705, %rd153;
	shl.b64 	%rd298, %rd297, 2;
	add.s64 	%rd299, %rd2, %rd298;
	st.global.u32 	[%rd299+4096], %r438;
	ld.shared.u32 	%r439, [%r1526+2048];
	mov.b64 	%rd706, 0;
	@%p146 bra 	$L__BB24_508;
	ld.global.u64 	%rd706, [%rd150];
$L__BB24_508:
	cvt.u32.u64 	%r703, %rd153;
	add.s64 	%rd300, %rd706, %rd153;
	shl.b64 	%rd301, %rd300, 2;
	add.s64 	%rd302, %rd2, %rd301;
	st.global.u32 	[%rd302+6144], %r439;
	add.s32 	%r1525, %r1525, 2048;
	add.s32 	%r1527, %r703, 2048;
	add.s32 	%r1526, %r1526, 8192;
	setp.lt.s32 	%p147, %r1525, %r417;
	@%p147 bra 	$L__BB24_500;
$L__BB24_509:
	mov.u32 	%r933, %tid.x;
	setp.ne.s32 	%p285, %r933, 0;
	@%p285 bra 	$L__BB24_517;
	mov.u64 	%rd190, %rd194;
	ld.param.u8 	%rs189, [%rd190+1];
	setp.eq.s16 	%p286, %rs189, 0;
	@%p286 bra 	$L__BB24_514;
	ld.param.u8 	%rs190, [%rd190];
	setp.ne.s16 	%p287, %rs190, 0;
	mov.b32 	%r1530, 0;
	@%p287 bra 	$L__BB24_513;
	ld.param.u64 	%rd411, [%rd190+24];
	cvta.to.global.u64 	%rd412, %rd411;
	ld.global.u32 	%r1530, [%rd412];
$L__BB24_513:
	ld.param.u64 	%rd640, [_ZN3cub18CUB_300001_SM_10006detail6select23DeviceSelectSweepKernelINS2_10policy_hubIjbiLb0ELNS0_10SelectImplE0EE10Policy1000EN6thrust24THRUST_300001_SM_1000_NS17counting_iteratorIjNS9_11use_defaultESB_SB_EENS9_18transform_iteratorI9NonZeroOpI13__nv_bfloat16EPKSF_SB_SB_EEPjSK_NS0_13ScanTileStateIiLb1EEENS0_8NullTypeESN_iNS2_19streaming_context_tIlLb1EEELS5_0EEEvT0_T1_T2_T3_T4_T5_T6_T7_iT8_NS1_7vsmem_tE_param_3];
	add.s32 	%r935, %r1530, %r1529;
	cvta.to.global.u64 	%rd413, %rd640;
	st.global.u32 	[%rd413], %r935;
	bra.uni 	$L__BB24_517;
$L__BB24_514:
	ld.param.u8 	%rs191, [%rd190];
	setp.ne.s16 	%p288, %rs191, 0;
	mov.b64 	%rd721, 0;
	@%p288 bra 	$L__BB24_516;
	ld.param.u64 	%rd415, [%rd190+24];
	cvta.to.global.u64 	%rd416, %rd415;
	ld.global.u64 	%rd721, [%rd416];
$L__BB24_516:
	cvt.s64.s32 	%rd417, %r1529;
	add.s64 	%rd418, %rd721, %rd417;
	ld.param.u64 	%rd419, [%rd190+32];
	cvta.to.global.u64 	%rd420, %rd419;
	st.global.u64 	[%rd420], %rd418;
$L__BB24_517:
	ret;

}
	// .globl	_ZN3cub18CUB_300001_SM_10006detail6select23DeviceSelectSweepKernelINS2_10policy_hubIjbiLb0ELNS0_10SelectImplE0EE10Policy1000EN6thrust24THRUST_300001_SM_1000_NS17counting_iteratorIjNS9_11use_defaultESB_SB_EENS9_18transform_iteratorI9NonZeroOpI6__halfEPKSF_SB_SB_EEPjSK_NS0_13ScanTileStateIiLb1EEENS0_8NullTypeESN_iNS2_19streaming_context_tIlLb1EEELS5_0EEEvT0_T1_T2_T3_T4_T5_T6_T7_iT8_NS1_7vsmem_tE
.visible .entry _ZN3cub18CUB_300001_SM_10006detail6select23DeviceSelectSweepKernelINS2_10policy_hubIjbiLb0ELNS0_10SelectImplE0EE10Policy1000EN6thrust24THRUST_300001_SM_1000_NS17counting_iteratorIjNS9_11use_defaultESB_SB_EENS9_18transform_iteratorI9NonZeroOpI6__halfEPKSF_SB_SB_EEPjSK_NS0_13ScanTileStateIiLb1EEENS0_8NullTypeESN_iNS2_19streaming_context_tIlLb1EEELS5_0EEEvT0_T1_T2_T3_T4_T5_T6_T7_iT8_NS1_7vsmem_tE(
	.param .align 4 .b8 _ZN3cub18CUB_300001_SM_10006detail6select23DeviceSelectSweepKernelINS2_10policy_hubIjbiLb0ELNS0_10SelectImplE0EE10Policy1000EN6thrust24THRUST_300001_SM_1000_NS17counting_iteratorIjNS9_11use_defaultESB_SB_EENS9_18transform_iteratorI9NonZeroOpI6__halfEPKSF_SB_SB_EEPjSK_NS0_13ScanTileStateIiLb1EEENS0_8NullTypeESN_iNS2_19streaming_context_tIlLb1EEELS5_0EEEvT0_T1_T2_T3_T4_T5_T6_T7_iT8_NS1_7vsmem_tE_param_0[4],
	.param .align 8 .b8 _ZN3cub18CUB_300001_SM_10006detail6select23DeviceSelectSweepKernelINS2_10policy_hubIjbiLb0ELNS0_10SelectImplE0EE10Policy1000EN6thrust24THRUST_300001_SM_1000_NS17counting_iteratorIjNS9_11use_defaultESB_SB_EENS9_18transform_iteratorI9NonZeroOpI6__halfEPKSF_SB_SB_EEPjSK_NS0_13ScanTileStateIiLb1EEENS0_8NullTypeESN_iNS2_19streaming_context_tIlLb1EEELS5_0EEEvT0_T1_T2_T3_T4_T5_T6_T7_iT8_NS1_7vsmem_tE_param_1[16],
	.param .u64 .ptr .align 1 _ZN3cub18CUB_300001_SM_10006detail6select23DeviceSelectSweepKernelINS2_10policy_hubIjbiLb0ELNS0_10SelectImplE0EE10Policy1000EN6thrust24THRUST_300001_SM_1000_NS17counting_iteratorIjNS9_11use_defaultESB_SB_EENS9_18transform_iteratorI9NonZeroOpI6__halfEPKSF_SB_SB_EEPjSK_NS0_13ScanTileStateIiLb1EEENS0_8NullTypeESN_iNS2_19streaming_context_tIlLb1EEELS5_0EEEvT0_T1_T2_T3_T4_T5_T6_T7_iT8_NS1_7vsmem_tE_param_2,
	.param .u64 .ptr .align 1 _ZN3cub18CUB_300001_SM_10006detail6select23DeviceSelectSweepKernelINS2_10policy_hubIjbiLb0ELNS0_10SelectImplE0EE10Policy1000EN6thrust24THRUST_300001_SM_1000_NS17counting_iteratorIjNS9_11use_defaultESB_SB_EENS9_18transform_iteratorI9NonZeroOpI6__halfEPKSF_SB_SB_EEPjSK_NS0_13ScanTileStateIiLb1EEENS0_8NullTypeESN_iNS2_19streaming_context_tIlLb1EEELS5_0EEEvT0_T1_T2_T3_T4_T5_T6_T7_iT8_NS1_7vsmem_tE_param_3,
	.param .align 8 .b8 _ZN3cub18CUB_300001_SM_10006detail6select23DeviceSelectSweepKernelINS2_10policy_hubIjbiLb0ELNS0_10SelectImplE0EE10Policy1000EN6thrust24THRUST_300001_SM_1000_NS17counting_iteratorIjNS9_11use_defaultESB_SB_EENS9_18transform_iteratorI9NonZeroOpI6__halfEPKSF_SB_SB_EEPjSK_NS0_13ScanTileStateIiLb1EEENS0_8NullTypeESN_iNS2_19streaming_context_tIlLb1EEELS5_0EEEvT0_T1_T2_T3_T4_T5_T6_T7_iT8_NS1_7vsmem_tE_param_4[8],
	.param .align 1 .b8 _ZN3cub18CUB_300001_SM_10006detail6select23DeviceSelectSweepKernelINS2_10policy_hubIjbiLb0ELNS0_10SelectImplE0EE10Policy1000EN6thrust24THRUST_300001_SM_1000_NS17counting_iteratorIjNS9_11use_defaultESB_SB_EENS9_18transform_iteratorI9NonZeroOpI6__halfEPKSF_SB_SB_EEPjSK_NS0_13ScanTileStateIiLb1EEENS0_8NullTypeESN_iNS2_19streaming_context_tIlLb1EEELS5_0EEEvT0_T1_T2_T3_T4_T5_T6_T7_iT8_NS1_7vsmem_tE_param_5[1],
	.param .align 1 .b8 _ZN3cub18CUB_300001_SM_10006detail6select23DeviceSelectSweepKernelINS2_10policy_hubIjbiLb0ELNS0_10SelectImplE0EE10Policy1000EN6thrust24THRUST_300001_SM_1000_NS17counting_iteratorIjNS9_11use_defaultESB_SB_EENS9_18transform_iteratorI9NonZeroOpI6__halfEPKSF_SB_SB_EEPjSK_NS0_13ScanTileStateIiLb1EEENS0_8NullTypeESN_iNS2_19streaming_context_tIlLb1EEELS5_0EEEvT0_T1_T2_T3_T4_T5_T6_T7_iT8_NS1_7vsmem_tE_param_6[1],
	.param .u32 _ZN3cub18CUB_300001_SM_10006detail6select23DeviceSelectSweepKernelINS2_10policy_hubIjbiLb0ELNS0_10SelectImplE0EE10Policy1000EN6thrust24THRUST_300001_SM_1000_NS17counting_iteratorIjNS9_11use_defaultESB_SB_EENS9_18transform_iteratorI9NonZeroOpI6__halfEPKSF_SB_SB_EEPjSK_NS0_13ScanTileStateIiLb1EEENS0_8NullTypeESN_iNS2_19streaming_context_tIlLb1EEELS5_0EEEvT0_T1_T2_T3_T4_T5_T6_T7_iT8_NS1_7vsmem_tE_param_7,
	.param .u32 _ZN3cub18CUB_300001_SM_10006detail6select23DeviceSelectSweepKernelINS2_10policy_hubIjbiLb0ELNS0_10SelectImplE0EE10Policy1000EN6thrust24THRUST_300001_SM_1000_NS17counting_iteratorIjNS9_11use_defaultESB_SB_EENS9_18transform_iteratorI9NonZeroOpI6__halfEPKSF_SB_SB_EEPjSK_NS0_13ScanTileStateIiLb1EEENS0_8NullTypeESN_iNS2_19streaming_context_tIlLb1EEELS5_0EEEvT0_T1_T2_T3_T4_T5_T6_T7_iT8_NS1_7vsmem_tE_param_8,
	.param .align 8 .b8 _ZN3cub18CUB_300001_SM_10006detail6select23DeviceSelectSweepKernelINS2_10policy_hubIjbiLb0ELNS0_10SelectImplE0EE10Policy1000EN6thrust24THRUST_300001_SM_1000_NS17counting_iteratorIjNS9_11use_defaultESB_SB_EENS9_18transform_iteratorI9NonZeroOpI6__halfEPKSF_SB_SB_EEPjSK_NS0_13ScanTileStateIiLb1EEENS0_8NullTypeESN_iNS2_19streaming_context_tIlLb1EEELS5_0EEEvT0_T1_T2_T3_T4_T5_T6_T7_iT8_NS1_7vsmem_tE_param_9[40],
	.param .align 8 .b8 _ZN3cub18CUB_300001_SM_10006detail6select23DeviceSelectSweepKernelINS2_10policy_hubIjbiLb0ELNS0_10SelectImplE0EE10Policy1000EN6thrust24THRUST_300001_SM_1000_NS17counting_iteratorIjNS9_11use_defaultESB_SB_EENS9_18transform_iteratorI9NonZeroOpI6__halfEPKSF_SB_SB_EEPjSK_NS0_13ScanTileStateIiLb1EEENS0_8NullTypeESN_iNS2_19streaming_context_tIlLb1EEELS5_0EEEvT0_T1_T2_T3_T4_T5_T6_T7_iT8_NS1_7vsmem_tE_param_10[8]
)
.maxntid 512
{
	.reg .pred 	%p<505>;
	.reg .b16 	%rs<318>;
	.reg .b32 	%r<1531>;
	.reg .b64 	%rd<722>;
	// demoted variable
	.shared .align 16 .b8 _ZZN3cub18CUB_300001_SM_10006detail6select23DeviceSelectSweepKernelINS2_10policy_hubIjbiLb0ELNS0_10SelectImplE0EE10Policy1000EN6thrust24THRUST_300001_SM_1000_NS17counting_iteratorIjNS9_11use_defaultESB_SB_EENS9_18transform_iteratorI9NonZeroOpI6__halfEPKSF_SB_SB_EEPjSK_NS0_13ScanTileStateIiLb1EEENS0_8NullTypeESN_iNS2_19streaming_context_tIlLb1EEELS5_0EEEvT0_T1_T2_T3_T4_T5_T6_T7_iT8_NS1_7vsmem_tEE19static_temp_storage[28672];
	ld.param.u64 	%rd3, [_ZN3cub18CUB_300001_SM_10006detail6select23DeviceSelectSweepKernelINS2_10policy_hubIjbiLb0ELNS0_10SelectImplE0EE10Policy1000EN6thrust24THRUST_300001_SM_1000_NS17counting_iteratorIjNS9_11use_defaultESB_SB_EENS9_18transform_iteratorI9NonZeroOpI6__halfEPKSF_SB_SB_EEPjSK_NS0_13ScanTileStateIiLb1EEENS0_8NullTypeESN_iNS2_19streaming_context_tIlLb1EEELS5_0EEEvT0_T1_T2_T3_T4_T5_T6_T7_iT8_NS1_7vsmem_tE_param_4];
	ld.param.u32 	%r1, [_ZN3cub18CUB_300001_SM_10006detail6select23DeviceSelectSweepKernelINS2_10policy_hubIjbiLb0ELNS0_10SelectImplE0EE10Policy1000EN6thrust24THRUST_300001_SM_1000_NS17counting_iteratorIjNS9_11use_defaultESB_SB_EENS9_18transform_iteratorI9NonZeroOpI6__halfEPKSF_SB_SB_EEPjSK_NS0_13ScanTileStateIiLb1EEENS0_8NullTypeESN_iNS2_19streaming_context_tIlLb1EEELS5_0EEEvT0_T1_T2_T3_T4_T5_T6_T7_iT8_NS1_7vsmem_tE_param_0];
	ld.param.u64 	%rd195, [_ZN3cub18CUB_300001_SM_10006detail6select23DeviceSelectSweepKernelINS2_10policy_hubIjbiLb0ELNS0_10SelectImplE0EE10Policy1000EN6thrust24THRUST_300001_SM_1000_NS17counting_iteratorIjNS9_11use_defaultESB_SB_EENS9_18transform_iteratorI9NonZeroOpI6__halfEPKSF_SB_SB_EEPjSK_NS0_13ScanTileStateIiLb1EEENS0_8NullTypeESN_iNS2_19streaming_context_tIlLb1EEELS5_0EEEvT0_T1_T2_T3_T4_T5_T6_T7_iT8_NS1_7vsmem_tE_param_1];
	ld.param.u64 	%rd196, [_ZN3cub18CUB_300001_SM_10006detail6select23DeviceSelectSweepKernelINS2_10policy_hubIjbiLb0ELNS0_10SelectImplE0EE10Policy1000EN6thrust24THRUST_300001_SM_1000_NS17counting_iteratorIjNS9_11use_defaultESB_SB_EENS9_18transform_iteratorI9NonZeroOpI6__halfEPKSF_SB_SB_EEPjSK_NS0_13ScanTileStateIiLb1EEENS0_8NullTypeESN_iNS2_19streaming_context_tIlLb1EEELS5_0EEEvT0_T1_T2_T3_T4_T5_T6_T7_iT8_NS1_7vsmem_tE_param_2];
	ld.param.u32 	%r447, [_ZN3cub18CUB_300001_SM_10006detail6select23DeviceSelectSweepKernelINS2_10policy_hubIjbiLb0ELNS0_10SelectImplE0EE10Policy1000EN6thrust24THRUST_300001_SM_1000_NS17counting_iteratorIjNS9_11use_defaultESB_SB_EENS9_18transform_iteratorI9NonZeroOpI6__halfEPKSF_SB_SB_EEPjSK_NS0_13ScanTileStateIiLb1EEENS0_8NullTypeESN_iNS2_19streaming_context_tIlLb1EEELS5_0EEEvT0_T1_T2_T3_T4_T5_T6_T7_iT8_NS1_7vsmem_tE_param_8];
	mov.b64 	%rd194, _ZN3cub18CUB_300001_SM_10006detail6select23DeviceSelectSweepKernelINS2_10policy_hubIjbiLb0ELNS0_10SelectImplE0EE10Policy1000EN6thrust24THRUST_300001_SM_1000_NS17counting_iteratorIjNS9_11use_defaultESB_SB_EENS9_18transform_iteratorI9NonZeroOpI6__halfEPKSF_SB_SB_EEPjSK_NS0_13ScanTileStateIiLb1EEENS0_8NullTypeESN_iNS2_19streaming_context_tIlLb1EEELS5_0EEEvT0_T1_T2_T3_T4_T5_T6_T7_iT8_NS1_7vsmem_tE_param_9;
	mov.u64 	%rd1, %rd194;
	cvta.to.global.u64 	%rd2, %rd196;
	cvta.to.global.u64 	%rd4, %rd195;
	mov.u32 	%r448, %ctaid.x;
	mov.u32 	%r449, %nctaid.y;
	mov.u32 	%r450, %ctaid.y;
	mad.lo.s32 	%r1454, %r448, %r449, %r450;
	mul.lo.s32 	%r3, %r1454, 7168;
	add.s32 	%r451, %r447, -1;
	setp.ge.s32 	%p1, %r1454, %r451;
	@%p1 bra 	$L__BB25_228;
	setp.ne.s32 	%p289, %r1454, 0;
	@%p289 bra 	$L__BB25_108;
	ld.param.u8 	%rs298, [%rd1];
	setp.eq.s16 	%p408, %rs298, 0;
	ld.param.u64 	%rd535, [%rd1+16];
	cvt.u32.u64 	%r1258, %rd535;
	selp.b32 	%r1259, %r1258, 0, %p408;
	mov.u32 	%r4, %tid.x;
	mul.lo.s32 	%r1260, %r4, 14;
	add.s32 	%r1261, %r3, %r1260;
	add.s32 	%r1262, %r1261, %r1;
	add.s32 	%r5, %r1262, %r1259;
	add.s32 	%r6, %r5, 1;
	add.s32 	%r7, %r5, 2;
	add.s32 	%r8, %r5, 3;
	add.s32 	%r9, %r5, 4;
	add.s32 	%r10, %r5, 5;
	add.s32 	%r11, %r5, 6;
	add.s32 	%r12, %r5, 7;
	add.s32 	%r13, %r5, 8;
	add.s32 	%r14, %r5, 9;
	add.s32 	%r15, %r5, 10;
	add.s32 	%r16, %r5, 11;
	add.s32 	%r17, %r5, 12;
	add.s32 	%r18, %r5, 13;
	bar.sync 	0;
	selp.b64 	%rd536, %rd535, 0, %p408;
	cvt.u64.u32 	%rd537, %r3;
	add.s64 	%rd538, %rd536, %rd537;
	mov.b32 	%r1255, 0;
	// begin inline asm
	cvt.rn.f16.s32 %rs255, %r1255;
	// end inline asm
	cvt.u64.u32 	%rd539, %r1260;
	add.s64 	%rd540, %rd538, %rd539;
	shl.b64 	%rd541, %rd540, 1;
	add.s64 	%rd542, %rd4, %rd541;
	ld.global.u16 	%rs257, [%rd542];
	// begin inline asm
	{ .reg .pred __$temp3;
  setp.neu.f16  __$temp3, %rs257, %rs255;
  selp.u16 %rs256, 1, 0, __$temp3;}
	// end inline asm
	setp.ne.s16 	%p409, %rs256, 0;
	ld.global.u16 	%rs260, [%rd542+2];
	// begin inline asm
	{ .reg .pred __$temp3;
  setp.neu.f16  __$temp3, %rs260, %rs255;
  selp.u16 %rs259, 1, 0, __$temp3;}
	// end inline asm
	setp.ne.s16 	%p410, %rs259, 0;
	ld.global.u16 	%rs263, [%rd542+4];
	// begin inline asm
	{ .reg .pred __$temp3;
  setp.neu.f16  __$temp3, %rs263, %rs255;
  selp.u16 %rs262, 1, 0, __$temp3;}
	// end inline asm
	setp.ne.s16 	%p411, %rs262, 0;
	ld.global.u16 	%rs266, [%rd542+6];
	// begin inline asm
	{ .reg .pred __$temp3;
  setp.neu.f16  __$temp3, %rs266, %rs255;
  selp.u16 %rs265, 1, 0, __$temp3;}
	// end inline asm
	setp.ne.s16 	%p412, %rs265, 0;
	ld.global.u16 	%rs269, [%rd542+8];
	// begin inline asm
	{ .reg .pred __$temp3;
  setp.neu.f16  __$temp3, %rs269, %rs255;
  selp.u16 %rs268, 1, 0, __$temp3;}
	// end inline asm
	setp.ne.s16 	%p413, %rs268, 0;
	ld.global.u16 	%rs272, [%rd542+10];
	// begin inline asm
	{ .reg .pred __$temp3;
  setp.neu.f16  __$temp3, %rs272, %rs255;
  selp.u16 %rs271, 1, 0, __$temp3;}
	// end inline asm
	setp.ne.s16 	%p414, %rs271, 0;
	ld.global.u16 	%rs275, [%rd542+12];
	// begin inline asm
	{ .reg .pred __$temp3;
  setp.neu.f16  __$temp3, %rs275, %rs255;
  selp.u16 %rs274, 1, 0, __$temp3;}
	// end inline asm
	setp.ne.s16 	%p415, %rs274, 0;
	ld.global.u16 	%rs278, [%rd542+14];
	// begin inline asm
	{ .reg .pred __$temp3;
  setp.neu.f16  __$temp3, %rs278, %rs255;
  selp.u16 %rs277, 1, 0, __$temp3;}
	// end inline asm
	setp.ne.s16 	%p416, %rs277, 0;
	ld.global.u16 	%rs281, [%rd542+16];
	// begin inline asm
	{ .reg .pred __$temp3;
  setp.neu.f16  __$temp3, %rs281, %rs255;
  selp.u16 %rs280, 1, 0, __$temp3;}
	// end inline asm
	setp.ne.s16 	%p417, %rs280, 0;
	ld.global.u16 	%rs284, [%rd542+18];
	// begin inline asm
	{ .reg .pred __$temp3;
  setp.neu.f16  __$temp3, %rs284, %rs255;
  selp.u16 %rs283, 1, 0, __$temp3;}
	// end inline asm
	setp.ne.s16 	%p418, %rs283, 0;
	ld.global.u16 	%rs287, [%rd542+20];
	// begin inline asm
	{ .reg .pred __$temp3;
  setp.neu.f16  __$temp3, %rs287, %rs255;
  selp.u16 %rs286, 1, 0, __$temp3;}
	// end inline asm
	setp.ne.s16 	%p419, %rs286, 0;
	ld.global.u16 	%rs290, [%rd542+22];
	// begin inline asm
	{ .reg .pred __$temp3;
  setp.neu.f16  __$temp3, %rs290, %rs255;
  selp.u16 %rs289, 1, 0, __$temp3;}
	// end inline asm
	setp.ne.s16 	%p420, %rs289, 0;
	ld.global.u16 	%rs293, [%rd542+24];
	// begin inline asm
	{ .reg .pred __$temp3;
  setp.neu.f16  __$temp3, %rs293, %rs255;
  selp.u16 %rs292, 1, 0, __$temp3;}
	// end inline asm
	setp.ne.s16 	%p421, %rs292, 0;
	ld.global.u16 	%rs296, [%rd542+26];
	// begin inline asm
	{ .reg .pred __$temp3;
  setp.neu.f16  __$temp3, %rs296, %rs255;
  selp.u16 %rs295, 1, 0, __$temp3;}
	// end inline asm
	setp.ne.s16 	%p422, %rs295, 0;
	selp.u32 	%r1263, 1, 0, %p409;
	selp.u32 	%r1264, 1, 0, %p410;
	selp.u32 	%r1265, 1, 0, %p411;
	selp.u32 	%r1266, 1, 0, %p412;
	selp.u32 	%r1267, 1, 0, %p413;
	selp.u32 	%r1268, 1, 0, %p414;
	selp.u32 	%r1269, 1, 0, %p415;
	selp.u32 	%r1270, 1, 0, %p416;
	selp.u32 	%r1271, 1, 0, %p417;
	selp.u32 	%r1272, 1, 0, %p418;
	selp.u32 	%r1273, 1, 0, %p419;
	selp.u32 	%r1274, 1, 0, %p420;
	selp.u32 	%r1275, 1, 0, %p421;
	selp.u32 	%r1276, 1, 0, %p422;
	bar.sync 	0;
	add.s32 	%r1277, %r1264, %r1263;
	add.s32 	%r1278, %r1277, %r1265;
	add.s32 	%r19, %r1278, %r1266;
	add.s32 	%r1279, %r19, %r1267;
	add.s32 	%r1280, %r1279, %r1268;
	add.s32 	%r1281, %r1280, %r1269;
	add.s32 	%r1282, %r1281, %r1270;
	add.s32 	%r1283, %r1282, %r1271;
	add.s32 	%r1284, %r1283, %r1272;
	add.s32 	%r1285, %r1284, %r1273;
	add.s32 	%r20, %r1285, %r1274;
	add.s32 	%r21, %r20, %r1275;
	add.s32 	%r1232, %r21, %r1276;
	shr.u32 	%r22, %r4, 5;
	// begin inline asm
	mov.u32 %r1227, %laneid;
	// end inline asm
	mov.b32 	%r1230, 1;
	mov.b32 	%r1257, -1;
	// begin inline asm
	{  .reg .s32 r0;  .reg .pred p;  shfl.sync.up.b32 r0|p, %r1232, %r1230, %r1255, %r1257;  @p add.s32 r0, r0, %r1232;  mov.s32 %r1228, r0;}
	// end inline asm
	mov.b32 	%r1236, 2;
	// begin inline asm
	{  .reg .s32 r0;  .reg .pred p;  shfl.sync.up.b32 r0|p, %r1228, %r1236, %r1255, %r1257;  @p add.s32 r0, r0, %r1228;  mov.s32 %r1234, r0;}
	// end inline asm
	mov.b32 	%r1242, 4;
	// begin inline asm
	{  .reg .s32 r0;  .reg .pred p;  shfl.sync.up.b32 r0|p, %r1234, %r1242, %r1255, %r1257;  @p add.s32 r0, r0, %r1234;  mov.s32 %r1240, r0;}
	// end inline asm
	mov.b32 	%r1248, 8;
	// begin inline asm
	{  .reg .s32 r0;  .reg .pred p;  shfl.sync.up.b32 r0|p, %r1240, %r1248, %r1255, %r1257;  @p add.s32 r0, r0, %r1240;  mov.s32 %r1246, r0;}
	// end inline asm
	mov.b32 	%r1254, 16;
	// begin inline asm
	{  .reg .s32 r0;  .reg .pred p;  shfl.sync.up.b32 r0|p, %r1246, %r1254, %r1255, %r1257;  @p add.s32 r0, r0, %r1246;  mov.s32 %r1252, r0;}
	// end inline asm
	setp.ne.s32 	%p423, %r1227, 31;
	@%p423 bra 	$L__BB25_4;
	shl.b32 	%r1286, %r22, 2;
	mov.u32 	%r1287, _ZZN3cub18CUB_300001_SM_10006detail6select23DeviceSelectSweepKernelINS2_10policy_hubIjbiLb0ELNS0_10SelectImplE0EE10Policy1000EN6thrust24THRUST_300001_SM_1000_NS17counting_iteratorIjNS9_11use_defaultESB_SB_EENS9_18transform_iteratorI9NonZeroOpI6__halfEPKSF_SB_SB_EEPjSK_NS0_13ScanTileStateIiLb1EEENS0_8NullTypeESN_iNS2_19streaming_context_tIlLb1EEELS5_0EEEvT0_T1_T2_T3_T4_T5_T6_T7_iT8_NS1_7vsmem_tEE19static_temp_storage;
	add.s32 	%r1288, %r1287, %r1286;
	st.shared.u32 	[%r1288], %r1252;
$L__BB25_4:
	bar.sync 	0;
	ld.shared.v4.u32 	{%r25, %r26, %r27, %r28}, [_ZZN3cub18CUB_300001_SM_10006detail6select23DeviceSelectSweepKernelINS2_10policy_hubIjbiLb0ELNS0_10SelectImplE0EE10Policy1000EN6thrust24THRUST_300001_SM_1000_NS17counting_iteratorIjNS9_11use_defaultESB_SB_EENS9_18transform_iteratorI9NonZeroOpI6__halfEPKSF_SB_SB_EEPjSK_NS0_13ScanTileStateIiLb1EEENS0_8NullTypeESN_iNS2_19streaming_context_tIlLb1EEELS5_0EEEvT0_T1_T2_T3_T4_T5_T6_T7_iT8_NS1_7vsmem_tEE19static_temp_storage];
	shr.u32 	%r1289, %r4, 5;
	add.s32 	%r1290, %r26, %r25;
	setp.eq.s32 	%p424, %r1289, 2;
	selp.b32 	%r1291, %r1290, %r25, %p424;
	add.s32 	%r1292, %r1290, %r27;
	setp.eq.s32 	%p425, %r1289, 3;
	selp.b32 	%r1293, %r1292, %r1291, %p425;
	add.s32 	%r1294, %r1292, %r28;
	setp.eq.s32 	%p426, %r1289, 4;
	selp.b32 	%r1295, %r1294, %r1293, %p426;
	ld.shared.v4.u32 	{%r29, %r30, %r31, %r32}, [_ZZN3cub18CUB_300001_SM_10006detail6select23DeviceSelectSweepKernelINS2_10policy_hubIjbiLb0ELNS0_10SelectImplE0EE10Policy1000EN6thrust24THRUST_300001_SM_1000_NS17counting_iteratorIjNS9_11use_defaultESB_SB_EENS9_18transform_iteratorI9NonZeroOpI6__halfEPKSF_SB_SB_EEPjSK_NS0_13ScanTileStateIiLb1EEENS0_8NullTypeESN_iNS2_19streaming_context_tIlLb1EEELS5_0EEEvT0_T1_T2_T3_T4_T5_T6_T7_iT8_NS1_7vsmem_tEE19static_temp_storage+16];
	add.s32 	%r1296, %r1294, %r29;
	setp.eq.s32 	%p427, %r1289, 5;
	selp.b32 	%r1297, %r1296, %r1295, %p427;
	add.s32 	%r1298, %r1296, %r30;
	setp.eq.s32 	%p428, %r1289, 6;
	selp.b32 	%r1299, %r1298, %r1297, %p428;
	add.s32 	%r1300, %r1298, %r31;
	setp.eq.s32 	%p429, %r1289, 7;
	selp.b32 	%r1301, %r1300, %r1299, %p429;
	add.s32 	%r1302, %r1300, %r32;
	setp.eq.s32 	%p430, %r1289, 8;
	selp.b32 	%r1303, %r1302, %r1301, %p430;
	ld.shared.v4.u32 	{%r33, %r34, %r35, %r36}, [_ZZN3cub18CUB_300001_SM_10006detail6select23DeviceSelectSweepKernelINS2_10policy_hubIjbiLb0ELNS0_10SelectImplE0EE10Policy1000EN6thrust24THRUST_300001_SM_1000_NS17counting_iteratorIjNS9_11use_defaultESB_SB_EENS9_18transform_iteratorI9NonZeroOpI6__halfEPKSF_SB_SB_EEPjSK_NS0_13ScanTileStateIiLb1EEENS0_8NullTypeESN_iNS2_19streaming_context_tIlLb1EEELS5_0EEEvT0_T1_T2_T3_T4_T5_T6_T7_iT8_NS1_7vsmem_tEE19static_temp_storage+32];
	add.s32 	%r1304, %r1302, %r33;
	setp.eq.s32 	%p431, %r1289, 9;
	selp.b32 	%r1305, %r1304, %r1303, %p431;
	add.s32 	%r1306, %r1304, %r34;
	setp.eq.s32 	%p432, %r1289, 10;
	selp.b32 	%r1307, %r1306, %r1305, %p432;
	add.s32 	%r1308, %r1306, %r35;
	setp.eq.s32 	%p433, %r1289, 11;
	selp.b32 	%r1309, %r1308, %r1307, %p433;
	add.s32 	%r1310, %r1308, %r36;
	setp.eq.s32 	%p434, %r1289, 12;
	selp.b32 	%r1311, %r1310, %r1309, %p434;
	ld.shared.v4.u32 	{%r37, %r38, %r39, %r40}, [_ZZN3cub18CUB_300001_SM_10006detail6select23DeviceSelectSweepKernelINS2_10policy_hubIjbiLb0ELNS0_10SelectImplE0EE10Policy1000EN6thrust24THRUST_300001_SM_1000_NS17counting_iteratorIjNS9_11use_defaultESB_SB_EENS9_18transform_iteratorI9NonZeroOpI6__halfEPKSF_SB_SB_EEPjSK_NS0_13ScanTileStateIiLb1EEENS0_8NullTypeESN_iNS2_19streaming_context_tIlLb1EEELS5_0EEEvT0_T1_T2_T3_T4_T5_T6_T7_iT8_NS1_7vsmem_tEE19static_temp_storage+48];
	add.s32 	%r1312, %r1310, %r37;
	setp.eq.s32 	%p435, %r1289, 13;
	selp.b32 	%r1313, %r1312, %r1311, %p435;
	add.s32 	%r1314, %r1312, %r38;
	setp.eq.s32 	%p436, %r1289, 14;
	selp.b32 	%r1315, %r1314, %r1313, %p436;
	add.s32 	%r1316, %r1314, %r39;
	setp.eq.s32 	%p437, %r1289, 15;
	selp.b32 	%r1317, %r1316, %r1315, %p437;
	setp.lt.u32 	%p438, %r4, 32;
	selp.b32 	%r1318, 0, %r1317, %p438;
	setp.eq.s32 	%p439, %r1227, 0;
	setp.ne.s16 	%p440, %rs295, 0;
	selp.u32 	%r1319, 1, 0, %p440;
	add.s32 	%r1320, %r21, %r1319;
	sub.s32 	%r1321, %r1252, %r1320;
	selp.b32 	%r1322, 0, %r1321, %p439;
	add.s32 	%r41, %r1318, %r1322;
	setp.ne.s16 	%p441, %rs256, 0;
	selp.u32 	%r1323, 1, 0, %p441;
	add.s32 	%r42, %r41, %r1323;
	setp.ne.s16 	%p442, %rs259, 0;
	selp.u32 	%r1324, 1, 0, %p442;
	add.s32 	%r1325, %r1324, %r1323;
	add.s32 	%r43, %r1325, %r41;
	setp.ne.s16 	%p443, %rs262, 0;
	selp.u32 	%r1326, 1, 0, %p443;
	add.s32 	%r44, %r43, %r1326;
	add.s32 	%r45, %r19, %r41;
	setp.ne.s16 	%p444, %rs268, 0;
	selp.u32 	%r1327, 1, 0, %p444;
	add.s32 	%r46, %r45, %r1327;
	setp.ne.s16 	%p445, %rs271, 0;
	selp.u32 	%r1328, 1, 0, %p445;
	add.s32 	%r47, %r46, %r1328;
	setp.ne.s16 	%p446, %rs274, 0;
	selp.u32 	%r1329, 1, 0, %p446;
	add.s32 	%r48, %r47, %r1329;
	setp.ne.s16 	%p447, %rs277, 0;
	selp.u32 	%r1330, 1, 0, %p447;
	add.s32 	%r49, %r48, %r1330;
	setp.ne.s16 	%p448, %rs280, 0;
	selp.u32 	%r1331, 1, 0, %p448;
	add.s32 	%r50, %r49, %r1331;
	setp.ne.s16 	%p449, %rs283, 0;
	selp.u32 	%r1332, 1, 0, %p449;
	add.s32 	%r51, %r50, %r1332;
	setp.ne.s16 	%p450, %rs286, 0;
	selp.u32 	%r1333, 1, 0, %p450;
	add.s32 	%r52, %r51, %r1333;
	add.s32 	%r53, %r20, %r41;
	add.s32 	%r54, %r21, %r41;
	setp.ne.s32 	%p451, %r4, 0;
	@%p451 bra 	$L__BB25_6;
	add.s64 	%rd543, %rd3, 256;
	add.s32 	%r1336, %r26, %r25;
	add.s32 	%r1337, %r1336, %r27;
	add.s32 	%r1338, %r1337, %r28;
	add.s32 	%r1339, %r1338, %r29;
	add.s32 	%r1340, %r1339, %r30;
	add.s32 	%r1341, %r1340, %r31;
	add.s32 	%r1342, %r1341, %r32;
	add.s32 	%r1343, %r1342, %r33;
	add.s32 	%r1344, %r1343, %r34;
	add.s32 	%r1345, %r1344, %r35;
	add.s32 	%r1346, %r1345, %r36;
	add.s32 	%r1347, %r1346, %r37;
	add.s32 	%r1348, %r1347, %r38;
	add.s32 	%r1349, %r1348, %r39;
	add.s32 	%r1335, %r1349, %r40;
	mov.b32 	%r1334, 101;
	// begin inline asm
	st.relaxed.gpu.v2.u32 [%rd543], {%r1334, %r1335};
	// end inline asm
$L__BB25_6:
	add.s32 	%r1350, %r26, %r25;
	add.s32 	%r1351, %r1350, %r27;
	add.s32 	%r1352, %r1351, %r28;
	add.s32 	%r1353, %r1352, %r29;
	add.s32 	%r1354, %r1353, %r30;
	add.s32 	%r1355, %r1354, %r31;
	add.s32 	%r1356, %r1355, %r32;
	add.s32 	%r1357, %r1356, %r33;
	add.s32 	%r1358, %r1357, %r34;
	add.s32 	%r1359, %r1358, %r35;
	add.s32 	%r1360, %r1359, %r36;
	add.s32 	%r1361, %r1360, %r37;
	add.s32 	%r1362, %r1361, %r38;
	add.s32 	%r1363, %r1362, %r39;
	add.s32 	%r1364, %r1363, %r40;
	setp.gt.s32 	%p452, %r1364, 512;
	@%p452 bra 	$L__BB25_63;
	setp.ne.s16 	%p453, %rs256, 0;
	mov.u64 	%rd544, %rd194;
	ld.param.u8 	%rs15, [%rd544];
	ld.param.u64 	%rd545, [%rd544+24];
	cvta.to.global.u64 	%rd5, %rd545;
	@%p453 bra 	$L__BB25_8;
	bra.uni 	$L__BB25_11;
$L__BB25_8:
	setp.ne.s16 	%p454, %rs15, 0;
	mov.b64 	%rd648, 0;
	@%p454 bra 	$L__BB25_10;
	ld.global.u64 	%rd648, [%rd5];
$L__BB25_10:
	cvt.s64.s32 	%rd547, %r41;
	add.s64 	%rd548, %rd648, %rd547;
	shl.b64 	%rd549, %rd548, 2;
	add.s64 	%rd550, %rd2, %rd549;
	st.global.u32 	[%rd550], %r5;
$L__BB25_11:
	setp.eq.s16 	%p455, %rs259, 0;
	@%p455 bra 	$L__BB25_15;
	setp.ne.s16 	%p456, %rs15, 0;
	mov.b64 	%rd649, 0;
	@%p456 bra 	$L__BB25_14;
	ld.global.u64 	%rd649, [%rd5];
$L__BB25_14:
	cvt.s64.s32 	%rd552, %r42;
	add.s64 	%rd553, %rd649, %rd552;
	shl.b64 	%rd554, %rd553, 2;
	add.s64 	%rd555, %rd2, %rd554;
	st.global.u32 	[%rd555], %r6;
$L__BB25_15:
	setp.eq.s16 	%p457, %rs262, 0;
	@%p457 bra 	$L__BB25_19;
	setp.ne.s16 	%p458, %rs15, 0;
	mov.b64 	%rd650, 0;
	@%p458 bra 	$L__BB25_18;
	ld.global.u64 	%rd650, [%rd5];
$L__BB25_18:
	cvt.s64.s32 	%rd557, %r43;
	add.s64 	%rd558, %rd650, %rd557;
	shl.b64 	%rd559, %rd558, 2;
	add.s64 	%rd560, %rd2, %rd559;
	st.global.u32 	[%rd560], %r7;
$L__BB25_19:
	setp.eq.s16 	%p459, %rs265, 0;
	@%p459 bra 	$L__BB25_23;
	setp.ne.s16 	%p460, %rs15, 0;
	mov.b64 	%rd651, 0;
	@%p460 bra 	$L__BB25_22;
	ld.global.u64 	%rd651, [%rd5];
$L__BB25_22:
	cvt.s64.s32 	%rd562, %r44;
	add.s64 	%rd563, %rd651, %rd562;
	shl.b64 	%rd564, %rd563, 2;
	add.s64 	%rd565, %rd2, %rd564;
	st.global.u32 	[%rd565], %r8;
$L__BB25_23:
	setp.eq.s16 	%p461, %rs268, 0;
	@%p461 bra 	$L__BB25_27;
	setp.ne.s16 	%p462, %rs15, 0;
	mov.b64 	%rd652, 0;
	@%p462 bra 	$L__BB25_26;
	ld.global.u64 	%rd652, [%rd5];
$L__BB25_26:
	cvt.s64.s32 	%rd567, %r45;
	add.s64 	%rd568, %rd652, %rd567;
	shl.b64 	%rd569, %rd568, 2;
	add.s64 	%rd570, %rd2, %rd569;
	st.global.u32 	[%rd570], %r9;
$L__BB25_27:
	setp.eq.s16 	%p463, %rs271, 0;
	@%p463 bra 	$L__BB25_31;
	setp.ne.s16 	%p464, %rs15, 0;
	mov.b64 	%rd653, 0;
	@%p464 bra 	$L__BB25_30;
	ld.global.u64 	%rd653, [%rd5];
$L__BB25_30:
	cvt.s64.s32 	%rd572, %r46;
	add.s64 	%rd573, %rd653, %rd572;
	shl.b64 	%rd574, %rd573, 2;
	add.s64 	%rd575, %rd2, %rd574;
	st.global.u32 	[%rd575], %r10;
$L__BB25_31:
	setp.eq.s16 	%p465, %rs274, 0;
	@%p465 bra 	$L__BB25_35;
	setp.ne.s16 	%p466, %rs15, 0;
	mov.b64 	%rd654, 0;
	@%p466 bra 	$L__BB25_34;
	ld.global.u64 	%rd654, [%rd5];
$L__BB25_34:
	cvt.s64.s32 	%rd577, %r47;
	add.s64 	%rd578, %rd654, %rd577;
	shl.b64 	%rd579, %rd578, 2;
	add.s64 	%rd580, %rd2, %rd579;
	st.global.u32 	[%rd580], %r11;
$L__BB25_35:
	setp.eq.s16 	%p467, %rs277, 0;
	@%p467 bra 	$L__BB25_39;
	setp.ne.s16 	%p468, %rs15, 0;
	mov.b64 	%rd655, 0;
	@%p468 bra 	$L__BB25_38;
	ld.global.u64 	%rd655, [%rd5];
$L__BB25_38:
	cvt.s64.s32 	%rd582, %r48;
	add.s64 	%rd583, %rd655, %rd582;
	shl.b64 	%rd584, %rd583, 2;
	add.s64 	%rd585, %rd2, %rd584;
	st.global.u32 	[%rd585], %r12;
$L__BB25_39:
	setp.eq.s16 	%p469, %rs280, 0;
	@%p469 bra 	$L__BB25_43;
	setp.ne.s16 	%p470, %rs15, 0;
	mov.b64 	%rd656, 0;
	@%p470 bra 	$L__BB25_42;
	ld.global.u64 	%rd656, [%rd5];
$L__BB25_42:
	cvt.s64.s32 	%rd587, %r49;
	add.s64 	%rd588, %rd656, %rd587;
	shl.b64 	%rd589, %rd588, 2;
	add.s64 	%rd590, %rd2, %rd589;
	st.global.u32 	[%rd590], %r13;
$L__BB25_43:
	setp.eq.s16 	%p471, %rs283, 0;
	@%p471 bra 	$L__BB25_47;
	setp.ne.s16 	%p472, %rs15, 0;
	mov.b64 	%rd657, 0;
	@%p472 bra 	$L__BB25_46;
	ld.global.u64 	%rd657, [%rd5];
$L__BB25_46:
	cvt.s64.s32 	%rd592, %r50;
	add.s64 	%rd593, %rd657, %rd592;
	shl.b64 	%rd594, %rd593, 2;
	add.s64 	%rd595, %rd2, %rd594;
	st.global.u32 	[%rd595], %r14;
$L__BB25_47:
	setp.eq.s16 	%p473, %rs286, 0;
	@%p473 bra 	$L__BB25_51;
	setp.ne.s16 	%p474, %rs15, 0;
	mov.b64 	%rd658, 0;
	@%p474 bra 	$L__BB25_50;
	ld.global.u64 	%rd658, [%rd5];
$L__BB25_50:
	cvt.s64.s32 	%rd597, %r51;
	add.s64 	%rd598, %rd658, %rd597;
	shl.b64 	%rd599, %rd598, 2;
	add.s64 	%rd600, %rd2, %rd599;
	st.global.u32 	[%rd600], %r15;
$L__BB25_51:
	setp.eq.s16 	%p475, %rs289, 0;
	@%p475 bra 	$L__BB25_55;
	setp.ne.s16 	%p476, %rs15, 0;
	mov.b64 	%rd659, 0;
	@%p476 bra 	$L__BB25_54;
	ld.global.u64 	%rd659, [%rd5];
$L__BB25_54:
	cvt.s64.s32 	%rd602, %r52;
	add.s64 	%rd603, %rd659, %rd602;
	shl.b64 	%rd604, %rd603, 2;
	add.s64 	%rd605, %rd2, %rd604;
	st.global.u32 	[%rd605], %r16;
$L__BB25_55:
	setp.eq.s16 	%p477, %rs292, 0;
	@%p477 bra 	$L__BB25_59;
	setp.ne.s16 	%p478, %rs15, 0;
	mov.b64 	%rd660, 0;
	@%p478 bra 	$L__BB25_58;
	ld.global.u64 	%rd660, [%rd5];
$L__BB25_58:
	cvt.s64.s32 	%rd607, %r53;
	add.s64 	%rd608, %rd660, %rd607;
	shl.b64 	%rd609, %rd608, 2;
	add.s64 	%rd610, %rd2, %rd609;
	st.global.u32 	[%rd610], %r17;
$L__BB25_59:
	setp.eq.s16 	%p479, %rs295, 0;
	@%p479 bra 	$L__BB25_517;
	setp.ne.s16 	%p480, %rs15, 0;
	mov.b64 	%rd661, 0;
	@%p480 bra 	$L__BB25_62;
	ld.global.u64 	%rd661, [%rd5];
$L__BB25_62:
	cvt.s64.s32 	%rd612, %r54;
	add.s64 	%rd613, %rd661, %rd612;
	shl.b64 	%rd614, %rd613, 2;
	add.s64 	%rd615, %rd2, %rd614;
	st.global.u32 	[%rd615], %r18;
	bra.uni 	$L__BB25_517;
$L__BB25_63:
	setp.eq.s16 	%p481, %rs256, 0;
	bar.sync 	0;
	@%p481 bra 	$L__BB25_65;
	shl.b32 	%r1365, %r41, 2;
	mov.u32 	%r1366, _ZZN3cub18CUB_300001_SM_10006detail6select23DeviceSelectSweepKernelINS2_10policy_hubIjbiLb0ELNS0_10SelectImplE0EE10Policy1000EN6thrust24THRUST_300001_SM_1000_NS17counting_iteratorIjNS9_11use_defaultESB_SB_EENS9_18transform_iteratorI9NonZeroOpI6__halfEPKSF_SB_SB_EEPjSK_NS0_13ScanTileStateIiLb1EEENS0_8NullTypeESN_iNS2_19streaming_context_tIlLb1EEELS5_0EEEvT0_T1_T2_T3_T4_T5_T6_T7_iT8_NS1_7vsmem_tEE19static_temp_storage;
	add.s32 	%r1367, %r1366, %r1365;
	st.shared.u32 	[%r1367], %r5;
$L__BB25_65:
	setp.eq.s16 	%p482, %rs259, 0;
	@%p482 bra 	$L__BB25_67;
	shl.b32 	%r1368, %r42, 2;
	mov.u32 	%r1369, _ZZN3cub18CUB_300001_SM_10006detail6select23DeviceSelectSweepKernelINS2_10policy_hubIjbiLb0ELNS0_10SelectImplE0EE10Policy1000EN6thrust24THRUST_300001_SM_1000_NS17counting_iteratorIjNS9_11use_defaultESB_SB_EENS9_18transform_iteratorI9NonZeroOpI6__halfEPKSF_SB_SB_EEPjSK_NS0_13ScanTileStateIiLb1EEENS0_8NullTypeESN_iNS2_19streaming_context_tIlLb1EEELS5_0EEEvT0_T1_T2_T3_T4_T5_T6_T7_iT8_NS1_7vsmem_tEE19static_temp_storage;
	add.s32 	%r1370, %r1369, %r1368;
	st.shared.u32 	[%r1370], %r6;
$L__BB25_67:
	setp.eq.s16 	%p483, %rs262, 0;
	@%p483 bra 	$L__BB25_69;
	shl.b32 	%r1371, %r43, 2;
	mov.u32 	%r1372, _ZZN3cub18CUB_300001_SM_10006detail6select23DeviceSelectSweepKernelINS2_10policy_hubIjbiLb0ELNS0_10SelectImplE0EE10Policy1000EN6thrust24THRUST_300001_SM_1000_NS17counting_iteratorIjNS9_11use_defaultESB_SB_EENS9_18transform_iteratorI9NonZeroOpI6__halfEPKSF_SB_SB_EEPjSK_NS0_13ScanTileStateIiLb1EEENS0_8NullTypeESN_iNS2_19streaming_context_tIlLb1EEELS5_0EEEvT0_T1_T2_T3_T4_T5_T6_T7_iT8_NS1_7vsmem_tEE19static_temp_storage;
	add.s32 	%r1373, %r1372, %r1371;
	st.shared.u32 	[%r1373], %r7;
$L__BB25_69:
	setp.eq.s16 	%p484, %rs265, 0;
	@%p484 bra 	$L__BB25_71;
	shl.b32 	%r1374, %r44, 2;
	mov.u32 	%r1375, _ZZN3cub18CUB_300001_SM_10006detail6select23DeviceSelectSweepKernelINS2_10policy_hubIjbiLb0ELNS0_10SelectImplE0EE10Policy1000EN6thrust24THRUST_300001_SM_1000_NS17counting_iteratorIjNS9_11use_defaultESB_SB_EENS9_18transform_iteratorI9NonZeroOpI6__halfEPKSF_SB_SB_EEPjSK_NS0_13ScanTileStateIiLb1EEENS0_8NullTypeESN_iNS2_19streaming_context_tIlLb1EEELS5_0EEEvT0_T1_T2_T3_T4_T5_T6_T7_iT8_NS1_7vsmem_tEE19static_temp_storage;
	add.s32 	%r1376, %r1375, %r1374;
	st.shared.u32 	[%r1376], %r8;
$L__BB25_71:
	setp.eq.s16 	%p485, %rs268, 0;
	@%p485 bra 	$L__BB25_73;
	shl.b32 	%r1377, %r45, 2;
	mov.u32 	%r1378, _ZZN3cub18CUB_300001_SM_10006detail6select23DeviceSelectSweepKernelINS2_10policy_hubIjbiLb0ELNS0_10SelectImplE0EE10Policy1000EN6thrust24THRUST_300001_SM_1000_NS17counting_iteratorIjNS9_11use_defaultESB_SB_EENS9_18transform_iteratorI9NonZeroOpI6__halfEPKSF_SB_SB_EEPjSK_NS0_13ScanTileStateIiLb1EEENS0_8NullTypeESN_iNS2_19streaming_context_tIlLb1EEELS5_0EEEvT0_T1_T2_T3_T4_T5_T6_T7_iT8_NS1_7vsmem_tEE19static_temp_storage;
	add.s32 	%r1379, %r1378, %r1377;
	st.shared.u32 	[%r1379], %r9;
$L__BB25_73:
	setp.eq.s16 	%p486, %rs271, 0;
	@%p486 bra 	$L__BB25_75;
	shl.b32 	%r1380, %r46, 2;
	mov.u32 	%r1381, _ZZN3cub18CUB_300001_SM_10006detail6select23DeviceSelectSweepKernelINS2_10policy_hubIjbiLb0ELNS0_10SelectImplE0EE10Policy1000EN6thrust24THRUST_300001_SM_1000_NS17counting_iteratorIjNS9_11use_defaultESB_SB_EENS9_18transform_iteratorI9NonZeroOpI6__halfEPKSF_SB_SB_EEPjSK_NS0_13ScanTileStateIiLb1EEENS0_8NullTypeESN_iNS2_19streaming_context_tIlLb1EEELS5_0EEEvT0_T1_T2_T3_T4_T5_T6_T7_iT8_NS1_7vsmem_tEE19static_temp_storage;
	add.s32 	%r1382, %r1381, %r1380;
	st.shared.u32 	[%r1382], %r10;
$L__BB25_75:
	setp.eq.s16 	%p487, %rs274, 0;
	@%p487 bra 	$L__BB25_77;
	shl.b32 	%r1383, %r47, 2;
	mov.u32 	%r1384, _ZZN3cub18CUB_300001_SM_10006detail6select23DeviceSelectSweepKernelINS2_10policy_hubIjbiLb0ELNS0_10SelectImplE0EE10Policy1000EN6thrust24THRUST_300001_SM_1000_NS17counting_iteratorIjNS9_11use_defaultESB_SB_EENS9_18transform_iteratorI9NonZeroOpI6__halfEPKSF_SB_SB_EEPjSK_NS0_13ScanTileStateIiLb1EEENS0_8NullTypeESN_iNS2_19streaming_context_tIlLb1EEELS5_0EEEvT0_T1_T2_T3_T4_T5_T6_T7_iT8_NS1_7vsmem_tEE19static_temp_storage;
	add.s32 	%r1385, %r1384, %r1383;
	st.shared.u32 	[%r1385], %r11;
$L__BB25_77:
	setp.eq.s16 	%p488, %rs277, 0;
	@%p488 bra 	$L__BB25_79;
	shl.b32 	%r1386, %r48, 2;
	mov.u32 	%r1387, _ZZN3cub18CUB_300001_SM_10006detail6select23DeviceSelectSweepKernelINS2_10policy_hubIjbiLb0ELNS0_10SelectImplE0EE10Policy1000EN6thrust24THRUST_300001_SM_1000_NS17counting_iteratorIjNS9_11use_defaultESB_SB_EENS9_18transform_iteratorI9NonZeroOpI6__halfEPKSF_SB_SB_EEPjSK_NS0_13ScanTileStateIiLb1EEENS0_8NullTypeESN_iNS2_19streaming_context_tIlLb1EEELS5_0EEEvT0_T1_T2_T3_T4_T5_T6_T7_iT8_NS1_7vsmem_tEE19static_temp_storage;
	add.s32 	%r1388, %r1387, %r1386;
	st.shared.u32 	[%r1388], %r12;
$L__BB25_79:
	setp.eq.s16 	%p489, %rs280, 0;
	@%p489 bra 	$L__BB25_81;
	shl.b32 	%r1389, %r49, 2;
	mov.u32 	%r1390, _ZZN3cub18CUB_300001_SM_10006detail6select23DeviceSelectSweepKernelINS2_10policy_hubIjbiLb0ELNS0_10SelectImplE0EE10Policy1000EN6thrust24THRUST_300001_SM_1000_NS17counting_iteratorIjNS9_11use_defaultESB_SB_EENS9_18transform_iteratorI9NonZeroOpI6__halfEPKSF_SB_SB_EEPjSK_NS0_13ScanTileStateIiLb1EEENS0_8NullTypeESN_iNS2_19streaming_context_tIlLb1EEELS5_0EEEvT0_T1_T2_T3_T4_T5_T6_T7_iT8_NS1_7vsmem_tEE19static_temp_storage;
	add.s32 	%r1391, %r1390, %r1389;
	st.shared.u32 	[%r1391], %r13;
$L__BB25_81:
	setp.eq.s16 	%p490, %rs283, 0;
	@%p490 bra 	$L__BB25_83;
	shl.b32 	%r1392, %r50, 2;
	mov.u32 	%r1393, _ZZN3cub18CUB_300001_SM_10006detail6select23DeviceSelectSweepKernelINS2_10policy_hubIjbiLb0ELNS0_10SelectImplE0EE10Policy1000EN6thrust24THRUST_300001_SM_1000_NS17counting_iteratorIjNS9_11use_defaultESB_SB_EENS9_18transform_iteratorI9NonZeroOpI6__halfEPKSF_SB_SB_EEPjSK_NS0_13ScanTileStateIiLb1EEENS0_8NullTypeESN_iNS2_19streaming_context_tIlLb1EEELS5_0EEEvT0_T1_T2_T3_T4_T5_T6_T7_iT8_NS1_7vsmem_tEE19static_temp_storage;
	add.s32 	%r1394, %r1393, %r1392;
	st.shared.u32 	[%r1394], %r14;
$L__BB25_83:
	setp.eq.s16 	%p491, %rs286, 0;
	@%p491 bra 	$L__BB25_85;
	shl.b32 	%r1395, %r51, 2;
	mov.u32 	%r1396, _ZZN3cub18CUB_300001_SM_10006detail6select23DeviceSelectSweepKernelINS2_10policy_hubIjbiLb0ELNS0_10SelectImplE0EE10Policy1000EN6thrust24THRUST_300001_SM_1000_NS17counting_iteratorIjNS9_11use_defaultESB_SB_EENS9_18transform_iteratorI9NonZeroOpI6__halfEPKSF_SB_SB_EEPjSK_NS0_13ScanTileStateIiLb1EEENS0_8NullTypeESN_iNS2_19streaming_context_tIlLb1EEELS5_0EEEvT0_T1_T2_T3_T4_T5_T6_T7_iT8_NS1_7vsmem_tEE19static_temp_storage;
	add.s32 	%r1397, %r1396, %r1395;
	st.shared.u32 	[%r1397], %r15;
$L__BB25_85:
	setp.eq.s16 	%p492, %rs289, 0;
	@%p492 bra 	$L__BB25_87;
	shl.b32 	%r1398, %r52, 2;
	mov.u32 	%r1399, _ZZN3cub18CUB_300001_SM_10006detail6select23DeviceSelectSweepKernelINS2_10policy_hubIjbiLb0ELNS0_10SelectImplE0EE10Policy1000EN6thrust24THRUST_300001_SM_1000_NS17counting_iteratorIjNS9_11use_defaultESB_SB_EENS9_18transform_iteratorI9NonZeroOpI6__halfEPKSF_SB_SB_EEPjSK_NS0_13ScanTileStateIiLb1EEENS0_8NullTypeESN_iNS2_19streaming_context_tIlLb1EEELS5_0EEEvT0_T1_T2_T3_T4_T5_T6_T7_iT8_NS1_7vsmem_tEE19static_temp_storage;
	add.s32 	%r1400, %r1399, %r1398;
	st.shared.u32 	[%r1400], %r16;
$L__BB25_87:
	setp.eq.s16 	%p493, %rs292, 0;
	@%p493 bra 	$L__BB25_89;
	shl.b32 	%r1401, %r53, 2;
	mov.u32 	%r1402, _ZZN3cub18CUB_300001_SM_10006detail6select23DeviceSelectSweepKernelINS2_10policy_hubIjbiLb0ELNS0_10SelectImplE0EE10Policy1000EN6thrust24THRUST_300001_SM_1000_NS17counting_iteratorIjNS9_11use_defaultESB_SB_EENS9_18transform_iteratorI9NonZeroOpI6__halfEPKSF_SB_SB_EEPjSK_NS0_13ScanTileStateIiLb1EEENS0_8NullTypeESN_iNS2_19streaming_context_tIlLb1EEELS5_0EEEvT0_T1_T2_T3_T4_T5_T6_T7_iT8_NS1_7vsmem_tEE19static_temp_storage;
	add.s32 	%r1403, %r1402, %r1401;
	st.shared.u32 	[%r1403], %r17;
$L__BB25_89:
	setp.eq.s16 	%p494, %rs295, 0;
	@%p494 bra 	$L__BB25_91;
	shl.b32 	%r1404, %r54, 2;
	mov.u32 	%r1405, _ZZN3cub18CUB_300001_SM_10006detail6select23DeviceSelectSweepKernelINS2_10policy_hubIjbiLb0ELNS0_10SelectImplE0EE10Policy1000EN6thrust24THRUST_300001_SM_1000_NS17counting_iteratorIjNS9_11use_defaultESB_SB_EENS9_18transform_iteratorI9NonZeroOpI6__halfEPKSF_SB_SB_EEPjSK_NS0_13ScanTileStateIiLb1EEENS0_8NullTypeESN_iNS2_19streaming_context_tIlLb1EEELS5_0EEEvT0_T1_T2_T3_T4_T5_T6_T7_iT8_NS1_7vsmem_tEE19static_temp_storage;
	add.s32 	%r1406, %r1405, %r1404;
	st.shared.u32 	[%r1406], %r18;
$L__BB25_91:
	bar.sync 	0;
	mov.u32 	%r1453, %tid.x;
	setp.ge.u32 	%p495, %r1453, %r1364;
	@%p495 bra 	$L__BB25_517;
	mov.u64 	%rd616, %rd194;
	ld.param.u8 	%rs16, [%rd616];
	ld.param.u64 	%rd617, [%rd616+24];
	cvta.to.global.u64 	%rd6, %rd617;
	add.s32 	%r1421, %r26, %r27;
	add.s32 	%r1422, %r1421, %r28;
	add.s32 	%r1423, %r1422, %r29;
	add.s32 	%r1424, %r1423, %r30;
	add.s32 	%r1425, %r1424, %r31;
	add.s32 	%r1426, %r1425, %r32;
	add.s32 	%r1427, %r1426, %r33;
	add.s32 	%r1428, %r1427, %r34;
	add.s32 	%r1429, %r1428, %r35;
	add.s32 	%r1430, %r1429, %r36;
	add.s32 	%r1431, %r1430, %r37;
	add.s32 	%r1432, %r1431, %r38;
	add.s32 	%r1433, %r1432, %r39;
	add.s32 	%r1434, %r1433, %r40;
	add.s32 	%r1435, %r1434, %r25;
	not.b32 	%r1436, %r1453;
	add.s32 	%r57, %r1435, %r1436;
	and.b32  	%r1437, %r57, 1536;
	setp.eq.s32 	%p496, %r1437, 1536;
	@%p496 bra 	$L__BB25_97;
	cvt.u64.u32 	%rd641, %r1453;
	shl.b32 	%r1438, %r1453, 2;
	mov.u32 	%r1439, _ZZN3cub18CUB_300001_SM_10006detail6select23DeviceSelectSweepKernelINS2_10policy_hubIjbiLb0ELNS0_10SelectImplE0EE10Policy1000EN6thrust24THRUST_300001_SM_1000_NS17counting_iteratorIjNS9_11use_defaultESB_SB_EENS9_18transform_iteratorI9NonZeroOpI6__halfEPKSF_SB_SB_EEPjSK_NS0_13ScanTileStateIiLb1EEENS0_8NullTypeESN_iNS2_19streaming_context_tIlLb1EEELS5_0EEEvT0_T1_T2_T3_T4_T5_T6_T7_iT8_NS1_7vsmem_tEE19static_temp_storage;
	add.s32 	%r1450, %r1439, %r1438;
	shr.u32 	%r1440, %r57, 9;
	add.s32 	%r1441, %r1440, 1;
	and.b32  	%r1442, %r1441, 3;
	neg.s32 	%r1449, %r1442;
$L__BB25_94:
	.pragma "nounroll";
	setp.ne.s16 	%p497, %rs16, 0;
	ld.shared.u32 	%r62, [%r1450];
	mov.b64 	%rd642, 0;
	@%p497 bra 	$L__BB25_96;
	ld.global.u64 	%rd642, [%rd6];
$L__BB25_96:
	add.s64 	%rd619, %rd642, %rd641;
	shl.b64 	%rd620, %rd619, 2;
	add.s64 	%rd621, %rd2, %rd620;
	st.global.u32 	[%rd621], %r62;
	add.s64 	%rd641, %rd641, 512;
	cvt.u32.u64 	%r1453, %rd641;
	add.s32 	%r1450, %r1450, 2048;
	add.s32 	%r1449, %r1449, 1;
	setp.ne.s32 	%p498, %r1449, 0;
	@%p498 bra 	$L__BB25_94;
$L__BB25_97:
	setp.lt.u32 	%p499, %r57, 1536;
	@%p499 bra 	$L__BB25_517;
	mul.wide.u32 	%rd623, %r1453, 4;
	add.s64 	%rd12, %rd2, %rd623;
	shl.b32 	%r1443, %r1453, 2;
	mov.u32 	%r1444, _ZZN3cub18CUB_300001_SM_10006detail6select23DeviceSelectSweepKernelINS2_10policy_hubIjbiLb0ELNS0_10SelectImplE0EE10Policy1000EN6thrust24THRUST_300001_SM_1000_NS17counting_iteratorIjNS9_11use_defaultESB_SB_EENS9_18transform_iteratorI9NonZeroOpI6__halfEPKSF_SB_SB_EEPjSK_NS0_13ScanTileStateIiLb1EEENS0_8NullTypeESN_iNS2_19streaming_context_tIlLb1EEELS5_0EEEvT0_T1_T2_T3_T4_T5_T6_T7_iT8_NS1_7vsmem_tEE19static_temp_storage;
	add.s32 	%r1445, %r1443, %r1444;
	add.s32 	%r1452, %r1445, 4096;
	mov.b64 	%rd643, 0;
$L__BB25_99:
	setp.ne.s16 	%p500, %rs16, 0;
	ld.shared.u32 	%r70, [%r1452+-4096];
	mov.b64 	%rd644, 0;
	@%p500 bra 	$L__BB25_101;
	ld.global.u64 	%rd644, [%rd6];
$L__BB25_101:
	setp.ne.s16 	%p501, %rs16, 0;
	shl.b64 	%rd626, %rd644, 2;
	add.s64 	%rd627, %rd643, %rd626;
	add.s64 	%rd628, %rd12, %rd627;
	st.global.u32 	[%rd628], %r70;
	ld.shared.u32 	%r71, [%r1452+-2048];
	mov.b64 	%rd645, 0;
	@%p501 bra 	$L__BB25_103;
	ld.global.u64 	%rd645, [%rd6];
$L__BB25_103:
	setp.ne.s16 	%p502, %rs16, 0;
	shl.b64 	%rd630, %rd645, 2;
	add.s64 	%rd631, %rd643, %rd630;
	add.s64 	%rd632, %rd12, %rd631;
	st.global.u32 	[%rd632+2048], %r71;
	ld.shared.u32 	%r72, [%r1452];
	mov.b64 	%rd646, 0;
	@%p502 bra 	$L__BB25_105;
	ld.global.u64 	%rd646, [%rd6];
$L__BB25_105:
	setp.ne.s16 	%p503, %rs16, 0;
	shl.b64 	%rd634, %rd646, 2;
	add.s64 	%rd635, %rd643, %rd634;
	add.s64 	%rd636, %rd12, %rd635;
	st.global.u32 	[%rd636+4096], %r72;
	ld.shared.u32 	%r73, [%r1452+2048];
	mov.b64 	%rd647, 0;
	@%p503 bra 	$L__BB25_107;
	ld.global.u64 	%rd647, [%rd6];
$L__BB25_107:
	shl.b64 	%rd637, %rd647, 2;
	add.s64 	%rd638, %rd643, %rd637;
	add.s64 	%rd639, %rd12, %rd638;
	st.global.u32 	[%rd639+6144], %r73;
	add.s32 	%r1453, %r1453, 2048;
	add.s64 	%rd643, %rd643, 8192;
	add.s32 	%r1452, %r1452, 8192;
	setp.lt.s32 	%p504, %r1453, %r1364;
	@%p504 bra 	$L__BB25_99;
	bra.uni 	$L__BB25_517;
$L__BB25_108:
	ld.param.u8 	%rs235, [%rd1];
	setp.eq.s16 	%p290, %rs235, 0;
	ld.param.u64 	%rd421, [%rd1+16];
	cvt.u32.u64 	%r968, %rd421;
	selp.b32 	%r969, %r968, 0, %p290;
	mov.u32 	%r1471, %tid.x;
	mul.lo.s32 	%r970, %r1471, 14;
	add.s32 	%r971, %r3, %r970;
	add.s32 	%r972, %r971, %r1;
	add.s32 	%r77, %r972, %r969;
	add.s32 	%r78, %r77, 1;
	add.s32 	%r79, %r77, 2;
	add.s32 	%r80, %r77, 3;
	add.s32 	%r81, %r77, 4;
	add.s32 	%r82, %r77, 5;
	add.s32 	%r83, %r77, 6;
	add.s32 	%r84, %r77, 7;
	add.s32 	%r85, %r77, 8;
	add.s32 	%r86, %r77, 9;
	add.s32 	%r87, %r77, 10;
	add.s32 	%r88, %r77, 11;
	add.s32 	%r89, %r77, 12;
	add.s32 	%r90, %r77, 13;
	bar.sync 	0;
	selp.b64 	%rd422, %rd421, 0, %p290;
	cvt.s64.s32 	%rd423, %r3;
	add.s64 	%rd424, %rd422, %rd423;
	mov.b32 	%r965, 0;
	// begin inline asm
	cvt.rn.f16.s32 %rs192, %r965;
	// end inline asm
	cvt.u64.u32 	%rd425, %r970;
	add.s64 	%rd426, %rd424, %rd425;
	shl.b64 	%rd427, %rd426, 1;
	add.s64 	%rd428, %rd4, %rd427;
	ld.global.u16 	%rs194, [%rd428];
	// begin inline asm
	{ .reg .pred __$temp3;
  setp.neu.f16  __$temp3, %rs194, %rs192;
  selp.u16 %rs193, 1, 0, __$temp3;}
	// end inline asm
	setp.ne.s16 	%p291, %rs193, 0;
	ld.global.u16 	%rs197, [%rd428+2];
	// begin inline asm
	{ .reg .pred __$temp3;
  setp.neu.f16  __$temp3, %rs197, %rs192;
  selp.u16 %rs196, 1, 0, __$temp3;}
	// end inline asm
	setp.ne.s16 	%p292, %rs196, 0;
	ld.global.u16 	%rs200, [%rd428+4];
	// begin inline asm
	{ .reg .pred __$temp3;
  setp.neu.f16  __$temp3, %rs200, %rs192;
  selp.u16 %rs199, 1, 0, __$temp3;}
	// end inline asm
	setp.ne.s16 	%p293, %rs199, 0;
	ld.global.u16 	%rs203, [%rd428+6];
	// begin inline asm
	{ .reg .pred __$temp3;
  setp.neu.f16  __$temp3, %rs203, %rs192;
  selp.u16 %rs202, 1, 0, __$temp3;}
	// end inline asm
	setp.ne.s16 	%p294, %rs202, 0;
	ld.global.u16 	%rs206, [%rd428+8];
	// begin inline asm
	{ .reg .pred __$temp3;
  setp.neu.f16  __$temp3, %rs206, %rs192;
  selp.u16 %rs205, 1, 0, __$temp3;}
	// end inline asm
	setp.ne.s16 	%p295, %rs205, 0;
	ld.global.u16 	%rs209, [%rd428+10];
	// begin inline asm
	{ .reg .pred __$temp3;
  setp.neu.f16  __$temp3, %rs209, %rs192;
  selp.u16 %rs208, 1, 0, __$temp3;}
	// end inline asm
	setp.ne.s16 	%p296, %rs208, 0;
	ld.global.u16 	%rs212, [%rd428+12];
	// begin inline asm
	{ .reg .pred __$temp3;
  setp.neu.f16  __$temp3, %rs212, %rs192;
  selp.u16 %rs211, 1, 0, __$temp3;}
	// end inline asm
	setp.ne.s16 	%p297, %rs211, 0;
	ld.global.u16 	%rs215, [%rd428+14];
	// begin inline asm
	{ .reg .pred __$temp3;
  setp.neu.f16  __$temp3, %rs215, %rs192;
  selp.u16 %rs214, 1, 0, __$temp3;}
	// end inline asm
	setp.ne.s16 	%p298, %rs214, 0;
	ld.global.u16 	%rs218, [%rd428+16];
	// begin inline asm
	{ .reg .pred __$temp3;
  setp.neu.f16  __$temp3, %rs218, %rs192;
  selp.u16 %rs217, 1, 0, __$temp3;}
	// end inline asm
	setp.ne.s16 	%p299, %rs217, 0;
	ld.global.u16 	%rs221, [%rd428+18];
	// begin inline asm
	{ .reg .pred __$temp3;
  setp.neu.f16  __$temp3, %rs221, %rs192;
  selp.u16 %rs220, 1, 0, __$temp3;}
	// end inline asm
	setp.ne.s16 	%p300, %rs220, 0;
	ld.global.u16 	%rs224, [%rd428+20];
	// begin inline asm
	{ .reg .pred __$temp3;
  setp.neu.f16  __$temp3, %rs224, %rs192;
  selp.u16 %rs223, 1, 0, __$temp3;}
	// end inline asm
	setp.ne.s16 	%p301, %rs223, 0;
	ld.global.u16 	%rs227, [%rd428+22];
	// begin inline asm
	{ .reg .pred __$temp3;
  setp.neu.f16  __$temp3, %rs227, %rs192;
  selp.u16 %rs226, 1, 0, __$temp3;}
	// end inline asm
	setp.ne.s16 	%p302, %rs226, 0;
	ld.global.u16 	%rs230, [%rd428+24];
	// begin inline asm
	{ .reg .pred __$temp3;
  setp.neu.f16  __$temp3, %rs230, %rs192;
  selp.u16 %rs229, 1, 0, __$temp3;}
	// end inline asm
	setp.ne.s16 	%p303, %rs229, 0;
	ld.global.u16 	%rs233, [%rd428+26];
	// begin inline asm
	{ .reg .pred __$temp3;
  setp.neu.f16  __$temp3, %rs233, %rs192;
  selp.u16 %rs232, 1, 0, __$temp3;}
	// end inline asm
	setp.ne.s16 	%p304, %rs232, 0;
	selp.u32 	%r973, 1, 0, %p291;
	selp.u32 	%r974, 1, 0, %p292;
	selp.u32 	%r975, 1, 0, %p293;
	selp.u32 	%r976, 1, 0, %p294;
	selp.u32 	%r977, 1, 0, %p295;
	selp.u32 	%r978, 1, 0, %p296;
	selp.u32 	%r979, 1, 0, %p297;
	selp.u32 	%r980, 1, 0, %p298;
	selp.u32 	%r981, 1, 0, %p299;
	selp.u32 	%r982, 1, 0, %p300;
	selp.u32 	%r983, 1, 0, %p301;
	selp.u32 	%r984, 1, 0, %p302;
	selp.u32 	%r985, 1, 0, %p303;
	selp.u32 	%r986, 1, 0, %p304;
	bar.sync 	0;
	add.s32 	%r91, %r974, %r973;
	add.s32 	%r92, %r91, %r975;
	add.s32 	%r93, %r92, %r976;
	add.s32 	%r94, %r93, %r977;
	add.s32 	%r95, %r94, %r978;
	add.s32 	%r987, %r95, %r979;
	add.s32 	%r988, %r987, %r980;
	add.s32 	%r96, %r988, %r981;
	add.s32 	%r97, %r96, %r982;
	add.s32 	%r989, %r97, %r983;
	add.s32 	%r98, %r989, %r984;
	add.s32 	%r990, %r98, %r985;
	add.s32 	%r942, %r990, %r986;
	shr.u32 	%r100, %r1471, 5;
	// begin inline asm
	mov.u32 %r937, %laneid;
	// end inline asm
	mov.b32 	%r940, 1;
	mov.b32 	%r967, -1;
	// begin inline asm
	{  .reg .s32 r0;  .reg .pred p;  shfl.sync.up.b32 r0|p, %r942, %r940, %r965, %r967;  @p add.s32 r0, r0, %r942;  mov.s32 %r938, r0;}
	// end inline asm
	mov.b32 	%r946, 2;
	// begin inline asm
	{  .reg .s32 r0;  .reg .pred p;  shfl.sync.up.b32 r0|p, %r938, %r946, %r965, %r967;  @p add.s32 r0, r0, %r938;  mov.s32 %r944, r0;}
	// end inline asm
	mov.b32 	%r952, 4;
	// begin inline asm
	{  .reg .s32 r0;  .reg .pred p;  shfl.sync.up.b32 r0|p, %r944, %r952, %r965, %r967;  @p add.s32 r0, r0, %r944;  mov.s32 %r950, r0;}
	// end inline asm
	mov.b32 	%r958, 8;
	// begin inline asm
	{  .reg .s32 r0;  .reg .pred p;  shfl.sync.up.b32 r0|p, %r950, %r958, %r965, %r967;  @p add.s32 r0, r0, %r950;  mov.s32 %r956, r0;}
	// end inline asm
	mov.b32 	%r964, 16;
	// begin inline asm
	{  .reg .s32 r0;  .reg .pred p;  shfl.sync.up.b32 r0|p, %r956, %r964, %r965, %r967;  @p add.s32 r0, r0, %r956;  mov.s32 %r962, r0;}
	// end inline asm
	setp.ne.s32 	%p305, %r937, 31;
	@%p305 bra 	$L__BB25_110;
	shl.b32 	%r991, %r100, 2;
	mov.u32 	%r992, _ZZN3cub18CUB_300001_SM_10006detail6select23DeviceSelectSweepKernelINS2_10policy_hubIjbiLb0ELNS0_10SelectImplE0EE10Policy1000EN6thrust24THRUST_300001_SM_1000_NS17counting_iteratorIjNS9_11use_defaultESB_SB_EENS9_18transform_iteratorI9NonZeroOpI6__halfEPKSF_SB_SB_EEPjSK_NS0_13ScanTileStateIiLb1EEENS0_8NullTypeESN_iNS2_19streaming_context_tIlLb1EEELS5_0EEEvT0_T1_T2_T3_T4_T5_T6_T7_iT8_NS1_7vsmem_tEE19static_temp_storage;
	add.s32 	%r993, %r992, %r991;
	st.shared.u32 	[%r993], %r962;
$L__BB25_110:
	sub.s32 	%r994, %r962, %r942;
	bar.sync 	0;
	ld.shared.v4.u32 	{%r995, %r996, %r997, %r998}, [_ZZN3cub18CUB_300001_SM_10006detail6select23DeviceSelectSweepKernelINS2_10policy_hubIjbiLb0ELNS0_10SelectImplE0EE10Policy1000EN6thrust24THRUST_300001_SM_1000_NS17counting_iteratorIjNS9_11use_defaultESB_SB_EENS9_18transform_iteratorI9NonZeroOpI6__halfEPKSF_SB_SB_EEPjSK_NS0_13ScanTileStateIiLb1EEENS0_8NullTypeESN_iNS2_19streaming_context_tIlLb1EEELS5_0EEEvT0_T1_T2_T3_T4_T5_T6_T7_iT8_NS1_7vsmem_tEE19static_temp_storage];
	add.s32 	%r999, %r996, %r995;
	setp.eq.s32 	%p306, %r100, 2;
	selp.b32 	%r1000, %r999, %r995, %p306;
	add.s32 	%r1001, %r999, %r997;
	setp.eq.s32 	%p307, %r100, 3;
	selp.b32 	%r1002, %r1001, %r1000, %p307;
	add.s32 	%r1003, %r1001, %r998;
	setp.eq.s32 	%p308, %r100, 4;
	selp.b32 	%r1004, %r1003, %r1002, %p308;
	ld.shared.v4.u32 	{%r1005, %r1006, %r1007, %r1008}, [_ZZN3cub18CUB_300001_SM_10006detail6select23DeviceSelectSweepKernelINS2_10policy_hubIjbiLb0ELNS0_10SelectImplE0EE10Policy1000EN6thrust24THRUST_300001_SM_1000_NS17counting_iteratorIjNS9_11use_defaultESB_SB_EENS9_18transform_iteratorI9NonZeroOpI6__halfEPKSF_SB_SB_EEPjSK_NS0_13ScanTileStateIiLb1EEENS0_8NullTypeESN_iNS2_19streaming_context_tIlLb1EEELS5_0EEEvT0_T1_T2_T3_T4_T5_T6_T7_iT8_NS1_7vsmem_tEE19static_temp_storage+16];
	add.s32 	%r1009, %r1003, %r1005;
	setp.eq.s32 	%p309, %r100, 5;
	selp.b32 	%r1010, %r1009, %r1004, %p309;
	add.s32 	%r1011, %r1009, %r1006;
	setp.eq.s32 	%p310, %r100, 6;
	selp.b32 	%r1012, %r1011, %r1010, %p310;
	add.s32 	%r1013, %r1011, %r1007;
	setp.eq.s32 	%p311, %r100, 7;
	selp.b32 	%r1014, %r1013, %r1012, %p311;
	add.s32 	%r1015, %r1013, %r1008;
	setp.eq.s32 	%p312, %r100, 8;
	selp.b32 	%r1016, %r1015, %r1014, %p312;
	ld.shared.v4.u32 	{%r1017, %r1018, %r1019, %r1020}, [_ZZN3cub18CUB_300001_SM_10006detail6select23DeviceSelectSweepKernelINS2_10policy_hubIjbiLb0ELNS0_10SelectImplE0EE10Policy1000EN6thrust24THRUST_300001_SM_1000_NS17counting_iteratorIjNS9_11use_defaultESB_SB_EENS9_18transform_iteratorI9NonZeroOpI6__halfEPKSF_SB_SB_EEPjSK_NS0_13ScanTileStateIiLb1EEENS0_8NullTypeESN_iNS2_19streaming_context_tIlLb1EEELS5_0EEEvT0_T1_T2_T3_T4_T5_T6_T7_iT8_NS1_7vsmem_tEE19static_temp_storage+32];
	add.s32 	%r1021, %r1015, %r1017;
	setp.eq.s32 	%p313, %r100, 9;
	selp.b32 	%r1022, %r1021, %r1016, %p313;
	add.s32 	%r1023, %r1021, %r1018;
	setp.eq.s32 	%p314, %r100, 10;
	selp.b32 	%r1024, %r1023, %r1022, %p314;
	add.s32 	%r1025, %r1023, %r1019;
	setp.eq.s32 	%p315, %r100, 11;
	selp.b32 	%r1026, %r1025, %r1024, %p315;
	add.s32 	%r1027, %r1025, %r1020;
	setp.eq.s32 	%p316, %r100, 12;
	selp.b32 	%r1028, %r1027, %r1026, %p316;
	ld.shared.v4.u32 	{%r1029, %r1030, %r1031, %r1032}, [_ZZN3cub18CUB_300001_SM_10006detail6select23DeviceSelectSweepKernelINS2_10policy_hubIjbiLb0ELNS0_10SelectImplE0EE10Policy1000EN6thrust24THRUST_300001_SM_1000_NS17counting_iteratorIjNS9_11use_defaultESB_SB_EENS9_18transform_iteratorI9NonZeroOpI6__halfEPKSF_SB_SB_EEPjSK_NS0_13ScanTileStateIiLb1EEENS0_8NullTypeESN_iNS2_19streaming_context_tIlLb1EEELS5_0EEEvT0_T1_T2_T3_T4_T5_T6_T7_iT8_NS1_7vsmem_tEE19static_temp_storage+48];
	add.s32 	%r1033, %r1027, %r1029;
	setp.eq.s32 	%p317, %r100, 13;
	selp.b32 	%r1034, %r1033, %r1028, %p317;
	add.s32 	%r1035, %r1033, %r1030;
	setp.eq.s32 	%p318, %r100, 14;
	selp.b32 	%r1036, %r1035, %r1034, %p318;
	add.s32 	%r1037, %r1035, %r1031;
	setp.eq.s32 	%p319, %r100, 15;
	selp.b32 	%r1038, %r1037, %r1036, %p319;
	add.s32 	%r103, %r1037, %r1032;
	setp.gt.u32 	%p320, %r1471, 31;
	setp.lt.u32 	%p321, %r1471, 32;
	setp.eq.s32 	%p322, %r937, 0;
	selp.b32 	%r1039, 0, %r994, %p322;
	add.s32 	%r1467, %r1038, %r1039;
	selp.b32 	%r105, %r994, %r1467, %p321;
	@%p320 bra 	$L__BB25_126;
	setp.ne.s32 	%p323, %r1471, 0;
	mul.wide.s32 	%rd429, %r1454, 8;
	add.s64 	%rd51, %rd3, %rd429;
	@%p323 bra 	$L__BB25_113;
	st.shared.u32 	[_ZZN3cub18CUB_300001_SM_10006detail6select23DeviceSelectSweepKernelINS2_10policy_hubIjbiLb0ELNS0_10SelectImplE0EE10Policy1000EN6thrust24THRUST_300001_SM_1000_NS17counting_iteratorIjNS9_11use_defaultESB_SB_EENS9_18transform_iteratorI9NonZeroOpI6__halfEPKSF_SB_SB_EEPjSK_NS0_13ScanTileStateIiLb1EEENS0_8NullTypeESN_iNS2_19streaming_context_tIlLb1EEELS5_0EEEvT0_T1_T2_T3_T4_T5_T6_T7_iT8_NS1_7vsmem_tEE19static_temp_storage+108], %r103;
	add.s64 	%rd430, %rd51, 256;
	mov.b32 	%r1040, 100;
	// begin inline asm
	st.relaxed.gpu.v2.u32 [%rd430], {%r1040, %r103};
	// end inline asm
$L__BB25_113:
	not.b32 	%r1046, %r1471;
	add.s32 	%r1462, %r1454, %r1046;
	mov.b32 	%r1042, 675;
	// begin inline asm
	nanosleep.u32 %r1042;
	// end inline asm
	mul.wide.s32 	%rd432, %r1462, 8;
	add.s64 	%rd433, %rd3, %rd432;
	add.s64 	%rd431, %rd433, 256;
	// begin inline asm
	ld.relaxed.gpu.v2.u32 {%r1464, %r1456}, [%rd431];
	// end inline asm
	mov.b32 	%r1457, 422;
$L__BB25_114:
	setp.eq.s32 	%p324, %r1464, 99;
	mov.b32 	%r1047, -1;
	vote.sync.any.pred 	%p325, %p324, %r1047;
	not.pred 	%p326, %p325;
	@%p326 bra 	$L__BB25_116;
	mul.lo.s32 	%r1224, %r1454, 16807;
	and.b32  	%r1454, %r1224, 2147483647;
	add.s32 	%r1225, %r1457, 1;
	rem.u32 	%r1221, %r1454, %r1225;
	// begin inline asm
	nanosleep.u32 %r1221;
	// end inline asm
	shr.u32 	%r1457, %r1457, 1;
	// begin inline asm
	ld.relaxed.gpu.v2.u32 {%r1464, %r1456}, [%rd431];
	// end inline asm
	bra.uni 	$L__BB25_114;
$L__BB25_116:
	setp.eq.s32 	%p327, %r1464, 101;
	mov.b32 	%r1074, -1;
	vote.sync.ballot.b32 	%r1076, %p327, %r1074;
	// begin inline asm
	mov.u32 %r1049, %lanemask_ge;
	// end inline asm
	and.b32  	%r1077, %r1076, %r1049;
	or.b32  	%r1078, %r1077, -2147483648;
	add.s32 	%r1079, %r1078, -1;
	not.b32 	%r1080, %r1078;
	and.b32  	%r1081, %r1080, %r1079;
	popc.b32 	%r1053, %r1081;
	mov.b32 	%r1052, 1;
	// begin inline asm
	shfl.sync.down.b32 %r1050, %r1456, %r1052, %r1053, %r1074;
	// end inline asm
	setp.lt.s32 	%p329, %r937, %r1053;
	selp.b32 	%r1082, %r1050, 0, %p329;
	add.s32 	%r1056, %r1082, %r1456;
	mov.b32 	%r1057, 2;
	// begin inline asm
	shfl.sync.down.b32 %r1055, %r1056, %r1057, %r1053, %r1074;
	// end inline asm
	add.s32 	%r1083, %r937, 2;
	setp.gt.s32 	%p330, %r1083, %r1053;
	selp.b32 	%r1084, 0, %r1055, %p330;
	add.s32 	%r1061, %r1056, %r1084;
	mov.b32 	%r1062, 4;
	// begin inline asm
	shfl.sync.down.b32 %r1060, %r1061, %r1062, %r1053, %r1074;
	// end inline asm
	add.s32 	%r1085, %r937, 4;
	setp.gt.s32 	%p331, %r1085, %r1053;
	selp.b32 	%r1086, 0, %r1060, %p331;
	add.s32 	%r1066, %r1061, %r1086;
	mov.b32 	%r1067, 8;
	// begin inline asm
	shfl.sync.down.b32 %r1065, %r1066, %r1067, %r1053, %r1074;
	// end inline asm
	add.s32 	%r1087, %r937, 8;
	setp.gt.s32 	%p332, %r1087, %r1053;
	selp.b32 	%r1088, 0, %r1065, %p332;
	add.s32 	%r1071, %r1066, %r1088;
	mov.b32 	%r1072, 16;
	// begin inline asm
	shfl.sync.down.b32 %r1070, %r1071, %r1072, %r1053, %r1074;
	// end inline asm
	add.s32 	%r1089, %r937, 16;
	setp.gt.s32 	%p333, %r1089, %r1053;
	selp.b32 	%r1090, 0, %r1070, %p333;
	add.s32 	%r1460, %r1071, %r1090;
	add.s64 	%rd53, %rd3, 256;
	mov.b32 	%r1458, 422;
$L__BB25_117:
	setp.ne.s32 	%p334, %r1464, 101;
	mov.b32 	%r1091, -1;
	vote.sync.all.pred 	%p335, %p334, %r1091;
	not.pred 	%p336, %p335;
	@%p336 bra 	$L__BB25_122;
	shr.u32 	%r1458, %r1458, 1;
	mul.wide.s32 	%rd529, %r1462, 8;
	add.s64 	%rd530, %rd53, %rd529;
	add.s64 	%rd528, %rd530, -256;
	// begin inline asm
	ld.relaxed.gpu.v2.u32 {%r1464, %r1465}, [%rd528];
	// end inline asm
	mov.u32 	%r1466, %r1458;
$L__BB25_119:
	setp.eq.s32 	%p398, %r1464, 99;
	mov.b32 	%r1173, -1;
	vote.sync.any.pred 	%p399, %p398, %r1173;
	not.pred 	%p400, %p399;
	@%p400 bra 	$L__BB25_121;
	mul.lo.s32 	%r1219, %r1454, 16807;
	and.b32  	%r1454, %r1219, 2147483647;
	add.s32 	%r1220, %r1466, 1;
	rem.u32 	%r1216, %r1454, %r1220;
	// begin inline asm
	nanosleep.u32 %r1216;
	// end inline asm
	shr.u32 	%r1466, %r1466, 1;
	// begin inline asm
	ld.relaxed.gpu.v2.u32 {%r1464, %r1465}, [%rd528];
	// end inline asm
	bra.uni 	$L__BB25_119;
$L__BB25_121:
	setp.eq.s32 	%p401, %r1464, 101;
	mov.b32 	%r1199, -1;
	vote.sync.ballot.b32 	%r1200, %p401, %r1199;
	and.b32  	%r1201, %r1200, %r1049;
	or.b32  	%r1202, %r1201, -2147483648;
	add.s32 	%r1203, %r1202, -1;
	not.b32 	%r1204, %r1202;
	and.b32  	%r1205, %r1204, %r1203;
	popc.b32 	%r1178, %r1205;
	mov.b32 	%r1177, 1;
	// begin inline asm
	shfl.sync.down.b32 %r1175, %r1465, %r1177, %r1178, %r1199;
	// end inline asm
	setp.lt.s32 	%p403, %r937, %r1178;
	selp.b32 	%r1206, %r1175, 0, %p403;
	add.s32 	%r1181, %r1206, %r1465;
	mov.b32 	%r1182, 2;
	// begin inline asm
	shfl.sync.down.b32 %r1180, %r1181, %r1182, %r1178, %r1199;
	// end inline asm
	setp.gt.s32 	%p404, %r1083, %r1178;
	selp.b32 	%r1208, 0, %r1180, %p404;
	add.s32 	%r1186, %r1181, %r1208;
	mov.b32 	%r1187, 4;
	// begin inline asm
	shfl.sync.down.b32 %r1185, %r1186, %r1187, %r1178, %r1199;
	// end inline asm
	setp.gt.s32 	%p405, %r1085, %r1178;
	selp.b32 	%r1210, 0, %r1185, %p405;
	add.s32 	%r1191, %r1186, %r1210;
	mov.b32 	%r1192, 8;
	// begin inline asm
	shfl.sync.down.b32 %r1190, %r1191, %r1192, %r1178, %r1199;
	// end inline asm
	setp.gt.s32 	%p406, %r1087, %r1178;
	selp.b32 	%r1212, 0, %r1190, %p406;
	add.s32 	%r1196, %r1191, %r1212;
	mov.b32 	%r1197, 16;
	// begin inline asm
	shfl.sync.down.b32 %r1195, %r1196, %r1197, %r1178, %r1199;
	// end inline asm
	setp.gt.s32 	%p407, %r1089, %r1178;
	selp.b32 	%r1214, 0, %r1195, %p407;
	add.s32 	%r1215, %r1214, %r1460;
	add.s32 	%r1460, %r1215, %r1196;
	add.s32 	%r1462, %r1462, -32;
	bra.uni 	$L__BB25_117;
$L__BB25_122:
	setp.ne.s32 	%p337, %r1471, 0;
	@%p337 bra 	$L__BB25_124;
	add.s32 	%r1094, %r1460, %r103;
	add.s64 	%rd434, %rd51, 256;
	mov.b32 	%r1093, 101;
	// begin inline asm
	st.relaxed.gpu.v2.u32 [%rd434], {%r1093, %r1094};
	// end inline asm
	st.shared.u32 	[_ZZN3cub18CUB_300001_SM_10006detail6select23DeviceSelectSweepKernelINS2_10policy_hubIjbiLb0ELNS0_10SelectImplE0EE10Policy1000EN6thrust24THRUST_300001_SM_1000_NS17counting_iteratorIjNS9_11use_defaultESB_SB_EENS9_18transform_iteratorI9NonZeroOpI6__halfEPKSF_SB_SB_EEPjSK_NS0_13ScanTileStateIiLb1EEENS0_8NullTypeESN_iNS2_19streaming_context_tIlLb1EEELS5_0EEEvT0_T1_T2_T3_T4_T5_T6_T7_iT8_NS1_7vsmem_tEE19static_temp_storage+100], %r1460;
	st.shared.u32 	[_ZZN3cub18CUB_300001_SM_10006detail6select23DeviceSelectSweepKernelINS2_10policy_hubIjbiLb0ELNS0_10SelectImplE0EE10Policy1000EN6thrust24THRUST_300001_SM_1000_NS17counting_iteratorIjNS9_11use_defaultESB_SB_EENS9_18transform_iteratorI9NonZeroOpI6__halfEPKSF_SB_SB_EEPjSK_NS0_13ScanTileStateIiLb1EEENS0_8NullTypeESN_iNS2_19streaming_context_tIlLb1EEELS5_0EEEvT0_T1_T2_T3_T4_T5_T6_T7_iT8_NS1_7vsmem_tEE19static_temp_storage+104], %r1094;
$L__BB25_124:
	setp.ne.s32 	%p338, %r937, 0;
	mov.u32 	%r1467, %r105;
	@%p338 bra 	$L__BB25_126;
	st.shared.u32 	[_ZZN3cub18CUB_300001_SM_10006detail6select23DeviceSelectSweepKernelINS2_10policy_hubIjbiLb0ELNS0_10SelectImplE0EE10Policy1000EN6thrust24THRUST_300001_SM_1000_NS17counting_iteratorIjNS9_11use_defaultESB_SB_EENS9_18transform_iteratorI9NonZeroOpI6__halfEPKSF_SB_SB_EEPjSK_NS0_13ScanTileStateIiLb1EEENS0_8NullTypeESN_iNS2_19streaming_context_tIlLb1EEELS5_0EEEvT0_T1_T2_T3_T4_T5_T6_T7_iT8_NS1_7vsmem_tEE19static_temp_storage+80], %r1460;
	mov.u32 	%r1467, %r1460;
$L__BB25_126:
	mov.u64 	%rd54, %rd194;
	bar.sync 	0;
	setp.eq.s32 	%p339, %r1471, 0;
	ld.shared.u32 	%r1095, [_ZZN3cub18CUB_300001_SM_10006detail6select23DeviceSelectSweepKernelINS2_10policy_hubIjbiLb0ELNS0_10SelectImplE0EE10Policy1000EN6thrust24THRUST_300001_SM_1000_NS17counting_iteratorIjNS9_11use_defaultESB_SB_EENS9_18transform_iteratorI9NonZeroOpI6__halfEPKSF_SB_SB_EEPjSK_NS0_13ScanTileStateIiLb1EEENS0_8NullTypeESN_iNS2_19streaming_context_tIlLb1EEELS5_0EEEvT0_T1_T2_T3_T4_T5_T6_T7_iT8_NS1_7vsmem_tEE19static_temp_storage+80];
	selp.b32 	%r1096, 0, %r1095, %p339;
	add.s32 	%r142, %r1096, %r1467;
	setp.ne.s16 	%p340, %rs193, 0;
	selp.u32 	%r1097, 1, 0, %p340;
	add.s32 	%r143, %r142, %r1097;
	add.s32 	%r144, %r91, %r142;
	add.s32 	%r145, %r92, %r142;
	add.s32 	%r146, %r93, %r142;
	add.s32 	%r147, %r94, %r142;
	add.s32 	%r148, %r95, %r142;
	setp.ne.s16 	%p341, %rs211, 0;
	selp.u32 	%r1098, 1, 0, %p341;
	add.s32 	%r149, %r148, %r1098;
	setp.ne.s16 	%p342, %rs214, 0;
	selp.u32 	%r1099, 1, 0, %p342;
	add.s32 	%r150, %r149, %r1099;
	add.s32 	%r151, %r96, %r142;
	add.s32 	%r152, %r97, %r142;
	setp.ne.s16 	%p343, %rs223, 0;
	selp.u32 	%r1100, 1, 0, %p343;
	add.s32 	%r153, %r152, %r1100;
	add.s32 	%r154, %r98, %r142;
	setp.ne.s16 	%p344, %rs229, 0;
	selp.u32 	%r1101, 1, 0, %p344;
	add.s32 	%r155, %r154, %r1101;
	ld.shared.u32 	%r156, [_ZZN3cub18CUB_300001_SM_10006detail6select23DeviceSelectSweepKernelINS2_10policy_hubIjbiLb0ELNS0_10SelectImplE0EE10Policy1000EN6thrust24THRUST_300001_SM_1000_NS17counting_iteratorIjNS9_11use_defaultESB_SB_EENS9_18transform_iteratorI9NonZeroOpI6__halfEPKSF_SB_SB_EEPjSK_NS0_13ScanTileStateIiLb1EEENS0_8NullTypeESN_iNS2_19streaming_context_tIlLb1EEELS5_0EEEvT0_T1_T2_T3_T4_T5_T6_T7_iT8_NS1_7vsmem_tEE19static_temp_storage+108];
	ld.shared.u32 	%r157, [_ZZN3cub18CUB_300001_SM_10006detail6select23DeviceSelectSweepKernelINS2_10policy_hubIjbiLb0ELNS0_10SelectImplE0EE10Policy1000EN6thrust24THRUST_300001_SM_1000_NS17counting_iteratorIjNS9_11use_defaultESB_SB_EENS9_18transform_iteratorI9NonZeroOpI6__halfEPKSF_SB_SB_EEPjSK_NS0_13ScanTileStateIiLb1EEENS0_8NullTypeESN_iNS2_19streaming_context_tIlLb1EEELS5_0EEEvT0_T1_T2_T3_T4_T5_T6_T7_iT8_NS1_7vsmem_tEE19static_temp_storage+100];
	setp.gt.s32 	%p345, %r156, 512;
	@%p345 bra 	$L__BB25_183;
	setp.ne.s16 	%p346, %rs193, 0;
	ld.param.u8 	%rs31, [%rd54];
	ld.param.u64 	%rd435, [%rd54+24];
	cvta.to.global.u64 	%rd55, %rd435;
	@%p346 bra 	$L__BB25_128;
	bra.uni 	$L__BB25_131;
$L__BB25_128:
	setp.ne.s16 	%p347, %rs31, 0;
	mov.b64 	%rd667, 0;
	@%p347 bra 	$L__BB25_130;
	ld.global.u64 	%rd667, [%rd55];
$L__BB25_130:
	cvt.s64.s32 	%rd437, %r142;
	add.s64 	%rd438, %rd667, %rd437;
	shl.b64 	%rd439, %rd438, 2;
	add.s64 	%rd440, %rd2, %rd439;
	st.global.u32 	[%rd440], %r77;
$L__BB25_131:
	setp.eq.s16 	%p348, %rs196, 0;
	@%p348 bra 	$L__BB25_135;
	setp.ne.s16 	%p349, %rs31, 0;
	mov.b64 	%rd668, 0;
	@%p349 bra 	$L__BB25_134;
	ld.global.u64 	%rd668, [%rd55];
$L__BB25_134:
	cvt.s64.s32 	%rd442, %r143;
	add.s64 	%rd443, %rd668, %rd442;
	shl.b64 	%rd444, %rd443, 2;
	add.s64 	%rd445, %rd2, %rd444;
	st.global.u32 	[%rd445], %r78;
$L__BB25_135:
	setp.eq.s16 	%p350, %rs199, 0;
	@%p350 bra 	$L__BB25_139;
	setp.ne.s16 	%p351, %rs31, 0;
	mov.b64 	%rd669, 0;
	@%p351 bra 	$L__BB25_138;
	ld.global.u64 	%rd669, [%rd55];
$L__BB25_138:
	cvt.s64.s32 	%rd447, %r144;
	add.s64 	%rd448, %rd669, %rd447;
	shl.b64 	%rd449, %rd448, 2;
	add.s64 	%rd450, %rd2, %rd449;
	st.global.u32 	[%rd450], %r79;
$L__BB25_139:
	setp.eq.s16 	%p352, %rs202, 0;
	@%p352 bra 	$L__BB25_143;
	setp.ne.s16 	%p353, %rs31, 0;
	mov.b64 	%rd670, 0;
	@%p353 bra 	$L__BB25_142;
	ld.global.u64 	%rd670, [%rd55];
$L__BB25_142:
	cvt.s64.s32 	%rd452, %r145;
	add.s64 	%rd453, %rd670, %rd452;
	shl.b64 	%rd454, %rd453, 2;
	add.s64 	%rd455, %rd2, %rd454;
	st.global.u32 	[%rd455], %r80;
$L__BB25_143:
	setp.eq.s16 	%p354, %rs205, 0;
	@%p354 bra 	$L__BB25_147;
	setp.ne.s16 	%p355, %rs31, 0;
	mov.b64 	%rd671, 0;
	@%p355 bra 	$L__BB25_146;
	ld.global.u64 	%rd671, [%rd55];
$L__BB25_146:
	cvt.s64.s32 	%rd457, %r146;
	add.s64 	%rd458, %rd671, %rd457;
	shl.b64 	%rd459, %rd458, 2;
	add.s64 	%rd460, %rd2, %rd459;
	st.global.u32 	[%rd460], %r81;
$L__BB25_147:
	setp.eq.s16 	%p356, %rs208, 0;
	@%p356 bra 	$L__BB25_151;
	setp.ne.s16 	%p357, %rs31, 0;
	mov.b64 	%rd672, 0;
	@%p357 bra 	$L__BB25_150;
	ld.global.u64 	%rd672, [%rd55];
$L__BB25_150:
	cvt.s64.s32 	%rd462, %r147;
	add.s64 	%rd463, %rd672, %rd462;
	shl.b64 	%rd464, %rd463, 2;
	add.s64 	%rd465, %rd2, %rd464;
	st.global.u32 	[%rd465], %r82;
$L__BB25_151:
	setp.eq.s16 	%p358, %rs211, 0;
	@%p358 bra 	$L__BB25_155;
	setp.ne.s16 	%p359, %rs31, 0;
	mov.b64 	%rd673, 0;
	@%p359 bra 	$L__BB25_154;
	ld.global.u64 	%rd673, [%rd55];
$L__BB25_154:
	cvt.s64.s32 	%rd467, %r148;
	add.s64 	%rd468, %rd673, %rd467;
	shl.b64 	%rd469, %rd468, 2;
	add.s64 	%rd470, %rd2, %rd469;
	st.global.u32 	[%rd470], %r83;
$L__BB25_155:
	setp.eq.s16 	%p360, %rs214, 0;
	@%p360 bra 	$L__BB25_159;
	setp.ne.s16 	%p361, %rs31, 0;
	mov.b64 	%rd674, 0;
	@%p361 bra 	$L__BB25_158;
	ld.global.u64 	%rd674, [%rd55];
$L__BB25_158:
	cvt.s64.s32 	%rd472, %r149;
	add.s64 	%rd473, %rd674, %rd472;
	shl.b64 	%rd474, %rd473, 2;
	add.s64 	%rd475, %rd2, %rd474;
	st.global.u32 	[%rd475], %r84;
$L__BB25_159:
	setp.eq.s16 	%p362, %rs217, 0;
	@%p362 bra 	$L__BB25_163;
	setp.ne.s16 	%p363, %rs31, 0;
	mov.b64 	%rd675, 0;
	@%p363 bra 	$L__BB25_162;
	ld.global.u64 	%rd675, [%rd55];
$L__BB25_162:
	cvt.s64.s32 	%rd477, %r150;
	add.s64 	%rd478, %rd675, %rd477;
	shl.b64 	%rd479, %rd478, 2;
	add.s64 	%rd480, %rd2, %rd479;
	st.global.u32 	[%rd480], %r85;
$L__BB25_163:
	setp.eq.s16 	%p364, %rs220, 0;
	@%p364 bra 	$L__BB25_167;
	setp.ne.s16 	%p365, %rs31, 0;
	mov.b64 	%rd676, 0;
	@%p365 bra 	$L__BB25_166;
	ld.global.u64 	%rd676, [%rd55];
$L__BB25_166:
	cvt.s64.s32 	%rd482, %r151;
	add.s64 	%rd483, %rd676, %rd482;
	shl.b64 	%rd484, %rd483, 2;
	add.s64 	%rd485, %rd2, %rd484;
	st.global.u32 	[%rd485], %r86;
$L__BB25_167:
	setp.eq.s16 	%p366, %rs223, 0;
	@%p366 bra 	$L__BB25_171;
	setp.ne.s16 	%p367, %rs31, 0;
	mov.b64 	%rd677, 0;
	@%p367 bra 	$L__BB25_170;
	ld.global.u64 	%rd677, [%rd55];
$L__BB25_170:
	cvt.s64.s32 	%rd487, %r152;
	add.s64 	%rd488, %rd677, %rd487;
	shl.b64 	%rd489, %rd488, 2;
	add.s64 	%rd490, %rd2, %rd489;
	st.global.u32 	[%rd490], %r87;
$L__BB25_171:
	setp.eq.s16 	%p368, %rs226, 0;
	@%p368 bra 	$L__BB25_175;
	setp.ne.s16 	%p369, %rs31, 0;
	mov.b64 	%rd678, 0;
	@%p369 bra 	$L__BB25_174;
	ld.global.u64 	%rd678, [%rd55];
$L__BB25_174:
	cvt.s64.s32 	%rd492, %r153;
	add.s64 	%rd493, %rd678, %rd492;
	shl.b64 	%rd494, %rd493, 2;
	add.s64 	%rd495, %rd2, %rd494;
	st.global.u32 	[%rd495], %r88;
$L__BB25_175:
	setp.eq.s16 	%p370, %rs229, 0;
	@%p370 bra 	$L__BB25_179;
	setp.ne.s16 	%p371, %rs31, 0;
	mov.b64 	%rd679, 0;
	@%p371 bra 	$L__BB25_178;
	ld.global.u64 	%rd679, [%rd55];
$L__BB25_178:
	cvt.s64.s32 	%rd497, %r154;
	add.s64 	%rd498, %rd679, %rd497;
	shl.b64 	%rd499, %rd498, 2;
	add.s64 	%rd500, %rd2, %rd499;
	st.global.u32 	[%rd500], %r89;
$L__BB25_179:
	setp.eq.s16 	%p372, %rs232, 0;
	@%p372 bra 	$L__BB25_517;
	setp.ne.s16 	%p373, %rs31, 0;
	mov.b64 	%rd680, 0;
	@%p373 bra 	$L__BB25_182;
	ld.global.u64 	%rd680, [%rd55];
$L__BB25_182:
	cvt.s64.s32 	%rd502, %r155;
	add.s64 	%rd503, %rd680, %rd502;
	shl.b64 	%rd504, %rd503, 2;
	add.s64 	%rd505, %rd2, %rd504;
	st.global.u32 	[%rd505], %r90;
	bra.uni 	$L__BB25_517;
$L__BB25_183:
	setp.eq.s16 	%p374, %rs193, 0;
	bar.sync 	0;
	@%p374 bra 	$L__BB25_185;
	sub.s32 	%r1102, %r142, %r157;
	shl.b32 	%r1103, %r1102, 2;
	mov.u32 	%r1104, _ZZN3cub18CUB_300001_SM_10006detail6select23DeviceSelectSweepKernelINS2_10policy_hubIjbiLb0ELNS0_10SelectImplE0EE10Policy1000EN6thrust24THRUST_300001_SM_1000_NS17counting_iteratorIjNS9_11use_defaultESB_SB_EENS9_18transform_iteratorI9NonZeroOpI6__halfEPKSF_SB_SB_EEPjSK_NS0_13ScanTileStateIiLb1EEENS0_8NullTypeESN_iNS2_19streaming_context_tIlLb1EEELS5_0EEEvT0_T1_T2_T3_T4_T5_T6_T7_iT8_NS1_7vsmem_tEE19static_temp_storage;
	add.s32 	%r1105, %r1104, %r1103;
	st.shared.u32 	[%r1105], %r77;
$L__BB25_185:
	setp.eq.s16 	%p375, %rs196, 0;
	@%p375 bra 	$L__BB25_187;
	sub.s32 	%r1106, %r143, %r157;
	shl.b32 	%r1107, %r1106, 2;
	mov.u32 	%r1108, _ZZN3cub18CUB_300001_SM_10006detail6select23DeviceSelectSweepKernelINS2_10policy_hubIjbiLb0ELNS0_10SelectImplE0EE10Policy1000EN6thrust24THRUST_300001_SM_1000_NS17counting_iteratorIjNS9_11use_defaultESB_SB_EENS9_18transform_iteratorI9NonZeroOpI6__halfEPKSF_SB_SB_EEPjSK_NS0_13ScanTileStateIiLb1EEENS0_8NullTypeESN_iNS2_19streaming_context_tIlLb1EEELS5_0EEEvT0_T1_T2_T3_T4_T5_T6_T7_iT8_NS1_7vsmem_tEE19static_temp_storage;
	add.s32 	%r1109, %r1108, %r1107;
	st.shared.u32 	[%r1109], %r78;
$L__BB25_187:
	setp.eq.s16 	%p376, %rs199, 0;
	@%p376 bra 	$L__BB25_189;
	sub.s32 	%r1110, %r144, %r157;
	shl.b32 	%r1111, %r1110, 2;
	mov.u32 	%r1112, _ZZN3cub18CUB_300001_SM_10006detail6select23DeviceSelectSweepKernelINS2_10policy_hubIjbiLb0ELNS0_10SelectImplE0EE10Policy1000EN6thrust24THRUST_300001_SM_1000_NS17counting_iteratorIjNS9_11use_defaultESB_SB_EENS9_18transform_iteratorI9NonZeroOpI6__halfEPKSF_SB_SB_EEPjSK_NS0_13ScanTileStateIiLb1EEENS0_8NullTypeESN_iNS2_19streaming_context_tIlLb1EEELS5_0EEEvT0_T1_T2_T3_T4_T5_T6_T7_iT8_NS1_7vsmem_tEE19static_temp_storage;
	add.s32 	%r1113, %r1112, %r1111;
	st.shared.u32 	[%r1113], %r79;
$L__BB25_189:
	setp.eq.s16 	%p377, %rs202, 0;
	@%p377 bra 	$L__BB25_191;
	sub.s32 	%r1114, %r145, %r157;
	shl.b32 	%r1115, %r1114, 2;
	mov.u32 	%r1116, _ZZN3cub18CUB_300001_SM_10006detail6select23DeviceSelectSweepKernelINS2_10policy_hubIjbiLb0ELNS0_10SelectImplE0EE10Policy1000EN6thrust24THRUST_300001_SM_1000_NS17counting_iteratorIjNS9_11use_defaultESB_SB_EENS9_18transform_iteratorI9NonZeroOpI6__halfEPKSF_SB_SB_EEPjSK_NS0_13ScanTileStateIiLb1EEENS0_8NullTypeESN_iNS2_19streaming_context_tIlLb1EEELS5_0EEEvT0_T1_T2_T3_T4_T5_T6_T7_iT8_NS1_7vsmem_tEE19static_temp_storage;
	add.s32 	%r1117, %r1116, %r1115;
	st.shared.u32 	[%r1117], %r80;
$L__BB25_191:
	setp.eq.s16 	%p378, %rs205, 0;
	@%p378 bra 	$L__BB25_193;
	sub.s32 	%r1118, %r146, %r157;
	shl.b32 	%r1119, %r1118, 2;
	mov.u32 	%r1120, _ZZN3cub18CUB_300001_SM_10006detail6select23DeviceSelectSweepKernelINS2_10policy_hubIjbiLb0ELNS0_10SelectImplE0EE10Policy1000EN6thrust24THRUST_300001_SM_1000_NS17counting_iteratorIjNS9_11use_defaultESB_SB_EENS9_18transform_iteratorI9NonZeroOpI6__halfEPKSF_SB_SB_EEPjSK_NS0_13ScanTileStateIiLb1EEENS0_8NullTypeESN_iNS2_19streaming_context_tIlLb1EEELS5_0EEEvT0_T1_T2_T3_T4_T5_T6_T7_iT8_NS1_7vsmem_tEE19static_temp_storage;
	add.s32 	%r1121, %r1120, %r1119;
	st.shared.u32 	[%r1121], %r81;
$L__BB25_193:
	setp.eq.s16 	%p379, %rs208, 0;
	@%p379 bra 	$L__BB25_195;
	sub.s32 	%r1122, %r147, %r157;
	shl.b32 	%r1123, %r1122, 2;
	mov.u32 	%r1124, _ZZN3cub18CUB_300001_SM_10006detail6select23DeviceSelectSweepKernelINS2_10policy_hubIjbiLb0ELNS0_10SelectImplE0EE10Policy1000EN6thrust24THRUST_300001_SM_1000_NS17counting_iteratorIjNS9_11use_defaultESB_SB_EENS9_18transform_iteratorI9NonZeroOpI6__halfEPKSF_SB_SB_EEPjSK_NS0_13ScanTileStateIiLb1EEENS0_8NullTypeESN_iNS2_19streaming_context_tIlLb1EEELS5_0EEEvT0_T1_T2_T3_T4_T5_T6_T7_iT8_NS1_7vsmem_tEE19static_temp_storage;
	add.s32 	%r1125, %r1124, %r1123;
	st.shared.u32 	[%r1125], %r82;
$L__BB25_195:
	setp.eq.s16 	%p380, %rs211, 0;
	@%p380 bra 	$L__BB25_197;
	sub.s32 	%r1126, %r148, %r157;
	shl.b32 	%r1127, %r1126, 2;
	mov.u32 	%r1128, _ZZN3cub18CUB_300001_SM_10006detail6select23DeviceSelectSweepKernelINS2_10policy_hubIjbiLb0ELNS0_10SelectImplE0EE10Policy1000EN6thrust24THRUST_300001_SM_1000_NS17counting_iteratorIjNS9_11use_defaultESB_SB_EENS9_18transform_iteratorI9NonZeroOpI6__halfEPKSF_SB_SB_EEPjSK_NS0_13ScanTileStateIiLb1EEENS0_8NullTypeESN_iNS2_19streaming_context_tIlLb1EEELS5_0EEEvT0_T1_T2_T3_T4_T5_T6_T7_iT8_NS1_7vsmem_tEE19static_temp_storage;
	add.s32 	%r1129, %r1128, %r1127;
	st.shared.u32 	[%r1129], %r83;
$L__BB25_197:
	setp.eq.s16 	%p381, %rs214, 0;
	@%p381 bra 	$L__BB25_199;
	sub.s32 	%r1130, %r149, %r157;
	shl.b32 	%r1131, %r1130, 2;
	mov.u32 	%r1132, _ZZN3cub18CUB_300001_SM_10006detail6select23DeviceSelectSweepKernelINS2_10policy_hubIjbiLb0ELNS0_10SelectImplE0EE10Policy1000EN6thrust24THRUST_300001_SM_1000_NS17counting_iteratorIjNS9_11use_defaultESB_SB_EENS9_18transform_iteratorI9NonZeroOpI6__halfEPKSF_SB_SB_EEPjSK_NS0_13ScanTileStateIiLb1EEENS0_8NullTypeESN_iNS2_19streaming_context_tIlLb1EEELS5_0EEEvT0_T1_T2_T3_T4_T5_T6_T7_iT8_NS1_7vsmem_tEE19static_temp_storage;
	add.s32 	%r1133, %r1132, %r1131;
	st.shared.u32 	[%r1133], %r84;
$L__BB25_199:
	setp.eq.s16 	%p382, %rs217, 0;
	@%p382 bra 	$L__BB25_201;
	sub.s32 	%r1134, %r150, %r157;
	shl.b32 	%r1135, %r1134, 2;
	mov.u32 	%r1136, _ZZN3cub18CUB_300001_SM_10006detail6select23DeviceSelectSweepKernelINS2_10policy_hubIjbiLb0ELNS0_10SelectImplE0EE10Policy1000EN6thrust24THRUST_300001_SM_1000_NS17counting_iteratorIjNS9_11use_defaultESB_SB_EENS9_18transform_iteratorI9NonZeroOpI6__halfEPKSF_SB_SB_EEPjSK_NS0_13ScanTileStateIiLb1EEENS0_8NullTypeESN_iNS2_19streaming_context_tIlLb1EEELS5_0EEEvT0_T1_T2_T3_T4_T5_T6_T7_iT8_NS1_7vsmem_tEE19static_temp_storage;
	add.s32 	%r1137, %r1136, %r1135;
	st.shared.u32 	[%r1137], %r85;
$L__BB25_201:
	setp.eq.s16 	%p383, %rs220, 0;
	@%p383 bra 	$L__BB25_203;
	sub.s32 	%r1138, %r151, %r157;
	shl.b32 	%r1139, %r1138, 2;
	mov.u32 	%r1140, _ZZN3cub18CUB_300001_SM_10006detail6select23DeviceSelectSweepKernelINS2_10policy_hubIjbiLb0ELNS0_10SelectImplE0EE10Policy1000EN6thrust24THRUST_300001_SM_1000_NS17counting_iteratorIjNS9_11use_defaultESB_SB_EENS9_18transform_iteratorI9NonZeroOpI6__halfEPKSF_SB_SB_EEPjSK_NS0_13ScanTileStateIiLb1EEENS0_8NullTypeESN_iNS2_19streaming_context_tIlLb1EEELS5_0EEEvT0_T1_T2_T3_T4_T5_T6_T7_iT8_NS1_7vsmem_tEE19static_temp_storage;
	add.s32 	%r1141, %r1140, %r1139;
	st.shared.u32 	[%r1141], %r86;
$L__BB25_203:
	setp.eq.s16 	%p384, %rs223, 0;
	@%p384 bra 	$L__BB25_205;
	sub.s32 	%r1142, %r152, %r157;
	shl.b32 	%r1143, %r1142, 2;
	mov.u32 	%r1144, _ZZN3cub18CUB_300001_SM_10006detail6select23DeviceSelectSweepKernelINS2_10policy_hubIjbiLb0ELNS0_10SelectImplE0EE10Policy1000EN6thrust24THRUST_300001_SM_1000_NS17counting_iteratorIjNS9_11use_defaultESB_SB_EENS9_18transform_iteratorI9NonZeroOpI6__halfEPKSF_SB_SB_EEPjSK_NS0_13ScanTileStateIiLb1EEENS0_8NullTypeESN_iNS2_19streaming_context_tIlLb1EEELS5_0EEEvT0_T1_T2_T3_T4_T5_T6_T7_iT8_NS1_7vsmem_tEE19static_temp_storage;
	add.s32 	%r1145, %r1144, %r1143;
	st.shared.u32 	[%r1145], %r87;
$L__BB25_205:
	setp.eq.s16 	%p385, %rs226, 0;
	@%p385 bra 	$L__BB25_207;
	sub.s32 	%r1146, %r153, %r157;
	shl.b32 	%r1147, %r1146, 2;
	mov.u32 	%r1148, _ZZN3cub18CUB_300001_SM_10006detail6select23DeviceSelectSweepKernelINS2_10policy_hubIjbiLb0ELNS0_10SelectImplE0EE10Policy1000EN6thrust24THRUST_300001_SM_1000_NS17counting_iteratorIjNS9_11use_defaultESB_SB_EENS9_18transform_iteratorI9NonZeroOpI6__halfEPKSF_SB_SB_EEPjSK_NS0_13ScanTileStateIiLb1EEENS0_8NullTypeESN_iNS2_19streaming_context_tIlLb1EEELS5_0EEEvT0_T1_T2_T3_T4_T5_T6_T7_iT8_NS1_7vsmem_tEE19static_temp_storage;
	add.s32 	%r1149, %r1148, %r1147;
	st.shared.u32 	[%r1149], %r88;
$L__BB25_207:
	setp.eq.s16 	%p386, %rs229, 0;
	@%p386 bra 	$L__BB25_209;
	sub.s32 	%r1150, %r154, %r157;
	shl.b32 	%r1151, %r1150, 2;
	mov.u32 	%r1152, _ZZN3cub18CUB_300001_SM_10006detail6select23DeviceSelectSweepKernelINS2_10policy_hubIjbiLb0ELNS0_10SelectImplE0EE10Policy1000EN6thrust24THRUST_300001_SM_1000_NS17counting_iteratorIjNS9_11use_defaultESB_SB_EENS9_18transform_iteratorI9NonZeroOpI6__halfEPKSF_SB_SB_EEPjSK_NS0_13ScanTileStateIiLb1EEENS0_8NullTypeESN_iNS2_19streaming_context_tIlLb1EEELS5_0EEEvT0_T1_T2_T3_T4_T5_T6_T7_iT8_NS1_7vsmem_tEE19static_temp_storage;
	add.s32 	%r1153, %r1152, %r1151;
	st.shared.u32 	[%r1153], %r89;
$L__BB25_209:
	setp.eq.s16 	%p387, %rs232, 0;
	@%p387 bra 	$L__BB25_211;
	sub.s32 	%r1154, %r155, %r157;
	shl.b32 	%r1155, %r1154, 2;
	mov.u32 	%r1156, _ZZN3cub18CUB_300001_SM_10006detail6select23DeviceSelectSweepKernelINS2_10policy_hubIjbiLb0ELNS0_10SelectImplE0EE10Policy1000EN6thrust24THRUST_300001_SM_1000_NS17counting_iteratorIjNS9_11use_defaultESB_SB_EENS9_18transform_iteratorI9NonZeroOpI6__halfEPKSF_SB_SB_EEPjSK_NS0_13ScanTileStateIiLb1EEENS0_8NullTypeESN_iNS2_19streaming_context_tIlLb1EEELS5_0EEEvT0_T1_T2_T3_T4_T5_T6_T7_iT8_NS1_7vsmem_tEE19static_temp_storage;
	add.s32 	%r1157, %r1156, %r1155;
	st.shared.u32 	[%r1157], %r90;
$L__BB25_211:
	bar.sync 	0;
	setp.ge.s32 	%p388, %r1471, %r156;
	@%p388 bra 	$L__BB25_517;
	ld.param.u8 	%rs32, [%rd54];
	ld.param.u64 	%rd506, [%rd54+24];
	cvta.to.global.u64 	%rd56, %rd506;
	not.b32 	%r1158, %r1471;
	add.s32 	%r158, %r156, %r1158;
	and.b32  	%r1159, %r158, 1536;
	setp.eq.s32 	%p389, %r1159, 1536;
	@%p389 bra 	$L__BB25_217;
	shr.u32 	%r1160, %r158, 9;
	add.s32 	%r1161, %r1160, 1;
	and.b32  	%r1162, %r1161, 3;
	add.s32 	%r1470, %r1471, %r157;
	shl.b32 	%r1163, %r1471, 2;
	mov.u32 	%r1164, _ZZN3cub18CUB_300001_SM_10006detail6select23DeviceSelectSweepKernelINS2_10policy_hubIjbiLb0ELNS0_10SelectImplE0EE10Policy1000EN6thrust24THRUST_300001_SM_1000_NS17counting_iteratorIjNS9_11use_defaultESB_SB_EENS9_18transform_iteratorI9NonZeroOpI6__halfEPKSF_SB_SB_EEPjSK_NS0_13ScanTileStateIiLb1EEENS0_8NullTypeESN_iNS2_19streaming_context_tIlLb1EEELS5_0EEEvT0_T1_T2_T3_T4_T5_T6_T7_iT8_NS1_7vsmem_tEE19static_temp_storage;
	add.s32 	%r1469, %r1164, %r1163;
	neg.s32 	%r1468, %r1162;
	shl.b32 	%r1165, %r1161, 9;
	and.b32  	%r1166, %r1165, 1536;
	add.s32 	%r1471, %r1471, %r1166;
$L__BB25_214:
	.pragma "nounroll";
	setp.ne.s16 	%p390, %rs32, 0;
	ld.shared.u32 	%r166, [%r1469];
	mov.b64 	%rd662, 0;
	@%p390 bra 	$L__BB25_216;
	ld.global.u64 	%rd662, [%rd56];
$L__BB25_216:
	cvt.s64.s32 	%rd508, %r1470;
	add.s64 	%rd509, %rd662, %rd508;
	shl.b64 	%rd510, %rd509, 2;
	add.s64 	%rd511, %rd2, %rd510;
	st.global.u32 	[%rd511], %r166;
	add.s32 	%r1470, %r1470, 512;
	add.s32 	%r1469, %r1469, 2048;
	add.s32 	%r1468, %r1468, 1;
	setp.ne.s32 	%p391, %r1468, 0;
	@%p391 bra 	$L__BB25_214;
$L__BB25_217:
	setp.lt.u32 	%p392, %r158, 1536;
	@%p392 bra 	$L__BB25_517;
	add.s32 	%r1473, %r1471, %r157;
	shl.b32 	%r1167, %r1471, 2;
	mov.u32 	%r1168, _ZZN3cub18CUB_300001_SM_10006detail6select23DeviceSelectSweepKernelINS2_10policy_hubIjbiLb0ELNS0_10SelectImplE0EE10Policy1000EN6thrust24THRUST_300001_SM_1000_NS17counting_iteratorIjNS9_11use_defaultESB_SB_EENS9_18transform_iteratorI9NonZeroOpI6__halfEPKSF_SB_SB_EEPjSK_NS0_13ScanTileStateIiLb1EEENS0_8NullTypeESN_iNS2_19streaming_context_tIlLb1EEELS5_0EEEvT0_T1_T2_T3_T4_T5_T6_T7_iT8_NS1_7vsmem_tEE19static_temp_storage;
	add.s32 	%r1169, %r1167, %r1168;
	add.s32 	%r1472, %r1169, 4096;
$L__BB25_219:
	setp.ne.s16 	%p393, %rs32, 0;
	cvt.s64.s32 	%rd59, %r1473;
	ld.shared.u32 	%r176, [%r1472+-4096];
	mov.b64 	%rd663, 0;
	@%p393 bra 	$L__BB25_221;
	ld.global.u64 	%rd663, [%rd56];
$L__BB25_221:
	setp.ne.s16 	%p394, %rs32, 0;
	add.s64 	%rd514, %rd663, %rd59;
	shl.b64 	%rd515, %rd514, 2;
	add.s64 	%rd516, %rd2, %rd515;
	st.global.u32 	[%rd516], %r176;
	ld.shared.u32 	%r177, [%r1472+-2048];
	mov.b64 	%rd664, 0;
	@%p394 bra 	$L__BB25_223;
	ld.global.u64 	%rd664, [%rd56];
$L__BB25_223:
	setp.ne.s16 	%p395, %rs32, 0;
	add.s64 	%rd518, %rd664, %rd59;
	shl.b64 	%rd519, %rd518, 2;
	add.s64 	%rd520, %rd2, %rd519;
	st.global.u32 	[%rd520+2048], %r177;
	ld.shared.u32 	%r178, [%r1472];
	mov.b64 	%rd665, 0;
	@%p395 bra 	$L__BB25_225;
	ld.global.u64 	%rd665, [%rd56];
$L__BB25_225:
	setp.ne.s16 	%p396, %rs32, 0;
	add.s64 	%rd522, %rd665, %rd59;
	shl.b64 	%rd523, %rd522, 2;
	add.s64 	%rd524, %rd2, %rd523;
	st.global.u32 	[%rd524+4096], %r178;
	ld.shared.u32 	%r179, [%r1472+2048];
	mov.b64 	%rd666, 0;
	@%p396 bra 	$L__BB25_227;
	ld.global.u64 	%rd666, [%rd56];
$L__BB25_227:
	cvt.u32.u64 	%r1170, %rd59;
	add.s64 	%rd525, %rd666, %rd59;
	shl.b64 	%rd526, %rd525, 2;
	add.s64 	%rd527, %rd2, %rd526;
	st.global.u32 	[%rd527+6144], %r179;
	add.s32 	%r1471, %r1471, 2048;
	add.s32 	%r1473, %r1170, 2048;
	add.s32 	%r1472, %r1472, 8192;
	setp.lt.s32 	%p397, %r1471, %r156;
	@%p397 bra 	$L__BB25_219;
	bra.uni 	$L__BB25_517;
$L__BB25_228:
	ld.param.u32 	%r1446, [_ZN3cub18CUB_300001_SM_10006detail6select23DeviceSelectSweepKernelINS2_10policy_hubIjbiLb0ELNS0_10SelectImplE0EE10Policy1000EN6thrust24THRUST_300001_SM_1000_NS17counting_iteratorIjNS9_11use_defaultESB_SB_EENS9_18transform_iteratorI9NonZeroOpI6__halfEPKSF_SB_SB_EEPjSK_NS0_13ScanTileStateIiLb1EEENS0_8NullTypeESN_iNS2_19streaming_context_tIlLb1EEELS5_0EEEvT0_T1_T2_T3_T4_T5_T6_T7_iT8_NS1_7vsmem_tE_param_7];
	sub.s32 	%r183, %r1446, %r3;
	setp.ne.s32 	%p2, %r1454, 0;
	@%p2 bra 	$L__BB25_361;
	ld.param.u8 	%rs113, [%rd1];
	setp.eq.s16 	%p158, %rs113, 0;
	ld.param.u64 	%rd308, [%rd1+16];
	cvt.u32.u64 	%r756, %rd308;
	selp.b32 	%r757, %r756, 0, %p158;
	mov.u32 	%r1491, %tid.x;
	mul.lo.s32 	%r758, %r1491, 14;
	add.s32 	%r759, %r1, %r3;
	add.s32 	%r760, %r759, %r757;
	setp.ge.s32 	%p159, %r758, %r183;
	add.s32 	%r185, %r760, %r758;
	or.b32  	%r186, %r758, 1;
	add.s32 	%r187, %r185, 1;
	add.s32 	%r188, %r758, 2;
	add.s32 	%r189, %r185, 2;
	add.s32 	%r190, %r758, 3;
	add.s32 	%r191, %r185, 3;
	add.s32 	%r192, %r758, 4;
	add.s32 	%r193, %r185, 4;
	add.s32 	%r194, %r758, 5;
	add.s32 	%r195, %r185, 5;
	add.s32 	%r196, %r758, 6;
	add.s32 	%r197, %r185, 6;
	add.s32 	%r198, %r758, 7;
	add.s32 	%r199, %r185, 7;
	add.s32 	%r200, %r758, 8;
	add.s32 	%r201, %r185, 8;
	add.s32 	%r202, %r758, 9;
	add.s32 	%r203, %r185, 9;
	add.s32 	%r204, %r758, 10;
	add.s32 	%r205, %r185, 10;
	add.s32 	%r206, %r758, 11;
	add.s32 	%r207, %r185, 11;
	add.s32 	%r208, %r758, 12;
	add.s32 	%r209, %r185, 12;
	add.s32 	%r210, %r758, 13;
	add.s32 	%r211, %r185, 13;
	bar.sync 	0;
	selp.b64 	%rd309, %rd308, 0, %p158;
	cvt.u64.u32 	%rd310, %r3;
	add.s64 	%rd311, %rd309, %rd310;
	cvt.u64.u32 	%rd312, %r758;
	add.s64 	%rd313, %rd311, %rd312;
	shl.b64 	%rd314, %rd313, 1;
	add.s64 	%rd96, %rd4, %rd314;
	mov.b32 	%r1475, 1;
	@%p159 bra 	$L__BB25_231;
	mov.b32 	%r761, 0;
	// begin inline asm
	cvt.rn.f16.s32 %rs114, %r761;
	// end inline asm
	ld.global.u16 	%rs116, [%rd96];
	// begin inline asm
	{ .reg .pred __$temp3;
  setp.neu.f16  __$temp3, %rs116, %rs114;
  selp.u16 %rs115, 1, 0, __$temp3;}
	// end inline asm
	setp.ne.s16 	%p160, %rs115, 0;
	selp.u32 	%r1475, 1, 0, %p160;
$L__BB25_231:
	setp.ge.s32 	%p161, %r186, %r183;
	mov.b32 	%r1476, 1;
	@%p161 bra 	$L__BB25_233;
	mov.b32 	%r763, 0;
	// begin inline asm
	cvt.rn.f16.s32 %rs118, %r763;
	// end inline asm
	ld.global.u16 	%rs120, [%rd96+2];
	// begin inline asm
	{ .reg .pred __$temp3;
  setp.neu.f16  __$temp3, %rs120, %rs118;
  selp.u16 %rs119, 1, 0, __$temp3;}
	// end inline asm
	setp.ne.s16 	%p162, %rs119, 0;
	selp.u32 	%r1476, 1, 0, %p162;
$L__BB25_233:
	setp.ge.s32 	%p163, %r188, %r183;
	mov.b32 	%r1477, 1;
	@%p163 bra 	$L__BB25_235;
	mov.b32 	%r765, 0;
	// begin inline asm
	cvt.rn.f16.s32 %rs122, %r765;
	// end inline asm
	ld.global.u16 	%rs124, [%rd96+4];
	// begin inline asm
	{ .reg .pred __$temp3;
  setp.neu.f16  __$temp3, %rs124, %rs122;
  selp.u16 %rs123, 1, 0, __$temp3;}
	// end inline asm
	setp.ne.s16 	%p164, %rs123, 0;
	selp.u32 	%r1477, 1, 0, %p164;
$L__BB25_235:
	setp.ge.s32 	%p165, %r190, %r183;
	mov.b32 	%r1478, 1;
	@%p165 bra 	$L__BB25_237;
	mov.b32 	%r767, 0;
	// begin inline asm
	cvt.rn.f16.s32 %rs126, %r767;
	// end inline asm
	ld.global.u16 	%rs128, [%rd96+6];
	// begin inline asm
	{ .reg .pred __$temp3;
  setp.neu.f16  __$temp3, %rs128, %rs126;
  selp.u16 %rs127, 1, 0, __$temp3;}
	// end inline asm
	setp.ne.s16 	%p166, %rs127, 0;
	selp.u32 	%r1478, 1, 0, %p166;
$L__BB25_237:
	setp.ge.s32 	%p167, %r192, %r183;
	mov.b32 	%r1479, 1;
	@%p167 bra 	$L__BB25_239;
	mov.b32 	%r769, 0;
	// begin inline asm
	cvt.rn.f16.s32 %rs130, %r769;
	// end inline asm
	ld.global.u16 	%rs132, [%rd96+8];
	// begin inline asm
	{ .reg .pred __$temp3;
  setp.neu.f16  __$temp3, %rs132, %rs130;
  selp.u16 %rs131, 1, 0, __$temp3;}
	// end inline asm
	setp.ne.s16 	%p168, %rs131, 0;
	selp.u32 	%r1479, 1, 0, %p168;
$L__BB25_239:
	setp.ge.s32 	%p169, %r194, %r183;
	mov.b32 	%r1480, 1;
	@%p169 bra 	$L__BB25_241;
	mov.b32 	%r771, 0;
	// begin inline asm
	cvt.rn.f16.s32 %rs134, %r771;
	// end inline asm
	ld.global.u16 	%rs136, [%rd96+10];
	// begin inline asm
	{ .reg .pred __$temp3;
  setp.neu.f16  __$temp3, %rs136, %rs134;
  selp.u16 %rs135, 1, 0, __$temp3;}
	// end inline asm
	setp.ne.s16 	%p170, %rs135, 0;
	selp.u32 	%r1480, 1, 0, %p170;
$L__BB25_241:
	setp.ge.s32 	%p171, %r196, %r183;
	mov.b32 	%r1481, 1;
	@%p171 bra 	$L__BB25_243;
	mov.b32 	%r773, 0;
	// begin inline asm
	cvt.rn.f16.s32 %rs138, %r773;
	// end inline asm
	ld.global.u16 	%rs140, [%rd96+12];
	// begin inline asm
	{ .reg .pred __$temp3;
  setp.neu.f16  __$temp3, %rs140, %rs138;
  selp.u16 %rs139, 1, 0, __$temp3;}
	// end inline asm
	setp.ne.s16 	%p172, %rs139, 0;
	selp.u32 	%r1481, 1, 0, %p172;
$L__BB25_243:
	setp.ge.s32 	%p173, %r198, %r183;
	mov.b32 	%r1482, 1;
	@%p173 bra 	$L__BB25_245;
	mov.b32 	%r775, 0;
	// begin inline asm
	cvt.rn.f16.s32 %rs142, %r775;
	// end inline asm
	ld.global.u16 	%rs144, [%rd96+14];
	// begin inline asm
	{ .reg .pred __$temp3;
  setp.neu.f16  __$temp3, %rs144, %rs142;
  selp.u16 %rs143, 1, 0, __$temp3;}
	// end inline asm
	setp.ne.s16 	%p174, %rs143, 0;
	selp.u32 	%r1482, 1, 0, %p174;
$L__BB25_245:
	setp.ge.s32 	%p175, %r200, %r183;
	mov.b32 	%r1483, 1;
	@%p175 bra 	$L__BB25_247;
	mov.b32 	%r777, 0;
	// begin inline asm
	cvt.rn.f16.s32 %rs146, %r777;
	// end inline asm
	ld.global.u16 	%rs148, [%rd96+16];
	// begin inline asm
	{ .reg .pred __$temp3;
  setp.neu.f16  __$temp3, %rs148, %rs146;
  selp.u16 %rs147, 1, 0, __$temp3;}
	// end inline asm
	setp.ne.s16 	%p176, %rs147, 0;
	selp.u32 	%r1483, 1, 0, %p176;
$L__BB25_247:
	setp.ge.s32 	%p177, %r202, %r183;
	mov.b32 	%r1484, 1;
	@%p177 bra 	$L__BB25_249;
	mov.b32 	%r779, 0;
	// begin inline asm
	cvt.rn.f16.s32 %rs150, %r779;
	// end inline asm
	ld.global.u16 	%rs152, [%rd96+18];
	// begin inline asm
	{ .reg .pred __$temp3;
  setp.neu.f16  __$temp3, %rs152, %rs150;
  selp.u16 %rs151, 1, 0, __$temp3;}
	// end inline asm
	setp.ne.s16 	%p178, %rs151, 0;
	selp.u32 	%r1484, 1, 0, %p178;
$L__BB25_249:
	setp.ge.s32 	%p179, %r204, %r183;
	mov.b32 	%r1485, 1;
	@%p179 bra 	$L__BB25_251;
	mov.b32 	%r781, 0;
	// begin inline asm
	cvt.rn.f16.s32 %rs154, %r781;
	// end inline asm
	ld.global.u16 	%rs156, [%rd96+20];
	// begin inline asm
	{ .reg .pred __$temp3;
  setp.neu.f16  __$temp3, %rs156, %rs154;
  selp.u16 %rs155, 1, 0, __$temp3;}
	// end inline asm
	setp.ne.s16 	%p180, %rs155, 0;
	selp.u32 	%r1485, 1, 0, %p180;
$L__BB25_251:
	setp.ge.s32 	%p181, %r206, %r183;
	mov.b32 	%r1486, 1;
	@%p181 bra 	$L__BB25_253;
	mov.b32 	%r783, 0;
	// begin inline asm
	cvt.rn.f16.s32 %rs158, %r783;
	// end inline asm
	ld.global.u16 	%rs160, [%rd96+22];
	// begin inline asm
	{ .reg .pred __$temp3;
  setp.neu.f16  __$temp3, %rs160, %rs158;
  selp.u16 %rs159, 1, 0, __$temp3;}
	// end inline asm
	setp.ne.s16 	%p182, %rs159, 0;
	selp.u32 	%r1486, 1, 0, %p182;
$L__BB25_253:
	setp.ge.s32 	%p183, %r208, %r183;
	mov.b32 	%r1487, 1;
	@%p183 bra 	$L__BB25_255;
	mov.b32 	%r785, 0;
	// begin inline asm
	cvt.rn.f16.s32 %rs162, %r785;
	// end inline asm
	ld.global.u16 	%rs164, [%rd96+24];
	// begin inline asm
	{ .reg .pred __$temp3;
  setp.neu.f16  __$temp3, %rs164, %rs162;
  selp.u16 %rs163, 1, 0, __$temp3;}
	// end inline asm
	setp.ne.s16 	%p184, %rs163, 0;
	selp.u32 	%r1487, 1, 0, %p184;
$L__BB25_255:
	setp.ge.s32 	%p185, %r210, %r183;
	mov.b32 	%r1488, 1;
	@%p185 bra 	$L__BB25_257;
	mov.b32 	%r787, 0;
	// begin inline asm
	cvt.rn.f16.s32 %rs166, %r787;
	// end inline asm
	ld.global.u16 	%rs168, [%rd96+26];
	// begin inline asm
	{ .reg .pred __$temp3;
  setp.neu.f16  __$temp3, %rs168, %rs166;
  selp.u16 %rs167, 1, 0, __$temp3;}
	// end inline asm
	setp.ne.s16 	%p186, %rs167, 0;
	selp.u32 	%r1488, 1, 0, %p186;
$L__BB25_257:
	bar.sync 	0;
	add.s32 	%r240, %r1476, %r1475;
	add.s32 	%r819, %r1477, %r240;
	add.s32 	%r820, %r1478, %r819;
	add.s32 	%r241, %r1479, %r820;
	add.s32 	%r242, %r1480, %r241;
	add.s32 	%r821, %r1481, %r242;
	add.s32 	%r822, %r1482, %r821;
	add.s32 	%r823, %r1483, %r822;
	add.s32 	%r824, %r1484, %r823;
	add.s32 	%r825, %r1485, %r824;
	add.s32 	%r826, %r1486, %r825;
	add.s32 	%r827, %r1487, %r826;
	add.s32 	%r793, %r1488, %r827;
	shr.u32 	%r244, %r1491, 5;
	// begin inline asm
	mov.u32 %r788, %laneid;
	// end inline asm
	mov.b32 	%r791, 1;
	mov.b32 	%r816, 0;
	mov.b32 	%r818, -1;
	// begin inline asm
	{  .reg .s32 r0;  .reg .pred p;  shfl.sync.up.b32 r0|p, %r793, %r791, %r816, %r818;  @p add.s32 r0, r0, %r793;  mov.s32 %r789, r0;}
	// end inline asm
	mov.b32 	%r797, 2;
	// begin inline asm
	{  .reg .s32 r0;  .reg .pred p;  shfl.sync.up.b32 r0|p, %r789, %r797, %r816, %r818;  @p add.s32 r0, r0, %r789;  mov.s32 %r795, r0;}
	// end inline asm
	mov.b32 	%r803, 4;
	// begin inline asm
	{  .reg .s32 r0;  .reg .pred p;  shfl.sync.up.b32 r0|p, %r795, %r803, %r816, %r818;  @p add.s32 r0, r0, %r795;  mov.s32 %r801, r0;}
	// end inline asm
	mov.b32 	%r809, 8;
	// begin inline asm
	{  .reg .s32 r0;  .reg .pred p;  shfl.sync.up.b32 r0|p, %r801, %r809, %r816, %r818;  @p add.s32 r0, r0, %r801;  mov.s32 %r807, r0;}
	// end inline asm
	mov.b32 	%r815, 16;
	// begin inline asm
	{  .reg .s32 r0;  .reg .pred p;  shfl.sync.up.b32 r0|p, %r807, %r815, %r816, %r818;  @p add.s32 r0, r0, %r807;  mov.s32 %r813, r0;}
	// end inline asm
	setp.ne.s32 	%p187, %r788, 31;
	@%p187 bra 	$L__BB25_259;
	shl.b32 	%r828, %r244, 2;
	mov.u32 	%r829, _ZZN3cub18CUB_300001_SM_10006detail6select23DeviceSelectSweepKernelINS2_10policy_hubIjbiLb0ELNS0_10SelectImplE0EE10Policy1000EN6thrust24THRUST_300001_SM_1000_NS17counting_iteratorIjNS9_11use_defaultESB_SB_EENS9_18transform_iteratorI9NonZeroOpI6__halfEPKSF_SB_SB_EEPjSK_NS0_13ScanTileStateIiLb1EEENS0_8NullTypeESN_iNS2_19streaming_context_tIlLb1EEELS5_0EEEvT0_T1_T2_T3_T4_T5_T6_T7_iT8_NS1_7vsmem_tEE19static_temp_storage;
	add.s32 	%r830, %r829, %r828;
	st.shared.u32 	[%r830], %r813;
$L__BB25_259:
	bar.sync 	0;
	ld.shared.v4.u32 	{%r247, %r248, %r249, %r250}, [_ZZN3cub18CUB_300001_SM_10006detail6select23DeviceSelectSweepKernelINS2_10policy_hubIjbiLb0ELNS0_10SelectImplE0EE10Policy1000EN6thrust24THRUST_300001_SM_1000_NS17counting_iteratorIjNS9_11use_defaultESB_SB_EENS9_18transform_iteratorI9NonZeroOpI6__halfEPKSF_SB_SB_EEPjSK_NS0_13ScanTileStateIiLb1EEENS0_8NullTypeESN_iNS2_19streaming_context_tIlLb1EEELS5_0EEEvT0_T1_T2_T3_T4_T5_T6_T7_iT8_NS1_7vsmem_tEE19static_temp_storage];
	shr.u32 	%r831, %r1491, 5;
	add.s32 	%r832, %r248, %r247;
	setp.eq.s32 	%p188, %r831, 2;
	selp.b32 	%r833, %r832, %r247, %p188;
	add.s32 	%r834, %r832, %r249;
	setp.eq.s32 	%p189, %r831, 3;
	selp.b32 	%r835, %r834, %r833, %p189;
	add.s32 	%r836, %r834, %r250;
	setp.eq.s32 	%p190, %r831, 4;
	selp.b32 	%r837, %r836, %r835, %p190;
	ld.shared.v4.u32 	{%r251, %r252, %r253, %r254}, [_ZZN3cub18CUB_300001_SM_10006detail6select23DeviceSelectSweepKernelINS2_10policy_hubIjbiLb0ELNS0_10SelectImplE0EE10Policy1000EN6thrust24THRUST_300001_SM_1000_NS17counting_iteratorIjNS9_11use_defaultESB_SB_EENS9_18transform_iteratorI9NonZeroOpI6__halfEPKSF_SB_SB_EEPjSK_NS0_13ScanTileStateIiLb1EEENS0_8NullTypeESN_iNS2_19streaming_context_tIlLb1EEELS5_0EEEvT0_T1_T2_T3_T4_T5_T6_T7_iT8_NS1_7vsmem_tEE19static_temp_storage+16];
	add.s32 	%r838, %r836, %r251;
	setp.eq.s32 	%p191, %r831, 5;
	selp.b32 	%r839, %r838, %r837, %p191;
	add.s32 	%r840, %r838, %r252;
	setp.eq.s32 	%p192, %r831, 6;
	selp.b32 	%r841, %r840, %r839, %p192;
	add.s32 	%r842, %r840, %r253;
	setp.eq.s32 	%p193, %r831, 7;
	selp.b32 	%r843, %r842, %r841, %p193;
	add.s32 	%r844, %r842, %r254;
	setp.eq.s32 	%p194, %r831, 8;
	selp.b32 	%r845, %r844, %r843, %p194;
	ld.shared.v4.u32 	{%r255, %r256, %r257, %r258}, [_ZZN3cub18CUB_300001_SM_10006detail6select23DeviceSelectSweepKernelINS2_10policy_hubIjbiLb0ELNS0_10SelectImplE0EE10Policy1000EN6thrust24THRUST_300001_SM_1000_NS17counting_iteratorIjNS9_11use_defaultESB_SB_EENS9_18transform_iteratorI9NonZeroOpI6__halfEPKSF_SB_SB_EEPjSK_NS0_13ScanTileStateIiLb1EEENS0_8NullTypeESN_iNS2_19streaming_context_tIlLb1EEELS5_0EEEvT0_T1_T2_T3_T4_T5_T6_T7_iT8_NS1_7vsmem_tEE19static_temp_storage+32];
	add.s32 	%r846, %r844, %r255;
	setp.eq.s32 	%p195, %r831, 9;
	selp.b32 	%r847, %r846, %r845, %p195;
	add.s32 	%r848, %r846, %r256;
	setp.eq.s32 	%p196, %r831, 10;
	selp.b32 	%r849, %r848, %r847, %p196;
	add.s32 	%r850, %r848, %r257;
	setp.eq.s32 	%p197, %r831, 11;
	selp.b32 	%r851, %r850, %r849, %p197;
	add.s32 	%r852, %r850, %r258;
	setp.eq.s32 	%p198, %r831, 12;
	selp.b32 	%r853, %r852, %r851, %p198;
	ld.shared.v4.u32 	{%r259, %r260, %r261, %r262}, [_ZZN3cub18CUB_300001_SM_10006detail6select23DeviceSelectSweepKernelINS2_10policy_hubIjbiLb0ELNS0_10SelectImplE0EE10Policy1000EN6thrust24THRUST_300001_SM_1000_NS17counting_iteratorIjNS9_11use_defaultESB_SB_EENS9_18transform_iteratorI9NonZeroOpI6__halfEPKSF_SB_SB_EEPjSK_NS0_13ScanTileStateIiLb1EEENS0_8NullTypeESN_iNS2_19streaming_context_tIlLb1EEELS5_0EEEvT0_T1_T2_T3_T4_T5_T6_T7_iT8_NS1_7vsmem_tEE19static_temp_storage+48];
	add.s32 	%r854, %r852, %r259;
	setp.eq.s32 	%p199, %r831, 13;
	selp.b32 	%r855, %r854, %r853, %p199;
	add.s32 	%r856, %r854, %r260;
	setp.eq.s32 	%p200, %r831, 14;
	selp.b32 	%r857, %r856, %r855, %p200;
	add.s32 	%r858, %r856, %r261;
	setp.eq.s32 	%p201, %r831, 15;
	selp.b32 	%r859, %r858, %r857, %p201;
	setp.lt.u32 	%p202, %r1491, 32;
	selp.b32 	%r860, 0, %r859, %p202;
	setp.eq.s32 	%p203, %r788, 0;
	sub.s32 	%r861, %r813, %r793;
	selp.b32 	%r862, 0, %r861, %p203;
	add.s32 	%r263, %r860, %r862;
	add.s32 	%r264, %r263, %r1475;
	add.s32 	%r265, %r240, %r263;
	add.s32 	%r266, %r265, %r1477;
	add.s32 	%r267, %r266, %r1478;
	add.s32 	%r268, %r241, %r263;
	add.s32 	%r269, %r242, %r263;
	add.s32 	%r270, %r269, %r1481;
	add.s32 	%r271, %r270, %r1482;
	add.s32 	%r272, %r271, %r1483;
	add.s32 	%r273, %r272, %r1484;
	add.s32 	%r274, %r273, %r1485;
	add.s32 	%r275, %r274, %r1486;
	add.s32 	%r276, %r275, %r1487;
	add.s32 	%r863, %r183, %r262;
	add.s32 	%r864, %r863, %r858;
	add.s32 	%r1529, %r864, -7168;
	setp.gt.s32 	%p204, %r1529, 512;
	@%p204 bra 	$L__BB25_316;
	mov.u64 	%rd315, %rd194;
	ld.param.u8 	%rs33, [%rd315];
	ld.param.u64 	%rd316, [%rd315+24];
	cvta.to.global.u64 	%rd97, %rd316;
	setp.ne.s32 	%p205, %r1475, 0;
	setp.lt.s32 	%p206, %r263, %r1529;
	and.pred  	%p207, %p205, %p206;
	@%p207 bra 	$L__BB25_261;
	bra.uni 	$L__BB25_264;
$L__BB25_261:
	setp.ne.s16 	%p208, %rs33, 0;
	mov.b64 	%rd688, 0;
	@%p208 bra 	$L__BB25_263;
	ld.global.u64 	%rd688, [%rd97];
$L__BB25_263:
	cvt.s64.s32 	%rd318, %r263;
	add.s64 	%rd319, %rd688, %rd318;
	shl.b64 	%rd320, %rd319, 2;
	add.s64 	%rd321, %rd2, %rd320;
	st.global.u32 	[%rd321], %r185;
$L__BB25_264:
	setp.eq.s32 	%p209, %r1476, 0;
	setp.ge.s32 	%p210, %r264, %r1529;
	or.pred  	%p211, %p209, %p210;
	@%p211 bra 	$L__BB25_268;
	setp.ne.s16 	%p212, %rs33, 0;
	mov.b64 	%rd689, 0;
	@%p212 bra 	$L__BB25_267;
	ld.global.u64 	%rd689, [%rd97];
$L__BB25_267:
	cvt.s64.s32 	%rd323, %r264;
	add.s64 	%rd324, %rd689, %rd323;
	shl.b64 	%rd325, %rd324, 2;
	add.s64 	%rd326, %rd2, %rd325;
	st.global.u32 	[%rd326], %r187;
$L__BB25_268:
	setp.eq.s32 	%p213, %r1477, 0;
	setp.ge.s32 	%p214, %r265, %r1529;
	or.pred  	%p215, %p213, %p214;
	@%p215 bra 	$L__BB25_272;
	setp.ne.s16 	%p216, %rs33, 0;
	mov.b64 	%rd690, 0;
	@%p216 bra 	$L__BB25_271;
	ld.global.u64 	%rd690, [%rd97];
$L__BB25_271:
	cvt.s64.s32 	%rd328, %r265;
	add.s64 	%rd329, %rd690, %rd328;
	shl.b64 	%rd330, %rd329, 2;
	add.s64 	%rd331, %rd2, %rd330;
	st.global.u32 	[%rd331], %r189;
$L__BB25_272:
	setp.eq.s32 	%p217, %r1478, 0;
	setp.ge.s32 	%p218, %r266, %r1529;
	or.pred  	%p219, %p217, %p218;
	@%p219 bra 	$L__BB25_276;
	setp.ne.s16 	%p220, %rs33, 0;
	mov.b64 	%rd691, 0;
	@%p220 bra 	$L__BB25_275;
	ld.global.u64 	%rd691, [%rd97];
$L__BB25_275:
	cvt.s64.s32 	%rd333, %r266;
	add.s64 	%rd334, %rd691, %rd333;
	shl.b64 	%rd335, %rd334, 2;
	add.s64 	%rd336, %rd2, %rd335;
	st.global.u32 	[%rd336], %r191;
$L__BB25_276:
	setp.eq.s32 	%p221, %r1479, 0;
	setp.ge.s32 	%p222, %r267, %r1529;
	or.pred  	%p223, %p221, %p222;
	@%p223 bra 	$L__BB25_280;
	setp.ne.s16 	%p224, %rs33, 0;
	mov.b64 	%rd692, 0;
	@%p224 bra 	$L__BB25_279;
	ld.global.u64 	%rd692, [%rd97];
$L__BB25_279:
	cvt.s64.s32 	%rd338, %r267;
	add.s64 	%rd339, %rd692, %rd338;
	shl.b64 	%rd340, %rd339, 2;
	add.s64 	%rd341, %rd2, %rd340;
	st.global.u32 	[%rd341], %r193;
$L__BB25_280:
	setp.eq.s32 	%p225, %r1480, 0;
	setp.ge.s32 	%p226, %r268, %r1529;
	or.pred  	%p227, %p225, %p226;
	@%p227 bra 	$L__BB25_284;
	setp.ne.s16 	%p228, %rs33, 0;
	mov.b64 	%rd693, 0;
	@%p228 bra 	$L__BB25_283;
	ld.global.u64 	%rd693, [%rd97];
$L__BB25_283:
	cvt.s64.s32 	%rd343, %r268;
	add.s64 	%rd344, %rd693, %rd343;
	shl.b64 	%rd345, %rd344, 2;
	add.s64 	%rd346, %rd2, %rd345;
	st.global.u32 	[%rd346], %r195;
$L__BB25_284:
	setp.eq.s32 	%p229, %r1481, 0;
	setp.ge.s32 	%p230, %r269, %r1529;
	or.pred  	%p231, %p229, %p230;
	@%p231 bra 	$L__BB25_288;
	setp.ne.s16 	%p232, %rs33, 0;
	mov.b64 	%rd694, 0;
	@%p232 bra 	$L__BB25_287;
	ld.global.u64 	%rd694, [%rd97];
$L__BB25_287:
	cvt.s64.s32 	%rd348, %r269;
	add.s64 	%rd349, %rd694, %rd348;
	shl.b64 	%rd350, %rd349, 2;
	add.s64 	%rd351, %rd2, %rd350;
	st.global.u32 	[%rd351], %r197;
$L__BB25_288:
	setp.eq.s32 	%p233, %r1482, 0;
	setp.ge.s32 	%p234, %r270, %r1529;
	or.pred  	%p235, %p233, %p234;
	@%p235 bra 	$L__BB25_292;
	setp.ne.s16 	%p236, %rs33, 0;
	mov.b64 	%rd695, 0;
	@%p236 bra 	$L__BB25_291;
	ld.global.u64 	%rd695, [%rd97];
$L__BB25_291:
	cvt.s64.s32 	%rd353, %r270;
	add.s64 	%rd354, %rd695, %rd353;
	shl.b64 	%rd355, %rd354, 2;
	add.s64 	%rd356, %rd2, %rd355;
	st.global.u32 	[%rd356], %r199;
$L__BB25_292:
	setp.eq.s32 	%p237, %r1483, 0;
	setp.ge.s32 	%p238, %r271, %r1529;
	or.pred  	%p239, %p237, %p238;
	@%p239 bra 	$L__BB25_296;
	setp.ne.s16 	%p240, %rs33, 0;
	mov.b64 	%rd696, 0;
	@%p240 bra 	$L__BB25_295;
	ld.global.u64 	%rd696, [%rd97];
$L__BB25_295:
	cvt.s64.s32 	%rd358, %r271;
	add.s64 	%rd359, %rd696, %rd358;
	shl.b64 	%rd360, %rd359, 2;
	add.s64 	%rd361, %rd2, %rd360;
	st.global.u32 	[%rd361], %r201;
$L__BB25_296:
	setp.eq.s32 	%p241, %r1484, 0;
	setp.ge.s32 	%p242, %r272, %r1529;
	or.pred  	%p243, %p241, %p242;
	@%p243 bra 	$L__BB25_300;
	setp.ne.s16 	%p244, %rs33, 0;
	mov.b64 	%rd697, 0;
	@%p244 bra 	$L__BB25_299;
	ld.global.u64 	%rd697, [%rd97];
$L__BB25_299:
	cvt.s64.s32 	%rd363, %r272;
	add.s64 	%rd364, %rd697, %rd363;
	shl.b64 	%rd365, %rd364, 2;
	add.s64 	%rd366, %rd2, %rd365;
	st.global.u32 	[%rd366], %r203;
$L__BB25_300:
	setp.eq.s32 	%p245, %r1485, 0;
	setp.ge.s32 	%p246, %r273, %r1529;
	or.pred  	%p247, %p245, %p246;
	@%p247 bra 	$L__BB25_304;
	setp.ne.s16 	%p248, %rs33, 0;
	mov.b64 	%rd698, 0;
	@%p248 bra 	$L__BB25_303;
	ld.global.u64 	%rd698, [%rd97];
$L__BB25_303:
	cvt.s64.s32 	%rd368, %r273;
	add.s64 	%rd369, %rd698, %rd368;
	shl.b64 	%rd370, %rd369, 2;
	add.s64 	%rd371, %rd2, %rd370;
	st.global.u32 	[%rd371], %r205;
$L__BB25_304:
	setp.eq.s32 	%p249, %r1486, 0;
	setp.ge.s32 	%p250, %r274, %r1529;
	or.pred  	%p251, %p249, %p250;
	@%p251 bra 	$L__BB25_308;
	setp.ne.s16 	%p252, %rs33, 0;
	mov.b64 	%rd699, 0;
	@%p252 bra 	$L__BB25_307;
	ld.global.u64 	%rd699, [%rd97];
$L__BB25_307:
	cvt.s64.s32 	%rd373, %r274;
	add.s64 	%rd374, %rd699, %rd373;
	shl.b64 	%rd375, %rd374, 2;
	add.s64 	%rd376, %rd2, %rd375;
	st.global.u32 	[%rd376], %r207;
$L__BB25_308:
	setp.eq.s32 	%p253, %r1487, 0;
	setp.ge.s32 	%p254, %r275, %r1529;
	or.pred  	%p255, %p253, %p254;
	@%p255 bra 	$L__BB25_312;
	setp.ne.s16 	%p256, %rs33, 0;
	mov.b64 	%rd700, 0;
	@%p256 bra 	$L__BB25_311;
	ld.global.u64 	%rd700, [%rd97];
$L__BB25_311:
	cvt.s64.s32 	%rd378, %r275;
	add.s64 	%rd379, %rd700, %rd378;
	shl.b64 	%rd380, %rd379, 2;
	add.s64 	%rd381, %rd2, %rd380;
	st.global.u32 	[%rd381], %r209;
$L__BB25_312:
	setp.eq.s32 	%p257, %r1488, 0;
	setp.ge.s32 	%p258, %r276, %r1529;
	or.pred  	%p259, %p257, %p258;
	@%p259 bra 	$L__BB25_509;
	setp.ne.s16 	%p260, %rs33, 0;
	mov.b64 	%rd701, 0;
	@%p260 bra 	$L__BB25_315;
	ld.global.u64 	%rd701, [%rd97];
$L__BB25_315:
	cvt.s64.s32 	%rd383, %r276;
	add.s64 	%rd384, %rd701, %rd383;
	shl.b64 	%rd385, %rd384, 2;
	add.s64 	%rd386, %rd2, %rd385;
	st.global.u32 	[%rd386], %r211;
	bra.uni 	$L__BB25_509;
$L__BB25_316:
	bar.sync 	0;
	setp.eq.s32 	%p261, %r1475, 0;
	@%p261 bra 	$L__BB25_318;
	shl.b32 	%r865, %r263, 2;
	mov.u32 	%r866, _ZZN3cub18CUB_300001_SM_10006detail6select23DeviceSelectSweepKernelINS2_10policy_hubIjbiLb0ELNS0_10SelectImplE0EE10Policy1000EN6thrust24THRUST_300001_SM_1000_NS17counting_iteratorIjNS9_11use_defaultESB_SB_EENS9_18transform_iteratorI9NonZeroOpI6__halfEPKSF_SB_SB_EEPjSK_NS0_13ScanTileStateIiLb1EEENS0_8NullTypeESN_iNS2_19streaming_context_tIlLb1EEELS5_0EEEvT0_T1_T2_T3_T4_T5_T6_T7_iT8_NS1_7vsmem_tEE19static_temp_storage;
	add.s32 	%r867, %r866, %r865;
	st.shared.u32 	[%r867], %r185;
$L__BB25_318:
	setp.eq.s32 	%p262, %r1476, 0;
	@%p262 bra 	$L__BB25_320;
	shl.b32 	%r868, %r264, 2;
	mov.u32 	%r869, _ZZN3cub18CUB_300001_SM_10006detail6select23DeviceSelectSweepKernelINS2_10policy_hubIjbiLb0ELNS0_10SelectImplE0EE10Policy1000EN6thrust24THRUST_300001_SM_1000_NS17counting_iteratorIjNS9_11use_defaultESB_SB_EENS9_18transform_iteratorI9NonZeroOpI6__halfEPKSF_SB_SB_EEPjSK_NS0_13ScanTileStateIiLb1EEENS0_8NullTypeESN_iNS2_19streaming_context_tIlLb1EEELS5_0EEEvT0_T1_T2_T3_T4_T5_T6_T7_iT8_NS1_7vsmem_tEE19static_temp_storage;
	add.s32 	%r870, %r869, %r868;
	st.shared.u32 	[%r870], %r187;
$L__BB25_320:
	setp.eq.s32 	%p263, %r1477, 0;
	@%p263 bra 	$L__BB25_322;
	shl.b32 	%r871, %r265, 2;
	mov.u32 	%r872, _ZZN3cub18CUB_300001_SM_10006detail6select23DeviceSelectSweepKernelINS2_10policy_hubIjbiLb0ELNS0_10SelectImplE0EE10Policy1000EN6thrust24THRUST_300001_SM_1000_NS17counting_iteratorIjNS9_11use_defaultESB_SB_EENS9_18transform_iteratorI9NonZeroOpI6__halfEPKSF_SB_SB_EEPjSK_NS0_13ScanTileStateIiLb1EEENS0_8NullTypeESN_iNS2_19streaming_context_tIlLb1EEELS5_0EEEvT0_T1_T2_T3_T4_T5_T6_T7_iT8_NS1_7vsmem_tEE19static_temp_storage;
	add.s32 	%r873, %r872, %r871;
	st.shared.u32 	[%r873], %r189;
$L__BB25_322:
	setp.eq.s32 	%p264, %r1478, 0;
	@%p264 bra 	$L__BB25_324;
	shl.b32 	%r874, %r266, 2;
	mov.u32 	%r875, _ZZN3cub18CUB_300001_SM_10006detail6select23DeviceSelectSweepKernelINS2_10policy_hubIjbiLb0ELNS0_10SelectImplE0EE10Policy1000EN6thrust24THRUST_300001_SM_1000_NS17counting_iteratorIjNS9_11use_defaultESB_SB_EENS9_18transform_iteratorI9NonZeroOpI6__halfEPKSF_SB_SB_EEPjSK_NS0_13ScanTileStateIiLb1EEENS0_8NullTypeESN_iNS2_19streaming_context_tIlLb1EEELS5_0EEEvT0_T1_T2_T3_T4_T5_T6_T7_iT8_NS1_7vsmem_tEE19static_temp_storage;
	add.s32 	%r876, %r875, %r874;
	st.shared.u32 	[%r876], %r191;
$L__BB25_324:
	setp.eq.s32 	%p265, %r1479, 0;
	@%p265 bra 	$L__BB25_326;
	shl.b32 	%r877, %r267, 2;
	mov.u32 	%r878, _ZZN3cub18CUB_300001_SM_10006detail6select23DeviceSelectSweepKernelINS2_10policy_hubIjbiLb0ELNS0_10SelectImplE0EE10Policy1000EN6thrust24THRUST_300001_SM_1000_NS17counting_iteratorIjNS9_11use_defaultESB_SB_EENS9_18transform_iteratorI9NonZeroOpI6__halfEPKSF_SB_SB_EEPjSK_NS0_13ScanTileStateIiLb1EEENS0_8NullTypeESN_iNS2_19streaming_context_tIlLb1EEELS5_0EEEvT0_T1_T2_T3_T4_T5_T6_T7_iT8_NS1_7vsmem_tEE19static_temp_storage;
	add.s32 	%r879, %r878, %r877;
	st.shared.u32 	[%r879], %r193;
$L__BB25_326:
	setp.eq.s32 	%p266, %r1480, 0;
	@%p266 bra 	$L__BB25_328;
	shl.b32 	%r880, %r268, 2;
	mov.u32 	%r881, _ZZN3cub18CUB_300001_SM_10006detail6select23DeviceSelectSweepKernelINS2_10policy_hubIjbiLb0ELNS0_10SelectImplE0EE10Policy1000EN6thrust24THRUST_300001_SM_1000_NS17counting_iteratorIjNS9_11use_defaultESB_SB_EENS9_18transform_iteratorI9NonZeroOpI6__halfEPKSF_SB_SB_EEPjSK_NS0_13ScanTileStateIiLb1EEENS0_8NullTypeESN_iNS2_19streaming_context_tIlLb1EEELS5_0EEEvT0_T1_T2_T3_T4_T5_T6_T7_iT8_NS1_7vsmem_tEE19static_temp_storage;
	add.s32 	%r882, %r881, %r880;
	st.shared.u32 	[%r882], %r195;
$L__BB25_328:
	setp.eq.s32 	%p267, %r1481, 0;
	@%p267 bra 	$L__BB25_330;
	shl.b32 	%r883, %r269, 2;
	mov.u32 	%r884, _ZZN3cub18CUB_300001_SM_10006detail6select23DeviceSelectSweepKernelINS2_10policy_hubIjbiLb0ELNS0_10SelectImplE0EE10Policy1000EN6thrust24THRUST_300001_SM_1000_NS17counting_iteratorIjNS9_11use_defaultESB_SB_EENS9_18transform_iteratorI9NonZeroOpI6__halfEPKSF_SB_SB_EEPjSK_NS0_13ScanTileStateIiLb1EEENS0_8NullTypeESN_iNS2_19streaming_context_tIlLb1EEELS5_0EEEvT0_T1_T2_T3_T4_T5_T6_T7_iT8_NS1_7vsmem_tEE19static_temp_storage;
	add.s32 	%r885, %r884, %r883;
	st.shared.u32 	[%r885], %r197;
$L__BB25_330:
	setp.eq.s32 	%p268, %r1482, 0;
	@%p268 bra 	$L__BB25_332;
	shl.b32 	%r886, %r270, 2;
	mov.u32 	%r887, _ZZN3cub18CUB_300001_SM_10006detail6select23DeviceSelectSweepKernelINS2_10policy_hubIjbiLb0ELNS0_10SelectImplE0EE10Policy1000EN6thrust24THRUST_300001_SM_1000_NS17counting_iteratorIjNS9_11use_defaultESB_SB_EENS9_18transform_iteratorI9NonZeroOpI6__halfEPKSF_SB_SB_EEPjSK_NS0_13ScanTileStateIiLb1EEENS0_8NullTypeESN_iNS2_19streaming_context_tIlLb1EEELS5_0EEEvT0_T1_T2_T3_T4_T5_T6_T7_iT8_NS1_7vsmem_tEE19static_temp_storage;
	add.s32 	%r888, %r887, %r886;
	st.shared.u32 	[%r888], %r199;
$L__BB25_332:
	setp.eq.s32 	%p269, %r1483, 0;
	@%p269 bra 	$L__BB25_334;
	shl.b32 	%r889, %r271, 2;
	mov.u32 	%r890, _ZZN3cub18CUB_300001_SM_10006detail6select23DeviceSelectSweepKernelINS2_10policy_hubIjbiLb0ELNS0_10SelectImplE0EE10Policy1000EN6thrust24THRUST_300001_SM_1000_NS17counting_iteratorIjNS9_11use_defaultESB_SB_EENS9_18transform_iteratorI9NonZeroOpI6__halfEPKSF_SB_SB_EEPjSK_NS0_13ScanTileStateIiLb1EEENS0_8NullTypeESN_iNS2_19streaming_context_tIlLb1EEELS5_0EEEvT0_T1_T2_T3_T4_T5_T6_T7_iT8_NS1_7vsmem_tEE19static_temp_storage;
	add.s32 	%r891, %r890, %r889;
	st.shared.u32 	[%r891], %r201;
$L__BB25_334:
	setp.eq.s32 	%p270, %r1484, 0;
	@%p270 bra 	$L__BB25_336;
	shl.b32 	%r892, %r272, 2;
	mov.u32 	%r893, _ZZN3cub18CUB_300001_SM_10006detail6select23DeviceSelectSweepKernelINS2_10policy_hubIjbiLb0ELNS0_10SelectImplE0EE10Policy1000EN6thrust24THRUST_300001_SM_1000_NS17counting_iteratorIjNS9_11use_defaultESB_SB_EENS9_18transform_iteratorI9NonZeroOpI6__halfEPKSF_SB_SB_EEPjSK_NS0_13ScanTileStateIiLb1EEENS0_8NullTypeESN_iNS2_19streaming_context_tIlLb1EEELS5_0EEEvT0_T1_T2_T3_T4_T5_T6_T7_iT8_NS1_7vsmem_tEE19static_temp_storage;
	add.s32 	%r894, %r893, %r892;
	st.shared.u32 	[%r894], %r203;
$L__BB25_336:
	setp.eq.s32 	%p271, %r1485, 0;
	@%p271 bra 	$L__BB25_338;
	shl.b32 	%r895, %r273, 2;
	mov.u32 	%r896, _ZZN3cub18CUB_300001_SM_10006detail6select23DeviceSelectSweepKernelINS2_10policy_hubIjbiLb0ELNS0_10SelectImplE0EE10Policy1000EN6thrust24THRUST_300001_SM_1000_NS17counting_iteratorIjNS9_11use_defaultESB_SB_EENS9_18transform_iteratorI9NonZeroOpI6__halfEPKSF_SB_SB_EEPjSK_NS0_13ScanTileStateIiLb1EEENS0_8NullTypeESN_iNS2_19streaming_context_tIlLb1EEELS5_0EEEvT0_T1_T2_T3_T4_T5_T6_T7_iT8_NS1_7vsmem_tEE19static_temp_storage;
	add.s32 	%r897, %r896, %r895;
	st.shared.u32 	[%r897], %r205;
$L__BB25_338:
	setp.eq.s32 	%p272, %r1486, 0;
	@%p272 bra 	$L__BB25_340;
	shl.b32 	%r898, %r274, 2;
	mov.u32 	%r899, _ZZN3cub18CUB_300001_SM_10006detail6select23DeviceSelectSweepKernelINS2_10policy_hubIjbiLb0ELNS0_10SelectImplE0EE10Policy1000EN6thrust24THRUST_300001_SM_1000_NS17counting_iteratorIjNS9_11use_defaultESB_SB_EENS9_18transform_iteratorI9NonZeroOpI6__halfEPKSF_SB_SB_EEPjSK_NS0_13ScanTileStateIiLb1EEENS0_8NullTypeESN_iNS2_19streaming_context_tIlLb1EEELS5_0EEEvT0_T1_T2_T3_T4_T5_T6_T7_iT8_NS1_7vsmem_tEE19static_temp_storage;
	add.s32 	%r900, %r899, %r898;
	st.shared.u32 	[%r900], %r207;
$L__BB25_340:
	setp.eq.s32 	%p273, %r1487, 0;
	@%p273 bra 	$L__BB25_342;
	shl.b32 	%r901, %r275, 2;
	mov.u32 	%r902, _ZZN3cub18CUB_300001_SM_10006detail6select23DeviceSelectSweepKernelINS2_10policy_hubIjbiLb0ELNS0_10SelectImplE0EE10Policy1000EN6thrust24THRUST_300001_SM_1000_NS17counting_iteratorIjNS9_11use_defaultESB_SB_EENS9_18transform_iteratorI9NonZeroOpI6__halfEPKSF_SB_SB_EEPjSK_NS0_13ScanTileStateIiLb1EEENS0_8NullTypeESN_iNS2_19streaming_context_tIlLb1EEELS5_0EEEvT0_T1_T2_T3_T4_T5_T6_T7_iT8_NS1_7vsmem_tEE19static_temp_storage;
	add.s32 	%r903, %r902, %r901;
	st.shared.u32 	[%r903], %r209;
$L__BB25_342:
	setp.eq.s32 	%p274, %r1488, 0;
	@%p274 bra 	$L__BB25_344;
	shl.b32 	%r904, %r276, 2;
	mov.u32 	%r905, _ZZN3cub18CUB_300001_SM_10006detail6select23DeviceSelectSweepKernelINS2_10policy_hubIjbiLb0ELNS0_10SelectImplE0EE10Policy1000EN6thrust24THRUST_300001_SM_1000_NS17counting_iteratorIjNS9_11use_defaultESB_SB_EENS9_18transform_iteratorI9NonZeroOpI6__halfEPKSF_SB_SB_EEPjSK_NS0_13ScanTileStateIiLb1EEENS0_8NullTypeESN_iNS2_19streaming_context_tIlLb1EEELS5_0EEEvT0_T1_T2_T3_T4_T5_T6_T7_iT8_NS1_7vsmem_tEE19static_temp_storage;
	add.s32 	%r906, %r905, %r904;
	st.shared.u32 	[%r906], %r211;
$L__BB25_344:
	bar.sync 	0;
	setp.ge.u32 	%p275, %r1491, %r1529;
	@%p275 bra 	$L__BB25_509;
	ld.param.u32 	%r1448, [_ZN3cub18CUB_300001_SM_10006detail6select23DeviceSelectSweepKernelINS2_10policy_hubIjbiLb0ELNS0_10SelectImplE0EE10Policy1000EN6thrust24THRUST_300001_SM_1000_NS17counting_iteratorIjNS9_11use_defaultESB_SB_EENS9_18transform_iteratorI9NonZeroOpI6__halfEPKSF_SB_SB_EEPjSK_NS0_13ScanTileStateIiLb1EEENS0_8NullTypeESN_iNS2_19streaming_context_tIlLb1EEELS5_0EEEvT0_T1_T2_T3_T4_T5_T6_T7_iT8_NS1_7vsmem_tE_param_7];
	mov.u64 	%rd387, %rd194;
	ld.param.u8 	%rs34, [%rd387];
	ld.param.u64 	%rd388, [%rd387+24];
	cvta.to.global.u64 	%rd98, %rd388;
	add.s32 	%r907, %r248, %r249;
	add.s32 	%r908, %r907, %r250;
	add.s32 	%r909, %r908, %r251;
	add.s32 	%r910, %r909, %r252;
	add.s32 	%r911, %r910, %r253;
	add.s32 	%r912, %r911, %r254;
	add.s32 	%r913, %r912, %r255;
	add.s32 	%r914, %r913, %r256;
	add.s32 	%r915, %r914, %r257;
	add.s32 	%r916, %r915, %r258;
	add.s32 	%r917, %r916, %r259;
	add.s32 	%r918, %r917, %r260;
	add.s32 	%r919, %r918, %r261;
	add.s32 	%r920, %r919, %r262;
	add.s32 	%r921, %r920, %r247;
	add.s32 	%r922, %r921, %r1448;
	sub.s32 	%r923, %r922, %r1491;
	add.s32 	%r278, %r923, -7169;
	and.b32  	%r924, %r278, 1536;
	setp.eq.s32 	%p276, %r924, 1536;
	@%p276 bra 	$L__BB25_350;
	cvt.u64.u32 	%rd681, %r1491;
	shl.b32 	%r925, %r1491, 2;
	mov.u32 	%r926, _ZZN3cub18CUB_300001_SM_10006detail6select23DeviceSelectSweepKernelINS2_10policy_hubIjbiLb0ELNS0_10SelectImplE0EE10Policy1000EN6thrust24THRUST_300001_SM_1000_NS17counting_iteratorIjNS9_11use_defaultESB_SB_EENS9_18transform_iteratorI9NonZeroOpI6__halfEPKSF_SB_SB_EEPjSK_NS0_13ScanTileStateIiLb1EEENS0_8NullTypeESN_iNS2_19streaming_context_tIlLb1EEELS5_0EEEvT0_T1_T2_T3_T4_T5_T6_T7_iT8_NS1_7vsmem_tEE19static_temp_storage;
	add.s32 	%r1490, %r926, %r925;
	shr.u32 	%r927, %r278, 9;
	add.s32 	%r928, %r927, 1;
	and.b32  	%r929, %r928, 3;
	neg.s32 	%r1489, %r929;
$L__BB25_347:
	.pragma "nounroll";
	setp.ne.s16 	%p277, %rs34, 0;
	ld.shared.u32 	%r283, [%r1490];
	mov.b64 	%rd682, 0;
	@%p277 bra 	$L__BB25_349;
	ld.global.u64 	%rd682, [%rd98];
$L__BB25_349:
	add.s64 	%rd390, %rd682, %rd681;
	shl.b64 	%rd391, %rd390, 2;
	add.s64 	%rd392, %rd2, %rd391;
	st.global.u32 	[%rd392], %r283;
	add.s64 	%rd681, %rd681, 512;
	cvt.u32.u64 	%r1491, %rd681;
	add.s32 	%r1490, %r1490, 2048;
	add.s32 	%r1489, %r1489, 1;
	setp.ne.s32 	%p278, %r1489, 0;
	@%p278 bra 	$L__BB25_347;
$L__BB25_350:
	setp.lt.u32 	%p279, %r278, 1536;
	@%p279 bra 	$L__BB25_509;
	mul.wide.u32 	%rd394, %r1491, 4;
	add.s64 	%rd104, %rd2, %rd394;
	shl.b32 	%r930, %r1491, 2;
	mov.u32 	%r931, _ZZN3cub18CUB_300001_SM_10006detail6select23DeviceSelectSweepKernelINS2_10policy_hubIjbiLb0ELNS0_10SelectImplE0EE10Policy1000EN6thrust24THRUST_300001_SM_1000_NS17counting_iteratorIjNS9_11use_defaultESB_SB_EENS9_18transform_iteratorI9NonZeroOpI6__halfEPKSF_SB_SB_EEPjSK_NS0_13ScanTileStateIiLb1EEENS0_8NullTypeESN_iNS2_19streaming_context_tIlLb1EEELS5_0EEEvT0_T1_T2_T3_T4_T5_T6_T7_iT8_NS1_7vsmem_tEE19static_temp_storage;
	add.s32 	%r932, %r930, %r931;
	add.s32 	%r1492, %r932, 4096;
	mov.b64 	%rd683, 0;
$L__BB25_352:
	setp.ne.s16 	%p280, %rs34, 0;
	ld.shared.u32 	%r291, [%r1492+-4096];
	mov.b64 	%rd684, 0;
	@%p280 bra 	$L__BB25_354;
	ld.global.u64 	%rd684, [%rd98];
$L__BB25_354:
	setp.ne.s16 	%p281, %rs34, 0;
	shl.b64 	%rd397, %rd684, 2;
	add.s64 	%rd398, %rd683, %rd397;
	add.s64 	%rd399, %rd104, %rd398;
	st.global.u32 	[%rd399], %r291;
	ld.shared.u32 	%r292, [%r1492+-2048];
	mov.b64 	%rd685, 0;
	@%p281 bra 	$L__BB25_356;
	ld.global.u64 	%rd685, [%rd98];
$L__BB25_356:
	setp.ne.s16 	%p282, %rs34, 0;
	shl.b64 	%rd401, %rd685, 2;
	add.s64 	%rd402, %rd683, %rd401;
	add.s64 	%rd403, %rd104, %rd402;
	st.global.u32 	[%rd403+2048], %r292;
	ld.shared.u32 	%r293, [%r1492];
	mov.b64 	%rd686, 0;
	@%p282 bra 	$L__BB25_358;
	ld.global.u64 	%rd686, [%rd98];
$L__BB25_358:
	setp.ne.s16 	%p283, %rs34, 0;
	shl.b64 	%rd405, %rd686, 2;
	add.s64 	%rd406, %rd683, %rd405;
	add.s64 	%rd407, %rd104, %rd406;
	st.global.u32 	[%rd407+4096], %r293;
	ld.shared.u32 	%r294, [%r1492+2048];
	mov.b64 	%rd687, 0;
	@%p283 bra 	$L__BB25_360;
	ld.global.u64 	%rd687, [%rd98];
$L__BB25_360:
	shl.b64 	%rd408, %rd687, 2;
	add.s64 	%rd409, %rd683, %rd408;
	add.s64 	%rd410, %rd104, %rd409;
	st.global.u32 	[%rd410+6144], %r294;
	add.s32 	%r1491, %r1491, 2048;
	add.s64 	%rd683, %rd683, 8192;
	add.s32 	%r1492, %r1492, 8192;
	setp.lt.s32 	%p284, %r1491, %r1529;
	@%p284 bra 	$L__BB25_352;
	bra.uni 	$L__BB25_509;
$L__BB25_361:
	ld.param.u8 	%rs37, [%rd1];
	setp.eq.s16 	%p3, %rs37, 0;
	ld.param.u64 	%rd197, [%rd1+16];
	cvt.u32.u64 	%r453, %rd197;
	selp.b32 	%r454, %r453, 0, %p3;
	mov.u32 	%r1525, %tid.x;
	mul.lo.s32 	%r455, %r1525, 14;
	add.s32 	%r456, %r1, %r3;
	add.s32 	%r457, %r456, %r454;
	setp.ge.s32 	%p4, %r455, %r183;
	add.s32 	%r298, %r457, %r455;
	or.b32  	%r299, %r455, 1;
	add.s32 	%r300, %r298, 1;
	add.s32 	%r301, %r455, 2;
	add.s32 	%r302, %r298, 2;
	add.s32 	%r303, %r455, 3;
	add.s32 	%r304, %r298, 3;
	add.s32 	%r305, %r455, 4;
	add.s32 	%r306, %r298, 4;
	add.s32 	%r307, %r455, 5;
	add.s32 	%r308, %r298, 5;
	add.s32 	%r309, %r455, 6;
	add.s32 	%r310, %r298, 6;
	add.s32 	%r311, %r455, 7;
	add.s32 	%r312, %r298, 7;
	add.s32 	%r313, %r455, 8;
	add.s32 	%r314, %r298, 8;
	add.s32 	%r315, %r455, 9;
	add.s32 	%r316, %r298, 9;
	add.s32 	%r317, %r455, 10;
	add.s32 	%r318, %r298, 10;
	add.s32 	%r319, %r455, 11;
	add.s32 	%r320, %r298, 11;
	add.s32 	%r321, %r455, 12;
	add.s32 	%r322, %r298, 12;
	add.s32 	%r323, %r455, 13;
	add.s32 	%r324, %r298, 13;
	bar.sync 	0;
	selp.b64 	%rd198, %rd197, 0, %p3;
	cvt.s64.s32 	%rd199, %r3;
	add.s64 	%rd200, %rd198, %rd199;
	cvt.u64.u32 	%rd201, %r455;
	add.s64 	%rd202, %rd200, %rd201;
	shl.b64 	%rd203, %rd202, 1;
	add.s64 	%rd143, %rd4, %rd203;
	mov.b32 	%r1494, 1;
	@%p4 bra 	$L__BB25_363;
	mov.b32 	%r458, 0;
	// begin inline asm
	cvt.rn.f16.s32 %rs38, %r458;
	// end inline asm
	ld.global.u16 	%rs40, [%rd143];
	// begin inline asm
	{ .reg .pred __$temp3;
  setp.neu.f16  __$temp3, %rs40, %rs38;
  selp.u16 %rs39, 1, 0, __$temp3;}
	// end inline asm
	setp.ne.s16 	%p5, %rs39, 0;
	selp.u32 	%r1494, 1, 0, %p5;
$L__BB25_363:
	setp.ge.s32 	%p6, %r299, %r183;
	mov.b32 	%r1495, 1;
	@%p6 bra 	$L__BB25_365;
	mov.b32 	%r460, 0;
	// begin inline asm
	cvt.rn.f16.s32 %rs42, %r460;
	// end inline asm
	ld.global.u16 	%rs44, [%rd143+2];
	// begin inline asm
	{ .reg .pred __$temp3;
  setp.neu.f16  __$temp3, %rs44, %rs42;
  selp.u16 %rs43, 1, 0, __$temp3;}
	// end inline asm
	setp.ne.s16 	%p7, %rs43, 0;
	selp.u32 	%r1495, 1, 0, %p7;
$L__BB25_365:
	setp.ge.s32 	%p8, %r301, %r183;
	mov.b32 	%r1496, 1;
	@%p8 bra 	$L__BB25_367;
	mov.b32 	%r462, 0;
	// begin inline asm
	cvt.rn.f16.s32 %rs46, %r462;
	// end inline asm
	ld.global.u16 	%rs48, [%rd143+4];
	// begin inline asm
	{ .reg .pred __$temp3;
  setp.neu.f16  __$temp3, %rs48, %rs46;
  selp.u16 %rs47, 1, 0, __$temp3;}
	// end inline asm
	setp.ne.s16 	%p9, %rs47, 0;
	selp.u32 	%r1496, 1, 0, %p9;
$L__BB25_367:
	setp.ge.s32 	%p10, %r303, %r183;
	mov.b32 	%r1497, 1;
	@%p10 bra 	$L__BB25_369;
	mov.b32 	%r464, 0;
	// begin inline asm
	cvt.rn.f16.s32 %rs50, %r464;
	// end inline asm
	ld.global.u16 	%rs52, [%rd143+6];
	// begin inline asm
	{ .reg .pred __$temp3;
  setp.neu.f16  __$temp3, %rs52, %rs50;
  selp.u16 %rs51, 1, 0, __$temp3;}
	// end inline asm
	setp.ne.s16 	%p11, %rs51, 0;
	selp.u32 	%r1497, 1, 0, %p11;
$L__BB25_369:
	setp.ge.s32 	%p12, %r305, %r183;
	mov.b32 	%r1498, 1;
	@%p12 bra 	$L__BB25_371;
	mov.b32 	%r466, 0;
	// begin inline asm
	cvt.rn.f16.s32 %rs54, %r466;
	// end inline asm
	ld.global.u16 	%rs56, [%rd143+8];
	// begin inline asm
	{ .reg .pred __$temp3;
  setp.neu.f16  __$temp3, %rs56, %rs54;
  selp.u16 %rs55, 1, 0, __$temp3;}
	// end inline asm
	setp.ne.s16 	%p13, %rs55, 0;
	selp.u32 	%r1498, 1, 0, %p13;
$L__BB25_371:
	setp.ge.s32 	%p14, %r307, %r183;
	mov.b32 	%r1499, 1;
	@%p14 bra 	$L__BB25_373;
	mov.b32 	%r468, 0;
	// begin inline asm
	cvt.rn.f16.s32 %rs58, %r468;
	// end inline asm
	ld.global.u16 	%rs60, [%rd143+10];
	// begin inline asm
	{ .reg .pred __$temp3;
  setp.neu.f16  __$temp3, %rs60, %rs58;
  selp.u16 %rs59, 1, 0, __$temp3;}
	// end inline asm
	setp.ne.s16 	%p15, %rs59, 0;
	selp.u32 	%r1499, 1, 0, %p15;
$L__BB25_373:
	setp.ge.s32 	%p16, %r309, %r183;
	mov.b32 	%r1500, 1;
	@%p16 bra 	$L__BB25_375;
	mov.b32 	%r470, 0;
	// begin inline asm
	cvt.rn.f16.s32 %rs62, %r470;
	// end inline asm
	ld.global.u16 	%rs64, [%rd143+12];
	// begin inline asm
	{ .reg .pred __$temp3;
  setp.neu.f16  __$temp3, %rs64, %rs62;
  selp.u16 %rs63, 1, 0, __$temp3;}
	// end inline asm
	setp.ne.s16 	%p17, %rs63, 0;
	selp.u32 	%r1500, 1, 0, %p17;
$L__BB25_375:
	setp.ge.s32 	%p18, %r311, %r183;
	mov.b32 	%r1501, 1;
	@%p18 bra 	$L__BB25_377;
	mov.b32 	%r472, 0;
	// begin inline asm
	cvt.rn.f16.s32 %rs66, %r472;
	// end inline asm
	ld.global.u16 	%rs68, [%rd143+14];
	// begin inline asm
	{ .reg .pred __$temp3;
  setp.neu.f16  __$temp3, %rs68, %rs66;
  selp.u16 %rs67, 1, 0, __$temp3;}
	// end inline asm
	setp.ne.s16 	%p19, %rs67, 0;
	selp.u32 	%r1501, 1, 0, %p19;
$L__BB25_377:
	setp.ge.s32 	%p20, %r313, %r183;
	mov.b32 	%r1502, 1;
	@%p20 bra 	$L__BB25_379;
	mov.b32 	%r474, 0;
	// begin inline asm
	cvt.rn.f16.s32 %rs70, %r474;
	// end inline asm
	ld.global.u16 	%rs72, [%rd143+16];
	// begin inline asm
	{ .reg .pred __$temp3;
  setp.neu.f16  __$temp3, %rs72, %rs70;
  selp.u16 %rs71, 1, 0, __$temp3;}
	// end inline asm
	setp.ne.s16 	%p21, %rs71, 0;
	selp.u32 	%r1502, 1, 0, %p21;
$L__BB25_379:
	setp.ge.s32 	%p22, %r315, %r183;
	mov.b32 	%r1503, 1;
	@%p22 bra 	$L__BB25_381;
	mov.b32 	%r476, 0;
	// begin inline asm
	cvt.rn.f16.s32 %rs74, %r476;
	// end inline asm
	ld.global.u16 	%rs76, [%rd143+18];
	// begin inline asm
	{ .reg .pred __$temp3;
  setp.neu.f16  __$temp3, %rs76, %rs74;
  selp.u16 %rs75, 1, 0, __$temp3;}
	// end inline asm
	setp.ne.s16 	%p23, %rs75, 0;
	selp.u32 	%r1503, 1, 0, %p23;
$L__BB25_381:
	setp.ge.s32 	%p24, %r317, %r183;
	mov.b32 	%r1504, 1;
	@%p24 bra 	$L__BB25_383;
	mov.b32 	%r478, 0;
	// begin inline asm
	cvt.rn.f16.s32 %rs78, %r478;
	// end inline asm
	ld.global.u16 	%rs80, [%rd143+20];
	// begin inline asm
	{ .reg .pred __$temp3;
  setp.neu.f16  __$temp3, %rs80, %rs78;
  selp.u16 %rs79, 1, 0, __$temp3;}
	// end inline asm
	setp.ne.s16 	%p25, %rs79, 0;
	selp.u32 	%r1504, 1, 0, %p25;
$L__BB25_383:
	setp.ge.s32 	%p26, %r319, %r183;
	mov.b32 	%r1505, 1;
	@%p26 bra 	$L__BB25_385;
	mov.b32 	%r480, 0;
	// begin inline asm
	cvt.rn.f16.s32 %rs82, %r480;
	// end inline asm
	ld.global.u16 	%rs84, [%rd143+22];
	// begin inline asm
	{ .reg .pred __$temp3;
  setp.neu.f16  __$temp3, %rs84, %rs82;
  selp.u16 %rs83, 1, 0, __$temp3;}
	// end inline asm
	setp.ne.s16 	%p27, %rs83, 0;
	selp.u32 	%r1505, 1, 0, %p27;
$L__BB25_385:
	setp.ge.s32 	%p28, %r321, %r183;
	mov.b32 	%r1506, 1;
	@%p28 bra 	$L__BB25_387;
	mov.b32 	%r482, 0;
	// begin inline asm
	cvt.rn.f16.s32 %rs86, %r482;
	// end inline asm
	ld.global.u16 	%rs88, [%rd143+24];
	// begin inline asm
	{ .reg .pred __$temp3;
  setp.neu.f16  __$temp3, %rs88, %rs86;
  selp.u16 %rs87, 1, 0, __$temp3;}
	// end inline asm
	setp.ne.s16 	%p29, %rs87, 0;
	selp.u32 	%r1506, 1, 0, %p29;
$L__BB25_387:
	setp.ge.s32 	%p30, %r323, %r183;
	mov.b32 	%r1507, 1;
	@%p30 bra 	$L__BB25_389;
	mov.b32 	%r484, 0;
	// begin inline asm
	cvt.rn.f16.s32 %rs90, %r484;
	// end inline asm
	ld.global.u16 	%rs92, [%rd143+26];
	// begin inline asm
	{ .reg .pred __$temp3;
  setp.neu.f16  __$temp3, %rs92, %rs90;
  selp.u16 %rs91, 1, 0, __$temp3;}
	// end inline asm
	setp.ne.s16 	%p31, %rs91, 0;
	selp.u32 	%r1507, 1, 0, %p31;
$L__BB25_389:
	bar.sync 	0;
	add.s32 	%r516, %r1495, %r1494;
	add.s32 	%r517, %r1496, %r516;
	add.s32 	%r518, %r1497, %r517;
	add.s32 	%r519, %r1498, %r518;
	add.s32 	%r520, %r1499, %r519;
	add.s32 	%r521, %r1500, %r520;
	add.s32 	%r522, %r1501, %r521;
	add.s32 	%r523, %r1502, %r522;
	add.s32 	%r524, %r1503, %r523;
	add.s32 	%r525, %r1504, %r524;
	add.s32 	%r526, %r1505, %r525;
	add.s32 	%r527, %r1506, %r526;
	add.s32 	%r490, %r1507, %r527;
	shr.u32 	%r354, %r1525, 5;
	// begin inline asm
	mov.u32 %r485, %laneid;
	// end inline asm
	mov.b32 	%r488, 1;
	mov.b32 	%r513, 0;
	mov.b32 	%r515, -1;
	// begin inline asm
	{  .reg .s32 r0;  .reg .pred p;  shfl.sync.up.b32 r0|p, %r490, %r488, %r513, %r515;  @p add.s32 r0, r0, %r490;  mov.s32 %r486, r0;}
	// end inline asm
	mov.b32 	%r494, 2;
	// begin inline asm
	{  .reg .s32 r0;  .reg .pred p;  shfl.sync.up.b32 r0|p, %r486, %r494, %r513, %r515;  @p add.s32 r0, r0, %r486;  mov.s32 %r492, r0;}
	// end inline asm
	mov.b32 	%r500, 4;
	// begin inline asm
	{  .reg .s32 r0;  .reg .pred p;  shfl.sync.up.b32 r0|p, %r492, %r500, %r513, %r515;  @p add.s32 r0, r0, %r492;  mov.s32 %r498, r0;}
	// end inline asm
	mov.b32 	%r506, 8;
	// begin inline asm
	{  .reg .s32 r0;  .reg .pred p;  shfl.sync.up.b32 r0|p, %r498, %r506, %r513, %r515;  @p add.s32 r0, r0, %r498;  mov.s32 %r504, r0;}
	// end inline asm
	mov.b32 	%r512, 16;
	// begin inline asm
	{  .reg .s32 r0;  .reg .pred p;  shfl.sync.up.b32 r0|p, %r504, %r512, %r513, %r515;  @p add.s32 r0, r0, %r504;  mov.s32 %r510, r0;}
	// end inline asm
	setp.ne.s32 	%p32, %r485, 31;
	@%p32 bra 	$L__BB25_391;
	shl.b32 	%r528, %r354, 2;
	mov.u32 	%r529, _ZZN3cub18CUB_300001_SM_10006detail6select23DeviceSelectSweepKernelINS2_10policy_hubIjbiLb0ELNS0_10SelectImplE0EE10Policy1000EN6thrust24THRUST_300001_SM_1000_NS17counting_iteratorIjNS9_11use_defaultESB_SB_EENS9_18transform_iteratorI9NonZeroOpI6__halfEPKSF_SB_SB_EEPjSK_NS0_13ScanTileStateIiLb1EEENS0_8NullTypeESN_iNS2_19streaming_context_tIlLb1EEELS5_0EEEvT0_T1_T2_T3_T4_T5_T6_T7_iT8_NS1_7vsmem_tEE19static_temp_storage;
	add.s32 	%r530, %r529, %r528;
	st.shared.u32 	[%r530], %r510;
$L__BB25_391:
	sub.s32 	%r531, %r510, %r490;
	bar.sync 	0;
	ld.shared.v4.u32 	{%r532, %r533, %r534, %r535}, [_ZZN3cub18CUB_300001_SM_10006detail6select23DeviceSelectSweepKernelINS2_10policy_hubIjbiLb0ELNS0_10SelectImplE0EE10Policy1000EN6thrust24THRUST_300001_SM_1000_NS17counting_iteratorIjNS9_11use_defaultESB_SB_EENS9_18transform_iteratorI9NonZeroOpI6__halfEPKSF_SB_SB_EEPjSK_NS0_13ScanTileStateIiLb1EEENS0_8NullTypeESN_iNS2_19streaming_context_tIlLb1EEELS5_0EEEvT0_T1_T2_T3_T4_T5_T6_T7_iT8_NS1_7vsmem_tEE19static_temp_storage];
	add.s32 	%r536, %r533, %r532;
	setp.eq.s32 	%p33, %r354, 2;
	selp.b32 	%r537, %r536, %r532, %p33;
	add.s32 	%r538, %r536, %r534;
	setp.eq.s32 	%p34, %r354, 3;
	selp.b32 	%r539, %r538, %r537, %p34;
	add.s32 	%r540, %r538, %r535;
	setp.eq.s32 	%p35, %r354, 4;
	selp.b32 	%r541, %r540, %r539, %p35;
	ld.shared.v4.u32 	{%r542, %r543, %r544, %r545}, [_ZZN3cub18CUB_300001_SM_10006detail6select23DeviceSelectSweepKernelINS2_10policy_hubIjbiLb0ELNS0_10SelectImplE0EE10Policy1000EN6thrust24THRUST_300001_SM_1000_NS17counting_iteratorIjNS9_11use_defaultESB_SB_EENS9_18transform_iteratorI9NonZeroOpI6__halfEPKSF_SB_SB_EEPjSK_NS0_13ScanTileStateIiLb1EEENS0_8NullTypeESN_iNS2_19streaming_context_tIlLb1EEELS5_0EEEvT0_T1_T2_T3_T4_T5_T6_T7_iT8_NS1_7vsmem_tEE19static_temp_storage+16];
	add.s32 	%r546, %r540, %r542;
	setp.eq.s32 	%p36, %r354, 5;
	selp.b32 	%r547, %r546, %r541, %p36;
	add.s32 	%r548, %r546, %r543;
	setp.eq.s32 	%p37, %r354, 6;
	selp.b32 	%r549, %r548, %r547, %p37;
	add.s32 	%r550, %r548, %r544;
	setp.eq.s32 	%p38, %r354, 7;
	selp.b32 	%r551, %r550, %r549, %p38;
	add.s32 	%r552, %r550, %r545;
	setp.eq.s32 	%p39, %r354, 8;
	selp.b32 	%r553, %r552, %r551, %p39;
	ld.shared.v4.u32 	{%r554, %r555, %r556, %r557}, [_ZZN3cub18CUB_300001_SM_10006detail6select23DeviceSelectSweepKernelINS2_10policy_hubIjbiLb0ELNS0_10SelectImplE0EE10Policy1000EN6thrust24THRUST_300001_SM_1000_NS17counting_iteratorIjNS9_11use_defaultESB_SB_EENS9_18transform_iteratorI9NonZeroOpI6__halfEPKSF_SB_SB_EEPjSK_NS0_13ScanTileStateIiLb1EEENS0_8NullTypeESN_iNS2_19streaming_context_tIlLb1EEELS5_0EEEvT0_T1_T2_T3_T4_T5_T6_T7_iT8_NS1_7vsmem_tEE19static_temp_storage+32];
	add.s32 	%r558, %r552, %r554;
	setp.eq.s32 	%p40, %r354, 9;
	selp.b32 	%r559, %r558, %r553, %p40;
	add.s32 	%r560, %r558, %r555;
	setp.eq.s32 	%p41, %r354, 10;
	selp.b32 	%r561, %r560, %r559, %p41;
	add.s32 	%r562, %r560, %r556;
	setp.eq.s32 	%p42, %r354, 11;
	selp.b32 	%r563, %r562, %r561, %p42;
	add.s32 	%r564, %r562, %r557;
	setp.eq.s32 	%p43, %r354, 12;
	selp.b32 	%r565, %r564, %r563, %p43;
	ld.shared.v4.u32 	{%r566, %r567, %r568, %r569}, [_ZZN3cub18CUB_300001_SM_10006detail6select23DeviceSelectSweepKernelINS2_10policy_hubIjbiLb0ELNS0_10SelectImplE0EE10Policy1000EN6thrust24THRUST_300001_SM_1000_NS17counting_iteratorIjNS9_11use_defaultESB_SB_EENS9_18transform_iteratorI9NonZeroOpI6__halfEPKSF_SB_SB_EEPjSK_NS0_13ScanTileStateIiLb1EEENS0_8NullTypeESN_iNS2_19streaming_context_tIlLb1EEELS5_0EEEvT0_T1_T2_T3_T4_T5_T6_T7_iT8_NS1_7vsmem_tEE19static_temp_storage+48];
	add.s32 	%r570, %r564, %r566;
	setp.eq.s32 	%p44, %r354, 13;
	selp.b32 	%r571, %r570, %r565, %p44;
	add.s32 	%r572, %r570, %r567;
	setp.eq.s32 	%p45, %r354, 14;
	selp.b32 	%r573, %r572, %r571, %p45;
	add.s32 	%r574, %r572, %r568;
	setp.eq.s32 	%p46, %r354, 15;
	selp.b32 	%r575, %r574, %r573, %p46;
	add.s32 	%r357, %r574, %r569;
	setp.gt.u32 	%p47, %r1525, 31;
	setp.lt.u32 	%p48, %r1525, 32;
	setp.eq.s32 	%p49, %r485, 0;
	selp.b32 	%r576, 0, %r531, %p49;
	add.s32 	%r1521, %r575, %r576;
	selp.b32 	%r359, %r531, %r1521, %p48;
	@%p47 bra 	$L__BB25_407;
	setp.ne.s32 	%p50, %r1525, 0;
	mul.wide.s32 	%rd204, %r1454, 8;
	add.s64 	%rd144, %rd3, %rd204;
	@%p50 bra 	$L__BB25_394;
	st.shared.u32 	[_ZZN3cub18CUB_300001_SM_10006detail6select23DeviceSelectSweepKernelINS2_10policy_hubIjbiLb0ELNS0_10SelectImplE0EE10Policy1000EN6thrust24THRUST_300001_SM_1000_NS17counting_iteratorIjNS9_11use_defaultESB_SB_EENS9_18transform_iteratorI9NonZeroOpI6__halfEPKSF_SB_SB_EEPjSK_NS0_13ScanTileStateIiLb1EEENS0_8NullTypeESN_iNS2_19streaming_context_tIlLb1EEELS5_0EEEvT0_T1_T2_T3_T4_T5_T6_T7_iT8_NS1_7vsmem_tEE19static_temp_storage+108], %r357;
	add.s64 	%rd205, %rd144, 256;
	mov.b32 	%r577, 100;
	// begin inline asm
	st.relaxed.gpu.v2.u32 [%rd205], {%r577, %r357};
	// end inline asm
$L__BB25_394:
	not.b32 	%r583, %r1525;
	add.s32 	%r1516, %r1454, %r583;
	mov.b32 	%r579, 675;
	// begin inline asm
	nanosleep.u32 %r579;
	// end inline asm
	mul.wide.s32 	%rd207, %r1516, 8;
	add.s64 	%rd208, %rd3, %rd207;
	add.s64 	%rd206, %rd208, 256;
	// begin inline asm
	ld.relaxed.gpu.v2.u32 {%r1518, %r1510}, [%rd206];
	// end inline asm
	mov.b32 	%r1511, 422;
$L__BB25_395:
	setp.eq.s32 	%p51, %r1518, 99;
	mov.b32 	%r584, -1;
	vote.sync.any.pred 	%p52, %p51, %r584;
	not.pred 	%p53, %p52;
	@%p53 bra 	$L__BB25_397;
	mul.lo.s32 	%r753, %r1454, 16807;
	and.b32  	%r1454, %r753, 2147483647;
	add.s32 	%r754, %r1511, 1;
	rem.u32 	%r750, %r1454, %r754;
	// begin inline asm
	nanosleep.u32 %r750;
	// end inline asm
	shr.u32 	%r1511, %r1511, 1;
	// begin inline asm
	ld.relaxed.gpu.v2.u32 {%r1518, %r1510}, [%rd206];
	// end inline asm
	bra.uni 	$L__BB25_395;
$L__BB25_397:
	setp.eq.s32 	%p54, %r1518, 101;
	mov.b32 	%r611, -1;
	vote.sync.ballot.b32 	%r613, %p54, %r611;
	// begin inline asm
	mov.u32 %r586, %lanemask_ge;
	// end inline asm
	and.b32  	%r614, %r613, %r586;
	or.b32  	%r615, %r614, -2147483648;
	add.s32 	%r616, %r615, -1;
	not.b32 	%r617, %r615;
	and.b32  	%r618, %r617, %r616;
	popc.b32 	%r590, %r618;
	mov.b32 	%r589, 1;
	// begin inline asm
	shfl.sync.down.b32 %r587, %r1510, %r589, %r590, %r611;
	// end inline asm
	setp.lt.s32 	%p56, %r485, %r590;
	selp.b32 	%r619, %r587, 0, %p56;
	add.s32 	%r593, %r619, %r1510;
	mov.b32 	%r594, 2;
	// begin inline asm
	shfl.sync.down.b32 %r592, %r593, %r594, %r590, %r611;
	// end inline asm
	add.s32 	%r374, %r485, 2;
	setp.gt.s32 	%p57, %r374, %r590;
	selp.b32 	%r620, 0, %r592, %p57;
	add.s32 	%r598, %r593, %r620;
	mov.b32 	%r599, 4;
	// begin inline asm
	shfl.sync.down.b32 %r597, %r598, %r599, %r590, %r611;
	// end inline asm
	add.s32 	%r375, %r485, 4;
	setp.gt.s32 	%p58, %r375, %r590;
	selp.b32 	%r621, 0, %r597, %p58;
	add.s32 	%r603, %r598, %r621;
	mov.b32 	%r604, 8;
	// begin inline asm
	shfl.sync.down.b32 %r602, %r603, %r604, %r590, %r611;
	// end inline asm
	add.s32 	%r376, %r485, 8;
	setp.gt.s32 	%p59, %r376, %r590;
	selp.b32 	%r622, 0, %r602, %p59;
	add.s32 	%r608, %r603, %r622;
	mov.b32 	%r609, 16;
	// begin inline asm
	shfl.sync.down.b32 %r607, %r608, %r609, %r590, %r611;
	// end inline asm
	add.s32 	%r377, %r485, 16;
	setp.gt.s32 	%p60, %r377, %r590;
	selp.b32 	%r623, 0, %r607, %p60;
	add.s32 	%r1514, %r608, %r623;
	add.s64 	%rd146, %rd3, 256;
	mov.b32 	%r1512, 422;
$L__BB25_398:
	setp.ne.s32 	%p61, %r1518, 101;
	mov.b32 	%r624, -1;
	vote.sync.all.pred 	%p62, %p61, %r624;
	not.pred 	%p63, %p62;
	@%p63 bra 	$L__BB25_403;
	shr.u32 	%r1512, %r1512, 1;
	mul.wide.s32 	%rd304, %r1516, 8;
	add.s64 	%rd305, %rd146, %rd304;
	add.s64 	%rd303, %rd305, -256;
	// begin inline asm
	ld.relaxed.gpu.v2.u32 {%r1518, %r1519}, [%rd303];
	// end inline asm
	mov.u32 	%r1520, %r1512;
$L__BB25_400:
	setp.eq.s32 	%p148, %r1518, 99;
	mov.b32 	%r706, -1;
	vote.sync.any.pred 	%p149, %p148, %r706;
	not.pred 	%p150, %p149;
	@%p150 bra 	$L__BB25_402;
	mul.lo.s32 	%r748, %r1454, 16807;
	and.b32  	%r1454, %r748, 2147483647;
	add.s32 	%r749, %r1520, 1;
	rem.u32 	%r745, %r1454, %r749;
	// begin inline asm
	nanosleep.u32 %r745;
	// end inline asm
	shr.u32 	%r1520, %r1520, 1;
	// begin inline asm
	ld.relaxed.gpu.v2.u32 {%r1518, %r1519}, [%rd303];
	// end inline asm
	bra.uni 	$L__BB25_400;
$L__BB25_402:
	setp.eq.s32 	%p151, %r1518, 101;
	mov.b32 	%r732, -1;
	vote.sync.ballot.b32 	%r733, %p151, %r732;
	and.b32  	%r734, %r733, %r586;
	or.b32  	%r735, %r734, -2147483648;
	add.s32 	%r736, %r735, -1;
	not.b32 	%r737, %r735;
	and.b32  	%r738, %r737, %r736;
	popc.b32 	%r711, %r738;
	mov.b32 	%r710, 1;
	// begin inline asm
	shfl.sync.down.b32 %r708, %r1519, %r710, %r711, %r732;
	// end inline asm
	setp.lt.s32 	%p153, %r485, %r711;
	selp.b32 	%r739, %r708, 0, %p153;
	add.s32 	%r714, %r739, %r1519;
	mov.b32 	%r715, 2;
	// begin inline asm
	shfl.sync.down.b32 %r713, %r714, %r715, %r711, %r732;
	// end inline asm
	setp.gt.s32 	%p154, %r374, %r711;
	selp.b32 	%r740, 0, %r713, %p154;
	add.s32 	%r719, %r714, %r740;
	mov.b32 	%r720, 4;
	// begin inline asm
	shfl.sync.down.b32 %r718, %r719, %r720, %r711, %r732;
	// end inline asm
	setp.gt.s32 	%p155, %r375, %r711;
	selp.b32 	%r741, 0, %r718, %p155;
	add.s32 	%r724, %r719, %r741;
	mov.b32 	%r725, 8;
	// begin inline asm
	shfl.sync.down.b32 %r723, %r724, %r725, %r711, %r732;
	// end inline asm
	setp.gt.s32 	%p156, %r376, %r711;
	selp.b32 	%r742, 0, %r723, %p156;
	add.s32 	%r729, %r724, %r742;
	mov.b32 	%r730, 16;
	// begin inline asm
	shfl.sync.down.b32 %r728, %r729, %r730, %r711, %r732;
	// end inline asm
	setp.gt.s32 	%p157, %r377, %r711;
	selp.b32 	%r743, 0, %r728, %p157;
	add.s32 	%r744, %r743, %r1514;
	add.s32 	%r1514, %r744, %r729;
	add.s32 	%r1516, %r1516, -32;
	bra.uni 	$L__BB25_398;
$L__BB25_403:
	setp.ne.s32 	%p64, %r1525, 0;
	@%p64 bra 	$L__BB25_405;
	add.s32 	%r627, %r1514, %r357;
	add.s64 	%rd209, %rd144, 256;
	mov.b32 	%r626, 101;
	// begin inline asm
	st.relaxed.gpu.v2.u32 [%rd209], {%r626, %r627};
	// end inline asm
	st.shared.u32 	[_ZZN3cub18CUB_300001_SM_10006detail6select23DeviceSelectSweepKernelINS2_10policy_hubIjbiLb0ELNS0_10SelectImplE0EE10Policy1000EN6thrust24THRUST_300001_SM_1000_NS17counting_iteratorIjNS9_11use_defaultESB_SB_EENS9_18transform_iteratorI9NonZeroOpI6__halfEPKSF_SB_SB_EEPjSK_NS0_13ScanTileStateIiLb1EEENS0_8NullTypeESN_iNS2_19streaming_context_tIlLb1EEELS5_0EEEvT0_T1_T2_T3_T4_T5_T6_T7_iT8_NS1_7vsmem_tEE19static_temp_storage+100], %r1514;
	st.shared.u32 	[_ZZN3cub18CUB_300001_SM_10006detail6select23DeviceSelectSweepKernelINS2_10policy_hubIjbiLb0ELNS0_10SelectImplE0EE10Policy1000EN6thrust24THRUST_300001_SM_1000_NS17counting_iteratorIjNS9_11use_defaultESB_SB_EENS9_18transform_iteratorI9NonZeroOpI6__halfEPKSF_SB_SB_EEPjSK_NS0_13ScanTileStateIiLb1EEENS0_8NullTypeESN_iNS2_19streaming_context_tIlLb1EEELS5_0EEEvT0_T1_T2_T3_T4_T5_T6_T7_iT8_NS1_7vsmem_tEE19static_temp_storage+104], %r627;
$L__BB25_405:
	setp.ne.s32 	%p65, %r485, 0;
	mov.u32 	%r1521, %r359;
	@%p65 bra 	$L__BB25_407;
	st.shared.u32 	[_ZZN3cub18CUB_300001_SM_10006detail6select23DeviceSelectSweepKernelINS2_10policy_hubIjbiLb0ELNS0_10SelectImplE0EE10Policy1000EN6thrust24THRUST_300001_SM_1000_NS17counting_iteratorIjNS9_11use_defaultESB_SB_EENS9_18transform_iteratorI9NonZeroOpI6__halfEPKSF_SB_SB_EEPjSK_NS0_13ScanTileStateIiLb1EEENS0_8NullTypeESN_iNS2_19streaming_context_tIlLb1EEELS5_0EEEvT0_T1_T2_T3_T4_T5_T6_T7_iT8_NS1_7vsmem_tEE19static_temp_storage+80], %r1514;
	mov.u32 	%r1521, %r1514;
$L__BB25_407:
	mov.u64 	%rd148, %rd194;
	bar.sync 	0;
	setp.eq.s32 	%p66, %r1525, 0;
	ld.shared.u32 	%r628, [_ZZN3cub18CUB_300001_SM_10006detail6select23DeviceSelectSweepKernelINS2_10policy_hubIjbiLb0ELNS0_10SelectImplE0EE10Policy1000EN6thrust24THRUST_300001_SM_1000_NS17counting_iteratorIjNS9_11use_defaultESB_SB_EENS9_18transform_iteratorI9NonZeroOpI6__halfEPKSF_SB_SB_EEPjSK_NS0_13ScanTileStateIiLb1EEENS0_8NullTypeESN_iNS2_19streaming_context_tIlLb1EEELS5_0EEEvT0_T1_T2_T3_T4_T5_T6_T7_iT8_NS1_7vsmem_tEE19static_temp_storage+80];
	selp.b32 	%r629, 0, %r628, %p66;
	add.s32 	%r400, %r629, %r1521;
	add.s32 	%r401, %r400, %r1494;
	add.s32 	%r402, %r516, %r400;
	add.s32 	%r403, %r402, %r1496;
	add.s32 	%r404, %r403, %r1497;
	add.s32 	%r405, %r404, %r1498;
	add.s32 	%r406, %r405, %r1499;
	add.s32 	%r407, %r406, %r1500;
	add.s32 	%r408, %r407, %r1501;
	add.s32 	%r409, %r408, %r1502;
	add.s32 	%r410, %r409, %r1503;
	add.s32 	%r411, %r410, %r1504;
	add.s32 	%r412, %r411, %r1505;
	add.s32 	%r413, %r412, %r1506;
	ld.shared.v2.u32 	{%r631, %r414}, [_ZZN3cub18CUB_300001_SM_10006detail6select23DeviceSelectSweepKernelINS2_10policy_hubIjbiLb0ELNS0_10SelectImplE0EE10Policy1000EN6thrust24THRUST_300001_SM_1000_NS17counting_iteratorIjNS9_11use_defaultESB_SB_EENS9_18transform_iteratorI9NonZeroOpI6__halfEPKSF_SB_SB_EEPjSK_NS0_13ScanTileStateIiLb1EEENS0_8NullTypeESN_iNS2_19streaming_context_tIlLb1EEELS5_0EEEvT0_T1_T2_T3_T4_T5_T6_T7_iT8_NS1_7vsmem_tEE19static_temp_storage+104];
	ld.shared.u32 	%r415, [_ZZN3cub18CUB_300001_SM_10006detail6select23DeviceSelectSweepKernelINS2_10policy_hubIjbiLb0ELNS0_10SelectImplE0EE10Policy1000EN6thrust24THRUST_300001_SM_1000_NS17counting_iteratorIjNS9_11use_defaultESB_SB_EENS9_18transform_iteratorI9NonZeroOpI6__halfEPKSF_SB_SB_EEPjSK_NS0_13ScanTileStateIiLb1EEENS0_8NullTypeESN_iNS2_19streaming_context_tIlLb1EEELS5_0EEEvT0_T1_T2_T3_T4_T5_T6_T7_iT8_NS1_7vsmem_tEE19static_temp_storage+100];
	sub.s32 	%r632, 7168, %r183;
	sub.s32 	%r1529, %r631, %r632;
	sub.s32 	%r417, %r414, %r632;
	setp.gt.s32 	%p67, %r417, 512;
	@%p67 bra 	$L__BB25_464;
	ld.param.u8 	%rs35, [%rd148];
	ld.param.u64 	%rd210, [%rd148+24];
	cvta.to.global.u64 	%rd149, %rd210;
	setp.ne.s32 	%p68, %r1494, 0;
	setp.lt.s32 	%p69, %r400, %r1529;
	and.pred  	%p70, %p68, %p69;
	@%p70 bra 	$L__BB25_409;
	bra.uni 	$L__BB25_412;
$L__BB25_409:
	setp.ne.s16 	%p71, %rs35, 0;
	mov.b64 	%rd707, 0;
	@%p71 bra 	$L__BB25_411;
	ld.global.u64 	%rd707, [%rd149];
$L__BB25_411:
	cvt.s64.s32 	%rd212, %r400;
	add.s64 	%rd213, %rd707, %rd212;
	shl.b64 	%rd214, %rd213, 2;
	add.s64 	%rd215, %rd2, %rd214;
	st.global.u32 	[%rd215], %r298;
$L__BB25_412:
	setp.eq.s32 	%p72, %r1495, 0;
	setp.ge.s32 	%p73, %r401, %r1529;
	or.pred  	%p74, %p72, %p73;
	@%p74 bra 	$L__BB25_416;
	setp.ne.s16 	%p75, %rs35, 0;
	mov.b64 	%rd708, 0;
	@%p75 bra 	$L__BB25_415;
	ld.global.u64 	%rd708, [%rd149];
$L__BB25_415:
	cvt.s64.s32 	%rd217, %r401;
	add.s64 	%rd218, %rd708, %rd217;
	shl.b64 	%rd219, %rd218, 2;
	add.s64 	%rd220, %rd2, %rd219;
	st.global.u32 	[%rd220], %r300;
$L__BB25_416:
	setp.eq.s32 	%p76, %r1496, 0;
	setp.ge.s32 	%p77, %r402, %r1529;
	or.pred  	%p78, %p76, %p77;
	@%p78 bra 	$L__BB25_420;
	setp.ne.s16 	%p79, %rs35, 0;
	mov.b64 	%rd709, 0;
	@%p79 bra 	$L__BB25_419;
	ld.global.u64 	%rd709, [%rd149];
$L__BB25_419:
	cvt.s64.s32 	%rd222, %r402;
	add.s64 	%rd223, %rd709, %rd222;
	shl.b64 	%rd224, %rd223, 2;
	add.s64 	%rd225, %rd2, %rd224;
	st.global.u32 	[%rd225], %r302;
$L__BB25_420:
	setp.eq.s32 	%p80, %r1497, 0;
	setp.ge.s32 	%p81, %r403, %r1529;
	or.pred  	%p82, %p80, %p81;
	@%p82 bra 	$L__BB25_424;
	setp.ne.s16 	%p83, %rs35, 0;
	mov.b64 	%rd710, 0;
	@%p83 bra 	$L__BB25_423;
	ld.global.u64 	%rd710, [%rd149];
$L__BB25_423:
	cvt.s64.s32 	%rd227, %r403;
	add.s64 	%rd228, %rd710, %rd227;
	shl.b64 	%rd229, %rd228, 2;
	add.s64 	%rd230, %rd2, %rd229;
	st.global.u32 	[%rd230], %r304;
$L__BB25_424:
	setp.eq.s32 	%p84, %r1498, 0;
	setp.ge.s32 	%p85, %r404, %r1529;
	or.pred  	%p86, %p84, %p85;
	@%p86 bra 	$L__BB25_428;
	setp.ne.s16 	%p87, %rs35, 0;
	mov.b64 	%rd711, 0;
	@%p87 bra 	$L__BB25_427;
	ld.global.u64 	%rd711, [%rd149];
$L__BB25_427:
	cvt.s64.s32 	%rd232, %r404;
	add.s64 	%rd233, %rd711, %rd232;
	shl.b64 	%rd234, %rd233, 2;
	add.s64 	%rd235, %rd2, %rd234;
	st.global.u32 	[%rd235], %r306;
$L__BB25_428:
	setp.eq.s32 	%p88, %r1499, 0;
	setp.ge.s32 	%p89, %r405, %r1529;
	or.pred  	%p90, %p88, %p89;
	@%p90 bra 	$L__BB25_432;
	setp.ne.s16 	%p91, %rs35, 0;
	mov.b64 	%rd712, 0;
	@%p91 bra 	$L__BB25_431;
	ld.global.u64 	%rd712, [%rd149];
$L__BB25_431:
	cvt.s64.s32 	%rd237, %r405;
	add.s64 	%rd238, %rd712, %rd237;
	shl.b64 	%rd239, %rd238, 2;
	add.s64 	%rd240, %rd2, %rd239;
	st.global.u32 	[%rd240], %r308;
$L__BB25_432:
	setp.eq.s32 	%p92, %r1500, 0;
	setp.ge.s32 	%p93, %r406, %r1529;
	or.pred  	%p94, %p92, %p93;
	@%p94 bra 	$L__BB25_436;
	setp.ne.s16 	%p95, %rs35, 0;
	mov.b64 	%rd713, 0;
	@%p95 bra 	$L__BB25_435;
	ld.global.u64 	%rd713, [%rd149];
$L__BB25_435:
	cvt.s64.s32 	%rd242, %r406;
	add.s64 	%rd243, %rd713, %rd242;
	shl.b64 	%rd244, %rd243, 2;
	add.s64 	%rd245, %rd2, %rd244;
	st.global.u32 	[%rd245], %r310;
$L__BB25_436:
	setp.eq.s32 	%p96, %r1501, 0;
	setp.ge.s32 	%p97, %r407, %r1529;
	or.pred  	%p98, %p96, %p97;
	@%p98 bra 	$L__BB25_440;
	setp.ne.s16 	%p99, %rs35, 0;
	mov.b64 	%rd714, 0;
	@%p99 bra 	$L__BB25_439;
	ld.global.u64 	%rd714, [%rd149];
$L__BB25_439:
	cvt.s64.s32 	%rd247, %r407;
	add.s64 	%rd248, %rd714, %rd247;
	shl.b64 	%rd249, %rd248, 2;
	add.s64 	%rd250, %rd2, %rd249;
	st.global.u32 	[%rd250], %r312;
$L__BB25_440:
	setp.eq.s32 	%p100, %r1502, 0;
	setp.ge.s32 	%p101, %r408, %r1529;
	or.pred  	%p102, %p100, %p101;
	@%p102 bra 	$L__BB25_444;
	setp.ne.s16 	%p103, %rs35, 0;
	mov.b64 	%rd715, 0;
	@%p103 bra 	$L__BB25_443;
	ld.global.u64 	%rd715, [%rd149];
$L__BB25_443:
	cvt.s64.s32 	%rd252, %r408;
	add.s64 	%rd253, %rd715, %rd252;
	shl.b64 	%rd254, %rd253, 2;
	add.s64 	%rd255, %rd2, %rd254;
	st.global.u32 	[%rd255], %r314;
$L__BB25_444:
	setp.eq.s32 	%p104, %r1503, 0;
	setp.ge.s32 	%p105, %r409, %r1529;
	or.pred  	%p106, %p104, %p105;
	@%p106 bra 	$L__BB25_448;
	setp.ne.s16 	%p107, %rs35, 0;
	mov.b64 	%rd716, 0;
	@%p107 bra 	$L__BB25_447;
	ld.global.u64 	%rd716, [%rd149];
$L__BB25_447:
	cvt.s64.s32 	%rd257, %r409;
	add.s64 	%rd258, %rd716, %rd257;
	shl.b64 	%rd259, %rd258, 2;
	add.s64 	%rd260, %rd2, %rd259;
	st.global.u32 	[%rd260], %r316;
$L__BB25_448:
	setp.eq.s32 	%p108, %r1504, 0;
	setp.ge.s32 	%p109, %r410, %r1529;
	or.pred  	%p110, %p108, %p109;
	@%p110 bra 	$L__BB25_452;
	setp.ne.s16 	%p111, %rs35, 0;
	mov.b64 	%rd717, 0;
	@%p111 bra 	$L__BB25_451;
	ld.global.u64 	%rd717, [%rd149];
$L__BB25_451:
	cvt.s64.s32 	%rd262, %r410;
	add.s64 	%rd263, %rd717, %rd262;
	shl.b64 	%rd264, %rd263, 2;
	add.s64 	%rd265, %rd2, %rd264;
	st.global.u32 	[%rd265], %r318;
$L__BB25_452:
	setp.eq.s32 	%p112, %r1505, 0;
	setp.ge.s32 	%p113, %r411, %r1529;
	or.pred  	%p114, %p112, %p113;
	@%p114 bra 	$L__BB25_456;
	setp.ne.s16 	%p115, %rs35, 0;
	mov.b64 	%rd718, 0;
	@%p115 bra 	$L__BB25_455;
	ld.global.u64 	%rd718, [%rd149];
$L__BB25_455:
	cvt.s64.s32 	%rd267, %r411;
	add.s64 	%rd268, %rd718, %rd267;
	shl.b64 	%rd269, %rd268, 2;
	add.s64 	%rd270, %rd2, %rd269;
	st.global.u32 	[%rd270], %r320;
$L__BB25_456:
	setp.eq.s32 	%p116, %r1506, 0;
	setp.ge.s32 	%p117, %r412, %r1529;
	or.pred  	%p118, %p116, %p117;
	@%p118 bra 	$L__BB25_460;
	setp.ne.s16 	%p119, %rs35, 0;
	mov.b64 	%rd719, 0;
	@%p119 bra 	$L__BB25_459;
	ld.global.u64 	%rd719, [%rd149];
$L__BB25_459:
	cvt.s64.s32 	%rd272, %r412;
	add.s64 	%rd273, %rd719, %rd272;
	shl.b64 	%rd274, %rd273, 2;
	add.s64 	%rd275, %rd2, %rd274;
	st.global.u32 	[%rd275], %r322;
$L__BB25_460:
	setp.eq.s32 	%p120, %r1507, 0;
	setp.ge.s32 	%p121, %r413, %r1529;
	or.pred  	%p122, %p120, %p121;
	@%p122 bra 	$L__BB25_509;
	setp.ne.s16 	%p123, %rs35, 0;
	mov.b64 	%rd720, 0;
	@%p123 bra 	$L__BB25_463;
	ld.global.u64 	%rd720, [%rd149];
$L__BB25_463:
	cvt.s64.s32 	%rd277, %r413;
	add.s64 	%rd278, %rd720, %rd277;
	shl.b64 	%rd279, %rd278, 2;
	add.s64 	%rd280, %rd2, %rd279;
	st.global.u32 	[%rd280], %r324;
	bra.uni 	$L__BB25_509;
$L__BB25_464:
	bar.sync 	0;
	setp.eq.s32 	%p124, %r1494, 0;
	@%p124 bra 	$L__BB25_466;
	sub.s32 	%r633, %r400, %r415;
	shl.b32 	%r634, %r633, 2;
	mov.u32 	%r635, _ZZN3cub18CUB_300001_SM_10006detail6select23DeviceSelectSweepKernelINS2_10policy_hubIjbiLb0ELNS0_10SelectImplE0EE10Policy1000EN6thrust24THRUST_300001_SM_1000_NS17counting_iteratorIjNS9_11use_defaultESB_SB_EENS9_18transform_iteratorI9NonZeroOpI6__halfEPKSF_SB_SB_EEPjSK_NS0_13ScanTileStateIiLb1EEENS0_8NullTypeESN_iNS2_19streaming_context_tIlLb1EEELS5_0EEEvT0_T1_T2_T3_T4_T5_T6_T7_iT8_NS1_7vsmem_tEE19static_temp_storage;
	add.s32 	%r636, %r635, %r634;
	st.shared.u32 	[%r636], %r298;
$L__BB25_466:
	setp.eq.s32 	%p125, %r1495, 0;
	@%p125 bra 	$L__BB25_468;
	sub.s32 	%r637, %r401, %r415;
	shl.b32 	%r638, %r637, 2;
	mov.u32 	%r639, _ZZN3cub18CUB_300001_SM_10006detail6select23DeviceSelectSweepKernelINS2_10policy_hubIjbiLb0ELNS0_10SelectImplE0EE10Policy1000EN6thrust24THRUST_300001_SM_1000_NS17counting_iteratorIjNS9_11use_defaultESB_SB_EENS9_18transform_iteratorI9NonZeroOpI6__halfEPKSF_SB_SB_EEPjSK_NS0_13ScanTileStateIiLb1EEENS0_8NullTypeESN_iNS2_19streaming_context_tIlLb1EEELS5_0EEEvT0_T1_T2_T3_T4_T5_T6_T7_iT8_NS1_7vsmem_tEE19static_temp_storage;
	add.s32 	%r640, %r639, %r638;
	st.shared.u32 	[%r640], %r300;
$L__BB25_468:
	setp.eq.s32 	%p126, %r1496, 0;
	@%p126 bra 	$L__BB25_470;
	sub.s32 	%r641, %r402, %r415;
	shl.b32 	%r642, %r641, 2;
	mov.u32 	%r643, _ZZN3cub18CUB_300001_SM_10006detail6select23DeviceSelectSweepKernelINS2_10policy_hubIjbiLb0ELNS0_10SelectImplE0EE10Policy1000EN6thrust24THRUST_300001_SM_1000_NS17counting_iteratorIjNS9_11use_defaultESB_SB_EENS9_18transform_iteratorI9NonZeroOpI6__halfEPKSF_SB_SB_EEPjSK_NS0_13ScanTileStateIiLb1EEENS0_8NullTypeESN_iNS2_19streaming_context_tIlLb1EEELS5_0EEEvT0_T1_T2_T3_T4_T5_T6_T7_iT8_NS1_7vsmem_tEE19static_temp_storage;
	add.s32 	%r644, %r643, %r642;
	st.shared.u32 	[%r644], %r302;
$L__BB25_470:
	setp.eq.s32 	%p127, %r1497, 0;
	@%p127 bra 	$L__BB25_472;
	sub.s32 	%r645, %r403, %r415;
	shl.b32 	%r646, %r645, 2;
	mov.u32 	%r647, _ZZN3cub18CUB_300001_SM_10006detail6select23DeviceSelectSweepKernelINS2_10policy_hubIjbiLb0ELNS0_10SelectImplE0EE10Policy1000EN6thrust24THRUST_300001_SM_1000_NS17counting_iteratorIjNS9_11use_defaultESB_SB_EENS9_18transform_iteratorI9NonZeroOpI6__halfEPKSF_SB_SB_EEPjSK_NS0_13ScanTileStateIiLb1EEENS0_8NullTypeESN_iNS2_19streaming_context_tIlLb1EEELS5_0EEEvT0_T1_T2_T3_T4_T5_T6_T7_iT8_NS1_7vsmem_tEE19static_temp_storage;
	add.s32 	%r648, %r647, %r646;
	st.shared.u32 	[%r648], %r304;
$L__BB25_472:
	setp.eq.s32 	%p128, %r1498, 0;
	@%p128 bra 	$L__BB25_474;
	sub.s32 	%r649, %r404, %r415;
	shl.b32 	%r650, %r649, 2;
	mov.u32 	%r651, _ZZN3cub18CUB_300001_SM_10006detail6select23DeviceSelectSweepKernelINS2_10policy_hubIjbiLb0ELNS0_10SelectImplE0EE10Policy1000EN6thrust24THRUST_300001_SM_1000_NS17counting_iteratorIjNS9_11use_defaultESB_SB_EENS9_18transform_iteratorI9NonZeroOpI6__halfEPKSF_SB_SB_EEPjSK_NS0_13ScanTileStateIiLb1EEENS0_8NullTypeESN_iNS2_19streaming_context_tIlLb1EEELS5_0EEEvT0_T1_T2_T3_T4_T5_T6_T7_iT8_NS1_7vsmem_tEE19static_temp_storage;
	add.s32 	%r652, %r651, %r650;
	st.shared.u32 	[%r652], %r306;
$L__BB25_474:
	setp.eq.s32 	%p129, %r1499, 0;
	@%p129 bra 	$L__BB25_476;
	sub.s32 	%r653, %r405, %r415;
	shl.b32 	%r654, %r653, 2;
	mov.u32 	%r655, _ZZN3cub18CUB_300001_SM_10006detail6select23DeviceSelectSweepKernelINS2_10policy_hubIjbiLb0ELNS0_10SelectImplE0EE10Policy1000EN6thrust24THRUST_300001_SM_1000_NS17counting_iteratorIjNS9_11use_defaultESB_SB_EENS9_18transform_iteratorI9NonZeroOpI6__halfEPKSF_SB_SB_EEPjSK_NS0_13ScanTileStateIiLb1EEENS0_8NullTypeESN_iNS2_19streaming_context_tIlLb1EEELS5_0EEEvT0_T1_T2_T3_T4_T5_T6_T7_iT8_NS1_7vsmem_tEE19static_temp_storage;
	add.s32 	%r656, %r655, %r654;
	st.shared.u32 	[%r656], %r308;
$L__BB25_476:
	setp.eq.s32 	%p130, %r1500, 0;
	@%p130 bra 	$L__BB25_478;
	sub.s32 	%r657, %r406, %r415;
	shl.b32 	%r658, %r657, 2;
	mov.u32 	%r659, _ZZN3cub18CUB_300001_SM_10006detail6select23DeviceSelectSweepKernelINS2_10policy_hubIjbiLb0ELNS0_10SelectImplE0EE10Policy1000EN6thrust24THRUST_300001_SM_1000_NS17counting_iteratorIjNS9_11use_defaultESB_SB_EENS9_18transform_iteratorI9NonZeroOpI6__halfEPKSF_SB_SB_EEPjSK_NS0_13ScanTileStateIiLb1EEENS0_8NullTypeESN_iNS2_19streaming_context_tIlLb1EEELS5_0EEEvT0_T1_T2_T3_T4_T5_T6_T7_iT8_NS1_7vsmem_tEE19static_temp_storage;
	add.s32 	%r660, %r659, %r658;
	st.shared.u32 	[%r660], %r310;
$L__BB25_478:
	setp.eq.s32 	%p131, %r1501, 0;
	@%p131 bra 	$L__BB25_480;
	sub.s32 	%r661, %r407, %r415;
	shl.b32 	%r662, %r661, 2;
	mov.u32 	%r663, _ZZN3cub18CUB_300001_SM_10006detail6select23DeviceSelectSweepKernelINS2_10policy_hubIjbiLb0ELNS0_10SelectImplE0EE10Policy1000EN6thrust24THRUST_300001_SM_1000_NS17counting_iteratorIjNS9_11use_defaultESB_SB_EENS9_18transform_iteratorI9NonZeroOpI6__halfEPKSF_SB_SB_EEPjSK_NS0_13ScanTileStateIiLb1EEENS0_8NullTypeESN_iNS2_19streaming_context_tIlLb1EEELS5_0EEEvT0_T1_T2_T3_T4_T5_T6_T7_iT8_NS1_7vsmem_tEE19static_temp_storage;
	add.s32 	%r664, %r663, %r662;
	st.shared.u32 	[%r664], %r312;
$L__BB25_480:
	setp.eq.s32 	%p132, %r1502, 0;
	@%p132 bra 	$L__BB25_482;
	sub.s32 	%r665, %r408, %r415;
	shl.b32 	%r666, %r665, 2;
	mov.u32 	%r667, _ZZN3cub18CUB_300001_SM_10006detail6select23DeviceSelectSweepKernelINS2_10policy_hubIjbiLb0ELNS0_10SelectImplE0EE10Policy1000EN6thrust24THRUST_300001_SM_1000_NS17counting_iteratorIjNS9_11use_defaultESB_SB_EENS9_18transform_iteratorI9NonZeroOpI6__halfEPKSF_SB_SB_EEPjSK_NS0_13ScanTileStateIiLb1EEENS0_8NullTypeESN_iNS2_19streaming_context_tIlLb1EEELS5_0EEEvT0_T1_T2_T3_T4_T5_T6_T7_iT8_NS1_7vsmem_tEE19static_temp_storage;
	add.s32 	%r668, %r667, %r666;
	st.shared.u32 	[%r668], %r314;
$L__BB25_482:
	setp.eq.s32 	%p133, %r1503, 0;
	@%p133 bra 	$L__BB25_484;
	sub.s32 	%r669, %r409, %r415;
	shl.b32 	%r670, %r669, 2;
	mov.u32 	%r671, _ZZN3cub18CUB_300001_SM_10006detail6select23DeviceSelectSweepKernelINS2_10policy_hubIjbiLb0ELNS0_10SelectImplE0EE10Policy1000EN6thrust24THRUST_300001_SM_1000_NS17counting_iteratorIjNS9_11use_defaultESB_SB_EENS9_18transform_iteratorI9NonZeroOpI6__halfEPKSF_SB_SB_EEPjSK_NS0_13ScanTileStateIiLb1EEENS0_8NullTypeESN_iNS2_19streaming_context_tIlLb1EEELS5_0EEEvT0_T1_T2_T3_T4_T5_T6_T7_iT8_NS1_7vsmem_tEE19static_temp_storage;
	add.s32 	%r672, %r671, %r670;
	st.shared.u32 	[%r672], %r316;
$L__BB25_484:
	setp.eq.s32 	%p134, %r1504, 0;
	@%p134 bra 	$L__BB25_486;
	sub.s32 	%r673, %r410, %r415;
	shl.b32 	%r674, %r673, 2;
	mov.u32 	%r675, _ZZN3cub18CUB_300001_SM_10006detail6select23DeviceSelectSweepKernelINS2_10policy_hubIjbiLb0ELNS0_10SelectImplE0EE10Policy1000EN6thrust24THRUST_300001_SM_1000_NS17counting_iteratorIjNS9_11use_defaultESB_SB_EENS9_18transform_iteratorI9NonZeroOpI6__halfEPKSF_SB_SB_EEPjSK_NS0_13ScanTileStateIiLb1EEENS0_8NullTypeESN_iNS2_19streaming_context_tIlLb1EEELS5_0EEEvT0_T1_T2_T3_T4_T5_T6_T7_iT8_NS1_7vsmem_tEE19static_temp_storage;
	add.s32 	%r676, %r675, %r674;
	st.shared.u32 	[%r676], %r318;
$L__BB25_486:
	setp.eq.s32 	%p135, %r1505, 0;
	@%p135 bra 	$L__BB25_488;
	sub.s32 	%r677, %r411, %r415;
	shl.b32 	%r678, %r677, 2;
	mov.u32 	%r679, _ZZN3cub18CUB_300001_SM_10006detail6select23DeviceSelectSweepKernelINS2_10policy_hubIjbiLb0ELNS0_10SelectImplE0EE10Policy1000EN6thrust24THRUST_300001_SM_1000_NS17counting_iteratorIjNS9_11use_defaultESB_SB_EENS9_18transform_iteratorI9NonZeroOpI6__halfEPKSF_SB_SB_EEPjSK_NS0_13ScanTileStateIiLb1EEENS0_8NullTypeESN_iNS2_19streaming_context_tIlLb1EEELS5_0EEEvT0_T1_T2_T3_T4_T5_T6_T7_iT8_NS1_7vsmem_tEE19static_temp_storage;
	add.s32 	%r680, %r679, %r678;
	st.shared.u32 	[%r680], %r320;
$L__BB25_488:
	setp.eq.s32 	%p136, %r1506, 0;
	@%p136 bra 	$L__BB25_490;
	sub.s32 	%r681, %r412, %r415;
	shl.b32 	%r682, %r681, 2;
	mov.u32 	%r683, _ZZN3cub18CUB_300001_SM_10006detail6select23DeviceSelectSweepKernelINS2_10policy_hubIjbiLb0ELNS0_10SelectImplE0EE10Policy1000EN6thrust24THRUST_300001_SM_1000_NS17counting_iteratorIjNS9_11use_defaultESB_SB_EENS9_18transform_iteratorI9NonZeroOpI6__halfEPKSF_SB_SB_EEPjSK_NS0_13ScanTileStateIiLb1EEENS0_8NullTypeESN_iNS2_19streaming_context_tIlLb1EEELS5_0EEEvT0_T1_T2_T3_T4_T5_T6_T7_iT8_NS1_7vsmem_tEE19static_temp_storage;
	add.s32 	%r684, %r683, %r682;
	st.shared.u32 	[%r684], %r322;
$L__BB25_490:
	setp.eq.s32 	%p137, %r1507, 0;
	@%p137 bra 	$L__BB25_492;
	sub.s32 	%r685, %r413, %r415;
	shl.b32 	%r686, %r685, 2;
	mov.u32 	%r687, _ZZN3cub18CUB_300001_SM_10006detail6select23DeviceSelectSweepKernelINS2_10policy_hubIjbiLb0ELNS0_10SelectImplE0EE10Policy1000EN6thrust24THRUST_300001_SM_1000_NS17counting_iteratorIjNS9_11use_defaultESB_SB_EENS9_18transform_iteratorI9NonZeroOpI6__halfEPKSF_SB_SB_EEPjSK_NS0_13ScanTileStateIiLb1EEENS0_8NullTypeESN_iNS2_19streaming_context_tIlLb1EEELS5_0EEEvT0_T1_T2_T3_T4_T5_T6_T7_iT8_NS1_7vsmem_tEE19static_temp_storage;
	add.s32 	%r688, %r687, %r686;
	st.shared.u32 	[%r688], %r324;
$L__BB25_492:
	bar.sync 	0;
	setp.ge.s32 	%p138, %r1525, %r417;
	@%p138 bra 	$L__BB25_509;
	ld.param.u32 	%r1447, [_ZN3cub18CUB_300001_SM_10006detail6select23DeviceSelectSweepKernelINS2_10policy_hubIjbiLb0ELNS0_10SelectImplE0EE10Policy1000EN6thrust24THRUST_300001_SM_1000_NS17counting_iteratorIjNS9_11use_defaultESB_SB_EENS9_18transform_iteratorI9NonZeroOpI6__halfEPKSF_SB_SB_EEPjSK_NS0_13ScanTileStateIiLb1EEENS0_8NullTypeESN_iNS2_19streaming_context_tIlLb1EEELS5_0EEEvT0_T1_T2_T3_T4_T5_T6_T7_iT8_NS1_7vsmem_tE_param_7];
	ld.param.u8 	%rs36, [%rd148];
	ld.param.u64 	%rd281, [%rd148+24];
	cvta.to.global.u64 	%rd150, %rd281;
	add.s32 	%r689, %r414, %r1447;
	add.s32 	%r690, %r1525, %r3;
	sub.s32 	%r691, %r689, %r690;
	add.s32 	%r418, %r691, -7169;
	and.b32  	%r692, %r418, 1536;
	setp.eq.s32 	%p139, %r692, 1536;
	@%p139 bra 	$L__BB25_498;
	shr.u32 	%r693, %r418, 9;
	add.s32 	%r694, %r693, 1;
	and.b32  	%r695, %r694, 3;
	add.s32 	%r1524, %r1525, %r415;
	shl.b32 	%r696, %r1525, 2;
	mov.u32 	%r697, _ZZN3cub18CUB_300001_SM_10006detail6select23DeviceSelectSweepKernelINS2_10policy_hubIjbiLb0ELNS0_10SelectImplE0EE10Policy1000EN6thrust24THRUST_300001_SM_1000_NS17counting_iteratorIjNS9_11use_defaultESB_SB_EENS9_18transform_iteratorI9NonZeroOpI6__halfEPKSF_SB_SB_EEPjSK_NS0_13ScanTileStateIiLb1EEENS0_8NullTypeESN_iNS2_19streaming_context_tIlLb1EEELS5_0EEEvT0_T1_T2_T3_T4_T5_T6_T7_iT8_NS1_7vsmem_tEE19static_temp_storage;
	add.s32 	%r1523, %r697, %r696;
	neg.s32 	%r1522, %r695;
	shl.b32 	%r698, %r694, 9;
	and.b32  	%r699, %r698, 1536;
	add.s32 	%r1525, %r1525, %r699;
$L__BB25_495:
	.pragma "nounroll";
	setp.ne.s16 	%p140, %rs36, 0;
	ld.shared.u32 	%r426, [%r1523];
	mov.b64 	%rd702, 0;
	@%p140 bra 	$L__BB25_497;
	ld.global.u64 	%rd702, [%rd150];
$L__BB25_497:
	cvt.s64.s32 	%rd283, %r1524;
	add.s64 	%rd284, %rd702, %rd283;
	shl.b64 	%rd285, %rd284, 2;
	add.s64 	%rd286, %rd2, %rd285;
	st.global.u32 	[%rd286], %r426;
	add.s32 	%r1524, %r1524, 512;
	add.s32 	%r1523, %r1523, 2048;
	add.s32 	%r1522, %r1522, 1;
	setp.ne.s32 	%p141, %r1522, 0;
	@%p141 bra 	$L__BB25_495;
$L__BB25_498:
	setp.lt.u32 	%p142, %r418, 1536;
	@%p142 bra 	$L__BB25_509;
	add.s32 	%r1527, %r1525, %r415;
	shl.b32 	%r700, %r1525, 2;
	mov.u32 	%r701, _ZZN3cub18CUB_300001_SM_10006detail6select23DeviceSelectSweepKernelINS2_10policy_hubIjbiLb0ELNS0_10SelectImplE0EE10Policy1000EN6thrust24THRUST_300001_SM_1000_NS17counting_iteratorIjNS9_11use_defaultESB_SB_EENS9_18transform_iteratorI9NonZeroOpI6__halfEPKSF_SB_SB_EEPjSK_NS0_13ScanTileStateIiLb1EEENS0_8NullTypeESN_iNS2_19streaming_context_tIlLb1EEELS5_0EEEvT0_T1_T2_T3_T4_T5_T6_T7_iT8_NS1_7vsmem_tEE19static_temp_storage;
	add.s32 	%r702, %r700, %r701;
	add.s32 	%r1526, %r702, 4096;
$L__BB25_500:
	setp.ne.s16 	%p143, %rs36, 0;
	cvt.s64.s32 	%rd153, %r1527;
	ld.shared.u32 	%r436, [%r1526+-4096];
	mov.b64 	%rd703, 0;
	@%p143 bra 	$L__BB25_502;
	ld.global.u64 	%rd703, [%rd150];
$L__BB25_502:
	setp.ne.s16 	%p144, %rs36, 0;
	add.s64 	%rd289, %rd703, %rd153;
	shl.b64 	%rd290, %rd289, 2;
	add.s64 	%rd291, %rd2, %rd290;
	st.global.u32 	[%rd291], %r436;
	ld.shared.u32 	%r437, [%r1526+-2048];
	mov.b64 	%rd704, 0;
	@%p144 bra 	$L__BB25_504;
	ld.global.u64 	%rd704, [%rd150];
$L__BB25_504:
	setp.ne.s16 	%p145, %rs36, 0;
	add.s64 	%rd293, %rd704, %rd153;
	shl.b64 	%rd294, %rd293, 2;
	add.s64 	%rd295, %rd2, %rd294;
	st.global.u32 	[%rd295+2048], %r437;
	ld.shared.u32 	%r438, [%r1526];
	mov.b64 	%rd705, 0;
	@%p145 bra 	$L__BB25_506;
	ld.global.u64 	%rd705, [%rd150];
$L__BB25_506:
	setp.ne.s16 	%p146, %rs36, 0;
	add.s64 	%rd297, %rd705, %rd153;
	shl.b64 	%rd298, %rd297, 2;
	add.s64 	%rd299, %rd2, %rd298;
	st.global.u32 	[%rd299+4096], %r438;
	ld.shared.u32 	%r439, [%r1526+2048];
	mov.b64 	%rd706, 0;
	@%p146 bra 	$L__BB25_508;
	ld.global.u64 	%rd706, [%rd150];
$L__BB25_508:
	cvt.u32.u64 	%r703, %rd153;
	add.s64 	%rd300, %rd706, %rd153;
	shl.b64 	%rd301, %rd300, 2;
	add.s64 	%rd302, %rd2, %rd301;
	st.global.u32 	[%rd302+6144], %r439;
	add.s32 	%r1525, %r1525, 2048;
	add.s32 	%r1527, %r703, 2048;
	add.s32 	%r1526, %r1526, 8192;
	setp.lt.s32 	%p147, %r1525, %r417;
	@%p147 bra 	$L__BB25_500;
$L__BB25_509:
	mov.u32 	%r933, %tid.x;
	setp.ne.s32 	%p285, %r933, 0;
	@%p285 bra 	$L__BB25_517;
	mov.u64 	%rd190, %rd194;
	ld.param.u8 	%rs189, [%rd190+1];
	setp.eq.s16 	%p286, %rs189, 0;
	@%p286 bra 	$L__BB25_514;
	ld.param.u8 	%rs190, [%rd190];
	setp.ne.s16 	%p287, %rs190, 0;
	mov.b32 	%r1530, 0;
	@%p287 bra 	$L__BB25_513;
	ld.param.u64 	%rd411, [%rd190+24];
	cvta.to.global.u64 	%rd412, %rd411;
	ld.global.u32 	%r1530, [%rd412];
$L__BB25_513:
	ld.param.u64 	%rd640, [_ZN3cub18CUB_300001_SM_10006detail6select23DeviceSelectSweepKernelINS2_10policy_hubIjbiLb0ELNS0_10SelectImplE0EE10Policy1000EN6thrust24THRUST_300001_SM_1000_NS17counting_iteratorIjNS9_11use_defaultESB_SB_EENS9_18transform_iteratorI9NonZeroOpI6__halfEPKSF_SB_SB_EEPjSK_NS0_13ScanTileStateIiLb1EEENS0_8NullTypeESN_iNS2_19streaming_context_tIlLb1EEELS5_0EEEvT0_T1_T2_T3_T4_T5_T6_T7_iT8_NS1_7vsmem_tE_param_3];
	add.s32 	%r935, %r1530, %r1529;
	cvta.to.global.u64 	%rd413, %rd640;
	st.global.u32 	[%rd413], %r935;
	bra.uni 	$L__BB25_517;
$L__BB25_514:
	ld.param.u8 	%rs191, [%rd190];
	setp.ne.s16 	%p288, %rs191, 0;
	mov.b64 	%rd721, 0;
	@%p288 bra 	$L__BB25_516;
	ld.param.u64 	%rd415, [%rd190+24];
	cvta.to.global.u64 	%rd416, %rd415;
	ld.global.u64 	%rd721, [%rd416];
$L__BB25_516:
	cvt.s64.s32 	%rd417, %r1529;
	add.s64 	%rd418, %rd721, %rd417;
	ld.param.u64 	%rd419, [%rd190+32];
	cvta.to.global.u64 	%rd420, %rd419;
	st.global.u64 	[%rd420], %rd418;
$L__BB25_517:
	ret;

}
	// .globl	_ZN3cub18CUB_300001_SM_10006detail6select23DeviceSelectSweepKernelINS2_10policy_hubIjbiLb0ELNS0_10SelectImplE0EE10Policy1000EN6thrust24THRUST_300001_SM_1000_NS17counting_iteratorIjNS9_11use_defaultESB_SB_EENS9_18transform_iteratorI9NonZeroOpIfEPKfSB_SB_EEPjSJ_NS0_13ScanTileStateIiLb1EEENS0_8NullTypeESM_iNS2_19streaming_context_tIlLb1EEELS5_0EEEvT0_T1_T2_T3_T4_T5_T6_T7_iT8_NS1_7vsmem_tE
.visible .entry _ZN3cub18CUB_300001_SM_10006detail6select23DeviceSelectSweepKernelINS2_10policy_hubIjbiLb0ELNS0_10SelectImplE0EE10Policy1000EN6thrust24THRUST_300001_SM_1000_NS17counting_iteratorIjNS9_11use_defaultESB_SB_EENS9_18transform_iteratorI9NonZeroOpIfEPKfSB_SB_EEPjSJ_NS0_13ScanTileStateIiLb1EEENS0_8NullTypeESM_iNS2_19streaming_context_tIlLb1EEELS5_0EEEvT0_T1_T2_T3_T4_T5_T6_T7_iT8_NS1_7vsmem_tE(
	.param .align 4 .b8 _ZN3cub18CUB_300001_SM_10006detail6select23DeviceSelectSweepKernelINS2_10policy_hubIjbiLb0ELNS0_10SelectImplE0EE10Policy1000EN6thrust24THRUST_300001_SM_1000_NS17counting_iteratorIjNS9_11use_defaultESB_SB_EENS9_18transform_iteratorI9NonZeroOpIfEPKfSB_SB_EEPjSJ_NS0_13ScanTileStateIiLb1EEENS0_8NullTypeESM_iNS2_19streaming_context_tIlLb1EEELS5_0EEEvT0_T1_T2_T3_T4_T5_T6_T7_iT8_NS1_7vsmem_tE_param_0[4],
	.param .align 8 .b8 _ZN3cub18CUB_300001_SM_10006detail6select23DeviceSelectSweepKernelINS2_10policy_hubIjbiLb0ELNS0_10SelectImplE0EE10Policy1000EN6thrust24THRUST_300001_SM_1000_NS17counting_iteratorIjNS9_11use_defaultESB_SB_EENS9_18transform_iteratorI9NonZeroOpIfEPKfSB_SB_EEPjSJ_NS0_13ScanTileStateIiLb1EEENS0_8NullTypeESM_iNS2_19streaming_context_tIlLb1EEELS5_0EEEvT0_T1_T2_T3_T4_T5_T6_T7_iT8_NS1_7vsmem_tE_param_1[16],
	.param .u64 .ptr .align 1 _ZN3cub18CUB_300001_SM_10006detail6select23DeviceSelectSweepKernelINS2_10policy_hubIjbiLb0ELNS0_10SelectImplE0EE10Policy1000EN6thrust24THRUST_300001_SM_1000_NS17counting_iteratorIjNS9_11use_defaultESB_SB_EENS9_18transform_iteratorI9NonZeroOpIfEPKfSB_SB_EEPjSJ_NS0_13ScanTileStateIiLb1EEENS0_8NullTypeESM_iNS2_19streaming_context_tIlLb1EEELS5_0EEEvT0_T1_T2_T3_T4_T5_T6_T7_iT8_NS1_7vsmem_tE_param_2,
	.param .u64 .ptr .align 1 _ZN3cub18CUB_300001_SM_10006detail6select23DeviceSelectSweepKernelINS2_10policy_hubIjbiLb0ELNS0_10SelectImplE0EE10Policy1000EN6thrust24THRUST_300001_SM_1000_NS17counting_iteratorIjNS9_11use_defaultESB_SB_EENS9_18transform_iteratorI9NonZeroOpIfEPKfSB_SB_EEPjSJ_NS0_13ScanTileStateIiLb1EEENS0_8NullTypeESM_iNS2_19streaming_context_tIlLb1EEELS5_0EEEvT0_T1_T2_T3_T4_T5_T6_T7_iT8_NS1_7vsmem_tE_param_3,
	.param .align 8 .b8 _ZN3cub18CUB_300001_SM_10006detail6select23DeviceSelectSweepKernelINS2_10policy_hubIjbiLb0ELNS0_10SelectImplE0EE10Policy1000EN6thrust24THRUST_300001_SM_1000_NS17counting_iteratorIjNS9_11use_defaultESB_SB_EENS9_18transform_iteratorI9NonZeroOpIfEPKfSB_SB_EEPjSJ_NS0_13ScanTileStateIiLb1EEENS0_8NullTypeESM_iNS2_19streaming_context_tIlLb1EEELS5_0EEEvT0_T1_T2_T3_T4_T5_T6_T7_iT8_NS1_7vsmem_tE_param_4[8],
	.param .align 1 .b8 _ZN3cub18CUB_300001_SM_10006detail6select23DeviceSelectSweepKernelINS2_10policy_hubIjbiLb0ELNS0_10SelectImplE0EE10Policy1000EN6thrust24THRUST_300001_SM_1000_NS17counting_iteratorIjNS9_11use_defaultESB_SB_EENS9_18transform_iteratorI9NonZeroOpIfEPKfSB_SB_EEPjSJ_NS0_13ScanTileStateIiLb1EEENS0_8NullTypeESM_iNS2_19streaming_context_tIlLb1EEELS5_0EEEvT0_T1_T2_T3_T4_T5_T6_T7_iT8_NS1_7vsmem_tE_param_5[1],
	.param .align 1 .b8 _ZN3cub18CUB_300001_SM_10006detail6select23DeviceSelectSweepKernelINS2_10policy_hubIjbiLb0ELNS0_10SelectImplE0EE10Policy1000EN6thrust24THRUST_300001_SM_1000_NS17counting_iteratorIjNS9_11use_defaultESB_SB_EENS9_18transform_iteratorI9NonZeroOpIfEPKfSB_SB_EEPjSJ_NS0_13ScanTileStateIiLb1EEENS0_8NullTypeESM_iNS2_19streaming_context_tIlLb1EEELS5_0EEEvT0_T1_T2_T3_T4_T5_T6_T7_iT8_NS1_7vsmem_tE_param_6[1],
	.param .u32 _ZN3cub18CUB_300001_SM_10006detail6select23DeviceSelectSweepKernelINS2_10policy_hubIjbiLb0ELNS0_10SelectImplE0EE10Policy1000EN6thrust24THRUST_300001_SM_1000_NS17counting_iteratorIjNS9_11use_defaultESB_SB_EENS9_18transform_iteratorI9NonZeroOpIfEPKfSB_SB_EEPjSJ_NS0_13ScanTileStateIiLb1EEENS0_8NullTypeESM_iNS2_19streaming_context_tIlLb1EEELS5_0EEEvT0_T1_T2_T3_T4_T5_T6_T7_iT8_NS1_7vsmem_tE_param_7,
	.param .u32 _ZN3cub18CUB_300001_SM_10006detail6select23DeviceSelectSweepKernelINS2_10policy_hubIjbiLb0ELNS0_10SelectImplE0EE10Policy1000EN6thrust24THRUST_300001_SM_1000_NS17counting_iteratorIjNS9_11use_defaultESB_SB_EENS9_18transform_iteratorI9NonZeroOpIfEPKfSB_SB_EEPjSJ_NS0_13ScanTileStateIiLb1EEENS0_8NullTypeESM_iNS2_19streaming_context_tIlLb1EEELS5_0EEEvT0_T1_T2_T3_T4_T5_T6_T7_iT8_NS1_7vsmem_tE_param_8,
	.param .align 8 .b8 _ZN3cub18CUB_300001_SM_10006detail6select23DeviceSelectSweepKernelINS2_10policy_hubIjbiLb0ELNS0_10SelectImplE0EE10Policy1000EN6thrust24THRUST_300001_SM_1000_NS17counting_iteratorIjNS9_11use_defaultESB_SB_EENS9_18transform_iteratorI9NonZeroOpIfEPKfSB_SB_EEPjSJ_NS0_13ScanTileStateIiLb1EEENS0_8NullTypeESM_iNS2_19streaming_context_tIlLb1EEELS5_0EEEvT0_T1_T2_T3_T4_T5_T6_T7_iT8_NS1_7vsmem_tE_param_9[40],
	.param .align 8 .b8 _ZN3cub18CUB_300001_SM_10006detail6select23DeviceSelectSweepKernelINS2_10policy_hubIjbiLb0ELNS0_10SelectImplE0EE10Policy1000EN6thrust24THRUST_300001_SM_1000_NS17counting_iteratorIjNS9_11use_defaultESB_SB_EENS9_18transform_iteratorI9NonZeroOpIfEPKfSB_SB_EEPjSJ_NS0_13ScanTileStateIiLb1EEENS0_8NullTypeESM_iNS2_19streaming_context_tIlLb1EEELS5_0EEEvT0_T1_T2_T3_T4_T5_T6_T7_iT8_NS1_7vsmem_tE_param_10[8]
)
.maxntid 512
{
	.reg .pred 	%p<505>;
	.reg .b16 	%rs<92>;
	.reg .b32 	%r<1501>;
	.reg .b32 	%f<57>;
	.reg .b64 	%rd<722>;
	// demoted variable
	.shared .align 16 .b8 _ZZN3cub18CUB_300001_SM_10006detail6select23DeviceSelectSweepKernelINS2_10policy_hubIjbiLb0ELNS0_10SelectImplE0EE10Policy1000EN6thrust24THRUST_300001_SM_1000_NS17counting_iteratorIjNS9_11use_defaultESB_SB_EENS9_18transform_iteratorI9NonZeroOpIfEPKfSB_SB_EEPjSJ_NS0_13ScanTileStateIiLb1EEENS0_8NullTypeESM_iNS2_19streaming_context_tIlLb1EEELS5_0EEEvT0_T1_T2_T3_T4_T5_T6_T7_iT8_NS1_7vsmem_tEE19static_temp_storage[28672];
	ld.param.u64 	%rd3, [_ZN3cub18CUB_300001_SM_10006detail6select23DeviceSelectSweepKernelINS2_10policy_hubIjbiLb0ELNS0_10SelectImplE0EE10Policy1000EN6thrust24THRUST_300001_SM_1000_NS17counting_iteratorIjNS9_11use_defaultESB_SB_EENS9_18transform_iteratorI9NonZeroOpIfEPKfSB_SB_EEPjSJ_NS0_13ScanTileStateIiLb1EEENS0_8NullTypeESM_iNS2_19streaming_context_tIlLb1EEELS5_0EEEvT0_T1_T2_T3_T4_T5_T6_T7_iT8_NS1_7vsmem_tE_param_4];
	ld.param.u32 	%r1, [_ZN3cub18CUB_300001_SM_10006detail6select23DeviceSelectSweepKernelINS2_10policy_hubIjbiLb0ELNS0_10SelectImplE0EE10Policy1000EN6thrust24THRUST_300001_SM_1000_NS17counting_iteratorIjNS9_11use_defaultESB_SB_EENS9_18transform_iteratorI9NonZeroOpIfEPKfSB_SB_EEPjSJ_NS0_13ScanTileStateIiLb1EEENS0_8NullTypeESM_iNS2_19streaming_context_tIlLb1EEELS5_0EEEvT0_T1_T2_T3_T4_T5_T6_T7_iT8_NS1_7vsmem_tE_param_0];
	ld.param.u64 	%rd195, [_ZN3cub18CUB_300001_SM_10006detail6select23DeviceSelectSweepKernelINS2_10policy_hubIjbiLb0ELNS0_10SelectImplE0EE10Policy1000EN6thrust24THRUST_300001_SM_1000_NS17counting_iteratorIjNS9_11use_defaultESB_SB_EENS9_18transform_iteratorI9NonZeroOpIfEPKfSB_SB_EEPjSJ_NS0_13ScanTileStateIiLb1EEENS0_8NullTypeESM_iNS2_19streaming_context_tIlLb1EEELS5_0EEEvT0_T1_T2_T3_T4_T5_T6_T7_iT8_NS1_7vsmem_tE_param_1];
	ld.param.u64 	%rd196, [_ZN3cub18CUB_300001_SM_10006detail6select23DeviceSelectSweepKernelINS2_10policy_hubIjbiLb0ELNS0_10SelectImplE0EE10Policy1000EN6thrust24THRUST_300001_SM_1000_NS17counting_iteratorIjNS9_11use_defaultESB_SB_EENS9_18transform_iteratorI9NonZeroOpIfEPKfSB_SB_EEPjSJ_NS0_13ScanTileStateIiLb1EEENS0_8NullTypeESM_iNS2_19streaming_context_tIlLb1EEELS5_0EEEvT0_T1_T2_T3_T4_T5_T6_T7_iT8_NS1_7vsmem_tE_param_2];
	ld.param.u32 	%r447, [_ZN3cub18CUB_300001_SM_10006detail6select23DeviceSelectSweepKernelINS2_10policy_hubIjbiLb0ELNS0_10SelectImplE0EE10Policy1000EN6thrust24THRUST_300001_SM_1000_NS17counting_iteratorIjNS9_11use_defaultESB_SB_EENS9_18transform_iteratorI9NonZeroOpIfEPKfSB_SB_EEPjSJ_NS0_13ScanTileStateIiLb1EEENS0_8NullTypeESM_iNS2_19streaming_context_tIlLb1EEELS5_0EEEvT0_T1_T2_T3_T4_T5_T6_T7_iT8_NS1_7vsmem_tE_param_8];
	mov.b64 	%rd194, _ZN3cub18CUB_300001_SM_10006detail6select23DeviceSelectSweepKernelINS2_10policy_hubIjbiLb0ELNS0_10SelectImplE0EE10Policy1000EN6thrust24THRUST_300001_SM_1000_NS17counting_iteratorIjNS9_11use_defaultESB_SB_EENS9_18transform_iteratorI9NonZeroOpIfEPKfSB_SB_EEPjSJ_NS0_13ScanTileStateIiLb1EEENS0_8NullTypeESM_iNS2_19streaming_context_tIlLb1EEELS5_0EEEvT0_T1_T2_T3_T4_T5_T6_T7_iT8_NS1_7vsmem_tE_param_9;
	mov.u64 	%rd1, %rd194;
	cvta.to.global.u64 	%rd2, %rd196;
	cvta.to.global.u64 	%rd4, %rd195;
	mov.u32 	%r448, %ctaid.x;
	mov.u32 	%r449, %nctaid.y;
	mov.u32 	%r450, %ctaid.y;
	mad.lo.s32 	%r1424, %r448, %r449, %r450;
	mul.lo.s32 	%r3, %r1424, 7168;
	add.s32 	%r451, %r447, -1;
	setp.ge.s32 	%p1, %r1424, %r451;
	@%p1 bra 	$L__BB26_228;
	setp.ne.s32 	%p289, %r1424, 0;
	@%p289 bra 	$L__BB26_108;
	ld.param.u8 	%rs72, [%rd1];
	setp.eq.s16 	%p408, %rs72, 0;
	ld.param.u64 	%rd535, [%rd1+16];
	cvt.u32.u64 	%r1228, %rd535;
	selp.b32 	%r1229, %r1228, 0, %p408;
	mov.u32 	%r4, %tid.x;
	mul.lo.s32 	%r1230, %r4, 14;
	add.s32 	%r1231, %r3, %r1230;
	add.s32 	%r1232, %r1231, %r1;
	add.s32 	%r5, %r1232, %r1229;
	add.s32 	%r6, %r5, 1;
	add.s32 	%r7, %r5, 2;
	add.s32 	%r8, %r5, 3;
	add.s32 	%r9, %r5, 4;
	add.s32 	%r10, %r5, 5;
	add.s32 	%r11, %r5, 6;
	add.s32 	%r12, %r5, 7;
	add.s32 	%r13, %r5, 8;
	add.s32 	%r14, %r5, 9;
	add.s32 	%r15, %r5, 10;
	add.s32 	%r16, %r5, 11;
	add.s32 	%r17, %r5, 12;
	add.s32 	%r18, %r5, 13;
	bar.sync 	0;
	selp.b64 	%rd536, %rd535, 0, %p408;
	cvt.u64.u32 	%rd537, %r3;
	add.s64 	%rd538, %rd536, %rd537;
	cvt.u64.u32 	%rd539, %r1230;
	add.s64 	%rd540, %rd538, %rd539;
	shl.b64 	%rd541, %rd540, 2;
	add.s64 	%rd542, %rd4, %rd541;
	ld.global.f32 	%f1, [%rd542];
	setp.neu.f32 	%p409, %f1, 0f00000000;
	ld.global.f32 	%f2, [%rd542+4];
	setp.neu.f32 	%p410, %f2, 0f00000000;
	ld.global.f32 	%f3, [%rd542+8];
	setp.neu.f32 	%p411, %f3, 0f00000000;
	ld.global.f32 	%f4, [%rd542+12];
	setp.neu.f32 	%p412, %f4, 0f00000000;
	ld.global.f32 	%f5, [%rd542+16];
	setp.neu.f32 	%p413, %f5, 0f00000000;
	ld.global.f32 	%f6, [%rd542+20];
	setp.neu.f32 	%p414, %f6, 0f00000000;
	ld.global.f32 	%f7, [%rd542+24];
	setp.neu.f32 	%p415, %f7, 0f00000000;
	ld.global.f32 	%f8, [%rd542+28];
	setp.neu.f32 	%p416, %f8, 0f00000000;
	ld.global.f32 	%f9, [%rd542+32];
	setp.neu.f32 	%p417, %f9, 0f00000000;
	ld.global.f32 	%f10, [%rd542+36];
	setp.neu.f32 	%p418, %f10, 0f00000000;
	ld.global.f32 	%f11, [%rd542+40];
	setp.neu.f32 	%p419, %f11, 0f00000000;
	ld.global.f32 	%f12, [%rd542+44];
	setp.neu.f32 	%p420, %f12, 0f00000000;
	ld.global.f32 	%f13, [%rd542+48];
	setp.neu.f32 	%p421, %f13, 0f00000000;
	ld.global.f32 	%f14, [%rd542+52];
	setp.neu.f32 	%p422, %f14, 0f00000000;
	selp.u32 	%r1233, 1, 0, %p409;
	selp.u32 	%r1234, 1, 0, %p410;
	selp.u32 	%r1235, 1, 0, %p411;
	selp.u32 	%r1236, 1, 0, %p412;
	selp.u32 	%r1237, 1, 0, %p413;
	selp.u32 	%r1238, 1, 0, %p414;
	selp.u32 	%r1239, 1, 0, %p415;
	selp.u32 	%r1240, 1, 0, %p416;
	selp.u32 	%r1241, 1, 0, %p417;
	selp.u32 	%r1242, 1, 0, %p418;
	selp.u32 	%r1243, 1, 0, %p419;
	selp.u32 	%r1244, 1, 0, %p420;
	selp.u32 	%r1245, 1, 0, %p421;
	selp.u32 	%r1246, 1, 0, %p422;
	bar.sync 	0;
	add.s32 	%r1247, %r1234, %r1233;
	add.s32 	%r1248, %r1247, %r1235;
	add.s32 	%r19, %r1248, %r1236;
	add.s32 	%r1249, %r19, %r1237;
	add.s32 	%r1250, %r1249, %r1238;
	add.s32 	%r1251, %r1250, %r1239;
	add.s32 	%r1252, %r1251, %r1240;
	add.s32 	%r1253, %r1252, %r1241;
	add.s32 	%r1254, %r1253, %r1242;
	add.s32 	%r1255, %r1254, %r1243;
	add.s32 	%r20, %r1255, %r1244;
	add.s32 	%r21, %r20, %r1245;
	add.s32 	%r1202, %r21, %r1246;
	shr.u32 	%r22, %r4, 5;
	// begin inline asm
	mov.u32 %r1197, %laneid;
	// end inline asm
	mov.b32 	%r1200, 1;
	mov.b32 	%r1225, 0;
	mov.b32 	%r1227, -1;
	// begin inline asm
	{  .reg .s32 r0;  .reg .pred p;  shfl.sync.up.b32 r0|p, %r1202, %r1200, %r1225, %r1227;  @p add.s32 r0, r0, %r1202;  mov.s32 %r1198, r0;}
	// end inline asm
	mov.b32 	%r1206, 2;
	// begin inline asm
	{  .reg .s32 r0;  .reg .pred p;  shfl.sync.up.b32 r0|p, %r1198, %r1206, %r1225, %r1227;  @p add.s32 r0, r0, %r1198;  mov.s32 %r1204, r0;}
	// end inline asm
	mov.b32 	%r1212, 4;
	// begin inline asm
	{  .reg .s32 r0;  .reg .pred p;  shfl.sync.up.b32 r0|p, %r1204, %r1212, %r1225, %r1227;  @p add.s32 r0, r0, %r1204;  mov.s32 %r1210, r0;}
	// end inline asm
	mov.b32 	%r1218, 8;
	// begin inline asm
	{  .reg .s32 r0;  .reg .pred p;  shfl.sync.up.b32 r0|p, %r1210, %r1218, %r1225, %r1227;  @p add.s32 r0, r0, %r1210;  mov.s32 %r1216, r0;}
	// end inline asm
	mov.b32 	%r1224, 16;
	// begin inline asm
	{  .reg .s32 r0;  .reg .pred p;  shfl.sync.up.b32 r0|p, %r1216, %r1224, %r1225, %r1227;  @p add.s32 r0, r0, %r1216;  mov.s32 %r1222, r0;}
	// end inline asm
	setp.ne.s32 	%p423, %r1197, 31;
	@%p423 bra 	$L__BB26_4;
	shl.b32 	%r1256, %r22, 2;
	mov.u32 	%r1257, _ZZN3cub18CUB_300001_SM_10006detail6select23DeviceSelectSweepKernelINS2_10policy_hubIjbiLb0ELNS0_10SelectImplE0EE10Policy1000EN6thrust24THRUST_300001_SM_1000_NS17counting_iteratorIjNS9_11use_defaultESB_SB_EENS9_18transform_iteratorI9NonZeroOpIfEPKfSB_SB_EEPjSJ_NS0_13ScanTileStateIiLb1EEENS0_8NullTypeESM_iNS2_19streaming_context_tIlLb1EEELS5_0EEEvT0_T1_T2_T3_T4_T5_T6_T7_iT8_NS1_7vsmem_tEE19static_temp_storage;
	add.s32 	%r1258, %r1257, %r1256;
	st.shared.u32 	[%r1258], %r1222;
$L__BB26_4:
	bar.sync 	0;
	ld.shared.v4.u32 	{%r25, %r26, %r27, %r28}, [_ZZN3cub18CUB_300001_SM_10006detail6select23DeviceSelectSweepKernelINS2_10policy_hubIjbiLb0ELNS0_10SelectImplE0EE10Policy1000EN6thrust24THRUST_300001_SM_1000_NS17counting_iteratorIjNS9_11use_defaultESB_SB_EENS9_18transform_iteratorI9NonZeroOpIfEPKfSB_SB_EEPjSJ_NS0_13ScanTileStateIiLb1EEENS0_8NullTypeESM_iNS2_19streaming_context_tIlLb1EEELS5_0EEEvT0_T1_T2_T3_T4_T5_T6_T7_iT8_NS1_7vsmem_tEE19static_temp_storage];
	shr.u32 	%r1259, %r4, 5;
	add.s32 	%r1260, %r26, %r25;
	setp.eq.s32 	%p424, %r1259, 2;
	selp.b32 	%r1261, %r1260, %r25, %p424;
	add.s32 	%r1262, %r1260, %r27;
	setp.eq.s32 	%p425, %r1259, 3;
	selp.b32 	%r1263, %r1262, %r1261, %p425;
	add.s32 	%r1264, %r1262, %r28;
	setp.eq.s32 	%p426, %r1259, 4;
	selp.b32 	%r1265, %r1264, %r1263, %p426;
	ld.shared.v4.u32 	{%r29, %r30, %r31, %r32}, [_ZZN3cub18CUB_300001_SM_10006detail6select23DeviceSelectSweepKernelINS2_10policy_hubIjbiLb0ELNS0_10SelectImplE0EE10Policy1000EN6thrust24THRUST_300001_SM_1000_NS17counting_iteratorIjNS9_11use_defaultESB_SB_EENS9_18transform_iteratorI9NonZeroOpIfEPKfSB_SB_EEPjSJ_NS0_13ScanTileStateIiLb1EEENS0_8NullTypeESM_iNS2_19streaming_context_tIlLb1EEELS5_0EEEvT0_T1_T2_T3_T4_T5_T6_T7_iT8_NS1_7vsmem_tEE19static_temp_storage+16];
	add.s32 	%r1266, %r1264, %r29;
	setp.eq.s32 	%p427, %r1259, 5;
	selp.b32 	%r1267, %r1266, %r1265, %p427;
	add.s32 	%r1268, %r1266, %r30;
	setp.eq.s32 	%p428, %r1259, 6;
	selp.b32 	%r1269, %r1268, %r1267, %p428;
	add.s32 	%r1270, %r1268, %r31;
	setp.eq.s32 	%p429, %r1259, 7;
	selp.b32 	%r1271, %r1270, %r1269, %p429;
	add.s32 	%r1272, %r1270, %r32;
	setp.eq.s32 	%p430, %r1259, 8;
	selp.b32 	%r1273, %r1272, %r1271, %p430;
	ld.shared.v4.u32 	{%r33, %r34, %r35, %r36}, [_ZZN3cub18CUB_300001_SM_10006detail6select23DeviceSelectSweepKernelINS2_10policy_hubIjbiLb0ELNS0_10SelectImplE0EE10Policy1000EN6thrust24THRUST_300001_SM_1000_NS17counting_iteratorIjNS9_11use_defaultESB_SB_EENS9_18transform_iteratorI9NonZeroOpIfEPKfSB_SB_EEPjSJ_NS0_13ScanTileStateIiLb1EEENS0_8NullTypeESM_iNS2_19streaming_context_tIlLb1EEELS5_0EEEvT0_T1_T2_T3_T4_T5_T6_T7_iT8_NS1_7vsmem_tEE19static_temp_storage+32];
	add.s32 	%r1274, %r1272, %r33;
	setp.eq.s32 	%p431, %r1259, 9;
	selp.b32 	%r1275, %r1274, %r1273, %p431;
	add.s32 	%r1276, %r1274, %r34;
	setp.eq.s32 	%p432, %r1259, 10;
	selp.b32 	%r1277, %r1276, %r1275, %p432;
	add.s32 	%r1278, %r1276, %r35;
	setp.eq.s32 	%p433, %r1259, 11;
	selp.b32 	%r1279, %r1278, %r1277, %p433;
	add.s32 	%r1280, %r1278, %r36;
	setp.eq.s32 	%p434, %r1259, 12;
	selp.b32 	%r1281, %r1280, %r1279, %p434;
	ld.shared.v4.u32 	{%r37, %r38, %r39, %r40}, [_ZZN3cub18CUB_300001_SM_10006detail6select23DeviceSelectSweepKernelINS2_10policy_hubIjbiLb0ELNS0_10SelectImplE0EE10Policy1000EN6thrust24THRUST_300001_SM_1000_NS17counting_iteratorIjNS9_11use_defaultESB_SB_EENS9_18transform_iteratorI9NonZeroOpIfEPKfSB_SB_EEPjSJ_NS0_13ScanTileStateIiLb1EEENS0_8NullTypeESM_iNS2_19streaming_context_tIlLb1EEELS5_0EEEvT0_T1_T2_T3_T4_T5_T6_T7_iT8_NS1_7vsmem_tEE19static_temp_storage+48];
	add.s32 	%r1282, %r1280, %r37;
	setp.eq.s32 	%p435, %r1259, 13;
	selp.b32 	%r1283, %r1282, %r1281, %p435;
	add.s32 	%r1284, %r1282, %r38;
	setp.eq.s32 	%p436, %r1259, 14;
	selp.b32 	%r1285, %r1284, %r1283, %p436;
	add.s32 	%r1286, %r1284, %r39;
	setp.eq.s32 	%p437, %r1259, 15;
	selp.b32 	%r1287, %r1286, %r1285, %p437;
	setp.lt.u32 	%p438, %r4, 32;
	selp.b32 	%r1288, 0, %r1287, %p438;
	setp.eq.s32 	%p439, %r1197, 0;
	setp.neu.f32 	%p440, %f14, 0f00000000;
	selp.u32 	%r1289, 1, 0, %p440;
	add.s32 	%r1290, %r21, %r1289;
	sub.s32 	%r1291, %r1222, %r1290;
	selp.b32 	%r1292, 0, %r1291, %p439;
	add.s32 	%r41, %r1288, %r1292;
	setp.neu.f32 	%p441, %f1, 0f00000000;
	selp.u32 	%r1293, 1, 0, %p441;
	add.s32 	%r42, %r41, %r1293;
	setp.neu.f32 	%p442, %f2, 0f00000000;
	selp.u32 	%r1294, 1, 0, %p442;
	add.s32 	%r1295, %r1294, %r1293;
	add.s32 	%r43, %r1295, %r41;
	setp.neu.f32 	%p443, %f3, 0f00000000;
	selp.u32 	%r1296, 1, 0, %p443;
	add.s32 	%r44, %r43, %r1296;
	add.s32 	%r45, %r19, %r41;
	setp.neu.f32 	%p444, %f5, 0f00000000;
	selp.u32 	%r1297, 1, 0, %p444;
	add.s32 	%r46, %r45, %r1297;
	setp.neu.f32 	%p445, %f6, 0f00000000;
	selp.u32 	%r1298, 1, 0, %p445;
	add.s32 	%r47, %r46, %r1298;
	setp.neu.f32 	%p446, %f7, 0f00000000;
	selp.u32 	%r1299, 1, 0, %p446;
	add.s32 	%r48, %r47, %r1299;
	setp.neu.f32 	%p447, %f8, 0f00000000;
	selp.u32 	%r1300, 1, 0, %p447;
	add.s32 	%r49, %r48, %r1300;
	setp.neu.f32 	%p448, %f9, 0f00000000;
	selp.u32 	%r1301, 1, 0, %p448;
	add.s32 	%r50, %r49, %r1301;
	setp.neu.f32 	%p449, %f10, 0f00000000;
	selp.u32 	%r1302, 1, 0, %p449;
	add.s32 	%r51, %r50, %r1302;
	setp.neu.f32 	%p450, %f11, 0f00000000;
	selp.u32 	%r1303, 1, 0, %p450;
	add.s32 	%r52, %r51, %r1303;
	add.s32 	%r53, %r20, %r41;
	add.s32 	%r54, %r21, %r41;
	setp.ne.s32 	%p451, %r4, 0;
	@%p451 bra 	$L__BB26_6;
	add.s64 	%rd543, %rd3, 256;
	add.s32 	%r1306, %r26, %r25;
	add.s32 	%r1307, %r1306, %r27;
	add.s32 	%r1308, %r1307, %r28;
	add.s32 	%r1309, %r1308, %r29;
	add.s32 	%r1310, %r1309, %r30;
	add.s32 	%r1311, %r1310, %r31;
	add.s32 	%r1312, %r1311, %r32;
	add.s32 	%r1313, %r1312, %r33;
	add.s32 	%r1314, %r1313, %r34;
	add.s32 	%r1315, %r1314, %r35;
	add.s32 	%r1316, %r1315, %r36;
	add.s32 	%r1317, %r1316, %r37;
	add.s32 	%r1318, %r1317, %r38;
	add.s32 	%r1319, %r1318, %r39;
	add.s32 	%r1305, %r1319, %r40;
	mov.b32 	%r1304, 101;
	// begin inline asm
	st.relaxed.gpu.v2.u32 [%rd543], {%r1304, %r1305};
	// end inline asm
$L__BB26_6:
	add.s32 	%r1320, %r26, %r25;
	add.s32 	%r1321, %r1320, %r27;
	add.s32 	%r1322, %r1321, %r28;
	add.s32 	%r1323, %r1322, %r29;
	add.s32 	%r1324, %r1323, %r30;
	add.s32 	%r1325, %r1324, %r31;
	add.s32 	%r1326, %r1325, %r32;
	add.s32 	%r1327, %r1326, %r33;
	add.s32 	%r1328, %r1327, %r34;
	add.s32 	%r1329, %r1328, %r35;
	add.s32 	%r1330, %r1329, %r36;
	add.s32 	%r1331, %r1330, %r37;
	add.s32 	%r1332, %r1331, %r38;
	add.s32 	%r1333, %r1332, %r39;
	add.s32 	%r1334, %r1333, %r40;
	setp.gt.s32 	%p452, %r1334, 512;
	@%p452 bra 	$L__BB26_63;
	setp.neu.f32 	%p453, %f1, 0f00000000;
	mov.u64 	%rd544, %rd194;
	ld.param.u8 	%rs1, [%rd544];
	ld.param.u64 	%rd545, [%rd544+24];
	cvta.to.global.u64 	%rd5, %rd545;
	@%p453 bra 	$L__BB26_8;
	bra.uni 	$L__BB26_11;
$L__BB26_8:
	setp.ne.s16 	%p454, %rs1, 0;
	mov.b64 	%rd648, 0;
	@%p454 bra 	$L__BB26_10;
	ld.global.u64 	%rd648, [%rd5];
$L__BB26_10:
	cvt.s64.s32 	%rd547, %r41;
	add.s64 	%rd548, %rd648, %rd547;
	shl.b64 	%rd549, %rd548, 2;
	add.s64 	%rd550, %rd2, %rd549;
	st.global.u32 	[%rd550], %r5;
$L__BB26_11:
	setp.eq.f32 	%p455, %f2, 0f00000000;
	@%p455 bra 	$L__BB26_15;
	setp.ne.s16 	%p456, %rs1, 0;
	mov.b64 	%rd649, 0;
	@%p456 bra 	$L__BB26_14;
	ld.global.u64 	%rd649, [%rd5];
$L__BB26_14:
	cvt.s64.s32 	%rd552, %r42;
	add.s64 	%rd553, %rd649, %rd552;
	shl.b64 	%rd554, %rd553, 2;
	add.s64 	%rd555, %rd2, %rd554;
	st.global.u32 	[%rd555], %r6;
$L__BB26_15:
	setp.eq.f32 	%p457, %f3, 0f00000000;
	@%p457 bra 	$L__BB26_19;
	setp.ne.s16 	%p458, %rs1, 0;
	mov.b64 	%rd650, 0;
	@%p458 bra 	$L__BB26_18;
	ld.global.u64 	%rd650, [%rd5];
$L__BB26_18:
	cvt.s64.s32 	%rd557, %r43;
	add.s64 	%rd558, %rd650, %rd557;
	shl.b64 	%rd559, %rd558, 2;
	add.s64 	%rd560, %rd2, %rd559;
	st.global.u32 	[%rd560], %r7;
$L__BB26_19:
	setp.eq.f32 	%p459, %f4, 0f00000000;
	@%p459 bra 	$L__BB26_23;
	setp.ne.s16 	%p460, %rs1, 0;
	mov.b64 	%rd651, 0;
	@%p460 bra 	$L__BB26_22;
	ld.global.u64 	%rd651, [%rd5];
$L__BB26_22:
	cvt.s64.s32 	%rd562, %r44;
	add.s64 	%rd563, %rd651, %rd562;
	shl.b64 	%rd564, %rd563, 2;
	add.s64 	%rd565, %rd2, %rd564;
	st.global.u32 	[%rd565], %r8;
$L__BB26_23:
	setp.eq.f32 	%p461, %f5, 0f00000000;
	@%p461 bra 	$L__BB26_27;
	setp.ne.s16 	%p462, %rs1, 0;
	mov.b64 	%rd652, 0;
	@%p462 bra 	$L__BB26_26;
	ld.global.u64 	%rd652, [%rd5];
$L__BB26_26:
	cvt.s64.s32 	%rd567, %r45;
	add.s64 	%rd568, %rd652, %rd567;
	shl.b64 	%rd569, %rd568, 2;
	add.s64 	%rd570, %rd2, %rd569;
	st.global.u32 	[%rd570], %r9;
$L__BB26_27:
	setp.eq.f32 	%p463, %f6, 0f00000000;
	@%p463 bra 	$L__BB26_31;
	setp.ne.s16 	%p464, %rs1, 0;
	mov.b64 	%rd653, 0;
	@%p464 bra 	$L__BB26_30;
	ld.global.u64 	%rd653, [%rd5];
$L__BB26_30:
	cvt.s64.s32 	%rd572, %r46;
	add.s64 	%rd573, %rd653, %rd572;
	shl.b64 	%rd574, %rd573, 2;
	add.s64 	%rd575, %rd2, %rd574;
	st.global.u32 	[%rd575], %r10;
$L__BB26_31:
	setp.eq.f32 	%p465, %f7, 0f00000000;
	@%p465 bra 	$L__BB26_35;
	setp.ne.s16 	%p466, %rs1, 0;
	mov.b64 	%rd654, 0;
	@%p466 bra 	$L__BB26_34;
	ld.global.u64 	%rd654, [%rd5];
$L__BB26_34:
	cvt.s64.s32 	%rd577, %r47;
	add.s64 	%rd578, %rd654, %rd577;
	shl.b64 	%rd579, %rd578, 2;
	add.s64 	%rd580, %rd2, %rd579;
	st.global.u32 	[%rd580], %r11;
$L__BB26_35:
	setp.eq.f32 	%p467, %f8, 0f00000000;
	@%p467 bra 	$L__BB26_39;
	setp.ne.s16 	%p468, %rs1, 0;
	mov.b64 	%rd655, 0;
	@%p468 bra 	$L__BB26_38;
	ld.global.u64 	%rd655, [%rd5];
$L__BB26_38:
	cvt.s64.s32 	%rd582, %r48;
	add.s64 	%rd583, %rd655, %rd582;
	shl.b64 	%rd584, %rd583, 2;
	add.s64 	%rd585, %rd2, %rd584;
	st.global.u32 	[%rd585], %r12;
$L__BB26_39:
	setp.eq.f32 	%p469, %f9, 0f00000000;
	@%p469 bra 	$L__BB26_43;
	setp.ne.s16 	%p470, %rs1, 0;
	mov.b64 	%rd656, 0;
	@%p470 bra 	$L__BB26_42;
	ld.global.u64 	%rd656, [%rd5];
$L__BB26_42:
	cvt.s64.s32 	%rd587, %r49;
	add.s64 	%rd588, %rd656, %rd587;
	shl.b64 	%rd589, %rd588, 2;
	add.s64 	%rd590, %rd2, %rd589;
	st.global.u32 	[%rd590], %r13;
$L__BB26_43:
	setp.eq.f32 	%p471, %f10, 0f00000000;
	@%p471 bra 	$L__BB26_47;
	setp.ne.s16 	%p472, %rs1, 0;
	mov.b64 	%rd657, 0;
	@%p472 bra 	$L__BB26_46;
	ld.global.u64 	%rd657, [%rd5];
$L__BB26_46:
	cvt.s64.s32 	%rd592, %r50;
	add.s64 	%rd593, %rd657, %rd592;
	shl.b64 	%rd594, %rd593, 2;
	add.s64 	%rd595, %rd2, %rd594;
	st.global.u32 	[%rd595], %r14;
$L__BB26_47:
	setp.eq.f32 	%p473, %f11, 0f00000000;
	@%p473 bra 	$L__BB26_51;
	setp.ne.s16 	%p474, %rs1, 0;
	mov.b64 	%rd658, 0;
	@%p474 bra 	$L__BB26_50;
	ld.global.u64 	%rd658, [%rd5];
$L__BB26_50:
	cvt.s64.s32 	%rd597, %r51;
	add.s64 	%rd598, %rd658, %rd597;
	shl.b64 	%rd599, %rd598, 2;
	add.s64 	%rd600, %rd2, %rd599;
	st.global.u32 	[%rd600], %r15;
$L__BB26_51:
	setp.eq.f32 	%p475, %f12, 0f00000000;
	@%p475 bra 	$L__BB26_55;
	setp.ne.s16 	%p476, %rs1, 0;
	mov.b64 	%rd659, 0;
	@%p476 bra 	$L__BB26_54;
	ld.global.u64 	%rd659, [%rd5];
$L__BB26_54:
	cvt.s64.s32 	%rd602, %r52;
	add.s64 	%rd603, %rd659, %rd602;
	shl.b64 	%rd604, %rd603, 2;
	add.s64 	%rd605, %rd2, %rd604;
	st.global.u32 	[%rd605], %r16;
$L__BB26_55:
	setp.eq.f32 	%p477, %f13, 0f00000000;
	@%p477 bra 	$L__BB26_59;
	setp.ne.s16 	%p478, %rs1, 0;
	mov.b64 	%rd660, 0;
	@%p478 bra 	$L__BB26_58;
	ld.global.u64 	%rd660, [%rd5];
$L__BB26_58:
	cvt.s64.s32 	%rd607, %r53;
	add.s64 	%rd608, %rd660, %rd607;
	shl.b64 	%rd609, %rd608, 2;
	add.s64 	%rd610, %rd2, %rd609;
	st.global.u32 	[%rd610], %r17;
$L__BB26_59:
	setp.eq.f32 	%p479, %f14, 0f00000000;
	@%p479 bra 	$L__BB26_517;
	setp.ne.s16 	%p480, %rs1, 0;
	mov.b64 	%rd661, 0;
	@%p480 bra 	$L__BB26_62;
	ld.global.u64 	%rd661, [%rd5];
$L__BB26_62:
	cvt.s64.s32 	%rd612, %r54;
	add.s64 	%rd613, %rd661, %rd612;
	shl.b64 	%rd614, %rd613, 2;
	add.s64 	%rd615, %rd2, %rd614;
	st.global.u32 	[%rd615], %r18;
	bra.uni 	$L__BB26_517;
$L__BB26_63:
	setp.eq.f32 	%p481, %f1, 0f00000000;
	bar.sync 	0;
	@%p481 bra 	$L__BB26_65;
	shl.b32 	%r1335, %r41, 2;
	mov.u32 	%r1336, _ZZN3cub18CUB_300001_SM_10006detail6select23DeviceSelectSweepKernelINS2_10policy_hubIjbiLb0ELNS0_10SelectImplE0EE10Policy1000EN6thrust24THRUST_300001_SM_1000_NS17counting_iteratorIjNS9_11use_defaultESB_SB_EENS9_18transform_iteratorI9NonZeroOpIfEPKfSB_SB_EEPjSJ_NS0_13ScanTileStateIiLb1EEENS0_8NullTypeESM_iNS2_19streaming_context_tIlLb1EEELS5_0EEEvT0_T1_T2_T3_T4_T5_T6_T7_iT8_NS1_7vsmem_tEE19static_temp_storage;
	add.s32 	%r1337, %r1336, %r1335;
	st.shared.u32 	[%r1337], %r5;
$L__BB26_65:
	setp.eq.f32 	%p482, %f2, 0f00000000;
	@%p482 bra 	$L__BB26_67;
	shl.b32 	%r1338, %r42, 2;
	mov.u32 	%r1339, _ZZN3cub18CUB_300001_SM_10006detail6select23DeviceSelectSweepKernelINS2_10policy_hubIjbiLb0ELNS0_10SelectImplE0EE10Policy1000EN6thrust24THRUST_300001_SM_1000_NS17counting_iteratorIjNS9_11use_defaultESB_SB_EENS9_18transform_iteratorI9NonZeroOpIfEPKfSB_SB_EEPjSJ_NS0_13ScanTileStateIiLb1EEENS0_8NullTypeESM_iNS2_19streaming_context_tIlLb1EEELS5_0EEEvT0_T1_T2_T3_T4_T5_T6_T7_iT8_NS1_7vsmem_tEE19static_temp_storage;
	add.s32 	%r1340, %r1339, %r1338;
	st.shared.u32 	[%r1340], %r6;
$L__BB26_67:
	setp.eq.f32 	%p483, %f3, 0f00000000;
	@%p483 bra 	$L__BB26_69;
	shl.b32 	%r1341, %r43, 2;
	mov.u32 	%r1342, _ZZN3cub18CUB_300001_SM_10006detail6select23DeviceSelectSweepKernelINS2_10policy_hubIjbiLb0ELNS0_10SelectImplE0EE10Policy1000EN6thrust24THRUST_300001_SM_1000_NS17counting_iteratorIjNS9_11use_defaultESB_SB_EENS9_18transform_iteratorI9NonZeroOpIfEPKfSB_SB_EEPjSJ_NS0_13ScanTileStateIiLb1EEENS0_8NullTypeESM_iNS2_19streaming_context_tIlLb1EEELS5_0EEEvT0_T1_T2_T3_T4_T5_T6_T7_iT8_NS1_7vsmem_tEE19static_temp_storage;
	add.s32 	%r1343, %r1342, %r1341;
	st.shared.u32 	[%r1343], %r7;
$L__BB26_69:
	setp.eq.f32 	%p484, %f4, 0f00000000;
	@%p484 bra 	$L__BB26_71;
	shl.b32 	%r1344, %r44, 2;
	mov.u32 	%r1345, _ZZN3cub18CUB_300001_SM_10006detail6select23DeviceSelectSweepKernelINS2_10policy_hubIjbiLb0ELNS0_10SelectImplE0EE10Policy1000EN6thrust24THRUST_300001_SM_1000_NS17counting_iteratorIjNS9_11use_defaultESB_SB_EENS9_18transform_iteratorI9NonZeroOpIfEPKfSB_SB_EEPjSJ_NS0_13ScanTileStateIiLb1EEENS0_8NullTypeESM_iNS2_19streaming_context_tIlLb1EEELS5_0EEEvT0_T1_T2_T3_T4_T5_T6_T7_iT8_NS1_7vsmem_tEE19static_temp_storage;
	add.s32 	%r1346, %r1345, %r1344;
	st.shared.u32 	[%r1346], %r8;
$L__BB26_71:
	setp.eq.f32 	%p485, %f5, 0f00000000;
	@%p485 bra 	$L__BB26_73;
	shl.b32 	%r1347, %r45, 2;
	mov.u32 	%r1348, _ZZN3cub18CUB_300001_SM_10006detail6select23DeviceSelectSweepKernelINS2_10policy_hubIjbiLb0ELNS0_10SelectImplE0EE10Policy1000EN6thrust24THRUST_300001_SM_1000_NS17counting_iteratorIjNS9_11use_defaultESB_SB_EENS9_18transform_iteratorI9NonZeroOpIfEPKfSB_SB_EEPjSJ_NS0_13ScanTileStateIiLb1EEENS0_8NullTypeESM_iNS2_19streaming_context_tIlLb1EEELS5_0EEEvT0_T1_T2_T3_T4_T5_T6_T7_iT8_NS1_7vsmem_tEE19static_temp_storage;
	add.s32 	%r1349, %r1348, %r1347;
	st.shared.u32 	[%r1349], %r9;
$L__BB26_73:
	setp.eq.f32 	%p486, %f6, 0f00000000;
	@%p486 bra 	$L__BB26_75;
	shl.b32 	%r1350, %r46, 2;
	mov.u32 	%r1351, _ZZN3cub18CUB_300001_SM_10006detail6select23DeviceSelectSweepKernelINS2_10policy_hubIjbiLb0ELNS0_10SelectImplE0EE10Policy1000EN6thrust24THRUST_300001_SM_1000_NS17counting_iteratorIjNS9_11use_defaultESB_SB_EENS9_18transform_iteratorI9NonZeroOpIfEPKfSB_SB_EEPjSJ_NS0_13ScanTileStateIiLb1EEENS0_8NullTypeESM_iNS2_19streaming_context_tIlLb1EEELS5_0EEEvT0_T1_T2_T3_T4_T5_T6_T7_iT8_NS1_7vsmem_tEE19static_temp_storage;
	add.s32 	%r1352, %r1351, %r1350;
	st.shared.u32 	[%r1352], %r10;
$L__BB26_75:
	setp.eq.f32 	%p487, %f7, 0f00000000;
	@%p487 bra 	$L__BB26_77;
	shl.b32 	%r1353, %r47, 2;
	mov.u32 	%r1354, _ZZN3cub18CUB_300001_SM_10006detail6select23DeviceSelectSweepKernelINS2_10policy_hubIjbiLb0ELNS0_10SelectImplE0EE10Policy1000EN6thrust24THRUST_300001_SM_1000_NS17counting_iteratorIjNS9_11use_defaultESB_SB_EENS9_18transform_iteratorI9NonZeroOpIfEPKfSB_SB_EEPjSJ_NS0_13ScanTileStateIiLb1EEENS0_8NullTypeESM_iNS2_19streaming_context_tIlLb1EEELS5_0EEEvT0_T1_T2_T3_T4_T5_T6_T7_iT8_NS1_7vsmem_tEE19static_temp_storage;
	add.s32 	%r1355, %r1354, %r1353;
	st.shared.u32 	[%r1355], %r11;
$L__BB26_77:
	setp.eq.f32 	%p488, %f8, 0f00000000;
	@%p488 bra 	$L__BB26_79;
	shl.b32 	%r1356, %r48, 2;
	mov.u32 	%r1357, _ZZN3cub18CUB_300001_SM_10006detail6select23DeviceSelectSweepKernelINS2_10policy_hubIjbiLb0ELNS0_10SelectImplE0EE10Policy1000EN6thrust24THRUST_300001_SM_1000_NS17counting_iteratorIjNS9_11use_defaultESB_SB_EENS9_18transform_iteratorI9NonZeroOpIfEPKfSB_SB_EEPjSJ_NS0_13ScanTileStateIiLb1EEENS0_8NullTypeESM_iNS2_19streaming_context_tIlLb1EEELS5_0EEEvT0_T1_T2_T3_T4_T5_T6_T7_iT8_NS1_7vsmem_tEE19static_temp_storage;
	add.s32 	%r1358, %r1357, %r1356;
	st.shared.u32 	[%r1358], %r12;
$L__BB26_79:
	setp.eq.f32 	%p489, %f9, 0f00000000;
	@%p489 bra 	$L__BB26_81;
	shl.b32 	%r1359, %r49, 2;
	mov.u32 	%r1360, _ZZN3cub18CUB_300001_SM_10006detail6select23DeviceSelectSweepKernelINS2_10policy_hubIjbiLb0ELNS0_10SelectImplE0EE10Policy1000EN6thrust24THRUST_300001_SM_1000_NS17counting_iteratorIjNS9_11use_defaultESB_SB_EENS9_18transform_iteratorI9NonZeroOpIfEPKfSB_SB_EEPjSJ_NS0_13ScanTileStateIiLb1EEENS0_8NullTypeESM_iNS2_19streaming_context_tIlLb1EEELS5_0EEEvT0_T1_T2_T3_T4_T5_T6_T7_iT8_NS1_7vsmem_tEE19static_temp_storage;
	add.s32 	%r1361, %r1360, %r1359;
	st.shared.u32 	[%r1361], %r13;
$L__BB26_81:
	setp.eq.f32 	%p490, %f10, 0f00000000;
	@%p490 bra 	$L__BB26_83;
	shl.b32 	%r1362, %r50, 2;
	mov.u32 	%r1363, _ZZN3cub18CUB_300001_SM_10006detail6select23DeviceSelectSweepKernelINS2_10policy_hubIjbiLb0ELNS0_10SelectImplE0EE10Policy1000EN6thrust24THRUST_300001_SM_1000_NS17counting_iteratorIjNS9_11use_defaultESB_SB_EENS9_18transform_iteratorI9NonZeroOpIfEPKfSB_SB_EEPjSJ_NS0_13ScanTileStateIiLb1EEENS0_8NullTypeESM_iNS2_19streaming_context_tIlLb1EEELS5_0EEEvT0_T1_T2_T3_T4_T5_T6_T7_iT8_NS1_7vsmem_tEE19static_temp_storage;
	add.s32 	%r1364, %r1363, %r1362;
	st.shared.u32 	[%r1364], %r14;
$L__BB26_83:
	setp.eq.f32 	%p491, %f11, 0f00000000;
	@%p491 bra 	$L__BB26_85;
	shl.b32 	%r1365, %r51, 2;
	mov.u32 	%r1366, _ZZN3cub18CUB_300001_SM_10006detail6select23DeviceSelectSweepKernelINS2_10policy_hubIjbiLb0ELNS0_10SelectImplE0EE10Policy1000EN6thrust24THRUST_300001_SM_1000_NS17counting_iteratorIjNS9_11use_defaultESB_SB_EENS9_18transform_iteratorI9NonZeroOpIfEPKfSB_SB_EEPjSJ_NS0_13ScanTileStateIiLb1EEENS0_8NullTypeESM_iNS2_19streaming_context_tIlLb1EEELS5_0EEEvT0_T1_T2_T3_T4_T5_T6_T7_iT8_NS1_7vsmem_tEE19static_temp_storage;
	add.s32 	%r1367, %r1366, %r1365;
	st.shared.u32 	[%r1367], %r15;
$L__BB26_85:
	setp.eq.f32 	%p492, %f12, 0f00000000;
	@%p492 bra 	$L__BB26_87;
	shl.b32 	%r1368, %r52, 2;
	mov.u32 	%r1369, _ZZN3cub18CUB_300001_SM_10006detail6select23DeviceSelectSweepKernelINS2_10policy_hubIjbiLb0ELNS0_10SelectImplE0EE10Policy1000EN6thrust24THRUST_300001_SM_1000_NS17counting_iteratorIjNS9_11use_defaultESB_SB_EENS9_18transform_iteratorI9NonZeroOpIfEPKfSB_SB_EEPjSJ_NS0_13ScanTileStateIiLb1EEENS0_8NullTypeESM_iNS2_19streaming_context_tIlLb1EEELS5_0EEEvT0_T1_T2_T3_T4_T5_T6_T7_iT8_NS1_7vsmem_tEE19static_temp_storage;
	add.s32 	%r1370, %r1369, %r1368;
	st.shared.u32 	[%r1370], %r16;
$L__BB26_87:
	setp.eq.f32 	%p493, %f13, 0f00000000;
	@%p493 bra 	$L__BB26_89;
	shl.b32 	%r1371, %r53, 2;
	mov.u32 	%r1372, _ZZN3cub18CUB_300001_SM_10006detail6select23DeviceSelectSweepKernelINS2_10policy_hubIjbiLb0ELNS0_10SelectImplE0EE10Policy1000EN6thrust24THRUST_300001_SM_1000_NS17counting_iteratorIjNS9_11use_defaultESB_SB_EENS9_18transform_iteratorI9NonZeroOpIfEPKfSB_SB_EEPjSJ_NS0_13ScanTileStateIiLb1EEENS0_8NullTypeESM_iNS2_19streaming_context_tIlLb1EEELS5_0EEEvT0_T1_T2_T3_T4_T5_T6_T7_iT8_NS1_7vsmem_tEE19static_temp_storage;
	add.s32 	%r1373, %r1372, %r1371;
	st.shared.u32 	[%r1373], %r17;
$L__BB26_89:
	setp.eq.f32 	%p494, %f14, 0f00000000;
	@%p494 bra 	$L__BB26_91;
	shl.b32 	%r1374, %r54, 2;
	mov.u32 	%r1375, _ZZN3cub18CUB_300001_SM_10006detail6select23DeviceSelectSweepKernelINS2_10policy_hubIjbiLb0ELNS0_10SelectImplE0EE10Policy1000EN6thrust24THRUST_300001_SM_1000_NS17counting_iteratorIjNS9_11use_defaultESB_SB_EENS9_18transform_iteratorI9NonZeroOpIfEPKfSB_SB_EEPjSJ_NS0_13ScanTileStateIiLb1EEENS0_8NullTypeESM_iNS2_19streaming_context_tIlLb1EEELS5_0EEEvT0_T1_T2_T3_T4_T5_T6_T7_iT8_NS1_7vsmem_tEE19static_temp_storage;
	add.s32 	%r1376, %r1375, %r1374;
	st.shared.u32 	[%r1376], %r18;
$L__BB26_91:
	bar.sync 	0;
	mov.u32 	%r1423, %tid.x;
	setp.ge.u32 	%p495, %r1423, %r1334;
	@%p495 bra 	$L__BB26_517;
	mov.u64 	%rd616, %rd194;
	ld.param.u8 	%rs2, [%rd616];
	ld.param.u64 	%rd617, [%rd616+24];
	cvta.to.global.u64 	%rd6, %rd617;
	add.s32 	%r1391, %r26, %r27;
	add.s32 	%r1392, %r1391, %r28;
	add.s32 	%r1393, %r1392, %r29;
	add.s32 	%r1394, %r1393, %r30;
	add.s32 	%r1395, %r1394, %r31;
	add.s32 	%r1396, %r1395, %r32;
	add.s32 	%r1397, %r1396, %r33;
	add.s32 	%r1398, %r1397, %r34;
	add.s32 	%r1399, %r1398, %r35;
	add.s32 	%r1400, %r1399, %r36;
	add.s32 	%r1401, %r1400, %r37;
	add.s32 	%r1402, %r1401, %r38;
	add.s32 	%r1403, %r1402, %r39;
	add.s32 	%r1404, %r1403, %r40;
	add.s32 	%r1405, %r1404, %r25;
	not.b32 	%r1406, %r1423;
	add.s32 	%r57, %r1405, %r1406;
	and.b32  	%r1407, %r57, 1536;
	setp.eq.s32 	%p496, %r1407, 1536;
	@%p496 bra 	$L__BB26_97;
	cvt.u64.u32 	%rd641, %r1423;
	shl.b32 	%r1408, %r1423, 2;
	mov.u32 	%r1409, _ZZN3cub18CUB_300001_SM_10006detail6select23DeviceSelectSweepKernelINS2_10policy_hubIjbiLb0ELNS0_10SelectImplE0EE10Policy1000EN6thrust24THRUST_300001_SM_1000_NS17counting_iteratorIjNS9_11use_defaultESB_SB_EENS9_18transform_iteratorI9NonZeroOpIfEPKfSB_SB_EEPjSJ_NS0_13ScanTileStateIiLb1EEENS0_8NullTypeESM_iNS2_19streaming_context_tIlLb1EEELS5_0EEEvT0_T1_T2_T3_T4_T5_T6_T7_iT8_NS1_7vsmem_tEE19static_temp_storage;
	add.s32 	%r1420, %r1409, %r1408;
	shr.u32 	%r1410, %r57, 9;
	add.s32 	%r1411, %r1410, 1;
	and.b32  	%r1412, %r1411, 3;
	neg.s32 	%r1419, %r1412;
$L__BB26_94:
	.pragma "nounroll";
	setp.ne.s16 	%p497, %rs2, 0;
	ld.shared.u32 	%r62, [%r1420];
	mov.b64 	%rd642, 0;
	@%p497 bra 	$L__BB26_96;
	ld.global.u64 	%rd642, [%rd6];
$L__BB26_96:
	add.s64 	%rd619, %rd642, %rd641;
	shl.b64 	%rd620, %rd619, 2;
	add.s64 	%rd621, %rd2, %rd620;
	st.global.u32 	[%rd621], %r62;
	add.s64 	%rd641, %rd641, 512;
	cvt.u32.u64 	%r1423, %rd641;
	add.s32 	%r1420, %r1420, 2048;
	add.s32 	%r1419, %r1419, 1;
	setp.ne.s32 	%p498, %r1419, 0;
	@%p498 bra 	$L__BB26_94;
$L__BB26_97:
	setp.lt.u32 	%p499, %r57, 1536;
	@%p499 bra 	$L__BB26_517;
	mul.wide.u32 	%rd623, %r1423, 4;
	add.s64 	%rd12, %rd2, %rd623;
	shl.b32 	%r1413, %r1423, 2;
	mov.u32 	%r1414, _ZZN3cub18CUB_300001_SM_10006detail6select23DeviceSelectSweepKernelINS2_10policy_hubIjbiLb0ELNS0_10SelectImplE0EE10Policy1000EN6thrust24THRUST_300001_SM_1000_NS17counting_iteratorIjNS9_11use_defaultESB_SB_EENS9_18transform_iteratorI9NonZeroOpIfEPKfSB_SB_EEPjSJ_NS0_13ScanTileStateIiLb1EEENS0_8NullTypeESM_iNS2_19streaming_context_tIlLb1EEELS5_0EEEvT0_T1_T2_T3_T4_T5_T6_T7_iT8_NS1_7vsmem_tEE19static_temp_storage;
	add.s32 	%r1415, %r1413, %r1414;
	add.s32 	%r1422, %r1415, 4096;
	mov.b64 	%rd643, 0;
$L__BB26_99:
	setp.ne.s16 	%p500, %rs2, 0;
	ld.shared.u32 	%r70, [%r1422+-4096];
	mov.b64 	%rd644, 0;
	@%p500 bra 	$L__BB26_101;
	ld.global.u64 	%rd644, [%rd6];
$L__BB26_101:
	setp.ne.s16 	%p501, %rs2, 0;
	shl.b64 	%rd626, %rd644, 2;
	add.s64 	%rd627, %rd643, %rd626;
	add.s64 	%rd628, %rd12, %rd627;
	st.global.u32 	[%rd628], %r70;
	ld.shared.u32 	%r71, [%r1422+-2048];
	mov.b64 	%rd645, 0;
	@%p501 bra 	$L__BB26_103;
	ld.global.u64 	%rd645, [%rd6];
$L__BB26_103:
	setp.ne.s16 	%p502, %rs2, 0;
	shl.b64 	%rd630, %rd645, 2;
	add.s64 	%rd631, %rd643, %rd630;
	add.s64 	%rd632, %rd12, %rd631;
	st.global.u32 	[%rd632+2048], %r71;
	ld.shared.u32 	%r72, [%r1422];
	mov.b64 	%rd646, 0;
	@%p502 bra 	$L__BB26_105;
	ld.global.u64 	%rd646, [%rd6];
$L__BB26_105:
	setp.ne.s16 	%p503, %rs2, 0;
	shl.b64 	%rd634, %rd646, 2;
	add.s64 	%rd635, %rd643, %rd634;
	add.s64 	%rd636, %rd12, %rd635;
	st.global.u32 	[%rd636+4096], %r72;
	ld.shared.u32 	%r73, [%r1422+2048];
	mov.b64 	%rd647, 0;
	@%p503 bra 	$L__BB26_107;
	ld.global.u64 	%rd647, [%rd6];
$L__BB26_107:
	shl.b64 	%rd637, %rd647, 2;
	add.s64 	%rd638, %rd643, %rd637;
	add.s64 	%rd639, %rd12, %rd638;
	st.global.u32 	[%rd639+6144], %r73;
	add.s32 	%r1423, %r1423, 2048;
	add.s64 	%rd643, %rd643, 8192;
	add.s32 	%r1422, %r1422, 8192;
	setp.lt.s32 	%p504, %r1423, %r1334;
	@%p504 bra 	$L__BB26_99;
	bra.uni 	$L__BB26_517;
$L__BB26_108:
	ld.param.u8 	%rs52, [%rd1];
	setp.eq.s16 	%p290, %rs52, 0;
	ld.param.u64 	%rd421, [%rd1+16];
	cvt.u32.u64 	%r939, %rd421;
	selp.b32 	%r940, %r939, 0, %p290;
	mov.u32 	%r1441, %tid.x;
	mul.lo.s32 	%r941, %r1441, 14;
	add.s32 	%r942, %r3, %r941;
	add.s32 	%r943, %r942, %r1;
	add.s32 	%r77, %r943, %r940;
	add.s32 	%r78, %r77, 1;
	add.s32 	%r79, %r77, 2;
	add.s32 	%r80, %r77, 3;
	add.s32 	%r81, %r77, 4;
	add.s32 	%r82, %r77, 5;
	add.s32 	%r83, %r77, 6;
	add.s32 	%r84, %r77, 7;
	add.s32 	%r85, %r77, 8;
	add.s32 	%r86, %r77, 9;
	add.s32 	%r87, %r77, 10;
	add.s32 	%r88, %r77, 11;
	add.s32 	%r89, %r77, 12;
	add.s32 	%r90, %r77, 13;
	bar.sync 	0;
	selp.b64 	%rd422, %rd421, 0, %p290;
	cvt.s64.s32 	%rd423, %r3;
	add.s64 	%rd424, %rd422, %rd423;
	cvt.u64.u32 	%rd425, %r941;
	add.s64 	%rd426, %rd424, %rd425;
	shl.b64 	%rd427, %rd426, 2;
	add.s64 	%rd428, %rd4, %rd427;
	ld.global.f32 	%f15, [%rd428];
	setp.neu.f32 	%p291, %f15, 0f00000000;
	ld.global.f32 	%f16, [%rd428+4];
	setp.neu.f32 	%p292, %f16, 0f00000000;
	ld.global.f32 	%f17, [%rd428+8];
	setp.neu.f32 	%p293, %f17, 0f00000000;
	ld.global.f32 	%f18, [%rd428+12];
	setp.neu.f32 	%p294, %f18, 0f00000000;
	ld.global.f32 	%f19, [%rd428+16];
	setp.neu.f32 	%p295, %f19, 0f00000000;
	ld.global.f32 	%f20, [%rd428+20];
	setp.neu.f32 	%p296, %f20, 0f00000000;
	ld.global.f32 	%f21, [%rd428+24];
	setp.neu.f32 	%p297, %f21, 0f00000000;
	ld.global.f32 	%f22, [%rd428+28];
	setp.neu.f32 	%p298, %f22, 0f00000000;
	ld.global.f32 	%f23, [%rd428+32];
	setp.neu.f32 	%p299, %f23, 0f00000000;
	ld.global.f32 	%f24, [%rd428+36];
	setp.neu.f32 	%p300, %f24, 0f00000000;
	ld.global.f32 	%f25, [%rd428+40];
	setp.neu.f32 	%p301, %f25, 0f00000000;
	ld.global.f32 	%f26, [%rd428+44];
	setp.neu.f32 	%p302, %f26, 0f00000000;
	ld.global.f32 	%f27, [%rd428+48];
	setp.neu.f32 	%p303, %f27, 0f00000000;
	ld.global.f32 	%f28, [%rd428+52];
	setp.neu.f32 	%p304, %f28, 0f00000000;
	selp.u32 	%r944, 1, 0, %p291;
	selp.u32 	%r945, 1, 0, %p292;
	selp.u32 	%r946, 1, 0, %p293;
	selp.u32 	%r947, 1, 0, %p294;
	selp.u32 	%r948, 1, 0, %p295;
	selp.u32 	%r949, 1, 0, %p296;
	selp.u32 	%r950, 1, 0, %p297;
	selp.u32 	%r951, 1, 0, %p298;
	selp.u32 	%r952, 1, 0, %p299;
	selp.u32 	%r953, 1, 0, %p300;
	selp.u32 	%r954, 1, 0, %p301;
	selp.u32 	%r955, 1, 0, %p302;
	selp.u32 	%r956, 1, 0, %p303;
	selp.u32 	%r957, 1, 0, %p304;
	bar.sync 	0;
	add.s32 	%r91, %r945, %r944;
	add.s32 	%r92, %r91, %r946;
	add.s32 	%r93, %r92, %r947;
	add.s32 	%r94, %r93, %r948;
	add.s32 	%r95, %r94, %r949;
	add.s32 	%r958, %r95, %r950;
	add.s32 	%r959, %r958, %r951;
	add.s32 	%r96, %r959, %r952;
	add.s32 	%r97, %r96, %r953;
	add.s32 	%r960, %r97, %r954;
	add.s32 	%r98, %r960, %r955;
	add.s32 	%r961, %r98, %r956;
	add.s32 	%r913, %r961, %r957;
	shr.u32 	%r100, %r1441, 5;
	// begin inline asm
	mov.u32 %r908, %laneid;
	// end inline asm
	mov.b32 	%r911, 1;
	mov.b32 	%r936, 0;
	mov.b32 	%r938, -1;
	// begin inline asm
	{  .reg .s32 r0;  .reg .pred p;  shfl.sync.up.b32 r0|p, %r913, %r911, %r936, %r938;  @p add.s32 r0, r0, %r913;  mov.s32 %r909, r0;}
	// end inline asm
	mov.b32 	%r917, 2;
	// begin inline asm
	{  .reg .s32 r0;  .reg .pred p;  shfl.sync.up.b32 r0|p, %r909, %r917, %r936, %r938;  @p add.s32 r0, r0, %r909;  mov.s32 %r915, r0;}
	// end inline asm
	mov.b32 	%r923, 4;
	// begin inline asm
	{  .reg .s32 r0;  .reg .pred p;  shfl.sync.up.b32 r0|p, %r915, %r923, %r936, %r938;  @p add.s32 r0, r0, %r915;  mov.s32 %r921, r0;}
	// end inline asm
	mov.b32 	%r929, 8;
	// begin inline asm
	{  .reg .s32 r0;  .reg .pred p;  shfl.sync.up.b32 r0|p, %r921, %r929, %r936, %r938;  @p add.s32 r0, r0, %r921;  mov.s32 %r927, r0;}
	// end inline asm
	mov.b32 	%r935, 16;
	// begin inline asm
	{  .reg .s32 r0;  .reg .pred p;  shfl.sync.up.b32 r0|p, %r927, %r935, %r936, %r938;  @p add.s32 r0, r0, %r927;  mov.s32 %r933, r0;}
	// end inline asm
	setp.ne.s32 	%p305, %r908, 31;
	@%p305 bra 	$L__BB26_110;
	shl.b32 	%r962, %r100, 2;
	mov.u32 	%r963, _ZZN3cub18CUB_300001_SM_10006detail6select23DeviceSelectSweepKernelINS2_10policy_hubIjbiLb0ELNS0_10SelectImplE0EE10Policy1000EN6thrust24THRUST_300001_SM_1000_NS17counting_iteratorIjNS9_11use_defaultESB_SB_EENS9_18transform_iteratorI9NonZeroOpIfEPKfSB_SB_EEPjSJ_NS0_13ScanTileStateIiLb1EEENS0_8NullTypeESM_iNS2_19streaming_context_tIlLb1EEELS5_0EEEvT0_T1_T2_T3_T4_T5_T6_T7_iT8_NS1_7vsmem_tEE19static_temp_storage;
	add.s32 	%r964, %r963, %r962;
	st.shared.u32 	[%r964], %r933;
$L__BB26_110:
	sub.s32 	%r965, %r933, %r913;
	bar.sync 	0;
	ld.shared.v4.u32 	{%r966, %r967, %r968, %r969}, [_ZZN3cub18CUB_300001_SM_10006detail6select23DeviceSelectSweepKernelINS2_10policy_hubIjbiLb0ELNS0_10SelectImplE0EE10Policy1000EN6thrust24THRUST_300001_SM_1000_NS17counting_iteratorIjNS9_11use_defaultESB_SB_EENS9_18transform_iteratorI9NonZeroOpIfEPKfSB_SB_EEPjSJ_NS0_13ScanTileStateIiLb1EEENS0_8NullTypeESM_iNS2_19streaming_context_tIlLb1EEELS5_0EEEvT0_T1_T2_T3_T4_T5_T6_T7_iT8_NS1_7vsmem_tEE19static_temp_storage];
	add.s32 	%r970, %r967, %r966;
	setp.eq.s32 	%p306, %r100, 2;
	selp.b32 	%r971, %r970, %r966, %p306;
	add.s32 	%r972, %r970, %r968;
	setp.eq.s32 	%p307, %r100, 3;
	selp.b32 	%r973, %r972, %r971, %p307;
	add.s32 	%r974, %r972, %r969;
	setp.eq.s32 	%p308, %r100, 4;
	selp.b32 	%r975, %r974, %r973, %p308;
	ld.shared.v4.u32 	{%r976, %r977, %r978, %r979}, [_ZZN3cub18CUB_300001_SM_10006detail6select23DeviceSelectSweepKernelINS2_10policy_hubIjbiLb0ELNS0_10SelectImplE0EE10Policy1000EN6thrust24THRUST_300001_SM_1000_NS17counting_iteratorIjNS9_11use_defaultESB_SB_EENS9_18transform_iteratorI9NonZeroOpIfEPKfSB_SB_EEPjSJ_NS0_13ScanTileStateIiLb1EEENS0_8NullTypeESM_iNS2_19streaming_context_tIlLb1EEELS5_0EEEvT0_T1_T2_T3_T4_T5_T6_T7_iT8_NS1_7vsmem_tEE19static_temp_storage+16];
	add.s32 	%r980, %r974, %r976;
	setp.eq.s32 	%p309, %r100, 5;
	selp.b32 	%r981, %r980, %r975, %p309;
	add.s32 	%r982, %r980, %r977;
	setp.eq.s32 	%p310, %r100, 6;
	selp.b32 	%r983, %r982, %r981, %p310;
	add.s32 	%r984, %r982, %r978;
	setp.eq.s32 	%p311, %r100, 7;
	selp.b32 	%r985, %r984, %r983, %p311;
	add.s32 	%r986, %r984, %r979;
	setp.eq.s32 	%p312, %r100, 8;
	selp.b32 	%r987, %r986, %r985, %p312;
	ld.shared.v4.u32 	{%r988, %r989, %r990, %r991}, [_ZZN3cub18CUB_300001_SM_10006detail6select23DeviceSelectSweepKernelINS2_10policy_hubIjbiLb0ELNS0_10SelectImplE0EE10Policy1000EN6thrust24THRUST_300001_SM_1000_NS17counting_iteratorIjNS9_11use_defaultESB_SB_EENS9_18transform_iteratorI9NonZeroOpIfEPKfSB_SB_EEPjSJ_NS0_13ScanTileStateIiLb1EEENS0_8NullTypeESM_iNS2_19streaming_context_tIlLb1EEELS5_0EEEvT0_T1_T2_T3_T4_T5_T6_T7_iT8_NS1_7vsmem_tEE19static_temp_storage+32];
	add.s32 	%r992, %r986, %r988;
	setp.eq.s32 	%p313, %r100, 9;
	selp.b32 	%r993, %r992, %r987, %p313;
	add.s32 	%r994, %r992, %r989;
	setp.eq.s32 	%p314, %r100, 10;
	selp.b32 	%r995, %r994, %r993, %p314;
	add.s32 	%r996, %r994, %r990;
	setp.eq.s32 	%p315, %r100, 11;
	selp.b32 	%r997, %r996, %r995, %p315;
	add.s32 	%r998, %r996, %r991;
	setp.eq.s32 	%p316, %r100, 12;
	selp.b32 	%r999, %r998, %r997, %p316;
	ld.shared.v4.u32 	{%r1000, %r1001, %r1002, %r1003}, [_ZZN3cub18CUB_300001_SM_10006detail6select23DeviceSelectSweepKernelINS2_10policy_hubIjbiLb0ELNS0_10SelectImplE0EE10Policy1000EN6thrust24THRUST_300001_SM_1000_NS17counting_iteratorIjNS9_11use_defaultESB_SB_EENS9_18transform_iteratorI9NonZeroOpIfEPKfSB_SB_EEPjSJ_NS0_13ScanTileStateIiLb1EEENS0_8NullTypeESM_iNS2_19streaming_context_tIlLb1EEELS5_0EEEvT0_T1_T2_T3_T4_T5_T6_T7_iT8_NS1_7vsmem_tEE19static_temp_storage+48];
	add.s32 	%r1004, %r998, %r1000;
	setp.eq.s32 	%p317, %r100, 13;
	selp.b32 	%r1005, %r1004, %r999, %p317;
	add.s32 	%r1006, %r1004, %r1001;
	setp.eq.s32 	%p318, %r100, 14;
	selp.b32 	%r1007, %r1006, %r1005, %p318;
	add.s32 	%r1008, %r1006, %r1002;
	setp.eq.s32 	%p319, %r100, 15;
	selp.b32 	%r1009, %r1008, %r1007, %p319;
	add.s32 	%r103, %r1008, %r1003;
	setp.gt.u32 	%p320, %r1441, 31;
	setp.lt.u32 	%p321, %r1441, 32;
	setp.eq.s32 	%p322, %r908, 0;
	selp.b32 	%r1010, 0, %r965, %p322;
	add.s32 	%r1437, %r1009, %r1010;
	selp.b32 	%r105, %r965, %r1437, %p321;
	@%p320 bra 	$L__BB26_126;
	setp.ne.s32 	%p323, %r1441, 0;
	mul.wide.s32 	%rd429, %r1424, 8;
	add.s64 	%rd51, %rd3, %rd429;
	@%p323 bra 	$L__BB26_113;
	st.shared.u32 	[_ZZN3cub18CUB_300001_SM_10006detail6select23DeviceSelectSweepKernelINS2_10policy_hubIjbiLb0ELNS0_10SelectImplE0EE10Policy1000EN6thrust24THRUST_300001_SM_1000_NS17counting_iteratorIjNS9_11use_defaultESB_SB_EENS9_18transform_iteratorI9NonZeroOpIfEPKfSB_SB_EEPjSJ_NS0_13ScanTileStateIiLb1EEENS0_8NullTypeESM_iNS2_19streaming_context_tIlLb1EEELS5_0EEEvT0_T1_T2_T3_T4_T5_T6_T7_iT8_NS1_7vsmem_tEE19static_temp_storage+108], %r103;
	add.s64 	%rd430, %rd51, 256;
	mov.b32 	%r1011, 100;
	// begin inline asm
	st.relaxed.gpu.v2.u32 [%rd430], {%r1011, %r103};
	// end inline asm
$L__BB26_113:
	not.b32 	%r1017, %r1441;
	add.s32 	%r1432, %r1424, %r1017;
	mov.b32 	%r1013, 675;
	// begin inline asm
	nanosleep.u32 %r1013;
	// end inline asm
	mul.wide.s32 	%rd432, %r1432, 8;
	add.s64 	%rd433, %rd3, %rd432;
	add.s64 	%rd431, %rd433, 256;
	// begin inline asm
	ld.relaxed.gpu.v2.u32 {%r1434, %r1426}, [%rd431];
	// end inline asm
	mov.b32 	%r1427, 422;
$L__BB26_114:
	setp.eq.s32 	%p324, %r1434, 99;
	mov.b32 	%r1018, -1;
	vote.sync.any.pred 	%p325, %p324, %r1018;
	not.pred 	%p326, %p325;
	@%p326 bra 	$L__BB26_116;
	mul.lo.s32 	%r1195, %r1424, 16807;
	and.b32  	%r1424, %r1195, 2147483647;
	add.s32 	%r1196, %r1427, 1;
	rem.u32 	%r1192, %r1424, %r1196;
	// begin inline asm
	nanosleep.u32 %r1192;
	// end inline asm
	shr.u32 	%r1427, %r1427, 1;
	// begin inline asm
	ld.relaxed.gpu.v2.u32 {%r1434, %r1426}, [%rd431];
	// end inline asm
	bra.uni 	$L__BB26_114;
$L__BB26_116:
	setp.eq.s32 	%p327, %r1434, 101;
	mov.b32 	%r1045, -1;
	vote.sync.ballot.b32 	%r1047, %p327, %r1045;
	// begin inline asm
	mov.u32 %r1020, %lanemask_ge;
	// end inline asm
	and.b32  	%r1048, %r1047, %r1020;
	or.b32  	%r1049, %r1048, -2147483648;
	add.s32 	%r1050, %r1049, -1;
	not.b32 	%r1051, %r1049;
	and.b32  	%r1052, %r1051, %r1050;
	popc.b32 	%r1024, %r1052;
	mov.b32 	%r1023, 1;
	// begin inline asm
	shfl.sync.down.b32 %r1021, %r1426, %r1023, %r1024, %r1045;
	// end inline asm
	setp.lt.s32 	%p329, %r908, %r1024;
	selp.b32 	%r1053, %r1021, 0, %p329;
	add.s32 	%r1027, %r1053, %r1426;
	mov.b32 	%r1028, 2;
	// begin inline asm
	shfl.sync.down.b32 %r1026, %r1027, %r1028, %r1024, %r1045;
	// end inline asm
	add.s32 	%r1054, %r908, 2;
	setp.gt.s32 	%p330, %r1054, %r1024;
	selp.b32 	%r1055, 0, %r1026, %p330;
	add.s32 	%r1032, %r1027, %r1055;
	mov.b32 	%r1033, 4;
	// begin inline asm
	shfl.sync.down.b32 %r1031, %r1032, %r1033, %r1024, %r1045;
	// end inline asm
	add.s32 	%r1056, %r908, 4;
	setp.gt.s32 	%p331, %r1056, %r1024;
	selp.b32 	%r1057, 0, %r1031, %p331;
	add.s32 	%r1037, %r1032, %r1057;
	mov.b32 	%r1038, 8;
	// begin inline asm
	shfl.sync.down.b32 %r1036, %r1037, %r1038, %r1024, %r1045;
	// end inline asm
	add.s32 	%r1058, %r908, 8;
	setp.gt.s32 	%p332, %r1058, %r1024;
	selp.b32 	%r1059, 0, %r1036, %p332;
	add.s32 	%r1042, %r1037, %r1059;
	mov.b32 	%r1043, 16;
	// begin inline asm
	shfl.sync.down.b32 %r1041, %r1042, %r1043, %r1024, %r1045;
	// end inline asm
	add.s32 	%r1060, %r908, 16;
	setp.gt.s32 	%p333, %r1060, %r1024;
	selp.b32 	%r1061, 0, %r1041, %p333;
	add.s32 	%r1430, %r1042, %r1061;
	add.s64 	%rd53, %rd3, 256;
	mov.b32 	%r1428, 422;
$L__BB26_117:
	setp.ne.s32 	%p334, %r1434, 101;
	mov.b32 	%r1062, -1;
	vote.sync.all.pred 	%p335, %p334, %r1062;
	not.pred 	%p336, %p335;
	@%p336 bra 	$L__BB26_122;
	shr.u32 	%r1428, %r1428, 1;
	mul.wide.s32 	%rd529, %r1432, 8;
	add.s64 	%rd530, %rd53, %rd529;
	add.s64 	%rd528, %rd530, -256;
	// begin inline asm
	ld.relaxed.gpu.v2.u32 {%r1434, %r1435}, [%rd528];
	// end inline asm
	mov.u32 	%r1436, %r1428;
$L__BB26_119:
	setp.eq.s32 	%p398, %r1434, 99;
	mov.b32 	%r1144, -1;
	vote.sync.any.pred 	%p399, %p398, %r1144;
	not.pred 	%p400, %p399;
	@%p400 bra 	$L__BB26_121;
	mul.lo.s32 	%r1190, %r1424, 16807;
	and.b32  	%r1424, %r1190, 2147483647;
	add.s32 	%r1191, %r1436, 1;
	rem.u32 	%r1187, %r1424, %r1191;
	// begin inline asm
	nanosleep.u32 %r1187;
	// end inline asm
	shr.u32 	%r1436, %r1436, 1;
	// begin inline asm
	ld.relaxed.gpu.v2.u32 {%r1434, %r1435}, [%rd528];
	// end inline asm
	bra.uni 	$L__BB26_119;
$L__BB26_121:
	setp.eq.s32 	%p401, %r1434, 101;
	mov.b32 	%r1170, -1;
	vote.sync.ballot.b32 	%r1171, %p401, %r1170;
	and.b32  	%r1172, %r1171, %r1020;
	or.b32  	%r1173, %r1172, -2147483648;
	add.s32 	%r1174, %r1173, -1;
	not.b32 	%r1175, %r1173;
	and.b32  	%r1176, %r1175, %r1174;
	popc.b32 	%r1149, %r1176;
	mov.b32 	%r1148, 1;
	// begin inline asm
	shfl.sync.down.b32 %r1146, %r1435, %r1148, %r1149, %r1170;
	// end inline asm
	setp.lt.s32 	%p403, %r908, %r1149;
	selp.b32 	%r1177, %r1146, 0, %p403;
	add.s32 	%r1152, %r1177, %r1435;
	mov.b32 	%r1153, 2;
	// begin inline asm
	shfl.sync.down.b32 %r1151, %r1152, %r1153, %r1149, %r1170;
	// end inline asm
	setp.gt.s32 	%p404, %r1054, %r1149;
	selp.b32 	%r1179, 0, %r1151, %p404;
	add.s32 	%r1157, %r1152, %r1179;
	mov.b32 	%r1158, 4;
	// begin inline asm
	shfl.sync.down.b32 %r1156, %r1157, %r1158, %r1149, %r1170;
	// end inline asm
	setp.gt.s32 	%p405, %r1056, %r1149;
	selp.b32 	%r1181, 0, %r1156, %p405;
	add.s32 	%r1162, %r1157, %r1181;
	mov.b32 	%r1163, 8;
	// begin inline asm
	shfl.sync.down.b32 %r1161, %r1162, %r1163, %r1149, %r1170;
	// end inline asm
	setp.gt.s32 	%p406, %r1058, %r1149;
	selp.b32 	%r1183, 0, %r1161, %p406;
	add.s32 	%r1167, %r1162, %r1183;
	mov.b32 	%r1168, 16;
	// begin inline asm
	shfl.sync.down.b32 %r1166, %r1167, %r1168, %r1149, %r1170;
	// end inline asm
	setp.gt.s32 	%p407, %r1060, %r1149;
	selp.b32 	%r1185, 0, %r1166, %p407;
	add.s32 	%r1186, %r1185, %r1430;
	add.s32 	%r1430, %r1186, %r1167;
	add.s32 	%r1432, %r1432, -32;
	bra.uni 	$L__BB26_117;
$L__BB26_122:
	setp.ne.s32 	%p337, %r1441, 0;
	@%p337 bra 	$L__BB26_124;
	add.s32 	%r1065, %r1430, %r103;
	add.s64 	%rd434, %rd51, 256;
	mov.b32 	%r1064, 101;
	// begin inline asm
	st.relaxed.gpu.v2.u32 [%rd434], {%r1064, %r1065};
	// end inline asm
	st.shared.u32 	[_ZZN3cub18CUB_300001_SM_10006detail6select23DeviceSelectSweepKernelINS2_10policy_hubIjbiLb0ELNS0_10SelectImplE0EE10Policy1000EN6thrust24THRUST_300001_SM_1000_NS17counting_iteratorIjNS9_11use_defaultESB_SB_EENS9_18transform_iteratorI9NonZeroOpIfEPKfSB_SB_EEPjSJ_NS0_13ScanTileStateIiLb1EEENS0_8NullTypeESM_iNS2_19streaming_context_tIlLb1EEELS5_0EEEvT0_T1_T2_T3_T4_T5_T6_T7_iT8_NS1_7vsmem_tEE19static_temp_storage+100], %r1430;
	st.shared.u32 	[_ZZN3cub18CUB_300001_SM_10006detail6select23DeviceSelectSweepKernelINS2_10policy_hubIjbiLb0ELNS0_10SelectImplE0EE10Policy1000EN6thrust24THRUST_300001_SM_1000_NS17counting_iteratorIjNS9_11use_defaultESB_SB_EENS9_18transform_iteratorI9NonZeroOpIfEPKfSB_SB_EEPjSJ_NS0_13ScanTileStateIiLb1EEENS0_8NullTypeESM_iNS2_19streaming_context_tIlLb1EEELS5_0EEEvT0_T1_T2_T3_T4_T5_T6_T7_iT8_NS1_7vsmem_tEE19static_temp_storage+104], %r1065;
$L__BB26_124:
	setp.ne.s32 	%p338, %r908, 0;
	mov.u32 	%r1437, %r105;
	@%p338 bra 	$L__BB26_126;
	st.shared.u32 	[_ZZN3cub18CUB_300001_SM_10006detail6select23DeviceSelectSweepKernelINS2_10policy_hubIjbiLb0ELNS0_10SelectImplE0EE10Policy1000EN6thrust24THRUST_300001_SM_1000_NS17counting_iteratorIjNS9_11use_defaultESB_SB_EENS9_18transform_iteratorI9NonZeroOpIfEPKfSB_SB_EEPjSJ_NS0_13ScanTileStateIiLb1EEENS0_8NullTypeESM_iNS2_19streaming_context_tIlLb1EEELS5_0EEEvT0_T1_T2_T3_T4_T5_T6_T7_iT8_NS1_7vsmem_tEE19static_temp_storage+80], %r1430;
	mov.u32 	%r1437, %r1430;
$L__BB26_126:
	mov.u64 	%rd54, %rd194;
	bar.sync 	0;
	setp.eq.s32 	%p339, %r1441, 0;
	ld.shared.u32 	%r1066, [_ZZN3cub18CUB_300001_SM_10006detail6select23DeviceSelectSweepKernelINS2_10policy_hubIjbiLb0ELNS0_10SelectImplE0EE10Policy1000EN6thrust24THRUST_300001_SM_1000_NS17counting_iteratorIjNS9_11use_defaultESB_SB_EENS9_18transform_iteratorI9NonZeroOpIfEPKfSB_SB_EEPjSJ_NS0_13ScanTileStateIiLb1EEENS0_8NullTypeESM_iNS2_19streaming_context_tIlLb1EEELS5_0EEEvT0_T1_T2_T3_T4_T5_T6_T7_iT8_NS1_7vsmem_tEE19static_temp_storage+80];
	selp.b32 	%r1067, 0, %r1066, %p339;
	add.s32 	%r142, %r1067, %r1437;
	setp.neu.f32 	%p340, %f15, 0f00000000;
	selp.u32 	%r1068, 1, 0, %p340;
	add.s32 	%r143, %r142, %r1068;
	add.s32 	%r144, %r91, %r142;
	add.s32 	%r145, %r92, %r142;
	add.s32 	%r146, %r93, %r142;
	add.s32 	%r147, %r94, %r142;
	add.s32 	%r148, %r95, %r142;
	setp.neu.f32 	%p341, %f21, 0f00000000;
	selp.u32 	%r1069, 1, 0, %p341;
	add.s32 	%r149, %r148, %r1069;
	setp.neu.f32 	%p342, %f22, 0f00000000;
	selp.u32 	%r1070, 1, 0, %p342;
	add.s32 	%r150, %r149, %r1070;
	add.s32 	%r151, %r96, %r142;
	add.s32 	%r152, %r97, %r142;
	setp.neu.f32 	%p343, %f25, 0f00000000;
	selp.u32 	%r1071, 1, 0, %p343;
	add.s32 	%r153, %r152, %r1071;
	add.s32 	%r154, %r98, %r142;
	setp.neu.f32 	%p344, %f27, 0f00000000;
	selp.u32 	%r1072, 1, 0, %p344;
	add.s32 	%r155, %r154, %r1072;
	ld.shared.u32 	%r156, [_ZZN3cub18CUB_300001_SM_10006detail6select23DeviceSelectSweepKernelINS2_10policy_hubIjbiLb0ELNS0_10SelectImplE0EE10Policy1000EN6thrust24THRUST_300001_SM_1000_NS17counting_iteratorIjNS9_11use_defaultESB_SB_EENS9_18transform_iteratorI9NonZeroOpIfEPKfSB_SB_EEPjSJ_NS0_13ScanTileStateIiLb1EEENS0_8NullTypeESM_iNS2_19streaming_context_tIlLb1EEELS5_0EEEvT0_T1_T2_T3_T4_T5_T6_T7_iT8_NS1_7vsmem_tEE19static_temp_storage+108];
	ld.shared.u32 	%r157, [_ZZN3cub18CUB_300001_SM_10006detail6select23DeviceSelectSweepKernelINS2_10policy_hubIjbiLb0ELNS0_10SelectImplE0EE10Policy1000EN6thrust24THRUST_300001_SM_1000_NS17counting_iteratorIjNS9_11use_defaultESB_SB_EENS9_18transform_iteratorI9NonZeroOpIfEPKfSB_SB_EEPjSJ_NS0_13ScanTileStateIiLb1EEENS0_8NullTypeESM_iNS2_19streaming_context_tIlLb1EEELS5_0EEEvT0_T1_T2_T3_T4_T5_T6_T7_iT8_NS1_7vsmem_tEE19static_temp_storage+100];
	setp.gt.s32 	%p345, %r156, 512;
	@%p345 bra 	$L__BB26_183;
	setp.neu.f32 	%p346, %f15, 0f00000000;
	ld.param.u8 	%rs3, [%rd54];
	ld.param.u64 	%rd435, [%rd54+24];
	cvta.to.global.u64 	%rd55, %rd435;
	@%p346 bra 	$L__BB26_128;
	bra.uni 	$L__BB26_131;
$L__BB26_128:
	setp.ne.s16 	%p347, %rs3, 0;
	mov.b64 	%rd667, 0;
	@%p347 bra 	$L__BB26_130;
	ld.global.u64 	%rd667, [%rd55];
$L__BB26_130:
	cvt.s64.s32 	%rd437, %r142;
	add.s64 	%rd438, %rd667, %rd437;
	shl.b64 	%rd439, %rd438, 2;
	add.s64 	%rd440, %rd2, %rd439;
	st.global.u32 	[%rd440], %r77;
$L__BB26_131:
	setp.eq.f32 	%p348, %f16, 0f00000000;
	@%p348 bra 	$L__BB26_135;
	setp.ne.s16 	%p349, %rs3, 0;
	mov.b64 	%rd668, 0;
	@%p349 bra 	$L__BB26_134;
	ld.global.u64 	%rd668, [%rd55];
$L__BB26_134:
	cvt.s64.s32 	%rd442, %r143;
	add.s64 	%rd443, %rd668, %rd442;
	shl.b64 	%rd444, %rd443, 2;
	add.s64 	%rd445, %rd2, %rd444;
	st.global.u32 	[%rd445], %r78;
$L__BB26_135:
	setp.eq.f32 	%p350, %f17, 0f00000000;
	@%p350 bra 	$L__BB26_139;
	setp.ne.s16 	%p351, %rs3, 0;
	mov.b64 	%rd669, 0;
	@%p351 bra 	$L__BB26_138;
	ld.global.u64 	%rd669, [%rd55];
$L__BB26_138:
	cvt.s64.s32 	%rd447, %r144;
	add.s64 	%rd448, %rd669, %rd447;
	shl.b64 	%rd449, %rd448, 2;
	add.s64 	%rd450, %rd2, %rd449;
	st.global.u32 	[%rd450], %r79;
$L__BB26_139:
	setp.eq.f32 	%p352, %f18, 0f00000000;
	@%p352 bra 	$L__BB26_143;
	setp.ne.s16 	%p353, %rs3, 0;
	mov.b64 	%rd670, 0;
	@%p353 bra 	$L__BB26_142;
	ld.global.u64 	%rd670, [%rd55];
$L__BB26_142:
	cvt.s64.s32 	%rd452, %r145;
	add.s64 	%rd453, %rd670, %rd452;
	shl.b64 	%rd454, %rd453, 2;
	add.s64 	%rd455, %rd2, %rd454;
	st.global.u32 	[%rd455], %r80;
$L__BB26_143:
	setp.eq.f32 	%p354, %f19, 0f00000000;
	@%p354 bra 	$L__BB26_147;
	setp.ne.s16 	%p355, %rs3, 0;
	mov.b64 	%rd671, 0;
	@%p355 bra 	$L__BB26_146;
	ld.global.u64 	%rd671, [%rd55];
$L__BB26_146:
	cvt.s64.s32 	%rd457, %r146;
	add.s64 	%rd458, %rd671, %rd457;
	shl.b64 	%rd459, %rd458, 2;
	add.s64 	%rd460, %rd2, %rd459;
	st.global.u32 	[%rd460], %r81;
$L__BB26_147:
	setp.eq.f32 	%p356, %f20, 0f00000000;
	@%p356 bra 	$L__BB26_151;
	setp.ne.s16 	%p357, %rs3, 0;
	mov.b64 	%rd672, 0;
	@%p357 bra 	$L__BB26_150;
	ld.global.u64 	%rd672, [%rd55];
$L__BB26_150:
	cvt.s64.s32 	%rd462, %r147;
	add.s64 	%rd463, %rd672, %rd462;
	shl.b64 	%rd464, %rd463, 2;
	add.s64 	%rd465, %rd2, %rd464;
	st.global.u32 	[%rd465], %r82;
$L__BB26_151:
	setp.eq.f32 	%p358, %f21, 0f00000000;
	@%p358 bra 	$L__BB26_155;
	setp.ne.s16 	%p359, %rs3, 0;
	mov.b64 	%rd673, 0;
	@%p359 bra 	$L__BB26_154;
	ld.global.u64 	%rd673, [%rd55];
$L__BB26_154:
	cvt.s64.s32 	%rd467, %r148;
	add.s64 	%rd468, %rd673, %rd467;
	shl.b64 	%rd469, %rd468, 2;
	add.s64 	%rd470, %rd2, %rd469;
	st.global.u32 	[%rd470], %r83;
$L__BB26_155:
	setp.eq.f32 	%p360, %f22, 0f00000000;
	@%p360 bra 	$L__BB26_159;
	setp.ne.s16 	%p361, %rs3, 0;
	mov.b64 	%rd674, 0;
	@%p361 bra 	$L__BB26_158;
	ld.global.u64 	%rd674, [%rd55];
$L__BB26_158:
	cvt.s64.s32 	%rd472, %r149;
	add.s64 	%rd473, %rd674, %rd472;
	shl.b64 	%rd474, %rd473, 2;
	add.s64 	%rd475, %rd2, %rd474;
	st.global.u32 	[%rd475], %r84;
$L__BB26_159:
	setp.eq.f32 	%p362, %f23, 0f00000000;
	@%p362 bra 	$L__BB26_163;
	setp.ne.s16 	%p363, %rs3, 0;
	mov.b64 	%rd675, 0;
	@%p363 bra 	$L__BB26_162;
	ld.global.u64 	%rd675, [%rd55];
$L__BB26_162:
	cvt.s64.s32 	%rd477, %r150;
	add.s64 	%rd478, %rd675, %rd477;
	shl.b64 	%rd479, %rd478, 2;
	add.s64 	%rd480, %rd2, %rd479;
	st.global.u32 	[%rd480], %r85;
$L__BB26_163:
	setp.eq.f32 	%p364, %f24, 0f00000000;
	@%p364 bra 	$L__BB26_167;
	setp.ne.s16 	%p365, %rs3, 0;
	mov.b64 	%rd676, 0;
	@%p365 bra 	$L__BB26_166;
	ld.global.u64 	%rd676, [%rd55];
$L__BB26_166:
	cvt.s64.s32 	%rd482, %r151;
	add.s64 	%rd483, %rd676, %rd482;
	shl.b64 	%rd484, %rd483, 2;
	add.s64 	%rd485, %rd2, %rd484;
	st.global.u32 	[%rd485], %r86;
$L__BB26_167:
	setp.eq.f32 	%p366, %f25, 0f00000000;
	@%p366 bra 	$L__BB26_171;
	setp.ne.s16 	%p367, %rs3, 0;
	mov.b64 	%rd677, 0;
	@%p367 bra 	$L__BB26_170;
	ld.global.u64 	%rd677, [%rd55];
$L__BB26_170:
	cvt.s64.s32 	%rd487, %r152;
	add.s64 	%rd488, %rd677, %rd487;
	shl.b64 	%rd489, %rd488, 2;
	add.s64 	%rd490, %rd2, %rd489;
	st.global.u32 	[%rd490], %r87;
$L__BB26_171:
	setp.eq.f32 	%p368, %f26, 0f00000000;
	@%p368 bra 	$L__BB26_175;
	setp.ne.s16 	%p369, %rs3, 0;
	mov.b64 	%rd678, 0;
	@%p369 bra 	$L__BB26_174;
	ld.global.u64 	%rd678, [%rd55];
$L__BB26_174:
	cvt.s64.s32 	%rd492, %r153;
	add.s64 	%rd493, %rd678, %rd492;
	shl.b64 	%rd494, %rd493, 2;
	add.s64 	%rd495, %rd2, %rd494;
	st.global.u32 	[%rd495], %r88;
$L__BB26_175:
	setp.eq.f32 	%p370, %f27, 0f00000000;
	@%p370 bra 	$L__BB26_179;
	setp.ne.s16 	%p371, %rs3, 0;
	mov.b64 	%rd679, 0;
	@%p371 bra 	$L__BB26_178;
	ld.global.u64 	%rd679, [%rd55];
$L__BB26_178:
	cvt.s64.s32 	%rd497, %r154;
	add.s64 	%rd498, %rd679, %rd497;
	shl.b64 	%rd499, %rd498, 2;
	add.s64 	%rd500, %rd2, %rd499;
	st.global.u32 	[%rd500], %r89;
$L__BB26_179:
	setp.eq.f32 	%p372, %f28, 0f00000000;
	@%p372 bra 	$L__BB26_517;
	setp.ne.s16 	%p373, %rs3, 0;
	mov.b64 	%rd680, 0;
	@%p373 bra 	$L__BB26_182;
	ld.global.u64 	%rd680, [%rd55];
$L__BB26_182:
	cvt.s64.s32 	%rd502, %r155;
	add.s64 	%rd503, %rd680, %rd502;
	shl.b64 	%rd504, %rd503, 2;
	add.s64 	%rd505, %rd2, %rd504;
	st.global.u32 	[%rd505], %r90;
	bra.uni 	$L__BB26_517;
$L__BB26_183:
	setp.eq.f32 	%p374, %f15, 0f00000000;
	bar.sync 	0;
	@%p374 bra 	$L__BB26_185;
	sub.s32 	%r1073, %r142, %r157;
	shl.b32 	%r1074, %r1073, 2;
	mov.u32 	%r1075, _ZZN3cub18CUB_300001_SM_10006detail6select23DeviceSelectSweepKernelINS2_10policy_hubIjbiLb0ELNS0_10SelectImplE0EE10Policy1000EN6thrust24THRUST_300001_SM_1000_NS17counting_iteratorIjNS9_11use_defaultESB_SB_EENS9_18transform_iteratorI9NonZeroOpIfEPKfSB_SB_EEPjSJ_NS0_13ScanTileStateIiLb1EEENS0_8NullTypeESM_iNS2_19streaming_context_tIlLb1EEELS5_0EEEvT0_T1_T2_T3_T4_T5_T6_T7_iT8_NS1_7vsmem_tEE19static_temp_storage;
	add.s32 	%r1076, %r1075, %r1074;
	st.shared.u32 	[%r1076], %r77;
$L__BB26_185:
	setp.eq.f32 	%p375, %f16, 0f00000000;
	@%p375 bra 	$L__BB26_187;
	sub.s32 	%r1077, %r143, %r157;
	shl.b32 	%r1078, %r1077, 2;
	mov.u32 	%r1079, _ZZN3cub18CUB_300001_SM_10006detail6select23DeviceSelectSweepKernelINS2_10policy_hubIjbiLb0ELNS0_10SelectImplE0EE10Policy1000EN6thrust24THRUST_300001_SM_1000_NS17counting_iteratorIjNS9_11use_defaultESB_SB_EENS9_18transform_iteratorI9NonZeroOpIfEPKfSB_SB_EEPjSJ_NS0_13ScanTileStateIiLb1EEENS0_8NullTypeESM_iNS2_19streaming_context_tIlLb1EEELS5_0EEEvT0_T1_T2_T3_T4_T5_T6_T7_iT8_NS1_7vsmem_tEE19static_temp_storage;
	add.s32 	%r1080, %r1079, %r1078;
	st.shared.u32 	[%r1080], %r78;
$L__BB26_187:
	setp.eq.f32 	%p376, %f17, 0f00000000;
	@%p376 bra 	$L__BB26_189;
	sub.s32 	%r1081, %r144, %r157;
	shl.b32 	%r1082, %r1081, 2;
	mov.u32 	%r1083, _ZZN3cub18CUB_300001_SM_10006detail6select23DeviceSelectSweepKernelINS2_10policy_hubIjbiLb0ELNS0_10SelectImplE0EE10Policy1000EN6thrust24THRUST_300001_SM_1000_NS17counting_iteratorIjNS9_11use_defaultESB_SB_EENS9_18transform_iteratorI9NonZeroOpIfEPKfSB_SB_EEPjSJ_NS0_13ScanTileStateIiLb1EEENS0_8NullTypeESM_iNS2_19streaming_context_tIlLb1EEELS5_0EEEvT0_T1_T2_T3_T4_T5_T6_T7_iT8_NS1_7vsmem_tEE19static_temp_storage;
	add.s32 	%r1084, %r1083, %r1082;
	st.shared.u32 	[%r1084], %r79;
$L__BB26_189:
	setp.eq.f32 	%p377, %f18, 0f00000000;
	@%p377 bra 	$L__BB26_191;
	sub.s32 	%r1085, %r145, %r157;
	shl.b32 	%r1086, %r1085, 2;
	mov.u32 	%r1087, _ZZN3cub18CUB_300001_SM_10006detail6select23DeviceSelectSweepKernelINS2_10policy_hubIjbiLb0ELNS0_10SelectImplE0EE10Policy1000EN6thrust24THRUST_300001_SM_1000_NS17counting_iteratorIjNS9_11use_defaultESB_SB_EENS9_18transform_iteratorI9NonZeroOpIfEPKfSB_SB_EEPjSJ_NS0_13ScanTileStateIiLb1EEENS0_8NullTypeESM_iNS2_19streaming_context_tIlLb1EEELS5_0EEEvT0_T1_T2_T3_T4_T5_T6_T7_iT8_NS1_7vsmem_tEE19static_temp_storage;
	add.s32 	%r1088, %r1087, %r1086;
	st.shared.u32 	[%r1088], %r80;
$L__BB26_191:
	setp.eq.f32 	%p378, %f19, 0f00000000;
	@%p378 bra 	$L__BB26_193;
	sub.s32 	%r1089, %r146, %r157;
	shl.b32 	%r1090, %r1089, 2;
	mov.u32 	%r1091, _ZZN3cub18CUB_300001_SM_10006detail6select23DeviceSelectSweepKernelINS2_10policy_hubIjbiLb0ELNS0_10SelectImplE0EE10Policy1000EN6thrust24THRUST_300001_SM_1000_NS17counting_iteratorIjNS9_11use_defaultESB_SB_EENS9_18transform_iteratorI9NonZeroOpIfEPKfSB_SB_EEPjSJ_NS0_13ScanTileStateIiLb1EEENS0_8NullTypeESM_iNS2_19streaming_context_tIlLb1EEELS5_0EEEvT0_T1_T2_T3_T4_T5_T6_T7_iT8_NS1_7vsmem_tEE19static_temp_storage;
	add.s32 	%r1092, %r1091, %r1090;
	st.shared.u32 	[%r1092], %r81;
$L__BB26_193:
	setp.eq.f32 	%p379, %f20, 0f00000000;
	@%p379 bra 	$L__BB26_195;
	sub.s32 	%r1093, %r147, %r157;
	shl.b32 	%r1094, %r1093, 2;
	mov.u32 	%r1095, _ZZN3cub18CUB_300001_SM_10006detail6select23DeviceSelectSweepKernelINS2_10policy_hubIjbiLb0ELNS0_10SelectImplE0EE10Policy1000EN6thrust24THRUST_300001_SM_1000_NS17counting_iteratorIjNS9_11use_defaultESB_SB_EENS9_18transform_iteratorI9NonZeroOpIfEPKfSB_SB_EEPjSJ_NS0_13ScanTileStateIiLb1EEENS0_8NullTypeESM_iNS2_19streaming_context_tIlLb1EEELS5_0EEEvT0_T1_T2_T3_T4_T5_T6_T7_iT8_NS1_7vsmem_tEE19static_temp_storage;
	add.s32 	%r1096, %r1095, %r1094;
	st.shared.u32 	[%r1096], %r82;
$L__BB26_195:
	setp.eq.f32 	%p380, %f21, 0f00000000;
	@%p380 bra 	$L__BB26_197;
	sub.s32 	%r1097, %r148, %r157;
	shl.b32 	%r1098, %r1097, 2;
	mov.u32 	%r1099, _ZZN3cub18CUB_300001_SM_10006detail6select23DeviceSelectSweepKernelINS2_10policy_hubIjbiLb0ELNS0_10SelectImplE0EE10Policy1000EN6thrust24THRUST_300001_SM_1000_NS17counting_iteratorIjNS9_11use_defaultESB_SB_EENS9_18transform_iteratorI9NonZeroOpIfEPKfSB_SB_EEPjSJ_NS0_13ScanTileStateIiLb1EEENS0_8NullTypeESM_iNS2_19streaming_context_tIlLb1EEELS5_0EEEvT0_T1_T2_T3_T4_T5_T6_T7_iT8_NS1_7vsmem_tEE19static_temp_storage;
	add.s32 	%r1100, %r1099, %r1098;
	st.shared.u32 	[%r1100], %r83;
$L__BB26_197:
	setp.eq.f32 	%p381, %f22, 0f00000000;
	@%p381 bra 	$L__BB26_199;
	sub.s32 	%r1101, %r149, %r157;
	shl.b32 	%r1102, %r1101, 2;
	mov.u32 	%r1103, _ZZN3cub18CUB_300001_SM_10006detail6select23DeviceSelectSweepKernelINS2_10policy_hubIjbiLb0ELNS0_10SelectImplE0EE10Policy1000EN6thrust24THRUST_300001_SM_1000_NS17counting_iteratorIjNS9_11use_defaultESB_SB_EENS9_18transform_iteratorI9NonZeroOpIfEPKfSB_SB_EEPjSJ_NS0_13ScanTileStateIiLb1EEENS0_8NullTypeESM_iNS2_19streaming_context_tIlLb1EEELS5_0EEEvT0_T1_T2_T3_T4_T5_T6_T7_iT8_NS1_7vsmem_tEE19static_temp_storage;
	add.s32 	%r1104, %r1103, %r1102;
	st.shared.u32 	[%r1104], %r84;
$L__BB26_199:
	setp.eq.f32 	%p382, %f23, 0f00000000;
	@%p382 bra 	$L__BB26_201;
	sub.s32 	%r1105, %r150, %r157;
	shl.b32 	%r1106, %r1105, 2;
	mov.u32 	%r1107, _ZZN3cub18CUB_300001_SM_10006detail6select23DeviceSelectSweepKernelINS2_10policy_hubIjbiLb0ELNS0_10SelectImplE0EE10Policy1000EN6thrust24THRUST_300001_SM_1000_NS17counting_iteratorIjNS9_11use_defaultESB_SB_EENS9_18transform_iteratorI9NonZeroOpIfEPKfSB_SB_EEPjSJ_NS0_13ScanTileStateIiLb1EEENS0_8NullTypeESM_iNS2_19streaming_context_tIlLb1EEELS5_0EEEvT0_T1_T2_T3_T4_T5_T6_T7_iT8_NS1_7vsmem_tEE19static_temp_storage;
	add.s32 	%r1108, %r1107, %r1106;
	st.shared.u32 	[%r1108], %r85;
$L__BB26_201:
	setp.eq.f32 	%p383, %f24, 0f00000000;
	@%p383 bra 	$L__BB26_203;
	sub.s32 	%r1109, %r151, %r157;
	shl.b32 	%r1110, %r1109, 2;
	mov.u32 	%r1111, _ZZN3cub18CUB_300001_SM_10006detail6select23DeviceSelectSweepKernelINS2_10policy_hubIjbiLb0ELNS0_10SelectImplE0EE10Policy1000EN6thrust24THRUST_300001_SM_1000_NS17counting_iteratorIjNS9_11use_defaultESB_SB_EENS9_18transform_iteratorI9NonZeroOpIfEPKfSB_SB_EEPjSJ_NS0_13ScanTileStateIiLb1EEENS0_8NullTypeESM_iNS2_19streaming_context_tIlLb1EEELS5_0EEEvT0_T1_T2_T3_T4_T5_T6_T7_iT8_NS1_7vsmem_tEE19static_temp_storage;
	add.s32 	%r1112, %r1111, %r1110;
	st.shared.u32 	[%r1112], %r86;
$L__BB26_203:
	setp.eq.f32 	%p384, %f25, 0f00000000;
	@%p384 bra 	$L__BB26_205;
	sub.s32 	%r1113, %r152, %r157;
	shl.b32 	%r1114, %r1113, 2;
	mov.u32 	%r1115, _ZZN3cub18CUB_300001_SM_10006detail6select23DeviceSelectSweepKernelINS2_10policy_hubIjbiLb0ELNS0_10SelectImplE0EE10Policy1000EN6thrust24THRUST_300001_SM_1000_NS17counting_iteratorIjNS9_11use_defaultESB_SB_EENS9_18transform_iteratorI9NonZeroOpIfEPKfSB_SB_EEPjSJ_NS0_13ScanTileStateIiLb1EEENS0_8NullTypeESM_iNS2_19streaming_context_tIlLb1EEELS5_0EEEvT0_T1_T2_T3_T4_T5_T6_T7_iT8_NS1_7vsmem_tEE19static_temp_storage;
	add.s32 	%r1116, %r1115, %r1114;
	st.shared.u32 	[%r1116], %r87;
$L__BB26_205:
	setp.eq.f32 	%p385, %f26, 0f00000000;
	@%p385 bra 	$L__BB26_207;
	sub.s32 	%r1117, %r153, %r157;
	shl.b32 	%r1118, %r1117, 2;
	mov.u32 	%r1119, _ZZN3cub18CUB_300001_SM_10006detail6select23DeviceSelectSweepKernelINS2_10policy_hubIjbiLb0ELNS0_10SelectImplE0EE10Policy1000EN6thrust24THRUST_300001_SM_1000_NS17counting_iteratorIjNS9_11use_defaultESB_SB_EENS9_18transform_iteratorI9NonZeroOpIfEPKfSB_SB_EEPjSJ_NS0_13ScanTileStateIiLb1EEENS0_8NullTypeESM_iNS2_19streaming_context_tIlLb1EEELS5_0EEEvT0_T1_T2_T3_T4_T5_T6_T7_iT8_NS1_7vsmem_tEE19static_temp_storage;
	add.s32 	%r1120, %r1119, %r1118;
	st.shared.u32 	[%r1120], %r88;
$L__BB26_207:
	setp.eq.f32 	%p386, %f27, 0f00000000;
	@%p386 bra 	$L__BB26_209;
	sub.s32 	%r1121, %r154, %r157;
	shl.b32 	%r1122, %r1121, 2;
	mov.u32 	%r1123, _ZZN3cub18CUB_300001_SM_10006detail6select23DeviceSelectSweepKernelINS2_10policy_hubIjbiLb0ELNS0_10SelectImplE0EE10Policy1000EN6thrust24THRUST_300001_SM_1000_NS17counting_iteratorIjNS9_11use_defaultESB_SB_EENS9_18transform_iteratorI9NonZeroOpIfEPKfSB_SB_EEPjSJ_NS0_13ScanTileStateIiLb1EEENS0_8NullTypeESM_iNS2_19streaming_context_tIlLb1EEELS5_0EEEvT0_T1_T2_T3_T4_T5_T6_T7_iT8_NS1_7vsmem_tEE19static_temp_storage;
	add.s32 	%r1124, %r1123, %r1122;
	st.shared.u32 	[%r1124], %r89;
$L__BB26_209:
	setp.eq.f32 	%p387, %f28, 0f00000000;
	@%p387 bra 	$L__BB26_211;
	sub.s32 	%r1125, %r155, %r157;
	shl.b32 	%r1126, %r1125, 2;
	mov.u32 	%r1127, _ZZN3cub18CUB_300001_SM_10006detail6select23DeviceSelectSweepKernelINS2_10policy_hubIjbiLb0ELNS0_10SelectImplE0EE10Policy1000EN6thrust24THRUST_300001_SM_1000_NS17counting_iteratorIjNS9_11use_defaultESB_SB_EENS9_18transform_iteratorI9NonZeroOpIfEPKfSB_SB_EEPjSJ_NS0_13ScanTileStateIiLb1EEENS0_8NullTypeESM_iNS2_19streaming_context_tIlLb1EEELS5_0EEEvT0_T1_T2_T3_T4_T5_T6_T7_iT8_NS1_7vsmem_tEE19static_temp_storage;
	add.s32 	%r1128, %r1127, %r1126;
	st.shared.u32 	[%r1128], %r90;
$L__BB26_211:
	bar.sync 	0;
	setp.ge.s32 	%p388, %r1441, %r156;
	@%p388 bra 	$L__BB26_517;
	ld.param.u8 	%rs4, [%rd54];
	ld.param.u64 	%rd506, [%rd54+24];
	cvta.to.global.u64 	%rd56, %rd506;
	not.b32 	%r1129, %r1441;
	add.s32 	%r158, %r156, %r1129;
	and.b32  	%r1130, %r158, 1536;
	setp.eq.s32 	%p389, %r1130, 1536;
	@%p389 bra 	$L__BB26_217;
	shr.u32 	%r1131, %r158, 9;
	add.s32 	%r1132, %r1131, 1;
	and.b32  	%r1133, %r1132, 3;
	add.s32 	%r1440, %r1441, %r157;
	shl.b32 	%r1134, %r1441, 2;
	mov.u32 	%r1135, _ZZN3cub18CUB_300001_SM_10006detail6select23DeviceSelectSweepKernelINS2_10policy_hubIjbiLb0ELNS0_10SelectImplE0EE10Policy1000EN6thrust24THRUST_300001_SM_1000_NS17counting_iteratorIjNS9_11use_defaultESB_SB_EENS9_18transform_iteratorI9NonZeroOpIfEPKfSB_SB_EEPjSJ_NS0_13ScanTileStateIiLb1EEENS0_8NullTypeESM_iNS2_19streaming_context_tIlLb1EEELS5_0EEEvT0_T1_T2_T3_T4_T5_T6_T7_iT8_NS1_7vsmem_tEE19static_temp_storage;
	add.s32 	%r1439, %r1135, %r1134;
	neg.s32 	%r1438, %r1133;
	shl.b32 	%r1136, %r1132, 9;
	and.b32  	%r1137, %r1136, 1536;
	add.s32 	%r1441, %r1441, %r1137;
$L__BB26_214:
	.pragma "nounroll";
	setp.ne.s16 	%p390, %rs4, 0;
	ld.shared.u32 	%r166, [%r1439];
	mov.b64 	%rd662, 0;
	@%p390 bra 	$L__BB26_216;
	ld.global.u64 	%rd662, [%rd56];
$L__BB26_216:
	cvt.s64.s32 	%rd508, %r1440;
	add.s64 	%rd509, %rd662, %rd508;
	shl.b64 	%rd510, %rd509, 2;
	add.s64 	%rd511, %rd2, %rd510;
	st.global.u32 	[%rd511], %r166;
	add.s32 	%r1440, %r1440, 512;
	add.s32 	%r1439, %r1439, 2048;
	add.s32 	%r1438, %r1438, 1;
	setp.ne.s32 	%p391, %r1438, 0;
	@%p391 bra 	$L__BB26_214;
$L__BB26_217:
	setp.lt.u32 	%p392, %r158, 1536;
	@%p392 bra 	$L__BB26_517;
	add.s32 	%r1443, %r1441, %r157;
	shl.b32 	%r1138, %r1441, 2;
	mov.u32 	%r1139, _ZZN3cub18CUB_300001_SM_10006detail6select23DeviceSelectSweepKernelINS2_10policy_hubIjbiLb0ELNS0_10SelectImplE0EE10Policy1000EN6thrust24THRUST_300001_SM_1000_NS17counting_iteratorIjNS9_11use_defaultESB_SB_EENS9_18transform_iteratorI9NonZeroOpIfEPKfSB_SB_EEPjSJ_NS0_13ScanTileStateIiLb1EEENS0_8NullTypeESM_iNS2_19streaming_context_tIlLb1EEELS5_0EEEvT0_T1_T2_T3_T4_T5_T6_T7_iT8_NS1_7vsmem_tEE19static_temp_storage;
	add.s32 	%r1140, %r1138, %r1139;
	add.s32 	%r1442, %r1140, 4096;
$L__BB26_219:
	setp.ne.s16 	%p393, %rs4, 0;
	cvt.s64.s32 	%rd59, %r1443;
	ld.shared.u32 	%r176, [%r1442+-4096];
	mov.b64 	%rd663, 0;
	@%p393 bra 	$L__BB26_221;
	ld.global.u64 	%rd663, [%rd56];
$L__BB26_221:
	setp.ne.s16 	%p394, %rs4, 0;
	add.s64 	%rd514, %rd663, %rd59;
	shl.b64 	%rd515, %rd514, 2;
	add.s64 	%rd516, %rd2, %rd515;
	st.global.u32 	[%rd516], %r176;
	ld.shared.u32 	%r177, [%r1442+-2048];
	mov.b64 	%rd664, 0;
	@%p394 bra 	$L__BB26_223;
	ld.global.u64 	%rd664, [%rd56];
$L__BB26_223:
	setp.ne.s16 	%p395, %rs4, 0;
	add.s64 	%rd518, %rd664, %rd59;
	shl.b64 	%rd519, %rd518, 2;
	add.s64 	%rd520, %rd2, %rd519;
	st.global.u32 	[%rd520+2048], %r177;
	ld.shared.u32 	%r178, [%r1442];
	mov.b64 	%rd665, 0;
	@%p395 bra 	$L__BB26_225;
	ld.global.u64 	%rd665, [%rd56];
$L__BB26_225:
	setp.ne.s16 	%p396, %rs4, 0;
	add.s64 	%rd522, %rd665, %rd59;
	shl.b64 	%rd523, %rd522, 2;
	add.s64 	%rd524, %rd2, %rd523;
	st.global.u32 	[%rd524+4096], %r178;
	ld.shared.u32 	%r179, [%r1442+2048];
	mov.b64 	%rd666, 0;
	@%p396 bra 	$L__BB26_227;
	ld.global.u64 	%rd666, [%rd56];
$L__BB26_227:
	cvt.u32.u64 	%r1141, %rd59;
	add.s64 	%rd525, %rd666, %rd59;
	shl.b64 	%rd526, %rd525, 2;
	add.s64 	%rd527, %rd2, %rd526;
	st.global.u32 	[%rd527+6144], %r179;
	add.s32 	%r1441, %r1441, 2048;
	add.s32 	%r1443, %r1141, 2048;
	add.s32 	%r1442, %r1442, 8192;
	setp.lt.s32 	%p397, %r1441, %r156;
	@%p397 bra 	$L__BB26_219;
	bra.uni 	$L__BB26_517;
$L__BB26_228:
	ld.param.u32 	%r1416, [_ZN3cub18CUB_300001_SM_10006detail6select23DeviceSelectSweepKernelINS2_10policy_hubIjbiLb0ELNS0_10SelectImplE0EE10Policy1000EN6thrust24THRUST_300001_SM_1000_NS17counting_iteratorIjNS9_11use_defaultESB_SB_EENS9_18transform_iteratorI9NonZeroOpIfEPKfSB_SB_EEPjSJ_NS0_13ScanTileStateIiLb1EEENS0_8NullTypeESM_iNS2_19streaming_context_tIlLb1EEELS5_0EEEvT0_T1_T2_T3_T4_T5_T6_T7_iT8_NS1_7vsmem_tE_param_7];
	sub.s32 	%r183, %r1416, %r3;
	setp.ne.s32 	%p2, %r1424, 0;
	@%p2 bra 	$L__BB26_361;
	ld.param.u8 	%rs29, [%rd1];
	setp.eq.s16 	%p158, %rs29, 0;
	ld.param.u64 	%rd308, [%rd1+16];
	cvt.u32.u64 	%r742, %rd308;
	selp.b32 	%r743, %r742, 0, %p158;
	mov.u32 	%r1461, %tid.x;
	mul.lo.s32 	%r744, %r1461, 14;
	add.s32 	%r745, %r1, %r3;
	add.s32 	%r746, %r745, %r743;
	setp.ge.s32 	%p159, %r744, %r183;
	add.s32 	%r185, %r746, %r744;
	or.b32  	%r186, %r744, 1;
	add.s32 	%r187, %r185, 1;
	add.s32 	%r188, %r744, 2;
	add.s32 	%r189, %r185, 2;
	add.s32 	%r190, %r744, 3;
	add.s32 	%r191, %r185, 3;
	add.s32 	%r192, %r744, 4;
	add.s32 	%r193, %r185, 4;
	add.s32 	%r194, %r744, 5;
	add.s32 	%r195, %r185, 5;
	add.s32 	%r196, %r744, 6;
	add.s32 	%r197, %r185, 6;
	add.s32 	%r198, %r744, 7;
	add.s32 	%r199, %r185, 7;
	add.s32 	%r200, %r744, 8;
	add.s32 	%r201, %r185, 8;
	add.s32 	%r202, %r744, 9;
	add.s32 	%r203, %r185, 9;
	add.s32 	%r204, %r744, 10;
	add.s32 	%r205, %r185, 10;
	add.s32 	%r206, %r744, 11;
	add.s32 	%r207, %r185, 11;
	add.s32 	%r208, %r744, 12;
	add.s32 	%r209, %r185, 12;
	add.s32 	%r210, %r744, 13;
	add.s32 	%r211, %r185, 13;
	bar.sync 	0;
	selp.b64 	%rd309, %rd308, 0, %p158;
	cvt.u64.u32 	%rd310, %r3;
	add.s64 	%rd311, %rd309, %rd310;
	cvt.u64.u32 	%rd312, %r744;
	add.s64 	%rd313, %rd311, %rd312;
	shl.b64 	%rd314, %rd313, 2;
	add.s64 	%rd96, %rd4, %rd314;
	mov.b32 	%r1445, 1;
	@%p159 bra 	$L__BB26_231;
	ld.global.f32 	%f43, [%rd96];
	setp.neu.f32 	%p160, %f43, 0f00000000;
	selp.u32 	%r1445, 1, 0, %p160;
$L__BB26_231:
	setp.ge.s32 	%p161, %r186, %r183;
	mov.b32 	%r1446, 1;
	@%p161 bra 	$L__BB26_233;
	ld.global.f32 	%f44, [%rd96+4];
	setp.neu.f32 	%p162, %f44, 0f00000000;
	selp.u32 	%r1446, 1, 0, %p162;
$L__BB26_233:
	setp.ge.s32 	%p163, %r188, %r183;
	mov.b32 	%r1447, 1;
	@%p163 bra 	$L__BB26_235;
	ld.global.f32 	%f45, [%rd96+8];
	setp.neu.f32 	%p164, %f45, 0f00000000;
	selp.u32 	%r1447, 1, 0, %p164;
$L__BB26_235:
	setp.ge.s32 	%p165, %r190, %r183;
	mov.b32 	%r1448, 1;
	@%p165 bra 	$L__BB26_237;
	ld.global.f32 	%f46, [%rd96+12];
	setp.neu.f32 	%p166, %f46, 0f00000000;
	selp.u32 	%r1448, 1, 0, %p166;
$L__BB26_237:
	setp.ge.s32 	%p167, %r192, %r183;
	mov.b32 	%r1449, 1;
	@%p167 bra 	$L__BB26_239;
	ld.global.f32 	%f47, [%rd96+16];
	setp.neu.f32 	%p168, %f47, 0f00000000;
	selp.u32 	%r1449, 1, 0, %p168;
$L__BB26_239:
	setp.ge.s32 	%p169, %r194, %r183;
	mov.b32 	%r1450, 1;
	@%p169 bra 	$L__BB26_241;
	ld.global.f32 	%f48, [%rd96+20];
	setp.neu.f32 	%p170, %f48, 0f00000000;
	selp.u32 	%r1450, 1, 0, %p170;
$L__BB26_241:
	setp.ge.s32 	%p171, %r196, %r183;
	mov.b32 	%r1451, 1;
	@%p171 bra 	$L__BB26_243;
	ld.global.f32 	%f49, [%rd96+24];
	setp.neu.f32 	%p172, %f49, 0f00000000;
	selp.u32 	%r1451, 1, 0, %p172;
$L__BB26_243:
	setp.ge.s32 	%p173, %r198, %r183;
	mov.b32 	%r1452, 1;
	@%p173 bra 	$L__BB26_245;
	ld.global.f32 	%f50, [%rd96+28];
	setp.neu.f32 	%p174, %f50, 0f00000000;
	selp.u32 	%r1452, 1, 0, %p174;
$L__BB26_245:
	setp.ge.s32 	%p175, %r200, %r183;
	mov.b32 	%r1453, 1;
	@%p175 bra 	$L__BB26_247;
	ld.global.f32 	%f51, [%rd96+32];
	setp.neu.f32 	%p176, %f51, 0f00000000;
	selp.u32 	%r1453, 1, 0, %p176;
$L__BB26_247:
	setp.ge.s32 	%p177, %r202, %r183;
	mov.b32 	%r1454, 1;
	@%p177 bra 	$L__BB26_249;
	ld.global.f32 	%f52, [%rd96+36];
	setp.neu.f32 	%p178, %f52, 0f00000000;
	selp.u32 	%r1454, 1, 0, %p178;
$L__BB26_249:
	setp.ge.s32 	%p179, %r204, %r183;
	mov.b32 	%r1455, 1;
	@%p179 bra 	$L__BB26_251;
	ld.global.f32 	%f53, [%rd96+40];
	setp.neu.f32 	%p180, %f53, 0f00000000;
	selp.u32 	%r1455, 1, 0, %p180;
$L__BB26_251:
	setp.ge.s32 	%p181, %r206, %r183;
	mov.b32 	%r1456, 1;
	@%p181 bra 	$L__BB26_253;
	ld.global.f32 	%f54, [%rd96+44];
	setp.neu.f32 	%p182, %f54, 0f00000000;
	selp.u32 	%r1456, 1, 0, %p182;
$L__BB26_253:
	setp.ge.s32 	%p183, %r208, %r183;
	mov.b32 	%r1457, 1;
	@%p183 bra 	$L__BB26_255;
	ld.global.f32 	%f55, [%rd96+48];
	setp.neu.f32 	%p184, %f55, 0f00000000;
	selp.u32 	%r1457, 1, 0, %p184;
$L__BB26_255:
	setp.ge.s32 	%p185, %r210, %r183;
	mov.b32 	%r1458, 1;
	@%p185 bra 	$L__BB26_257;
	ld.global.f32 	%f56, [%rd96+52];
	setp.neu.f32 	%p186, %f56, 0f00000000;
	selp.u32 	%r1458, 1, 0, %p186;
$L__BB26_257:
	bar.sync 	0;
	add.s32 	%r240, %r1446, %r1445;
	add.s32 	%r791, %r1447, %r240;
	add.s32 	%r792, %r1448, %r791;
	add.s32 	%r241, %r1449, %r792;
	add.s32 	%r242, %r1450, %r241;
	add.s32 	%r793, %r1451, %r242;
	add.s32 	%r794, %r1452, %r793;
	add.s32 	%r795, %r1453, %r794;
	add.s32 	%r796, %r1454, %r795;
	add.s32 	%r797, %r1455, %r796;
	add.s32 	%r798, %r1456, %r797;
	add.s32 	%r799, %r1457, %r798;
	add.s32 	%r765, %r1458, %r799;
	shr.u32 	%r244, %r1461, 5;
	// begin inline asm
	mov.u32 %r760, %laneid;
	// end inline asm
	mov.b32 	%r763, 1;
	mov.b32 	%r788, 0;
	mov.b32 	%r790, -1;
	// begin inline asm
	{  .reg .s32 r0;  .reg .pred p;  shfl.sync.up.b32 r0|p, %r765, %r763, %r788, %r790;  @p add.s32 r0, r0, %r765;  mov.s32 %r761, r0;}
	// end inline asm
	mov.b32 	%r769, 2;
	// begin inline asm
	{  .reg .s32 r0;  .reg .pred p;  shfl.sync.up.b32 r0|p, %r761, %r769, %r788, %r790;  @p add.s32 r0, r0, %r761;  mov.s32 %r767, r0;}
	// end inline asm
	mov.b32 	%r775, 4;
	// begin inline asm
	{  .reg .s32 r0;  .reg .pred p;  shfl.sync.up.b32 r0|p, %r767, %r775, %r788, %r790;  @p add.s32 r0, r0, %r767;  mov.s32 %r773, r0;}
	// end inline asm
	mov.b32 	%r781, 8;
	// begin inline asm
	{  .reg .s32 r0;  .reg .pred p;  shfl.sync.up.b32 r0|p, %r773, %r781, %r788, %r790;  @p add.s32 r0, r0, %r773;  mov.s32 %r779, r0;}
	// end inline asm
	mov.b32 	%r787, 16;
	// begin inline asm
	{  .reg .s32 r0;  .reg .pred p;  shfl.sync.up.b32 r0|p, %r779, %r787, %r788, %r790;  @p add.s32 r0, r0, %r779;  mov.s32 %r785, r0;}
	// end inline asm
	setp.ne.s32 	%p187, %r760, 31;
	@%p187 bra 	$L__BB26_259;
	shl.b32 	%r800, %r244, 2;
	mov.u32 	%r801, _ZZN3cub18CUB_300001_SM_10006detail6select23DeviceSelectSweepKernelINS2_10policy_hubIjbiLb0ELNS0_10SelectImplE0EE10Policy1000EN6thrust24THRUST_300001_SM_1000_NS17counting_iteratorIjNS9_11use_defaultESB_SB_EENS9_18transform_iteratorI9NonZeroOpIfEPKfSB_SB_EEPjSJ_NS0_13ScanTileStateIiLb1EEENS0_8NullTypeESM_iNS2_19streaming_context_tIlLb1EEELS5_0EEEvT0_T1_T2_T3_T4_T5_T6_T7_iT8_NS1_7vsmem_tEE19static_temp_storage;
	add.s32 	%r802, %r801, %r800;
	st.shared.u32 	[%r802], %r785;
$L__BB26_259:
	bar.sync 	0;
	ld.shared.v4.u32 	{%r247, %r248, %r249, %r250}, [_ZZN3cub18CUB_300001_SM_10006detail6select23DeviceSelectSweepKernelINS2_10policy_hubIjbiLb0ELNS0_10SelectImplE0EE10Policy1000EN6thrust24THRUST_300001_SM_1000_NS17counting_iteratorIjNS9_11use_defaultESB_SB_EENS9_18transform_iteratorI9NonZeroOpIfEPKfSB_SB_EEPjSJ_NS0_13ScanTileStateIiLb1EEENS0_8NullTypeESM_iNS2_19streaming_context_tIlLb1EEELS5_0EEEvT0_T1_T2_T3_T4_T5_T6_T7_iT8_NS1_7vsmem_tEE19static_temp_storage];
	shr.u32 	%r803, %r1461, 5;
	add.s32 	%r804, %r248, %r247;
	setp.eq.s32 	%p188, %r803, 2;
	selp.b32 	%r805, %r804, %r247, %p188;
	add.s32 	%r806, %r804, %r249;
	setp.eq.s32 	%p189, %r803, 3;
	selp.b32 	%r807, %r806, %r805, %p189;
	add.s32 	%r808, %r806, %r250;
	setp.eq.s32 	%p190, %r803, 4;
	selp.b32 	%r809, %r808, %r807, %p190;
	ld.shared.v4.u32 	{%r251, %r252, %r253, %r254}, [_ZZN3cub18CUB_300001_SM_10006detail6select23DeviceSelectSweepKernelINS2_10policy_hubIjbiLb0ELNS0_10SelectImplE0EE10Policy1000EN6thrust24THRUST_300001_SM_1000_NS17counting_iteratorIjNS9_11use_defaultESB_SB_EENS9_18transform_iteratorI9NonZeroOpIfEPKfSB_SB_EEPjSJ_NS0_13ScanTileStateIiLb1EEENS0_8NullTypeESM_iNS2_19streaming_context_tIlLb1EEELS5_0EEEvT0_T1_T2_T3_T4_T5_T6_T7_iT8_NS1_7vsmem_tEE19static_temp_storage+16];
	add.s32 	%r810, %r808, %r251;
	setp.eq.s32 	%p191, %r803, 5;
	selp.b32 	%r811, %r810, %r809, %p191;
	add.s32 	%r812, %r810, %r252;
	setp.eq.s32 	%p192, %r803, 6;
	selp.b32 	%r813, %r812, %r811, %p192;
	add.s32 	%r814, %r812, %r253;
	setp.eq.s32 	%p193, %r803, 7;
	selp.b32 	%r815, %r814, %r813, %p193;
	add.s32 	%r816, %r814, %r254;
	setp.eq.s32 	%p194, %r803, 8;
	selp.b32 	%r817, %r816, %r815, %p194;
	ld.shared.v4.u32 	{%r255, %r256, %r257, %r258}, [_ZZN3cub18CUB_300001_SM_10006detail6select23DeviceSelectSweepKernelINS2_10policy_hubIjbiLb0ELNS0_10SelectImplE0EE10Policy1000EN6thrust24THRUST_300001_SM_1000_NS17counting_iteratorIjNS9_11use_defaultESB_SB_EENS9_18transform_iteratorI9NonZeroOpIfEPKfSB_SB_EEPjSJ_NS0_13ScanTileStateIiLb1EEENS0_8NullTypeESM_iNS2_19streaming_context_tIlLb1EEELS5_0EEEvT0_T1_T2_T3_T4_T5_T6_T7_iT8_NS1_7vsmem_tEE19static_temp_storage+32];
	add.s32 	%r818, %r816, %r255;
	setp.eq.s32 	%p195, %r803, 9;
	selp.b32 	%r819, %r818, %r817, %p195;
	add.s32 	%r820, %r818, %r256;
	setp.eq.s32 	%p196, %r803, 10;
	selp.b32 	%r821, %r820, %r819, %p196;
	add.s32 	%r822, %r820, %r257;
	setp.eq.s32 	%p197, %r803, 11;
	selp.b32 	%r823, %r822, %r821, %p197;
	add.s32 	%r824, %r822, %r258;
	setp.eq.s32 	%p198, %r803, 12;
	selp.b32 	%r825, %r824, %r823, %p198;
	ld.shared.v4.u32 	{%r259, %r260, %r261, %r262}, [_ZZN3cub18CUB_300001_SM_10006detail6select23DeviceSelectSweepKernelINS2_10policy_hubIjbiLb0ELNS0_10SelectImplE0EE10Policy1000EN6thrust24THRUST_300001_SM_1000_NS17counting_iteratorIjNS9_11use_defaultESB_SB_EENS9_18transform_iteratorI9NonZeroOpIfEPKfSB_SB_EEPjSJ_NS0_13ScanTileStateIiLb1EEENS0_8NullTypeESM_iNS2_19streaming_context_tIlLb1EEELS5_0EEEvT0_T1_T2_T3_T4_T5_T6_T7_iT8_NS1_7vsmem_tEE19static_temp_storage+48];
	add.s32 	%r826, %r824, %r259;
	setp.eq.s32 	%p199, %r803, 13;
	selp.b32 	%r827, %r826, %r825, %p199;
	add.s32 	%r828, %r826, %r260;
	setp.eq.s32 	%p200, %r803, 14;
	selp.b32 	%r829, %r828, %r827, %p200;
	add.s32 	%r830, %r828, %r261;
	setp.eq.s32 	%p201, %r803, 15;
	selp.b32 	%r831, %r830, %r829, %p201;
	setp.lt.u32 	%p202, %r1461, 32;
	selp.b32 	%r832, 0, %r831, %p202;
	setp.eq.s32 	%p203, %r760, 0;
	sub.s32 	%r833, %r785, %r765;
	selp.b32 	%r834, 0, %r833, %p203;
	add.s32 	%r263, %r832, %r834;
	add.s32 	%r264, %r263, %r1445;
	add.s32 	%r265, %r240, %r263;
	add.s32 	%r266, %r265, %r1447;
	add.s32 	%r267, %r266, %r1448;
	add.s32 	%r268, %r241, %r263;
	add.s32 	%r269, %r242, %r263;
	add.s32 	%r270, %r269, %r1451;
	add.s32 	%r271, %r270, %r1452;
	add.s32 	%r272, %r271, %r1453;
	add.s32 	%r273, %r272, %r1454;
	add.s32 	%r274, %r273, %r1455;
	add.s32 	%r275, %r274, %r1456;
	add.s32 	%r276, %r275, %r1457;
	add.s32 	%r835, %r183, %r262;
	add.s32 	%r836, %r835, %r830;
	add.s32 	%r1499, %r836, -7168;
	setp.gt.s32 	%p204, %r1499, 512;
	@%p204 bra 	$L__BB26_316;
	mov.u64 	%rd315, %rd194;
	ld.param.u8 	%rs5, [%rd315];
	ld.param.u64 	%rd316, [%rd315+24];
	cvta.to.global.u64 	%rd97, %rd316;
	setp.ne.s32 	%p205, %r1445, 0;
	setp.lt.s32 	%p206, %r263, %r1499;
	and.pred  	%p207, %p205, %p206;
	@%p207 bra 	$L__BB26_261;
	bra.uni 	$L__BB26_264;
$L__BB26_261:
	setp.ne.s16 	%p208, %rs5, 0;
	mov.b64 	%rd688, 0;
	@%p208 bra 	$L__BB26_263;
	ld.global.u64 	%rd688, [%rd97];
$L__BB26_263:
	cvt.s64.s32 	%rd318, %r263;
	add.s64 	%rd319, %rd688, %rd318;
	shl.b64 	%rd320, %rd319, 2;
	add.s64 	%rd321, %rd2, %rd320;
	st.global.u32 	[%rd321], %r185;
$L__BB26_264:
	setp.eq.s32 	%p209, %r1446, 0;
	setp.ge.s32 	%p210, %r264, %r1499;
	or.pred  	%p211, %p209, %p210;
	@%p211 bra 	$L__BB26_268;
	setp.ne.s16 	%p212, %rs5, 0;
	mov.b64 	%rd689, 0;
	@%p212 bra 	$L__BB26_267;
	ld.global.u64 	%rd689, [%rd97];
$L__BB26_267:
	cvt.s64.s32 	%rd323, %r264;
	add.s64 	%rd324, %rd689, %rd323;
	shl.b64 	%rd325, %rd324, 2;
	add.s64 	%rd326, %rd2, %rd325;
	st.global.u32 	[%rd326], %r187;
$L__BB26_268:
	setp.eq.s32 	%p213, %r1447, 0;
	setp.ge.s32 	%p214, %r265, %r1499;
	or.pred  	%p215, %p213, %p214;
	@%p215 bra 	$L__BB26_272;
	setp.ne.s16 	%p216, %rs5, 0;
	mov.b64 	%rd690, 0;
	@%p216 bra 	$L__BB26_271;
	ld.global.u64 	%rd690, [%rd97];
$L__BB26_271:
	cvt.s64.s32 	%rd328, %r265;
	add.s64 	%rd329, %rd690, %rd328;
	shl.b64 	%rd330, %rd329, 2;
	add.s64 	%rd331, %rd2, %rd330;
	st.global.u32 	[%rd331], %r189;
$L__BB26_272:
	setp.eq.s32 	%p217, %r1448, 0;
	setp.ge.s32 	%p218, %r266, %r1499;
	or.pred  	%p219, %p217, %p218;
	@%p219 bra 	$L__BB26_276;
	setp.ne.s16 	%p220, %rs5, 0;
	mov.b64 	%rd691, 0;
	@%p220 bra 	$L__BB26_275;
	ld.global.u64 	%rd691, [%rd97];
$L__BB26_275:
	cvt.s64.s32 	%rd333, %r266;
	add.s64 	%rd334, %rd691, %rd333;
	shl.b64 	%rd335, %rd334, 2;
	add.s64 	%rd336, %rd2, %rd335;
	st.global.u32 	[%rd336], %r191;
$L__BB26_276:
	setp.eq.s32 	%p221, %r1449, 0;
	setp.ge.s32 	%p222, %r267, %r1499;
	or.pred  	%p223, %p221, %p222;
	@%p223 bra 	$L__BB26_280;
	setp.ne.s16 	%p224, %rs5, 0;
	mov.b64 	%rd692, 0;
	@%p224 bra 	$L__BB26_279;
	ld.global.u64 	%rd692, [%rd97];
$L__BB26_279:
	cvt.s64.s32 	%rd338, %r267;
	add.s64 	%rd339, %rd692, %rd338;
	shl.b64 	%rd340, %rd339, 2;
	add.s64 	%rd341, %rd2, %rd340;
	st.global.u32 	[%rd341], %r193;
$L__BB26_280:
	setp.eq.s32 	%p225, %r1450, 0;
	setp.ge.s32 	%p226, %r268, %r1499;
	or.pred  	%p227, %p225, %p226;
	@%p227 bra 	$L__BB26_284;
	setp.ne.s16 	%p228, %rs5, 0;
	mov.b64 	%rd693, 0;
	@%p228 bra 	$L__BB26_283;
	ld.global.u64 	%rd693, [%rd97];
$L__BB26_283:
	cvt.s64.s32 	%rd343, %r268;
	add.s64 	%rd344, %rd693, %rd343;
	shl.b64 	%rd345, %rd344, 2;
	add.s64 	%rd346, %rd2, %rd345;
	st.global.u32 	[%rd346], %r195;
$L__BB26_284:
	setp.eq.s32 	%p229, %r1451, 0;
	setp.ge.s32 	%p230, %r269, %r1499;
	or.pred  	%p231, %p229, %p230;
	@%p231 bra 	$L__BB26_288;
	setp.ne.s16 	%p232, %rs5, 0;
	mov.b64 	%rd694, 0;
	@%p232 bra 	$L__BB26_287;
	ld.global.u64 	%rd694, [%rd97];
$L__BB26_287:
	cvt.s64.s32 	%rd348, %r269;
	add.s64 	%rd349, %rd694, %rd348;
	shl.b64 	%rd350, %rd349, 2;
	add.s64 	%rd351, %rd2, %rd350;
	st.global.u32 	[%rd351], %r197;
$L__BB26_288:
	setp.eq.s32 	%p233, %r1452, 0;
	setp.ge.s32 	%p234, %r270, %r1499;
	or.pred  	%p235, %p233, %p234;
	@%p235 bra 	$L__BB26_292;
	setp.ne.s16 	%p236, %rs5, 0;
	mov.b64 	%rd695, 0;
	@%p236 bra 	$L__BB26_291;
	ld.global.u64 	%rd695, [%rd97];
$L__BB26_291:
	cvt.s64.s32 	%rd353, %r270;
	add.s64 	%rd354, %rd695, %rd353;
	shl.b64 	%rd355, %rd354, 2;
	add.s64 	%rd356, %rd2, %rd355;
	st.global.u32 	[%rd356], %r199;
$L__BB26_292:
	setp.eq.s32 	%p237, %r1453, 0;
	setp.ge.s32 	%p238, %r271, %r1499;
	or.pred  	%p239, %p237, %p238;
	@%p239 bra 	$L__BB26_296;
	setp.ne.s16 	%p240, %rs5, 0;
	mov.b64 	%rd696, 0;
	@%p240 bra 	$L__BB26_295;
	ld.global.u64 	%rd696, [%rd97];
$L__BB26_295:
	cvt.s64.s32 	%rd358, %r271;
	add.s64 	%rd359, %rd696, %rd358;
	shl.b64 	%rd360, %rd359, 2;
	add.s64 	%rd361, %rd2, %rd360;
	st.global.u32 	[%rd361], %r201;
$L__BB26_296:
	setp.eq.s32 	%p241, %r1454, 0;
	setp.ge.s32 	%p242, %r272, %r1499;
	or.pred  	%p243, %p241, %p242;
	@%p243 bra 	$L__BB26_300;
	setp.ne.s16 	%p244, %rs5, 0;
	mov.b64 	%rd697, 0;
	@%p244 bra 	$L__BB26_299;
	ld.global.u64 	%rd697, [%rd97];
$L__BB26_299:
	cvt.s64.s32 	%rd363, %r272;
	add.s64 	%rd364, %rd697, %rd363;
	shl.b64 	%rd365, %rd364, 2;
	add.s64 	%rd366, %rd2, %rd365;
	st.global.u32 	[%rd366], %r203;
$L__BB26_300:
	setp.eq.s32 	%p245, %r1455, 0;
	setp.ge.s32 	%p246, %r273, %r1499;
	or.pred  	%p247, %p245, %p246;
	@%p247 bra 	$L__BB26_304;
	setp.ne.s16 	%p248, %rs5, 0;
	mov.b64 	%rd698, 0;
	@%p248 bra 	$L__BB26_303;
	ld.global.u64 	%rd698, [%rd97];
$L__BB26_303:
	cvt.s64.s32 	%rd368, %r273;
	add.s64 	%rd369, %rd698, %rd368;
	shl.b64 	%rd370, %rd369, 2;
	add.s64 	%rd371, %rd2, %rd370;
	st.global.u32 	[%rd371], %r205;
$L__BB26_304:
	setp.eq.s32 	%p249, %r1456, 0;
	setp.ge.s32 	%p250, %r274, %r1499;
	or.pred  	%p251, %p249, %p250;
	@%p251 bra 	$L__BB26_308;
	setp.ne.s16 	%p252, %rs5, 0;
	mov.b64 	%rd699, 0;
	@%p252 bra 	$L__BB26_307;
	ld.global.u64 	%rd699, [%rd97];
$L__BB26_307:
	cvt.s64.s32 	%rd373, %r274;
	add.s64 	%rd374, %rd699, %rd373;
	shl.b64 	%rd375, %rd374, 2;
	add.s64 	%rd376, %rd2, %rd375;
	st.global.u32 	[%rd376], %r207;
$L__BB26_308:
	setp.eq.s32 	%p253, %r1457, 0;
	setp.ge.s32 	%p254, %r275, %r1499;
	or.pred  	%p255, %p253, %p254;
	@%p255 bra 	$L__BB26_312;
	setp.ne.s16 	%p256, %rs5, 0;
	mov.b64 	%rd700, 0;
	@%p256 bra 	$L__BB26_311;
	ld.global.u64 	%rd700, [%rd97];
$L__BB26_311:
	cvt.s64.s32 	%rd378, %r275;
	add.s64 	%rd379, %rd700, %rd378;
	shl.b64 	%rd380, %rd379, 2;
	add.s64 	%rd381, %rd2, %rd380;
	st.global.u32 	[%rd381], %r209;
$L__BB26_312:
	setp.eq.s32 	%p257, %r1458, 0;
	setp.ge.s32 	%p258, %r276, %r1499;
	or.pred  	%p259, %p257, %p258;
	@%p259 bra 	$L__BB26_509;
	setp.ne.s16 	%p260, %rs5, 0;
	mov.b64 	%rd701, 0;
	@%p260 bra 	$L__BB26_315;
	ld.global.u64 	%rd701, [%rd97];
$L__BB26_315:
	cvt.s64.s32 	%rd383, %r276;
	add.s64 	%rd384, %rd701, %rd383;
	shl.b64 	%rd385, %rd384, 2;
	add.s64 	%rd386, %rd2, %rd385;
	st.global.u32 	[%rd386], %r211;
	bra.uni 	$L__BB26_509;
$L__BB26_316:
	bar.sync 	0;
	setp.eq.s32 	%p261, %r1445, 0;
	@%p261 bra 	$L__BB26_318;
	shl.b32 	%r837, %r263, 2;
	mov.u32 	%r838, _ZZN3cub18CUB_300001_SM_10006detail6select23DeviceSelectSweepKernelINS2_10policy_hubIjbiLb0ELNS0_10SelectImplE0EE10Policy1000EN6thrust24THRUST_300001_SM_1000_NS17counting_iteratorIjNS9_11use_defaultESB_SB_EENS9_18transform_iteratorI9NonZeroOpIfEPKfSB_SB_EEPjSJ_NS0_13ScanTileStateIiLb1EEENS0_8NullTypeESM_iNS2_19streaming_context_tIlLb1EEELS5_0EEEvT0_T1_T2_T3_T4_T5_T6_T7_iT8_NS1_7vsmem_tEE19static_temp_storage;
	add.s32 	%r839, %r838, %r837;
	st.shared.u32 	[%r839], %r185;
$L__BB26_318:
	setp.eq.s32 	%p262, %r1446, 0;
	@%p262 bra 	$L__BB26_320;
	shl.b32 	%r840, %r264, 2;
	mov.u32 	%r841, _ZZN3cub18CUB_300001_SM_10006detail6select23DeviceSelectSweepKernelINS2_10policy_hubIjbiLb0ELNS0_10SelectImplE0EE10Policy1000EN6thrust24THRUST_300001_SM_1000_NS17counting_iteratorIjNS9_11use_defaultESB_SB_EENS9_18transform_iteratorI9NonZeroOpIfEPKfSB_SB_EEPjSJ_NS0_13ScanTileStateIiLb1EEENS0_8NullTypeESM_iNS2_19streaming_context_tIlLb1EEELS5_0EEEvT0_T1_T2_T3_T4_T5_T6_T7_iT8_NS1_7vsmem_tEE19static_temp_storage;
	add.s32 	%r842, %r841, %r840;
	st.shared.u32 	[%r842], %r187;
$L__BB26_320:
	setp.eq.s32 	%p263, %r1447, 0;
	@%p263 bra 	$L__BB26_322;
	shl.b32 	%r843, %r265, 2;
	mov.u32 	%r844, _ZZN3cub18CUB_300001_SM_10006detail6select23DeviceSelectSweepKernelINS2_10policy_hubIjbiLb0ELNS0_10SelectImplE0EE10Policy1000EN6thrust24THRUST_300001_SM_1000_NS17counting_iteratorIjNS9_11use_defaultESB_SB_EENS9_18transform_iteratorI9NonZeroOpIfEPKfSB_SB_EEPjSJ_NS0_13ScanTileStateIiLb1EEENS0_8NullTypeESM_iNS2_19streaming_context_tIlLb1EEELS5_0EEEvT0_T1_T2_T3_T4_T5_T6_T7_iT8_NS1_7vsmem_tEE19static_temp_storage;
	add.s32 	%r845, %r844, %r843;
	st.shared.u32 	[%r845], %r189;
$L__BB26_322:
	setp.eq.s32 	%p264, %r1448, 0;
	@%p264 bra 	$L__BB26_324;
	shl.b32 	%r846, %r266, 2;
	mov.u32 	%r847, _ZZN3cub18CUB_300001_SM_10006detail6select23DeviceSelectSweepKernelINS2_10policy_hubIjbiLb0ELNS0_10SelectImplE0EE10Policy1000EN6thrust24THRUST_300001_SM_1000_NS17counting_iteratorIjNS9_11use_defaultESB_SB_EENS9_18transform_iteratorI9NonZeroOpIfEPKfSB_SB_EEPjSJ_NS0_13ScanTileStateIiLb1EEENS0_8NullTypeESM_iNS2_19streaming_context_tIlLb1EEELS5_0EEEvT0_T1_T2_T3_T4_T5_T6_T7_iT8_NS1_7vsmem_tEE19static_temp_storage;
	add.s32 	%r848, %r847, %r846;
	st.shared.u32 	[%r848], %r191;
$L__BB26_324:
	setp.eq.s32 	%p265, %r1449, 0;
	@%p265 bra 	$L__BB26_326;
	shl.b32 	%r849, %r267, 2;
	mov.u32 	%r850, _ZZN3cub18CUB_300001_SM_10006detail6select23DeviceSelectSweepKernelINS2_10policy_hubIjbiLb0ELNS0_10SelectImplE0EE10Policy1000EN6thrust24THRUST_300001_SM_1000_NS17counting_iteratorIjNS9_11use_defaultESB_SB_EENS9_18transform_iteratorI9NonZeroOpIfEPKfSB_SB_EEPjSJ_NS0_13ScanTileStateIiLb1EEENS0_8NullTypeESM_iNS2_19streaming_context_tIlLb1EEELS5_0EEEvT0_T1_T2_T3_T4_T5_T6_T7_iT8_NS1_7vsmem_tEE19static_temp_storage;
	add.s32 	%r851, %r850, %r849;
	st.shared.u32 	[%r851], %r193;
$L__BB26_326:
	setp.eq.s32 	%p266, %r1450, 0;
	@%p266 bra 	$L__BB26_328;
	shl.b32 	%r852, %r268, 2;
	mov.u32 	%r853, _ZZN3cub18CUB_300001_SM_10006detail6select23DeviceSelectSweepKernelINS2_10policy_hubIjbiLb0ELNS0_10SelectImplE0EE10Policy1000EN6thrust24THRUST_300001_SM_1000_NS17counting_iteratorIjNS9_11use_defaultESB_SB_EENS9_18transform_iteratorI9NonZeroOpIfEPKfSB_SB_EEPjSJ_NS0_13ScanTileStateIiLb1EEENS0_8NullTypeESM_iNS2_19streaming_context_tIlLb1EEELS5_0EEEvT0_T1_T2_T3_T4_T5_T6_T7_iT8_NS1_7vsmem_tEE19static_temp_storage;
	add.s32 	%r854, %r853, %r852;
	st.shared.u32 	[%r854], %r195;
$L__BB26_328:
	setp.eq.s32 	%p267, %r1451, 0;
	@%p267 bra 	$L__BB26_330;
	shl.b32 	%r855, %r269, 2;
	mov.u32 	%r856, _ZZN3cub18CUB_300001_SM_10006detail6select23DeviceSelectSweepKernelINS2_10policy_hubIjbiLb0ELNS0_10SelectImplE0EE10Policy1000EN6thrust24THRUST_300001_SM_1000_NS17counting_iteratorIjNS9_11use_defaultESB_SB_EENS9_18transform_iteratorI9NonZeroOpIfEPKfSB_SB_EEPjSJ_NS0_13ScanTileStateIiLb1EEENS0_8NullTypeESM_iNS2_19streaming_context_tIlLb1EEELS5_0EEEvT0_T1_T2_T3_T4_T5_T6_T7_iT8_NS1_7vsmem_tEE19static_temp_storage;
	add.s32 	%r857, %r856, %r855;
	st.shared.u32 	[%r857], %r197;
$L__BB26_330:
	setp.eq.s32 	%p268, %r1452, 0;
	@%p268 bra 	$L__BB26_332;
	shl.b32 	%r858, %r270, 2;
	mov.u32 	%r859, _ZZN3cub18CUB_300001_SM_10006detail6select23DeviceSelectSweepKernelINS2_10policy_hubIjbiLb0ELNS0_10SelectImplE0EE10Policy1000EN6thrust24THRUST_300001_SM_1000_NS17counting_iteratorIjNS9_11use_defaultESB_SB_EENS9_18transform_iteratorI9NonZeroOpIfEPKfSB_SB_EEPjSJ_NS0_13ScanTileStateIiLb1EEENS0_8NullTypeESM_iNS2_19streaming_context_tIlLb1EEELS5_0EEEvT0_T1_T2_T3_T4_T5_T6_T7_iT8_NS1_7vsmem_tEE19static_temp_storage;
	add.s32 	%r860, %r859, %r858;
	st.shared.u32 	[%r860], %r199;
$L__BB26_332:
	setp.eq.s32 	%p269, %r1453, 0;
	@%p269 bra 	$L__BB26_334;
	shl.b32 	%r861, %r271, 2;
	mov.u32 	%r862, _ZZN3cub18CUB_300001_SM_10006detail6select23DeviceSelectSweepKernelINS2_10policy_hubIjbiLb0ELNS0_10SelectImplE0EE10Policy1000EN6thrust24THRUST_300001_SM_1000_NS17counting_iteratorIjNS9_11use_defaultESB_SB_EENS9_18transform_iteratorI9NonZeroOpIfEPKfSB_SB_EEPjSJ_NS0_13ScanTileStateIiLb1EEENS0_8NullTypeESM_iNS2_19streaming_context_tIlLb1EEELS5_0EEEvT0_T1_T2_T3_T4_T5_T6_T7_iT8_NS1_7vsmem_tEE19static_temp_storage;
	add.s32 	%r863, %r862, %r861;
	st.shared.u32 	[%r863], %r201;
$L__BB26_334:
	setp.eq.s32 	%p270, %r1454, 0;
	@%p270 bra 	$L__BB26_336;
	shl.b32 	%r864, %r272, 2;
	mov.u32 	%r865, _ZZN3cub18CUB_300001_SM_10006detail6select23DeviceSelectSweepKernelINS2_10policy_hubIjbiLb0ELNS0_10SelectImplE0EE10Policy1000EN6thrust24THRUST_300001_SM_1000_NS17counting_iteratorIjNS9_11use_defaultESB_SB_EENS9_18transform_iteratorI9NonZeroOpIfEPKfSB_SB_EEPjSJ_NS0_13ScanTileStateIiLb1EEENS0_8NullTypeESM_iNS2_19streaming_context_tIlLb1EEELS5_0EEEvT0_T1_T2_T3_T4_T5_T6_T7_iT8_NS1_7vsmem_tEE19static_temp_storage;
	add.s32 	%r866, %r865, %r864;
	st.shared.u32 	[%r866], %r203;
$L__BB26_336:
	setp.eq.s32 	%p271, %r1455, 0;
	@%p271 bra 	$L__BB26_338;
	shl.b32 	%r867, %r273, 2;
	mov.u32 	%r868, _ZZN3cub18CUB_300001_SM_10006detail6select23DeviceSelectSweepKernelINS2_10policy_hubIjbiLb0ELNS0_10SelectImplE0EE10Policy1000EN6thrust24THRUST_300001_SM_1000_NS17counting_iteratorIjNS9_11use_defaultESB_SB_EENS9_18transform_iteratorI9NonZeroOpIfEPKfSB_SB_EEPjSJ_NS0_13ScanTileStateIiLb1EEENS0_8NullTypeESM_iNS2_19streaming_context_tIlLb1EEELS5_0EEEvT0_T1_T2_T3_T4_T5_T6_T7_iT8_NS1_7vsmem_tEE19static_temp_storage;
	add.s32 	%r869, %r868, %r867;
	st.shared.u32 	[%r869], %r205;
$L__BB26_338:
	setp.eq.s32 	%p272, %r1456, 0;
	@%p272 bra 	$L__BB26_340;
	shl.b32 	%r870, %r274, 2;
	mov.u32 	%r871, _ZZN3cub18CUB_300001_SM_10006detail6select23DeviceSelectSweepKernelINS2_10policy_hubIjbiLb0ELNS0_10SelectImplE0EE10Policy1000EN6thrust24THRUST_300001_SM_1000_NS17counting_iteratorIjNS9_11use_defaultESB_SB_EENS9_18transform_iteratorI9NonZeroOpIfEPKfSB_SB_EEPjSJ_NS0_13ScanTileStateIiLb1EEENS0_8NullTypeESM_iNS2_19streaming_context_tIlLb1EEELS5_0EEEvT0_T1_T2_T3_T4_T5_T6_T7_iT8_NS1_7vsmem_tEE19static_temp_storage;
	add.s32 	%r872, %r871, %r870;
	st.shared.u32 	[%r872], %r207;
$L__BB26_340:
	setp.eq.s32 	%p273, %r1457, 0;
	@%p273 bra 	$L__BB26_342;
	shl.b32 	%r873, %r275, 2;
	mov.u32 	%r874, _ZZN3cub18CUB_300001_SM_10006detail6select23DeviceSelectSweepKernelINS2_10policy_hubIjbiLb0ELNS0_10SelectImplE0EE10Policy1000EN6thrust24THRUST_300001_SM_1000_NS17counting_iteratorIjNS9_11use_defaultESB_SB_EENS9_18transform_iteratorI9NonZeroOpIfEPKfSB_SB_EEPjSJ_NS0_13ScanTileStateIiLb1EEENS0_8NullTypeESM_iNS2_19streaming_context_tIlLb1EEELS5_0EEEvT0_T1_T2_T3_T4_T5_T6_T7_iT8_NS1_7vsmem_tEE19static_temp_storage;
	add.s32 	%r875, %r874, %r873;
	st.shared.u32 	[%r875], %r209;
$L__BB26_342:
	setp.eq.s32 	%p274, %r1458, 0;
	@%p274 bra 	$L__BB26_344;
	shl.b32 	%r876, %r276, 2;
	mov.u32 	%r877, _ZZN3cub18CUB_300001_SM_10006detail6select23DeviceSelectSweepKernelINS2_10policy_hubIjbiLb0ELNS0_10SelectImplE0EE10Policy1000EN6thrust24THRUST_300001_SM_1000_NS17counting_iteratorIjNS9_11use_defaultESB_SB_EENS9_18transform_iteratorI9NonZeroOpIfEPKfSB_SB_EEPjSJ_NS0_13ScanTileStateIiLb1EEENS0_8NullTypeESM_iNS2_19streaming_context_tIlLb1EEELS5_0EEEvT0_T1_T2_T3_T4_T5_T6_T7_iT8_NS1_7vsmem_tEE19static_temp_storage;
	add.s32 	%r878, %r877, %r876;
	st.shared.u32 	[%r878], %r211;
$L__BB26_344:
	bar.sync 	0;
	setp.ge.u32 	%p275, %r1461, %r1499;
	@%p275 bra 	$L__BB26_509;
	ld.param.u32 	%r1418, [_ZN3cub18CUB_300001_SM_10006detail6select23DeviceSelectSweepKernelINS2_10policy_hubIjbiLb0ELNS0_10SelectImplE0EE10Policy1000EN6thrust24THRUST_300001_SM_1000_NS17counting_iteratorIjNS9_11use_defaultESB_SB_EENS9_18transform_iteratorI9NonZeroOpIfEPKfSB_SB_EEPjSJ_NS0_13ScanTileStateIiLb1EEENS0_8NullTypeESM_iNS2_19streaming_context_tIlLb1EEELS5_0EEEvT0_T1_T2_T3_T4_T5_T6_T7_iT8_NS1_7vsmem_tE_param_7];
	mov.u64 	%rd387, %rd194;
	ld.param.u8 	%rs6, [%rd387];
	ld.param.u64 	%rd388, [%rd387+24];
	cvta.to.global.u64 	%rd98, %rd388;
	add.s32 	%r879, %r248, %r249;
	add.s32 	%r880, %r879, %r250;
	add.s32 	%r881, %r880, %r251;
	add.s32 	%r882, %r881, %r252;
	add.s32 	%r883, %r882, %r253;
	add.s32 	%r884, %r883, %r254;
	add.s32 	%r885, %r884, %r255;
	add.s32 	%r886, %r885, %r256;
	add.s32 	%r887, %r886, %r257;
	add.s32 	%r888, %r887, %r258;
	add.s32 	%r889, %r888, %r259;
	add.s32 	%r890, %r889, %r260;
	add.s32 	%r891, %r890, %r261;
	add.s32 	%r892, %r891, %r262;
	add.s32 	%r893, %r892, %r247;
	add.s32 	%r894, %r893, %r1418;
	sub.s32 	%r895, %r894, %r1461;
	add.s32 	%r278, %r895, -7169;
	and.b32  	%r896, %r278, 1536;
	setp.eq.s32 	%p276, %r896, 1536;
	@%p276 bra 	$L__BB26_350;
	cvt.u64.u32 	%rd681, %r1461;
	shl.b32 	%r897, %r1461, 2;
	mov.u32 	%r898, _ZZN3cub18CUB_300001_SM_10006detail6select23DeviceSelectSweepKernelINS2_10policy_hubIjbiLb0ELNS0_10SelectImplE0EE10Policy1000EN6thrust24THRUST_300001_SM_1000_NS17counting_iteratorIjNS9_11use_defaultESB_SB_EENS9_18transform_iteratorI9NonZeroOpIfEPKfSB_SB_EEPjSJ_NS0_13ScanTileStateIiLb1EEENS0_8NullTypeESM_iNS2_19streaming_context_tIlLb1EEELS5_0EEEvT0_T1_T2_T3_T4_T5_T6_T7_iT8_NS1_7vsmem_tEE19static_temp_storage;
	add.s32 	%r1460, %r898, %r897;
	shr.u32 	%r899, %r278, 9;
	add.s32 	%r900, %r899, 1;
	and.b32  	%r901, %r900, 3;
	neg.s32 	%r1459, %r901;
$L__BB26_347:
	.pragma "nounroll";
	setp.ne.s16 	%p277, %rs6, 0;
	ld.shared.u32 	%r283, [%r1460];
	mov.b64 	%rd682, 0;
	@%p277 bra 	$L__BB26_349;
	ld.global.u64 	%rd682, [%rd98];
$L__BB26_349:
	add.s64 	%rd390, %rd682, %rd681;
	shl.b64 	%rd391, %rd390, 2;
	add.s64 	%rd392, %rd2, %rd391;
	st.global.u32 	[%rd392], %r283;
	add.s64 	%rd681, %rd681, 512;
	cvt.u32.u64 	%r1461, %rd681;
	add.s32 	%r1460, %r1460, 2048;
	add.s32 	%r1459, %r1459, 1;
	setp.ne.s32 	%p278, %r1459, 0;
	@%p278 bra 	$L__BB26_347;
$L__BB26_350:
	setp.lt.u32 	%p279, %r278, 1536;
	@%p279 bra 	$L__BB26_509;
	mul.wide.u32 	%rd394, %r1461, 4;
	add.s64 	%rd104, %rd2, %rd394;
	shl.b32 	%r902, %r1461, 2;
	mov.u32 	%r903, _ZZN3cub18CUB_300001_SM_10006detail6select23DeviceSelectSweepKernelINS2_10policy_hubIjbiLb0ELNS0_10SelectImplE0EE10Policy1000EN6thrust24THRUST_300001_SM_1000_NS17counting_iteratorIjNS9_11use_defaultESB_SB_EENS9_18transform_iteratorI9NonZeroOpIfEPKfSB_SB_EEPjSJ_NS0_13ScanTileStateIiLb1EEENS0_8NullTypeESM_iNS2_19streaming_context_tIlLb1EEELS5_0EEEvT0_T1_T2_T3_T4_T5_T6_T7_iT8_NS1_7vsmem_tEE19static_temp_storage;
	add.s32 	%r904, %r902, %r903;
	add.s32 	%r1462, %r904, 4096;
	mov.b64 	%rd683, 0;
$L__BB26_352:
	setp.ne.s16 	%p280, %rs6, 0;
	ld.shared.u32 	%r291, [%r1462+-4096];
	mov.b64 	%rd684, 0;
	@%p280 bra 	$L__BB26_354;
	ld.global.u64 	%rd684, [%rd98];
$L__BB26_354:
	setp.ne.s16 	%p281, %rs6, 0;
	shl.b64 	%rd397, %rd684, 2;
	add.s64 	%rd398, %rd683, %rd397;
	add.s64 	%rd399, %rd104, %rd398;
	st.global.u32 	[%rd399], %r291;
	ld.shared.u32 	%r292, [%r1462+-2048];
	mov.b64 	%rd685, 0;
	@%p281 bra 	$L__BB26_356;
	ld.global.u64 	%rd685, [%rd98];
$L__BB26_356:
	setp.ne.s16 	%p282, %rs6, 0;
	shl.b64 	%rd401, %rd685, 2;
	add.s64 	%rd402, %rd683, %rd401;
	add.s64 	%rd403, %rd104, %rd402;
	st.global.u32 	[%rd403+2048], %r292;
	ld.shared.u32 	%r293, [%r1462];
	mov.b64 	%rd686, 0;
	@%p282 bra 	$L__BB26_358;
	ld.global.u64 	%rd686, [%rd98];
$L__BB26_358:
	setp.ne.s16 	%p283, %rs6, 0;
	shl.b64 	%rd405, %rd686, 2;
	add.s64 	%rd406, %rd683, %rd405;
	add.s64 	%rd407, %rd104, %rd406;
	st.global.u32 	[%rd407+4096], %r293;
	ld.shared.u32 	%r294, [%r1462+2048];
	mov.b64 	%rd687, 0;
	@%p283 bra 	$L__BB26_360;
	ld.global.u64 	%rd687, [%rd98];
$L__BB26_360:
	shl.b64 	%rd408, %rd687, 2;
	add.s64 	%rd409, %rd683, %rd408;
	add.s64 	%rd410, %rd104, %rd409;
	st.global.u32 	[%rd410+6144], %r294;
	add.s32 	%r1461, %r1461, 2048;
	add.s64 	%rd683, %rd683, 8192;
	add.s32 	%r1462, %r1462, 8192;
	setp.lt.s32 	%p284, %r1461, %r1499;
	@%p284 bra 	$L__BB26_352;
	bra.uni 	$L__BB26_509;
$L__BB26_361:
	ld.param.u8 	%rs9, [%rd1];
	setp.eq.s16 	%p3, %rs9, 0;
	ld.param.u64 	%rd197, [%rd1+16];
	cvt.u32.u64 	%r453, %rd197;
	selp.b32 	%r454, %r453, 0, %p3;
	mov.u32 	%r1495, %tid.x;
	mul.lo.s32 	%r455, %r1495, 14;
	add.s32 	%r456, %r1, %r3;
	add.s32 	%r457, %r456, %r454;
	setp.ge.s32 	%p4, %r455, %r183;
	add.s32 	%r298, %r457, %r455;
	or.b32  	%r299, %r455, 1;
	add.s32 	%r300, %r298, 1;
	add.s32 	%r301, %r455, 2;
	add.s32 	%r302, %r298, 2;
	add.s32 	%r303, %r455, 3;
	add.s32 	%r304, %r298, 3;
	add.s32 	%r305, %r455, 4;
	add.s32 	%r306, %r298, 4;
	add.s32 	%r307, %r455, 5;
	add.s32 	%r308, %r298, 5;
	add.s32 	%r309, %r455, 6;
	add.s32 	%r310, %r298, 6;
	add.s32 	%r311, %r455, 7;
	add.s32 	%r312, %r298, 7;
	add.s32 	%r313, %r455, 8;
	add.s32 	%r314, %r298, 8;
	add.s32 	%r315, %r455, 9;
	add.s32 	%r316, %r298, 9;
	add.s32 	%r317, %r455, 10;
	add.s32 	%r318, %r298, 10;
	add.s32 	%r319, %r455, 11;
	add.s32 	%r320, %r298, 11;
	add.s32 	%r321, %r455, 12;
	add.s32 	%r322, %r298, 12;
	add.s32 	%r323, %r455, 13;
	add.s32 	%r324, %r298, 13;
	bar.sync 	0;
	selp.b64 	%rd198, %rd197, 0, %p3;
	cvt.s64.s32 	%rd199, %r3;
	add.s64 	%rd200, %rd198, %rd199;
	cvt.u64.u32 	%rd201, %r455;
	add.s64 	%rd202, %rd200, %rd201;
	shl.b64 	%rd203, %rd202, 2;
	add.s64 	%rd143, %rd4, %rd203;
	mov.b32 	%r1464, 1;
	@%p4 bra 	$L__BB26_363;
	ld.global.f32 	%f29, [%rd143];
	setp.neu.f32 	%p5, %f29, 0f00000000;
	selp.u32 	%r1464, 1, 0, %p5;
$L__BB26_363:
	setp.ge.s32 	%p6, %r299, %r183;
	mov.b32 	%r1465, 1;
	@%p6 bra 	$L__BB26_365;
	ld.global.f32 	%f30, [%rd143+4];
	setp.neu.f32 	%p7, %f30, 0f00000000;
	selp.u32 	%r1465, 1, 0, %p7;
$L__BB26_365:
	setp.ge.s32 	%p8, %r301, %r183;
	mov.b32 	%r1466, 1;
	@%p8 bra 	$L__BB26_367;
	ld.global.f32 	%f31, [%rd143+8];
	setp.neu.f32 	%p9, %f31, 0f00000000;
	selp.u32 	%r1466, 1, 0, %p9;
$L__BB26_367:
	setp.ge.s32 	%p10, %r303, %r183;
	mov.b32 	%r1467, 1;
	@%p10 bra 	$L__BB26_369;
	ld.global.f32 	%f32, [%rd143+12];
	setp.neu.f32 	%p11, %f32, 0f00000000;
	selp.u32 	%r1467, 1, 0, %p11;
$L__BB26_369:
	setp.ge.s32 	%p12, %r305, %r183;
	mov.b32 	%r1468, 1;
	@%p12 bra 	$L__BB26_371;
	ld.global.f32 	%f33, [%rd143+16];
	setp.neu.f32 	%p13, %f33, 0f00000000;
	selp.u32 	%r1468, 1, 0, %p13;
$L__BB26_371:
	setp.ge.s32 	%p14, %r307, %r183;
	mov.b32 	%r1469, 1;
	@%p14 bra 	$L__BB26_373;
	ld.global.f32 	%f34, [%rd143+20];
	setp.neu.f32 	%p15, %f34, 0f00000000;
	selp.u32 	%r1469, 1, 0, %p15;
$L__BB26_373:
	setp.ge.s32 	%p16, %r309, %r183;
	mov.b32 	%r1470, 1;
	@%p16 bra 	$L__BB26_375;
	ld.global.f32 	%f35, [%rd143+24];
	setp.neu.f32 	%p17, %f35, 0f00000000;
	selp.u32 	%r1470, 1, 0, %p17;
$L__BB26_375:
	setp.ge.s32 	%p18, %r311, %r183;
	mov.b32 	%r1471, 1;
	@%p18 bra 	$L__BB26_377;
	ld.global.f32 	%f36, [%rd143+28];
	setp.neu.f32 	%p19, %f36, 0f00000000;
	selp.u32 	%r1471, 1, 0, %p19;
$L__BB26_377:
	setp.ge.s32 	%p20, %r313, %r183;
	mov.b32 	%r1472, 1;
	@%p20 bra 	$L__BB26_379;
	ld.global.f32 	%f37, [%rd143+32];
	setp.neu.f32 	%p21, %f37, 0f00000000;
	selp.u32 	%r1472, 1, 0, %p21;
$L__BB26_379:
	setp.ge.s32 	%p22, %r315, %r183;
	mov.b32 	%r1473, 1;
	@%p22 bra 	$L__BB26_381;
	ld.global.f32 	%f38, [%rd143+36];
	setp.neu.f32 	%p23, %f38, 0f00000000;
	selp.u32 	%r1473, 1, 0, %p23;
$L__BB26_381:
	setp.ge.s32 	%p24, %r317, %r183;
	mov.b32 	%r1474, 1;
	@%p24 bra 	$L__BB26_383;
	ld.global.f32 	%f39, [%rd143+40];
	setp.neu.f32 	%p25, %f39, 0f00000000;
	selp.u32 	%r1474, 1, 0, %p25;
$L__BB26_383:
	setp.ge.s32 	%p26, %r319, %r183;
	mov.b32 	%r1475, 1;
	@%p26 bra 	$L__BB26_385;
	ld.global.f32 	%f40, [%rd143+44];
	setp.neu.f32 	%p27, %f40, 0f00000000;
	selp.u32 	%r1475, 1, 0, %p27;
$L__BB26_385:
	setp.ge.s32 	%p28, %r321, %r183;
	mov.b32 	%r1476, 1;
	@%p28 bra 	$L__BB26_387;
	ld.global.f32 	%f41, [%rd143+48];
	setp.neu.f32 	%p29, %f41, 0f00000000;
	selp.u32 	%r1476, 1, 0, %p29;
$L__BB26_387:
	setp.ge.s32 	%p30, %r323, %r183;
	mov.b32 	%r1477, 1;
	@%p30 bra 	$L__BB26_389;
	ld.global.f32 	%f42, [%rd143+52];
	setp.neu.f32 	%p31, %f42, 0f00000000;
	selp.u32 	%r1477, 1, 0, %p31;
$L__BB26_389:
	bar.sync 	0;
	add.s32 	%r502, %r1465, %r1464;
	add.s32 	%r503, %r1466, %r502;
	add.s32 	%r504, %r1467, %r503;
	add.s32 	%r505, %r1468, %r504;
	add.s32 	%r506, %r1469, %r505;
	add.s32 	%r507, %r1470, %r506;
	add.s32 	%r508, %r1471, %r507;
	add.s32 	%r509, %r1472, %r508;
	add.s32 	%r510, %r1473, %r509;
	add.s32 	%r511, %r1474, %r510;
	add.s32 	%r512, %r1475, %r511;
	add.s32 	%r513, %r1476, %r512;
	add.s32 	%r476, %r1477, %r513;
	shr.u32 	%r354, %r1495, 5;
	// begin inline asm
	mov.u32 %r471, %laneid;
	// end inline asm
	mov.b32 	%r474, 1;
	mov.b32 	%r499, 0;
	mov.b32 	%r501, -1;
	// begin inline asm
	{  .reg .s32 r0;  .reg .pred p;  shfl.sync.up.b32 r0|p, %r476, %r474, %r499, %r501;  @p add.s32 r0, r0, %r476;  mov.s32 %r472, r0;}
	// end inline asm
	mov.b32 	%r480, 2;
	// begin inline asm
	{  .reg .s32 r0;  .reg .pred p;  shfl.sync.up.b32 r0|p, %r472, %r480, %r499, %r501;  @p add.s32 r0, r0, %r472;  mov.s32 %r478, r0;}
	// end inline asm
	mov.b32 	%r486, 4;
	// begin inline asm
	{  .reg .s32 r0;  .reg .pred p;  shfl.sync.up.b32 r0|p, %r478, %r486, %r499, %r501;  @p add.s32 r0, r0, %r478;  mov.s32 %r484, r0;}
	// end inline asm
	mov.b32 	%r492, 8;
	// begin inline asm
	{  .reg .s32 r0;  .reg .pred p;  shfl.sync.up.b32 r0|p, %r484, %r492, %r499, %r501;  @p add.s32 r0, r0, %r484;  mov.s32 %r490, r0;}
	// end inline asm
	mov.b32 	%r498, 16;
	// begin inline asm
	{  .reg .s32 r0;  .reg .pred p;  shfl.sync.up.b32 r0|p, %r490, %r498, %r499, %r501;  @p add.s32 r0, r0, %r490;  mov.s32 %r496, r0;}
	// end inline asm
	setp.ne.s32 	%p32, %r471, 31;
	@%p32 bra 	$L__BB26_391;
	shl.b32 	%r514, %r354, 2;
	mov.u32 	%r515, _ZZN3cub18CUB_300001_SM_10006detail6select23DeviceSelectSweepKernelINS2_10policy_hubIjbiLb0ELNS0_10SelectImplE0EE10Policy1000EN6thrust24THRUST_300001_SM_1000_NS17counting_iteratorIjNS9_11use_defaultESB_SB_EENS9_18transform_iteratorI9NonZeroOpIfEPKfSB_SB_EEPjSJ_NS0_13ScanTileStateIiLb1EEENS0_8NullTypeESM_iNS2_19streaming_context_tIlLb1EEELS5_0EEEvT0_T1_T2_T3_T4_T5_T6_T7_iT8_NS1_7vsmem_tEE19static_temp_storage;
	add.s32 	%r516, %r515, %r514;
	st.shared.u32 	[%r516], %r496;
$L__BB26_391:
	sub.s32 	%r517, %r496, %r476;
	bar.sync 	0;
	ld.shared.v4.u32 	{%r518, %r519, %r520, %r521}, [_ZZN3cub18CUB_300001_SM_10006detail6select23DeviceSelectSweepKernelINS2_10policy_hubIjbiLb0ELNS0_10SelectImplE0EE10Policy1000EN6thrust24THRUST_300001_SM_1000_NS17counting_iteratorIjNS9_11use_defaultESB_SB_EENS9_18transform_iteratorI9NonZeroOpIfEPKfSB_SB_EEPjSJ_NS0_13ScanTileStateIiLb1EEENS0_8NullTypeESM_iNS2_19streaming_context_tIlLb1EEELS5_0EEEvT0_T1_T2_T3_T4_T5_T6_T7_iT8_NS1_7vsmem_tEE19static_temp_storage];
	add.s32 	%r522, %r519, %r518;
	setp.eq.s32 	%p33, %r354, 2;
	selp.b32 	%r523, %r522, %r518, %p33;
	add.s32 	%r524, %r522, %r520;
	setp.eq.s32 	%p34, %r354, 3;
	selp.b32 	%r525, %r524, %r523, %p34;
	add.s32 	%r526, %r524, %r521;
	setp.eq.s32 	%p35, %r354, 4;
	selp.b32 	%r527, %r526, %r525, %p35;
	ld.shared.v4.u32 	{%r528, %r529, %r530, %r531}, [_ZZN3cub18CUB_300001_SM_10006detail6select23DeviceSelectSweepKernelINS2_10policy_hubIjbiLb0ELNS0_10SelectImplE0EE10Policy1000EN6thrust24THRUST_300001_SM_1000_NS17counting_iteratorIjNS9_11use_defaultESB_SB_EENS9_18transform_iteratorI9NonZeroOpIfEPKfSB_SB_EEPjSJ_NS0_13ScanTileStateIiLb1EEENS0_8NullTypeESM_iNS2_19streaming_context_tIlLb1EEELS5_0EEEvT0_T1_T2_T3_T4_T5_T6_T7_iT8_NS1_7vsmem_tEE19static_temp_storage+16];
	add.s32 	%r532, %r526, %r528;
	setp.eq.s32 	%p36, %r354, 5;
	selp.b32 	%r533, %r532, %r527, %p36;
	add.s32 	%r534, %r532, %r529;
	setp.eq.s32 	%p37, %r354, 6;
	selp.b32 	%r535, %r534, %r533, %p37;
	add.s32 	%r536, %r534, %r530;
	setp.eq.s32 	%p38, %r354, 7;
	selp.b32 	%r537, %r536, %r535, %p38;
	add.s32 	%r538, %r536, %r531;
	setp.eq.s32 	%p39, %r354, 8;
	selp.b32 	%r539, %r538, %r537, %p39;
	ld.shared.v4.u32 	{%r540, %r541, %r542, %r543}, [_ZZN3cub18CUB_300001_SM_10006detail6select23DeviceSelectSweepKernelINS2_10policy_hubIjbiLb0ELNS0_10SelectImplE0EE10Policy1000EN6thrust24THRUST_300001_SM_1000_NS17counting_iteratorIjNS9_11use_defaultESB_SB_EENS9_18transform_iteratorI9NonZeroOpIfEPKfSB_SB_EEPjSJ_NS0_13ScanTileStateIiLb1EEENS0_8NullTypeESM_iNS2_19streaming_context_tIlLb1EEELS5_0EEEvT0_T1_T2_T3_T4_T5_T6_T7_iT8_NS1_7vsmem_tEE19static_temp_storage+32];
	add.s32 	%r544, %r538, %r540;
	setp.eq.s32 	%p40, %r354, 9;
	selp.b32 	%r545, %r544, %r539, %p40;
	add.s32 	%r546, %r544, %r541;
	setp.eq.s32 	%p41, %r354, 10;
	selp.b32 	%r547, %r546, %r545, %p41;
	add.s32 	%r548, %r546, %r542;
	setp.eq.s32 	%p42, %r354, 11;
	selp.b32 	%r549, %r548, %r547, %p42;
	add.s32 	%r550, %r548, %r543;
	setp.eq.s32 	%p43, %r354, 12;
	selp.b32 	%r551, %r550, %r549, %p43;
	ld.shared.v4.u32 	{%r552, %r553, %r554, %r555}, [_ZZN3cub18CUB_300001_SM_10006detail6select23DeviceSelectSweepKernelINS2_10policy_hubIjbiLb0ELNS0_10SelectImplE0EE10Policy1000EN6thrust24THRUST_300001_SM_1000_NS17counting_iteratorIjNS9_11use_defaultESB_SB_EENS9_18transform_iteratorI9NonZeroOpIfEPKfSB_SB_EEPjSJ_NS0_13ScanTileStateIiLb1EEENS0_8NullTypeESM_iNS2_19streaming_context_tIlLb1EEELS5_0EEEvT0_T1_T2_T3_T4_T5_T6_T7_iT8_NS1_7vsmem_tEE19static_temp_storage+48];
	add.s32 	%r556, %r550, %r552;
	setp.eq.s32 	%p44, %r354, 13;
	selp.b32 	%r557, %r556, %r551, %p44;
	add.s32 	%r558, %r556, %r553;
	setp.eq.s32 	%p45, %r354, 14;
	selp.b32 	%r559, %r558, %r557, %p45;
	add.s32 	%r560, %r558, %r554;
	setp.eq.s32 	%p46, %r354, 15;
	selp.b32 	%r561, %r560, %r559, %p46;
	add.s32 	%r357, %r560, %r555;
	setp.gt.u32 	%p47, %r1495, 31;
	setp.lt.u32 	%p48, %r1495, 32;
	setp.eq.s32 	%p49, %r471, 0;
	selp.b32 	%r562, 0, %r517, %p49;
	add.s32 	%r1491, %r561, %r562;
	selp.b32 	%r359, %r517, %r1491, %p48;
	@%p47 bra 	$L__BB26_407;
	setp.ne.s32 	%p50, %r1495, 0;
	mul.wide.s32 	%rd204, %r1424, 8;
	add.s64 	%rd144, %rd3, %rd204;
	@%p50 bra 	$L__BB26_394;
	st.shared.u32 	[_ZZN3cub18CUB_300001_SM_10006detail6select23DeviceSelectSweepKernelINS2_10policy_hubIjbiLb0ELNS0_10SelectImplE0EE10Policy1000EN6thrust24THRUST_300001_SM_1000_NS17counting_iteratorIjNS9_11use_defaultESB_SB_EENS9_18transform_iteratorI9NonZeroOpIfEPKfSB_SB_EEPjSJ_NS0_13ScanTileStateIiLb1EEENS0_8NullTypeESM_iNS2_19streaming_context_tIlLb1EEELS5_0EEEvT0_T1_T2_T3_T4_T5_T6_T7_iT8_NS1_7vsmem_tEE19static_temp_storage+108], %r357;
	add.s64 	%rd205, %rd144, 256;
	mov.b32 	%r563, 100;
	// begin inline asm
	st.relaxed.gpu.v2.u32 [%rd205], {%r563, %r357};
	// end inline asm
$L__BB26_394:
	not.b32 	%r569, %r1495;
	add.s32 	%r1486, %r1424, %r569;
	mov.b32 	%r565, 675;
	// begin inline asm
	nanosleep.u32 %r565;
	// end inline asm
	mul.wide.s32 	%rd207, %r1486, 8;
	add.s64 	%rd208, %rd3, %rd207;
	add.s64 	%rd206, %rd208, 256;
	// begin inline asm
	ld.relaxed.gpu.v2.u32 {%r1488, %r1480}, [%rd206];
	// end inline asm
	mov.b32 	%r1481, 422;
$L__BB26_395:
	setp.eq.s32 	%p51, %r1488, 99;
	mov.b32 	%r570, -1;
	vote.sync.any.pred 	%p52, %p51, %r570;
	not.pred 	%p53, %p52;
	@%p53 bra 	$L__BB26_397;
	mul.lo.s32 	%r739, %r1424, 16807;
	and.b32  	%r1424, %r739, 2147483647;
	add.s32 	%r740, %r1481, 1;
	rem.u32 	%r736, %r1424, %r740;
	// begin inline asm
	nanosleep.u32 %r736;
	// end inline asm
	shr.u32 	%r1481, %r1481, 1;
	// begin inline asm
	ld.relaxed.gpu.v2.u32 {%r1488, %r1480}, [%rd206];
	// end inline asm
	bra.uni 	$L__BB26_395;
$L__BB26_397:
	setp.eq.s32 	%p54, %r1488, 101;
	mov.b32 	%r597, -1;
	vote.sync.ballot.b32 	%r599, %p54, %r597;
	// begin inline asm
	mov.u32 %r572, %lanemask_ge;
	// end inline asm
	and.b32  	%r600, %r599, %r572;
	or.b32  	%r601, %r600, -2147483648;
	add.s32 	%r602, %r601, -1;
	not.b32 	%r603, %r601;
	and.b32  	%r604, %r603, %r602;
	popc.b32 	%r576, %r604;
	mov.b32 	%r575, 1;
	// begin inline asm
	shfl.sync.down.b32 %r573, %r1480, %r575, %r576, %r597;
	// end inline asm
	setp.lt.s32 	%p56, %r471, %r576;
	selp.b32 	%r605, %r573, 0, %p56;
	add.s32 	%r579, %r605, %r1480;
	mov.b32 	%r580, 2;
	// begin inline asm
	shfl.sync.down.b32 %r578, %r579, %r580, %r576, %r597;
	// end inline asm
	add.s32 	%r374, %r471, 2;
	setp.gt.s32 	%p57, %r374, %r576;
	selp.b32 	%r606, 0, %r578, %p57;
	add.s32 	%r584, %r579, %r606;
	mov.b32 	%r585, 4;
	// begin inline asm
	shfl.sync.down.b32 %r583, %r584, %r585, %r576, %r597;
	// end inline asm
	add.s32 	%r375, %r471, 4;
	setp.gt.s32 	%p58, %r375, %r576;
	selp.b32 	%r607, 0, %r583, %p58;
	add.s32 	%r589, %r584, %r607;
	mov.b32 	%r590, 8;
	// begin inline asm
	shfl.sync.down.b32 %r588, %r589, %r590, %r576, %r597;
	// end inline asm
	add.s32 	%r376, %r471, 8;
	setp.gt.s32 	%p59, %r376, %r576;
	selp.b32 	%r608, 0, %r588, %p59;
	add.s32 	%r594, %r589, %r608;
	mov.b32 	%r595, 16;
	// begin inline asm
	shfl.sync.down.b32 %r593, %r594, %r595, %r576, %r597;
	// end inline asm
	add.s32 	%r377, %r471, 16;
	setp.gt.s32 	%p60, %r377, %r576;
	selp.b32 	%r609, 0, %r593, %p60;
	add.s32 	%r1484, %r594, %r609;
	add.s64 	%rd146, %rd3, 256;
	mov.b32 	%r1482, 422;
$L__BB26_398:
	setp.ne.s32 	%p61, %r1488, 101;
	mov.b32 	%r610, -1;
	vote.sync.all.pred 	%p62, %p61, %r610;
	not.pred 	%p63, %p62;
	@%p63 bra 	$L__BB26_403;
	shr.u32 	%r1482, %r1482, 1;
	mul.wide.s32 	%rd304, %r1486, 8;
	add.s64 	%rd305, %rd146, %rd304;
	add.s64 	%rd303, %rd305, -256;
	// begin inline asm
	ld.relaxed.gpu.v2.u32 {%r1488, %r1489}, [%rd303];
	// end inline asm
	mov.u32 	%r1490, %r1482;
$L__BB26_400:
	setp.eq.s32 	%p148, %r1488, 99;
	mov.b32 	%r692, -1;
	vote.sync.any.pred 	%p149, %p148, %r692;
	not.pred 	%p150, %p149;
	@%p150 bra 	$L__BB26_402;
	mul.lo.s32 	%r734, %r1424, 16807;
	and.b32  	%r1424, %r734, 2147483647;
	add.s32 	%r735, %r1490, 1;
	rem.u32 	%r731, %r1424, %r735;
	// begin inline asm
	nanosleep.u32 %r731;
	// end inline asm
	shr.u32 	%r1490, %r1490, 1;
	// begin inline asm
	ld.relaxed.gpu.v2.u32 {%r1488, %r1489}, [%rd303];
	// end inline asm
	bra.uni 	$L__BB26_400;
$L__BB26_402:
	setp.eq.s32 	%p151, %r1488, 101;
	mov.b32 	%r718, -1;
	vote.sync.ballot.b32 	%r719, %p151, %r718;
	and.b32  	%r720, %r719, %r572;
	or.b32  	%r721, %r720, -2147483648;
	add.s32 	%r722, %r721, -1;
	not.b32 	%r723, %r721;
	and.b32  	%r724, %r723, %r722;
	popc.b32 	%r697, %r724;
	mov.b32 	%r696, 1;
	// begin inline asm
	shfl.sync.down.b32 %r694, %r1489, %r696, %r697, %r718;
	// end inline asm
	setp.lt.s32 	%p153, %r471, %r697;
	selp.b32 	%r725, %r694, 0, %p153;
	add.s32 	%r700, %r725, %r1489;
	mov.b32 	%r701, 2;
	// begin inline asm
	shfl.sync.down.b32 %r699, %r700, %r701, %r697, %r718;
	// end inline asm
	setp.gt.s32 	%p154, %r374, %r697;
	selp.b32 	%r726, 0, %r699, %p154;
	add.s32 	%r705, %r700, %r726;
	mov.b32 	%r706, 4;
	// begin inline asm
	shfl.sync.down.b32 %r704, %r705, %r706, %r697, %r718;
	// end inline asm
	setp.gt.s32 	%p155, %r375, %r697;
	selp.b32 	%r727, 0, %r704, %p155;
	add.s32 	%r710, %r705, %r727;
	mov.b32 	%r711, 8;
	// begin inline asm
	shfl.sync.down.b32 %r709, %r710, %r711, %r697, %r718;
	// end inline asm
	setp.gt.s32 	%p156, %r376, %r697;
	selp.b32 	%r728, 0, %r709, %p156;
	add.s32 	%r715, %r710, %r728;
	mov.b32 	%r716, 16;
	// begin inline asm
	shfl.sync.down.b32 %r714, %r715, %r716, %r697, %r718;
	// end inline asm
	setp.gt.s32 	%p157, %r377, %r697;
	selp.b32 	%r729, 0, %r714, %p157;
	add.s32 	%r730, %r729, %r1484;
	add.s32 	%r1484, %r730, %r715;
	add.s32 	%r1486, %r1486, -32;
	bra.uni 	$L__BB26_398;
$L__BB26_403:
	setp.ne.s32 	%p64, %r1495, 0;
	@%p64 bra 	$L__BB26_405;
	add.s32 	%r613, %r1484, %r357;
	add.s64 	%rd209, %rd144, 256;
	mov.b32 	%r612, 101;
	// begin inline asm
	st.relaxed.gpu.v2.u32 [%rd209], {%r612, %r613};
	// end inline asm
	st.shared.u32 	[_ZZN3cub18CUB_300001_SM_10006detail6select23DeviceSelectSweepKernelINS2_10policy_hubIjbiLb0ELNS0_10SelectImplE0EE10Policy1000EN6thrust24THRUST_300001_SM_1000_NS17counting_iteratorIjNS9_11use_defaultESB_SB_EENS9_18transform_iteratorI9NonZeroOpIfEPKfSB_SB_EEPjSJ_NS0_13ScanTileStateIiLb1EEENS0_8NullTypeESM_iNS2_19streaming_context_tIlLb1EEELS5_0EEEvT0_T1_T2_T3_T4_T5_T6_T7_iT8_NS1_7vsmem_tEE19static_temp_storage+100], %r1484;
	st.shared.u32 	[_ZZN3cub18CUB_300001_SM_10006detail6select23DeviceSelectSweepKernelINS2_10policy_hubIjbiLb0ELNS0_10SelectImplE0EE10Policy1000EN6thrust24THRUST_300001_SM_1000_NS17counting_iteratorIjNS9_11use_defaultESB_SB_EENS9_18transform_iteratorI9NonZeroOpIfEPKfSB_SB_EEPjSJ_NS0_13ScanTileStateIiLb1EEENS0_8NullTypeESM_iNS2_19streaming_context_tIlLb1EEELS5_0EEEvT0_T1_T2_T3_T4_T5_T6_T7_iT8_NS1_7vsmem_tEE19static_temp_storage+104], %r613;
$L__BB26_405:
	setp.ne.s32 	%p65, %r471, 0;
	mov.u32 	%r1491, %r359;
	@%p65 bra 	$L__BB26_407;
	st.shared.u32 	[_ZZN3cub18CUB_300001_SM_10006detail6select23DeviceSelectSweepKernelINS2_10policy_hubIjbiLb0ELNS0_10SelectImplE0EE10Policy1000EN6thrust24THRUST_300001_SM_1000_NS17counting_iteratorIjNS9_11use_defaultESB_SB_EENS9_18transform_iteratorI9NonZeroOpIfEPKfSB_SB_EEPjSJ_NS0_13ScanTileStateIiLb1EEENS0_8NullTypeESM_iNS2_19streaming_context_tIlLb1EEELS5_0EEEvT0_T1_T2_T3_T4_T5_T6_T7_iT8_NS1_7vsmem_tEE19static_temp_storage+80], %r1484;
	mov.u32 	%r1491, %r1484;
$L__BB26_407:
	mov.u64 	%rd148, %rd194;
	bar.sync 	0;
	setp.eq.s32 	%p66, %r1495, 0;
	ld.shared.u32 	%r614, [_ZZN3cub18CUB_300001_SM_10006detail6select23DeviceSelectSweepKernelINS2_10policy_hubIjbiLb0ELNS0_10SelectImplE0EE10Policy1000EN6thrust24THRUST_300001_SM_1000_NS17counting_iteratorIjNS9_11use_defaultESB_SB_EENS9_18transform_iteratorI9NonZeroOpIfEPKfSB_SB_EEPjSJ_NS0_13ScanTileStateIiLb1EEENS0_8NullTypeESM_iNS2_19streaming_context_tIlLb1EEELS5_0EEEvT0_T1_T2_T3_T4_T5_T6_T7_iT8_NS1_7vsmem_tEE19static_temp_storage+80];
	selp.b32 	%r615, 0, %r614, %p66;
	add.s32 	%r400, %r615, %r1491;
	add.s32 	%r401, %r400, %r1464;
	add.s32 	%r402, %r502, %r400;
	add.s32 	%r403, %r402, %r1466;
	add.s32 	%r404, %r403, %r1467;
	add.s32 	%r405, %r404, %r1468;
	add.s32 	%r406, %r405, %r1469;
	add.s32 	%r407, %r406, %r1470;
	add.s32 	%r408, %r407, %r1471;
	add.s32 	%r409, %r408, %r1472;
	add.s32 	%r410, %r409, %r1473;
	add.s32 	%r411, %r410, %r1474;
	add.s32 	%r412, %r411, %r1475;
	add.s32 	%r413, %r412, %r1476;
	ld.shared.v2.u32 	{%r617, %r414}, [_ZZN3cub18CUB_300001_SM_10006detail6select23DeviceSelectSweepKernelINS2_10policy_hubIjbiLb0ELNS0_10SelectImplE0EE10Policy1000EN6thrust24THRUST_300001_SM_1000_NS17counting_iteratorIjNS9_11use_defaultESB_SB_EENS9_18transform_iteratorI9NonZeroOpIfEPKfSB_SB_EEPjSJ_NS0_13ScanTileStateIiLb1EEENS0_8NullTypeESM_iNS2_19streaming_context_tIlLb1EEELS5_0EEEvT0_T1_T2_T3_T4_T5_T6_T7_iT8_NS1_7vsmem_tEE19static_temp_storage+104];
	ld.shared.u32 	%r415, [_ZZN3cub18CUB_300001_SM_10006detail6select23DeviceSelectSweepKernelINS2_10policy_hubIjbiLb0ELNS0_10SelectImplE0EE10Policy1000EN6thrust24THRUST_300001_SM_1000_NS17counting_iteratorIjNS9_11use_defaultESB_SB_EENS9_18transform_iteratorI9NonZeroOpIfEPKfSB_SB_EEPjSJ_NS0_13ScanTileStateIiLb1EEENS0_8NullTypeESM_iNS2_19streaming_context_tIlLb1EEELS5_0EEEvT0_T1_T2_T3_T4_T5_T6_T7_iT8_NS1_7vsmem_tEE19static_temp_storage+100];
	sub.s32 	%r618, 7168, %r183;
	sub.s32 	%r1499, %r617, %r618;
	sub.s32 	%r417, %r414, %r618;
	setp.gt.s32 	%p67, %r417, 512;
	@%p67 bra 	$L__BB26_464;
	ld.param.u8 	%rs7, [%rd148];
	ld.param.u64 	%rd210, [%rd148+24];
	cvta.to.global.u64 	%rd149, %rd210;
	setp.ne.s32 	%p68, %r1464, 0;
	setp.lt.s32 	%p69, %r400, %r1499;
	and.pred  	%p70, %p68, %p69;
	@%p70 bra 	$L__BB26_409;
	bra.uni 	$L__BB26_412;
$L__BB26_409:
	setp.ne.s16 	%p71, %rs7, 0;
	mov.b64 	%rd707, 0;
	@%p71 bra 	$L__BB26_411;
	ld.global.u64 	%rd707, [%rd149];
$L__BB26_411:
	cvt.s64.s32 	%rd212, %r400;
	add.s64 	%rd213, %rd707, %rd212;
	shl.b64 	%rd214, %rd213, 2;
	add.s64 	%rd215, %rd2, %rd214;
	st.global.u32 	[%rd215], %r298;
$L__BB26_412:
	setp.eq.s32 	%p72, %r1465, 0;
	setp.ge.s32 	%p73, %r401, %r1499;
	or.pred  	%p74, %p72, %p73;
	@%p74 bra 	$L__BB26_416;
	setp.ne.s16 	%p75, %rs7, 0;
	mov.b64 	%rd708, 0;
	@%p75 bra 	$L__BB26_415;
	ld.global.u64 	%rd708, [%rd149];
$L__BB26_415:
	cvt.s64.s32 	%rd217, %r401;
	add.s64 	%rd218, %rd708, %rd217;
	shl.b64 	%rd219, %rd218, 2;
	add.s64 	%rd220, %rd2, %rd219;
	st.global.u32 	[%rd220], %r300;
$L__BB26_416:
	setp.eq.s32 	%p76, %r1466, 0;
	setp.ge.s32 	%p77, %r402, %r1499;
	or.pred  	%p78, %p76, %p77;
	@%p78 bra 	$L__BB26_420;
	setp.ne.s16 	%p79, %rs7, 0;
	mov.b64 	%rd709, 0;
	@%p79 bra 	$L__BB26_419;
	ld.global.u64 	%rd709, [%rd149];
$L__BB26_419:
	cvt.s64.s32 	%rd222, %r402;
	add.s64 	%rd223, %rd709, %rd222;
	shl.b64 	%rd224, %rd223, 2;
	add.s64 	%rd225, %rd2, %rd224;
	st.global.u32 	[%rd225], %r302;
$L__BB26_420:
	setp.eq.s32 	%p80, %r1467, 0;
	setp.ge.s32 	%p81, %r403, %r1499;
	or.pred  	%p82, %p80, %p81;
	@%p82 bra 	$L__BB26_424;
	setp.ne.s16 	%p83, %rs7, 0;
	mov.b64 	%rd710, 0;
	@%p83 bra 	$L__BB26_423;
	ld.global.u64 	%rd710, [%rd149];
$L__BB26_423:
	cvt.s64.s32 	%rd227, %r403;
	add.s64 	%rd228, %rd710, %rd227;
	shl.b64 	%rd229, %rd228, 2;
	add.s64 	%rd230, %rd2, %rd229;
	st.global.u32 	[%rd230], %r304;
$L__BB26_424:
	setp.eq.s32 	%p84, %r1468, 0;
	setp.ge.s32 	%p85, %r404, %r1499;
	or.pred  	%p86, %p84, %p85;
	@%p86 bra 	$L__BB26_428;
	setp.ne.s16 	%p87, %rs7, 0;
	mov.b64 	%rd711, 0;
	@%p87 bra 	$L__BB26_427;
	ld.global.u64 	%rd711, [%rd149];
$L__BB26_427:
	cvt.s64.s32 	%rd232, %r404;
	add.s64 	%rd233, %rd711, %rd232;
	shl.b64 	%rd234, %rd233, 2;
	add.s64 	%rd235, %rd2, %rd234;
	st.global.u32 	[%rd235], %r306;
$L__BB26_428:
	setp.eq.s32 	%p88, %r1469, 0;
	setp.ge.s32 	%p89, %r405, %r1499;
	or.pred  	%p90, %p88, %p89;
	@%p90 bra 	$L__BB26_432;
	setp.ne.s16 	%p91, %rs7, 0;
	mov.b64 	%rd712, 0;
	@%p91 bra 	$L__BB26_431;
	ld.global.u64 	%rd712, [%rd149];
$L__BB26_431:
	cvt.s64.s32 	%rd237, %r405;
	add.s64 	%rd238, %rd712, %rd237;
	shl.b64 	%rd239, %rd238, 2;
	add.s64 	%rd240, %rd2, %rd239;
	st.global.u32 	[%rd240], %r308;
$L__BB26_432:
	setp.eq.s32 	%p92, %r1470, 0;
	setp.ge.s32 	%p93, %r406, %r1499;
	or.pred  	%p94, %p92, %p93;
	@%p94 bra 	$L__BB26_436;
	setp.ne.s16 	%p95, %rs7, 0;
	mov.b64 	%rd713, 0;
	@%p95 bra 	$L__BB26_435;
	ld.global.u64 	%rd713, [%rd149];
$L__BB26_435:
	cvt.s64.s32 	%rd242, %r406;
	add.s64 	%rd243, %rd713, %rd242;
	shl.b64 	%rd244, %rd243, 2;
	add.s64 	%rd245, %rd2, %rd244;
	st.global.u32 	[%rd245], %r310;
$L__BB26_436:
	setp.eq.s32 	%p96, %r1471, 0;
	setp.ge.s32 	%p97, %r407, %r1499;
	or.pred  	%p98, %p96, %p97;
	@%p98 bra 	$L__BB26_440;
	setp.ne.s16 	%p99, %rs7, 0;
	mov.b64 	%rd714, 0;
	@%p99 bra 	$L__BB26_439;
	ld.global.u64 	%rd714, [%rd149];
$L__BB26_439:
	cvt.s64.s32 	%rd247, %r407;
	add.s64 	%rd248, %rd714, %rd247;
	shl.b64 	%rd249, %rd248, 2;
	add.s64 	%rd250, %rd2, %rd249;
	st.global.u32 	[%rd250], %r312;
$L__BB26_440:
	setp.eq.s32 	%p100, %r1472, 0;
	setp.ge.s32 	%p101, %r408, %r1499;
	or.pred  	%p102, %p100, %p101;
	@%p102 bra 	$L__BB26_444;
	setp.ne.s16 	%p103, %rs7, 0;
	mov.b64 	%rd715, 0;
	@%p103 bra 	$L__BB26_443;
	ld.global.u64 	%rd715, [%rd149];
$L__BB26_443:
	cvt.s64.s32 	%rd252, %r408;
	add.s64 	%rd253, %rd715, %rd252;
	shl.b64 	%rd254, %rd253, 2;
	add.s64 	%rd255, %rd2, %rd254;
	st.global.u32 	[%rd255], %r314;
$L__BB26_444:
	setp.eq.s32 	%p104, %r1473, 0;
	setp.ge.s32 	%p105, %r409, %r1499;
	or.pred  	%p106, %p104, %p105;
	@%p106 bra 	$L__BB26_448;
	setp.ne.s16 	%p107, %rs7, 0;
	mov.b64 	%rd716, 0;
	@%p107 bra 	$L__BB26_447;
	ld.global.u64 	%rd716, [%rd149];
$L__BB26_447:
	cvt.s64.s32 	%rd257, %r409;
	add.s64 	%rd258, %rd716, %rd257;
	shl.b64 	%rd259, %rd258, 2;
	add.s64 	%rd260, %rd2, %rd259;
	st.global.u32 	[%rd260], %r316;
$L__BB26_448:
	setp.eq.s32 	%p108, %r1474, 0;
	setp.ge.s32 	%p109, %r410, %r1499;
	or.pred  	%p110, %p108, %p109;
	@%p110 bra 	$L__BB26_452;
	setp.ne.s16 	%p111, %rs7, 0;
	mov.b64 	%rd717, 0;
	@%p111 bra 	$L__BB26_451;
	ld.global.u64 	%rd717, [%rd149];
$L__BB26_451:
	cvt.s64.s32 	%rd262, %r410;
	add.s64 	%rd263, %rd717, %rd262;
	shl.b64 	%rd264, %rd263, 2;
	add.s64 	%rd265, %rd2, %rd264;
	st.global.u32 	[%rd265], %r318;
$L__BB26_452:
	setp.eq.s32 	%p112, %r1475, 0;
	setp.ge.s32 	%p113, %r411, %r1499;
	or.pred  	%p114, %p112, %p113;
	@%p114 bra 	$L__BB26_456;
	setp.ne.s16 	%p115, %rs7, 0;
	mov.b64 	%rd718, 0;
	@%p115 bra 	$L__BB26_455;
	ld.global.u64 	%rd718, [%rd149];
$L__BB26_455:
	cvt.s64.s32 	%rd267, %r411;
	add.s64 	%rd268, %rd718, %rd267;
	shl.b64 	%rd269, %rd268, 2;
	add.s64 	%rd270, %rd2, %rd269;
	st.global.u32 	[%rd270], %r320;
$L__BB26_456:
	setp.eq.s32 	%p116, %r1476, 0;
	setp.ge.s32 	%p117, %r412, %r1499;
	or.pred  	%p118, %p116, %p117;
	@%p118 bra 	$L__BB26_460;
	setp.ne.s16 	%p119, %rs7, 0;
	mov.b64 	%rd719, 0;
	@%p119 bra 	$L__BB26_459;
	ld.global.u64 	%rd719, [%rd149];
$L__BB26_459:
	cvt.s64.s32 	%rd272, %r412;
	add.s64 	%rd273, %rd719, %rd272;
	shl.b64 	%rd274, %rd273, 2;
	add.s64 	%rd275, %rd2, %rd274;
	st.global.u32 	[%rd275], %r322;
$L__BB26_460:
	setp.eq.s32 	%p120, %r1477, 0;
	setp.ge.s32 	%p121, %r413, %r1499;
	or.pred  	%p122, %p120, %p121;
	@%p122 bra 	$L__BB26_509;
	setp.ne.s16 	%p123, %rs7, 0;
	mov.b64 	%rd720, 0;
	@%p123 bra 	$L__BB26_463;
	ld.global.u64 	%rd720, [%rd149];
$L__BB26_463:
	cvt.s64.s32 	%rd277, %r413;
	add.s64 	%rd278, %rd720, %rd277;
	shl.b64 	%rd279, %rd278, 2;
	add.s64 	%rd280, %rd2, %rd279;
	st.global.u32 	[%rd280], %r324;
	bra.uni 	$L__BB26_509;
$L__BB26_464:
	bar.sync 	0;
	setp.eq.s32 	%p124, %r1464, 0;
	@%p124 bra 	$L__BB26_466;
	sub.s32 	%r619, %r400, %r415;
	shl.b32 	%r620, %r619, 2;
	mov.u32 	%r621, _ZZN3cub18CUB_300001_SM_10006detail6select23DeviceSelectSweepKernelINS2_10policy_hubIjbiLb0ELNS0_10SelectImplE0EE10Policy1000EN6thrust24THRUST_300001_SM_1000_NS17counting_iteratorIjNS9_11use_defaultESB_SB_EENS9_18transform_iteratorI9NonZeroOpIfEPKfSB_SB_EEPjSJ_NS0_13ScanTileStateIiLb1EEENS0_8NullTypeESM_iNS2_19streaming_context_tIlLb1EEELS5_0EEEvT0_T1_T2_T3_T4_T5_T6_T7_iT8_NS1_7vsmem_tEE19static_temp_storage;
	add.s32 	%r622, %r621, %r620;
	st.shared.u32 	[%r622], %r298;
$L__BB26_466:
	setp.eq.s32 	%p125, %r1465, 0;
	@%p125 bra 	$L__BB26_468;
	sub.s32 	%r623, %r401, %r415;
	shl.b32 	%r624, %r623, 2;
	mov.u32 	%r625, _ZZN3cub18CUB_300001_SM_10006detail6select23DeviceSelectSweepKernelINS2_10policy_hubIjbiLb0ELNS0_10SelectImplE0EE10Policy1000EN6thrust24THRUST_300001_SM_1000_NS17counting_iteratorIjNS9_11use_defaultESB_SB_EENS9_18transform_iteratorI9NonZeroOpIfEPKfSB_SB_EEPjSJ_NS0_13ScanTileStateIiLb1EEENS0_8NullTypeESM_iNS2_19streaming_context_tIlLb1EEELS5_0EEEvT0_T1_T2_T3_T4_T5_T6_T7_iT8_NS1_7vsmem_tEE19static_temp_storage;
	add.s32 	%r626, %r625, %r624;
	st.shared.u32 	[%r626], %r300;
$L__BB26_468:
	setp.eq.s32 	%p126, %r1466, 0;
	@%p126 bra 	$L__BB26_470;
	sub.s32 	%r627, %r402, %r415;
	shl.b32 	%r628, %r627, 2;
	mov.u32 	%r629, _ZZN3cub18CUB_300001_SM_10006detail6select23DeviceSelectSweepKernelINS2_10policy_hubIjbiLb0ELNS0_10SelectImplE0EE10Policy1000EN6thrust24THRUST_300001_SM_1000_NS17counting_iteratorIjNS9_11use_defaultESB_SB_EENS9_18transform_iteratorI9NonZeroOpIfEPKfSB_SB_EEPjSJ_NS0_13ScanTileStateIiLb1EEENS0_8NullTypeESM_iNS2_19streaming_context_tIlLb1EEELS5_0EEEvT0_T1_T2_T3_T4_T5_T6_T7_iT8_NS1_7vsmem_tEE19static_temp_storage;
	add.s32 	%r630, %r629, %r628;
	st.shared.u32 	[%r630], %r302;
$L__BB26_470:
	setp.eq.s32 	%p127, %r1467, 0;
	@%p127 bra 	$L__BB26_472;
	sub.s32 	%r631, %r403, %r415;
	shl.b32 	%r632, %r631, 2;
	mov.u32 	%r633, _ZZN3cub18CUB_300001_SM_10006detail6select23DeviceSelectSweepKernelINS2_10policy_hubIjbiLb0ELNS0_10SelectImplE0EE10Policy1000EN6thrust24THRUST_300001_SM_1000_NS17counting_iteratorIjNS9_11use_defaultESB_SB_EENS9_18transform_iteratorI9NonZeroOpIfEPKfSB_SB_EEPjSJ_NS0_13ScanTileStateIiLb1EEENS0_8NullTypeESM_iNS2_19streaming_context_tIlLb1EEELS5_0EEEvT0_T1_T2_T3_T4_T5_T6_T7_iT8_NS1_7vsmem_tEE19static_temp_storage;
	add.s32 	%r634, %r633, %r632;
	st.shared.u32 	[%r634], %r304;
$L__BB26_472:
	setp.eq.s32 	%p128, %r1468, 0;
	@%p128 bra 	$L__BB26_474;
	sub.s32 	%r635, %r404, %r415;
	shl.b32 	%r636, %r635, 2;
	mov.u32 	%r637, _ZZN3cub18CUB_300001_SM_10006detail6select23DeviceSelectSweepKernelINS2_10policy_hubIjbiLb0ELNS0_10SelectImplE0EE10Policy1000EN6thrust24THRUST_300001_SM_1000_NS17counting_iteratorIjNS9_11use_defaultESB_SB_EENS9_18transform_iteratorI9NonZeroOpIfEPKfSB_SB_EEPjSJ_NS0_13ScanTileStateIiLb1EEENS0_8NullTypeESM_iNS2_19streaming_context_tIlLb1EEELS5_0EEEvT0_T1_T2_T3_T4_T5_T6_T7_iT8_NS1_7vsmem_tEE19static_temp_storage;
	add.s32 	%r638, %r637, %r636;
	st.shared.u32 	[%r638], %r306;
$L__BB26_474:
	setp.eq.s32 	%p129, %r1469, 0;
	@%p129 bra 	$L__BB26_476;
	sub.s32 	%r639, %r405, %r415;
	shl.b32 	%r640, %r639, 2;
	mov.u32 	%r641, _ZZN3cub18CUB_300001_SM_10006detail6select23DeviceSelectSweepKernelINS2_10policy_hubIjbiLb0ELNS0_10SelectImplE0EE10Policy1000EN6thrust24THRUST_300001_SM_1000_NS17counting_iteratorIjNS9_11use_defaultESB_SB_EENS9_18transform_iteratorI9NonZeroOpIfEPKfSB_SB_EEPjSJ_NS0_13ScanTileStateIiLb1EEENS0_8NullTypeESM_iNS2_19streaming_context_tIlLb1EEELS5_0EEEvT0_T1_T2_T3_T4_T5_T6_T7_iT8_NS1_7vsmem_tEE19static_temp_storage;
	add.s32 	%r642, %r641, %r640;
	st.shared.u32 	[%r642], %r308;
$L__BB26_476:
	setp.eq.s32 	%p130, %r1470, 0;
	@%p130 bra 	$L__BB26_478;
	sub.s32 	%r643, %r406, %r415;
	shl.b32 	%r644, %r643, 2;
	mov.u32 	%r645, _ZZN3cub18CUB_300001_SM_10006detail6select23DeviceSelectSweepKernelINS2_10policy_hubIjbiLb0ELNS0_10SelectImplE0EE10Policy1000EN6thrust24THRUST_300001_SM_1000_NS17counting_iteratorIjNS9_11use_defaultESB_SB_EENS9_18transform_iteratorI9NonZeroOpIfEPKfSB_SB_EEPjSJ_NS0_13ScanTileStateIiLb1EEENS0_8NullTypeESM_iNS2_19streaming_context_tIlLb1EEELS5_0EEEvT0_T1_T2_T3_T4_T5_T6_T7_iT8_NS1_7vsmem_tEE19static_temp_storage;
	add.s32 	%r646, %r645, %r644;
	st.shared.u32 	[%r646], %r310;
$L__BB26_478:
	setp.eq.s32 	%p131, %r1471, 0;
	@%p131 bra 	$L__BB26_480;
	sub.s32 	%r647, %r407, %r415;
	shl.b32 	%r648, %r647, 2;
	mov.u32 	%r649, _ZZN3cub18CUB_300001_SM_10006detail6select23DeviceSelectSweepKernelINS2_10policy_hubIjbiLb0ELNS0_10SelectImplE0EE10Policy1000EN6thrust24THRUST_300001_SM_1000_NS17counting_iteratorIjNS9_11use_defaultESB_SB_EENS9_18transform_iteratorI9NonZeroOpIfEPKfSB_SB_EEPjSJ_NS0_13ScanTileStateIiLb1EEENS0_8NullTypeESM_iNS2_19streaming_context_tIlLb1EEELS5_0EEEvT0_T1_T2_T3_T4_T5_T6_T7_iT8_NS1_7vsmem_tEE19static_temp_storage;
	add.s32 	%r650, %r649, %r648;
	st.shared.u32 	[%r650], %r312;
$L__BB26_480:
	setp.eq.s32 	%p132, %r1472, 0;
	@%p132 bra 	$L__BB26_482;
	sub.s32 	%r651, %r408, %r415;
	shl.b32 	%r652, %r651, 2;
	mov.u32 	%r653, _ZZN3cub18CUB_300001_SM_10006detail6select23DeviceSelectSweepKernelINS2_10policy_hubIjbiLb0ELNS0_10SelectImplE0EE10Policy1000EN6thrust24THRUST_300001_SM_1000_NS17counting_iteratorIjNS9_11use_defaultESB_SB_EENS9_18transform_iteratorI9NonZeroOpIfEPKfSB_SB_EEPjSJ_NS0_13ScanTileStateIiLb1EEENS0_8NullTypeESM_iNS2_19streaming_context_tIlLb1EEELS5_0EEEvT0_T1_T2_T3_T4_T5_T6_T7_iT8_NS1_7vsmem_tEE19static_temp_storage;
	add.s32 	%r654, %r653, %r652;
	st.shared.u32 	[%r654], %r314;
$L__BB26_482:
	setp.eq.s32 	%p133, %r1473, 0;
	@%p133 bra 	$L__BB26_484;
	sub.s32 	%r655, %r409, %r415;
	shl.b32 	%r656, %r655, 2;
	mov.u32 	%r657, _ZZN3cub18CUB_300001_SM_10006detail6select23DeviceSelectSweepKernelINS2_10policy_hubIjbiLb0ELNS0_10SelectImplE0EE10Policy1000EN6thrust24THRUST_300001_SM_1000_NS17counting_iteratorIjNS9_11use_defaultESB_SB_EENS9_18transform_iteratorI9NonZeroOpIfEPKfSB_SB_EEPjSJ_NS0_13ScanTileStateIiLb1EEENS0_8NullTypeESM_iNS2_19streaming_context_tIlLb1EEELS5_0EEEvT0_T1_T2_T3_T4_T5_T6_T7_iT8_NS1_7vsmem_tEE19static_temp_storage;
	add.s32 	%r658, %r657, %r656;
	st.shared.u32 	[%r658], %r316;
$L__BB26_484:
	setp.eq.s32 	%p134, %r1474, 0;
	@%p134 bra 	$L__BB26_486;
	sub.s32 	%r659, %r410, %r415;
	shl.b32 	%r660, %r659, 2;
	mov.u32 	%r661, _ZZN3cub18CUB_300001_SM_10006detail6select23DeviceSelectSweepKernelINS2_10policy_hubIjbiLb0ELNS0_10SelectImplE0EE10Policy1000EN6thrust24THRUST_300001_SM_1000_NS17counting_iteratorIjNS9_11use_defaultESB_SB_EENS9_18transform_iteratorI9NonZeroOpIfEPKfSB_SB_EEPjSJ_NS0_13ScanTileStateIiLb1EEENS0_8NullTypeESM_iNS2_19streaming_context_tIlLb1EEELS5_0EEEvT0_T1_T2_T3_T4_T5_T6_T7_iT8_NS1_7vsmem_tEE19static_temp_storage;
	add.s32 	%r662, %r661, %r660;
	st.shared.u32 	[%r662], %r318;
$L__BB26_486:
	setp.eq.s32 	%p135, %r1475, 0;
	@%p135 bra 	$L__BB26_488;
	sub.s32 	%r663, %r411, %r415;
	shl.b32 	%r664, %r663, 2;
	mov.u32 	%r665, _ZZN3cub18CUB_300001_SM_10006detail6select23DeviceSelectSweepKernelINS2_10policy_hubIjbiLb0ELNS0_10SelectImplE0EE10Policy1000EN6thrust24THRUST_300001_SM_1000_NS17counting_iteratorIjNS9_11use_defaultESB_SB_EENS9_18transform_iteratorI9NonZeroOpIfEPKfSB_SB_EEPjSJ_NS0_13ScanTileStateIiLb1EEENS0_8NullTypeESM_iNS2_19streaming_context_tIlLb1EEELS5_0EEEvT0_T1_T2_T3_T4_T5_T6_T7_iT8_NS1_7vsmem_tEE19static_temp_storage;
	add.s32 	%r666, %r665, %r664;
	st.shared.u32 	[%r666], %r320;
$L__BB26_488:
	setp.eq.s32 	%p136, %r1476, 0;
	@%p136 bra 	$L__BB26_490;
	sub.s32 	%r667, %r412, %r415;
	shl.b32 	%r668, %r667, 2;
	mov.u32 	%r669, _ZZN3cub18CUB_300001_SM_10006detail6select23DeviceSelectSweepKernelINS2_10policy_hubIjbiLb0ELNS0_10SelectImplE0EE10Policy1000EN6thrust24THRUST_300001_SM_1000_NS17counting_iteratorIjNS9_11use_defaultESB_SB_EENS9_18transform_iteratorI9NonZeroOpIfEPKfSB_SB_EEPjSJ_NS0_13ScanTileStateIiLb1EEENS0_8NullTypeESM_iNS2_19streaming_context_tIlLb1EEELS5_0EEEvT0_T1_T2_T3_T4_T5_T6_T7_iT8_NS1_7vsmem_tEE19static_temp_storage;
	add.s32 	%r670, %r669, %r668;
	st.shared.u32 	[%r670], %r322;
$L__BB26_490:
	setp.eq.s32 	%p137, %r1477, 0;
	@%p137 bra 	$L__BB26_492;
	sub.s32 	%r671, %r413, %r415;
	shl.b32 	%r672, %r671, 2;
	mov.u32 	%r673, _ZZN3cub18CUB_300001_SM_10006detail6select23DeviceSelectSweepKernelINS2_10policy_hubIjbiLb0ELNS0_10SelectImplE0EE10Policy1000EN6thrust24THRUST_300001_SM_1000_NS17counting_iteratorIjNS9_11use_defaultESB_SB_EENS9_18transform_iteratorI9NonZeroOpIfEPKfSB_SB_EEPjSJ_NS0_13ScanTileStateIiLb1EEENS0_8NullTypeESM_iNS2_19streaming_context_tIlLb1EEELS5_0EEEvT0_T1_T2_T3_T4_T5_T6_T7_iT8_NS1_7vsmem_tEE19static_temp_storage;
	add.s32 	%r674, %r673, %r672;
	st.shared.u32 	[%r674], %r324;
$L__BB26_492:
	bar.sync 	0;
	setp.ge.s32 	%p138, %r1495, %r417;
	@%p138 bra 	$L__BB26_509;
	ld.param.u32 	%r1417, [_ZN3cub18CUB_300001_SM_10006detail6select23DeviceSelectSweepKernelINS2_10policy_hubIjbiLb0ELNS0_10SelectImplE0EE10Policy1000EN6thrust24THRUST_300001_SM_1000_NS17counting_iteratorIjNS9_11use_defaultESB_SB_EENS9_18transform_iteratorI9NonZeroOpIfEPKfSB_SB_EEPjSJ_NS0_13ScanTileStateIiLb1EEENS0_8NullTypeESM_iNS2_19streaming_context_tIlLb1EEELS5_0EEEvT0_T1_T2_T3_T4_T5_T6_T7_iT8_NS1_7vsmem_tE_param_7];
	ld.param.u8 	%rs8, [%rd148];
	ld.param.u64 	%rd281, [%rd148+24];
	cvta.to.global.u64 	%rd150, %rd281;
	add.s32 	%r675, %r414, %r1417;
	add.s32 	%r676, %r1495, %r3;
	sub.s32 	%r677, %r675, %r676;
	add.s32 	%r418, %r677, -7169;
	and.b32  	%r678, %r418, 1536;
	setp.eq.s32 	%p139, %r678, 1536;
	@%p139 bra 	$L__BB26_498;
	shr.u32 	%r679, %r418, 9;
	add.s32 	%r680, %r679, 1;
	and.b32  	%r681, %r680, 3;
	add.s32 	%r1494, %r1495, %r415;
	shl.b32 	%r682, %r1495, 2;
	mov.u32 	%r683, _ZZN3cub18CUB_300001_SM_10006detail6select23DeviceSelectSweepKernelINS2_10policy_hubIjbiLb0ELNS0_10SelectImplE0EE10Policy1000EN6thrust24THRUST_300001_SM_1000_NS17counting_iteratorIjNS9_11use_defaultESB_SB_EENS9_18transform_iteratorI9NonZeroOpIfEPKfSB_SB_EEPjSJ_NS0_13ScanTileStateIiLb1EEENS0_8NullTypeESM_iNS2_19streaming_context_tIlLb1EEELS5_0EEEvT0_T1_T2_T3_T4_T5_T6_T7_iT8_NS1_7vsmem_tEE19static_temp_storage;
	add.s32 	%r1493, %r683, %r682;
	neg.s32 	%r1492, %r681;
	shl.b32 	%r684, %r680, 9;
	and.b32  	%r685, %r684, 1536;
	add.s32 	%r1495, %r1495, %r685;
$L__BB26_495:
	.pragma "nounroll";
	setp.ne.s16 	%p140, %rs8, 0;
	ld.shared.u32 	%r426, [%r1493];
	mov.b64 	%rd702, 0;
	@%p140 bra 	$L__BB26_497;
	ld.global.u64 	%rd702, [%rd150];
$L__BB26_497:
	cvt.s64.s32 	%rd283, %r1494;
	add.s64 	%rd284, %rd702, %rd283;
	shl.b64 	%rd285, %rd284, 2;
	add.s64 	%rd286, %rd2, %rd285;
	st.global.u32 	[%rd286], %r426;
	add.s32 	%r1494, %r1494, 512;
	add.s32 	%r1493, %r1493, 2048;
	add.s32 	%r1492, %r1492, 1;
	setp.ne.s32 	%p141, %r1492, 0;
	@%p141 bra 	$L__BB26_495;
$L__BB26_498:
	setp.lt.u32 	%p142, %r418, 1536;
	@%p142 bra 	$L__BB26_509;
	add.s32 	%r1497, %r1495, %r415;
	shl.b32 	%r686, %r1495, 2;
	mov.u32 	%r687, _ZZN3cub18CUB_300001_SM_10006detail6select23DeviceSelectSweepKernelINS2_10policy_hubIjbiLb0ELNS0_10SelectImplE0EE10Policy1000EN6thrust24THRUST_300001_SM_1000_NS17counting_iteratorIjNS9_11use_defaultESB_SB_EENS9_18transform_iteratorI9NonZeroOpIfEPKfSB_SB_EEPjSJ_NS0_13ScanTileStateIiLb1EEENS0_8NullTypeESM_iNS2_19streaming_context_tIlLb1EEELS5_0EEEvT0_T1_T2_T3_T4_T5_T6_T7_iT8_NS1_7vsmem_tEE19static_temp_storage;
	add.s32 	%r688, %r686, %r687;
	add.s32 	%r1496, %r688, 4096;
$L__BB26_500:
	setp.ne.s16 	%p143, %rs8, 0;
	cvt.s64.s32 	%rd153, %r1497;
	ld.shared.u32 	%r436, [%r1496+-4096];
	mov.b64 	%rd703, 0;
	@%p143 bra 	$L__BB26_502;
	ld.global.u64 	%rd703, [%rd150];
$L__BB26_502:
	setp.ne.s16 	%p144, %rs8, 0;
	add.s64 	%rd289, %rd703, %rd153;
	shl.b64 	%rd290, %rd289, 2;
	add.s64 	%rd291, %rd2, %rd290;
	st.global.u32 	[%rd291], %r436;
	ld.shared.u32 	%r437, [%r1496+-2048];
	mov.b64 	%rd704, 0;
	@%p144 bra 	$L__BB26_504;
	ld.global.u64 	%rd704, [%rd150];
$L__BB26_504:
	setp.ne.s16 	%p145, %rs8, 0;
	add.s64 	%rd293, %rd704, %rd153;
	shl.b64 	%rd294, %rd293, 2;
	add.s64 	%rd295, %rd2, %rd294;
	st.global.u32 	[%rd295+2048], %r437;
	ld.shared.u32 	%r438, [%r1496];
	mov.b64 	%rd705, 0;
	@%p145 bra 	$L__BB26_506;
	ld.global.u64 	%rd705, [%rd150];
$L__BB26_506:
	setp.ne.s16 	%p146, %rs8, 0;
	add.s64 	%rd297, %rd705, %rd153;
	shl.b64 	%rd298, %rd297, 2;
	add.s64 	%rd299, %rd2, %rd298;
	st.global.u32 	[%rd299+4096], %r438;
	ld.shared.u32 	%r439, [%r1496+2048];
	mov.b64 	%rd706, 0;
	@%p146 bra 	$L__BB26_508;
	ld.global.u64 	%rd706, [%rd150];
$L__BB26_508:
	cvt.u32.u64 	%r689, %rd153;
	add.s64 	%rd300, %rd706, %rd153;
	shl.b64 	%rd301, %rd300, 2;
	add.s64 	%rd302, %rd2, %rd301;
	st.global.u32 	[%rd302+6144], %r439;
	add.s32 	%r1495, %r1495, 2048;
	add.s32 	%r1497, %r689, 2048;
	add.s32 	%r1496, %r1496, 8192;
	setp.lt.s32 	%p147, %r1495, %r417;
	@%p147 bra 	$L__BB26_500;
$L__BB26_509:
	mov.u32 	%r905, %tid.x;
	setp.ne.s32 	%p285, %r905, 0;
	@%p285 bra 	$L__BB26_517;
	mov.u64 	%rd190, %rd194;
	ld.param.u8 	%rs49, [%rd190+1];
	setp.eq.s16 	%p286, %rs49, 0;
	@%p286 bra 	$L__BB26_514;
	ld.param.u8 	%rs50, [%rd190];
	setp.ne.s16 	%p287, %rs50, 0;
	mov.b32 	%r1500, 0;
	@%p287 bra 	$L__BB26_513;
	ld.param.u64 	%rd411, [%rd190+24];
	cvta.to.global.u64 	%rd412, %rd411;
	ld.global.u32 	%r1500, [%rd412];
$L__BB26_513:
	ld.param.u64 	%rd640, [_ZN3cub18CUB_300001_SM_10006detail6select23DeviceSelectSweepKernelINS2_10policy_hubIjbiLb0ELNS0_10SelectImplE0EE10Policy1000EN6thrust24THRUST_300001_SM_1000_NS17counting_iteratorIjNS9_11use_defaultESB_SB_EENS9_18transform_iteratorI9NonZeroOpIfEPKfSB_SB_EEPjSJ_NS0_13ScanTileStateIiLb1EEENS0_8NullTypeESM_iNS2_19streaming_context_tIlLb1EEELS5_0EEEvT0_T1_T2_T3_T4_T5_T6_T7_iT8_NS1_7vsmem_tE_param_3];
	add.s32 	%r907, %r1500, %r1499;
	cvta.to.global.u64 	%rd413, %rd640;
	st.global.u32 	[%rd413], %r907;
	bra.uni 	$L__BB26_517;
$L__BB26_514:
	ld.param.u8 	%rs51, [%rd190];
	setp.ne.s16 	%p288, %rs51, 0;
	mov.b64 	%rd721, 0;
	@%p288 bra 	$L__BB26_516;
	ld.param.u64 	%rd415, [%rd190+24];
	cvta.to.global.u64 	%rd416, %rd415;
	ld.global.u64 	%rd721, [%rd416];
$L__BB26_516:
	cvt.s64.s32 	%rd417, %r1499;
	add.s64 	%rd418, %rd721, %rd417;
	ld.param.u64 	%rd419, [%rd190+32];
	cvta.to.global.u64 	%rd420, %rd419;
	st.global.u64 	[%rd420], %rd418;
$L__BB26_517:
	ret;

}
	// .globl	_ZN3cub18CUB_300001_SM_10006detail6select23DeviceSelectSweepKernelINS2_10policy_hubIjbiLb0ELNS0_10SelectImplE0EE10Policy1000EN6thrust24THRUST_300001_SM_1000_NS17counting_iteratorIjNS9_11use_defaultESB_SB_EENS9_18transform_iteratorI9NonZeroOpIdEPKdSB_SB_EEPjSJ_NS0_13ScanTileStateIiLb1EEENS0_8NullTypeESM_iNS2_19streaming_context_tIlLb1EEELS5_0EEEvT0_T1_T2_T3_T4_T5_T6_T7_iT8_NS1_7vsmem_tE
.visible .entry _ZN3cub18CUB_300001_SM_10006detail6select23DeviceSelectSweepKernelINS2_10policy_hubIjbiLb0ELNS0_10SelectImplE0EE10Policy1000EN6thrust24THRUST_300001_SM_1000_NS17counting_iteratorIjNS9_11use_defaultESB_SB_EENS9_18transform_iteratorI9NonZeroOpIdEPKdSB_SB_EEPjSJ_NS0_13ScanTileStateIiLb1EEENS0_8NullTypeESM_iNS2_19streaming_context_tIlLb1EEELS5_0EEEvT0_T1_T2_T3_T4_T5_T6_T7_iT8_NS1_7vsmem_tE(
	.param .align 4 .b8 _ZN3cub18CUB_300001_SM_10006detail6select23DeviceSelectSweepKernelINS2_10policy_hubIjbiLb0ELNS0_10SelectImplE0EE10Policy1000EN6thrust24THRUST_300001_SM_1000_NS17counting_iteratorIjNS9_11use_defaultESB_SB_EENS9_18transform_iteratorI9NonZeroOpIdEPKdSB_SB_EEPjSJ_NS0_13ScanTileStateIiLb1EEENS0_8NullTypeESM_iNS2_19streaming_context_tIlLb1EEELS5_0EEEvT0_T1_T2_T3_T4_T5_T6_T7_iT8_NS1_7vsmem_tE_param_0[4],
	.param .align 8 .b8 _ZN3cub18CUB_300001_SM_10006detail6select23DeviceSelectSweepKernelINS2_10policy_hubIjbiLb0ELNS0_10SelectImplE0EE10Policy1000EN6thrust24THRUST_300001_SM_1000_NS17counting_iteratorIjNS9_11use_defaultESB_SB_EENS9_18transform_iteratorI9NonZeroOpIdEPKdSB_SB_EEPjSJ_NS0_13ScanTileStateIiLb1EEENS0_8NullTypeESM_iNS2_19streaming_context_tIlLb1EEELS5_0EEEvT0_T1_T2_T3_T4_T5_T6_T7_iT8_NS1_7vsmem_tE_param_1[16],
	.param .u64 .ptr .align 1 _ZN3cub18CUB_300001_SM_10006detail6select23DeviceSelectSweepKernelINS2_10policy_hubIjbiLb0ELNS0_10SelectImplE0EE10Policy1000EN6thrust24THRUST_300001_SM_1000_NS17counting_iteratorIjNS9_11use_defaultESB_SB_EENS9_18transform_iteratorI9NonZeroOpIdEPKdSB_SB_EEPjSJ_NS0_13ScanTileStateIiLb1EEENS0_8NullTypeESM_iNS2_19streaming_context_tIlLb1EEELS5_0EEEvT0_T1_T2_T3_T4_T5_T6_T7_iT8_NS1_7vsmem_tE_param_2,
	.param .u64 .ptr .align 1 _ZN3cub18CUB_300001_SM_10006detail6select23DeviceSelectSweepKernelINS2_10policy_hubIjbiLb0ELNS0_10SelectImplE0EE10Policy1000EN6thrust24THRUST_300001_SM_1000_NS17counting_iteratorIjNS9_11use_defaultESB_SB_EENS9_18transform_iteratorI9NonZeroOpIdEPKdSB_SB_EEPjSJ_NS0_13ScanTileStateIiLb1EEENS0_8NullTypeESM_iNS2_19streaming_context_tIlLb1EEELS5_0EEEvT0_T1_T2_T3_T4_T5_T6_T7_iT8_NS1_7vsmem_tE_param_3,
	.param .align 8 .b8 _ZN3cub18CUB_300001_SM_10006detail6select23DeviceSelectSweepKernelINS2_10policy_hubIjbiLb0ELNS0_10SelectImplE0EE10Policy1000EN6thrust24THRUST_300001_SM_1000_NS17counting_iteratorIjNS9_11use_defaultESB_SB_EENS9_18transform_iteratorI9NonZeroOpIdEPKdSB_SB_EEPjSJ_NS0_13ScanTileStateIiLb1EEENS0_8NullTypeESM_iNS2_19streaming_context_tIlLb1EEELS5_0EEEvT0_T1_T2_T3_T4_T5_T6_T7_iT8_NS1_7vsmem_tE_param_4[8],
	.param .align 1 .b8 _ZN3cub18CUB_300001_SM_10006detail6select23DeviceSelectSweepKernelINS2_10policy_hubIjbiLb0ELNS0_10SelectImplE0EE10Policy1000EN6thrust24THRUST_300001_SM_1000_NS17counting_iteratorIjNS9_11use_defaultESB_SB_EENS9_18transform_iteratorI9NonZeroOpIdEPKdSB_SB_EEPjSJ_NS0_13ScanTileStateIiLb1EEENS0_8NullTypeESM_iNS2_19streaming_context_tIlLb1EEELS5_0EEEvT0_T1_T2_T3_T4_T5_T6_T7_iT8_NS1_7vsmem_tE_param_5[1],
	.param .align 1 .b8 _ZN3cub18CUB_300001_SM_10006detail6select23DeviceSelectSweepKernelINS2_10policy_hubIjbiLb0ELNS0_10SelectImplE0EE10Policy1000EN6thrust24THRUST_300001_SM_1000_NS17counting_iteratorIjNS9_11use_defaultESB_SB_EENS9_18transform_iteratorI9NonZeroOpIdEPKdSB_SB_EEPjSJ_NS0_13ScanTileStateIiLb1EEENS0_8NullTypeESM_iNS2_19streaming_context_tIlLb1EEELS5_0EEEvT0_T1_T2_T3_T4_T5_T6_T7_iT8_NS1_7vsmem_tE_param_6[1],
	.param .u32 _ZN3cub18CUB_300001_SM_10006detail6select23DeviceSelectSweepKernelINS2_10policy_hubIjbiLb0ELNS0_10SelectImplE0EE10Policy1000EN6thrust24THRUST_300001_SM_1000_NS17counting_iteratorIjNS9_11use_defaultESB_SB_EENS9_18transform_iteratorI9NonZeroOpIdEPKdSB_SB_EEPjSJ_NS0_13ScanTileStateIiLb1EEENS0_8NullTypeESM_iNS2_19streaming_context_tIlLb1EEELS5_0EEEvT0_T1_T2_T3_T4_T5_T6_T7_iT8_NS1_7vsmem_tE_param_7,
	.param .u32 _ZN3cub18CUB_300001_SM_10006detail6select23DeviceSelectSweepKernelINS2_10policy_hubIjbiLb0ELNS0_10SelectImplE0EE10Policy1000EN6thrust24THRUST_300001_SM_1000_NS17counting_iteratorIjNS9_11use_defaultESB_SB_EENS9_18transform_iteratorI9NonZeroOpIdEPKdSB_SB_EEPjSJ_NS0_13ScanTileStateIiLb1EEENS0_8NullTypeESM_iNS2_19streaming_context_tIlLb1EEELS5_0EEEvT0_T1_T2_T3_T4_T5_T6_T7_iT8_NS1_7vsmem_tE_param_8,
	.param .align 8 .b8 _ZN3cub18CUB_300001_SM_10006detail6select23DeviceSelectSweepKernelINS2_10policy_hubIjbiLb0ELNS0_10SelectImplE0EE10Policy1000EN6thrust24THRUST_300001_SM_1000_NS17counting_iteratorIjNS9_11use_defaultESB_SB_EENS9_18transform_iteratorI9NonZeroOpIdEPKdSB_SB_EEPjSJ_NS0_13ScanTileStateIiLb1EEENS0_8NullTypeESM_iNS2_19streaming_context_tIlLb1EEELS5_0EEEvT0_T1_T2_T3_T4_T5_T6_T7_iT8_NS1_7vsmem_tE_param_9[40],
	.param .align 8 .b8 _ZN3cub18CUB_300001_SM_10006detail6select23DeviceSelectSweepKernelINS2_10policy_hubIjbiLb0ELNS0_10SelectImplE0EE10Policy1000EN6thrust24THRUST_300001_SM_1000_NS17counting_iteratorIjNS9_11use_defaultESB_SB_EENS9_18transform_iteratorI9NonZeroOpIdEPKdSB_SB_EEPjSJ_NS0_13ScanTileStateIiLb1EEENS0_8NullTypeESM_iNS2_19streaming_context_tIlLb1EEELS5_0EEEvT0_T1_T2_T3_T4_T5_T6_T7_iT8_NS1_7vsmem_tE_param_10[8]
)
.maxntid 512
{
	.reg .pred 	%p<516>;
	.reg .b16 	%rs<100>;
	.reg .b32 	%r<1566>;
	.reg .b64 	%rd<746>;
	.reg .b64 	%fd<57>;
	// demoted variable
	.shared .align 16 .b8 _ZZN3cub18CUB_300001_SM_10006detail6select23DeviceSelectSweepKernelINS2_10policy_hubIjbiLb0ELNS0_10SelectImplE0EE10Policy1000EN6thrust24THRUST_300001_SM_1000_NS17counting_iteratorIjNS9_11use_defaultESB_SB_EENS9_18transform_iteratorI9NonZeroOpIdEPKdSB_SB_EEPjSJ_NS0_13ScanTileStateIiLb1EEENS0_8NullTypeESM_iNS2_19streaming_context_tIlLb1EEELS5_0EEEvT0_T1_T2_T3_T4_T5_T6_T7_iT8_NS1_7vsmem_tEE19static_temp_storage[28672];
	ld.param.u64 	%rd3, [_ZN3cub18CUB_300001_SM_10006detail6select23DeviceSelectSweepKernelINS2_10policy_hubIjbiLb0ELNS0_10SelectImplE0EE10Policy1000EN6thrust24THRUST_300001_SM_1000_NS17counting_iteratorIjNS9_11use_defaultESB_SB_EENS9_18transform_iteratorI9NonZeroOpIdEPKdSB_SB_EEPjSJ_NS0_13ScanTileStateIiLb1EEENS0_8NullTypeESM_iNS2_19streaming_context_tIlLb1EEELS5_0EEEvT0_T1_T2_T3_T4_T5_T6_T7_iT8_NS1_7vsmem_tE_param_4];
	ld.param.u32 	%r1, [_ZN3cub18CUB_300001_SM_10006detail6select23DeviceSelectSweepKernelINS2_10policy_hubIjbiLb0ELNS0_10SelectImplE0EE10Policy1000EN6thrust24THRUST_300001_SM_1000_NS17counting_iteratorIjNS9_11use_defaultESB_SB_EENS9_18transform_iteratorI9NonZeroOpIdEPKdSB_SB_EEPjSJ_NS0_13ScanTileStateIiLb1EEENS0_8NullTypeESM_iNS2_19streaming_context_tIlLb1EEELS5_0EEEvT0_T1_T2_T3_T4_T5_T6_T7_iT8_NS1_7vsmem_tE_param_0];
	ld.param.u64 	%rd196, [_ZN3cub18CUB_300001_SM_10006detail6select23DeviceSelectSweepKernelINS2_10policy_hubIjbiLb0ELNS0_10SelectImplE0EE10Policy1000EN6thrust24THRUST_300001_SM_1000_NS17counting_iteratorIjNS9_11use_defaultESB_SB_EENS9_18transform_iteratorI9NonZeroOpIdEPKdSB_SB_EEPjSJ_NS0_13ScanTileStateIiLb1EEENS0_8NullTypeESM_iNS2_19streaming_context_tIlLb1EEELS5_0EEEvT0_T1_T2_T3_T4_T5_T6_T7_iT8_NS1_7vsmem_tE_param_1];
	ld.param.u64 	%rd197, [_ZN3cub18CUB_300001_SM_10006detail6select23DeviceSelectSweepKernelINS2_10policy_hubIjbiLb0ELNS0_10SelectImplE0EE10Policy1000EN6thrust24THRUST_300001_SM_1000_NS17counting_iteratorIjNS9_11use_defaultESB_SB_EENS9_18transform_iteratorI9NonZeroOpIdEPKdSB_SB_EEPjSJ_NS0_13ScanTileStateIiLb1EEENS0_8NullTypeESM_iNS2_19streaming_context_tIlLb1EEELS5_0EEEvT0_T1_T2_T3_T4_T5_T6_T7_iT8_NS1_7vsmem_tE_param_2];
	ld.param.u32 	%r448, [_ZN3cub18CUB_300001_SM_10006detail6select23DeviceSelectSweepKernelINS2_10policy_hubIjbiLb0ELNS0_10SelectImplE0EE10Policy1000EN6thrust24THRUST_300001_SM_1000_NS17counting_iteratorIjNS9_11use_defaultESB_SB_EENS9_18transform_iteratorI9NonZeroOpIdEPKdSB_SB_EEPjSJ_NS0_13ScanTileStateIiLb1EEENS0_8NullTypeESM_iNS2_19streaming_context_tIlLb1EEELS5_0EEEvT0_T1_T2_T3_T4_T5_T6_T7_iT8_NS1_7vsmem_tE_param_8];
	mov.b64 	%rd199, _ZN3cub18CUB_300001_SM_10006detail6select23DeviceSelectSweepKernelINS2_10policy_hubIjbiLb0ELNS0_10SelectImplE0EE10Policy1000EN6thrust24THRUST_300001_SM_1000_NS17counting_iteratorIjNS9_11use_defaultESB_SB_EENS9_18transform_iteratorI9NonZeroOpIdEPKdSB_SB_EEPjSJ_NS0_13ScanTileStateIiLb1EEENS0_8NullTypeESM_iNS2_19streaming_context_tIlLb1EEELS5_0EEEvT0_T1_T2_T3_T4_T5_T6_T7_iT8_NS1_7vsmem_tE_param_9;
	mov.u64 	%rd1, %rd199;
	cvta.to.global.u64 	%rd2, %rd197;
	cvta.to.global.u64 	%rd4, %rd196;
	mov.u32 	%r449, %ctaid.x;
	mov.u32 	%r450, %nctaid.y;
	mov.u32 	%r451, %ctaid.y;
	mad.lo.s32 	%r1543, %r449, %r450, %r451;
	mul.lo.s32 	%r3, %r1543, 7168;
	add.s32 	%r452, %r448, -1;
	setp.ge.s32 	%p1, %r1543, %r452;
	@%p1 bra 	$L__BB27_228;
	setp.ne.s32 	%p289, %r1543, 0;
	@%p289 bra 	$L__BB27_108;
	mov.u64 	%rd546, %rd199;
	ld.param.u8 	%rs80, [%rd546];
	setp.eq.s16 	%p416, %rs80, 0;
	ld.param.u64 	%rd547, [%rd546+16];
	cvt.u32.u64 	%r1269, %rd547;
	selp.b32 	%r1270, %r1269, 0, %p416;
	mov.u32 	%r4, %tid.x;
	mul.lo.s32 	%r1271, %r4, 14;
	mov.u32 	%r1272, %ctaid.x;
	mov.u32 	%r1273, %nctaid.y;
	mov.u32 	%r1274, %ctaid.y;
	mad.lo.s32 	%r1275, %r1272, %r1273, %r1274;
	mul.lo.s32 	%r1276, %r1275, 7168;
	add.s32 	%r1277, %r1276, %r1271;
	add.s32 	%r1278, %r1277, %r1;
	add.s32 	%r5, %r1278, %r1270;
	add.s32 	%r6, %r5, 1;
	add.s32 	%r7, %r5, 2;
	add.s32 	%r8, %r5, 3;
	add.s32 	%r9, %r5, 4;
	add.s32 	%r10, %r5, 5;
	add.s32 	%r11, %r5, 6;
	add.s32 	%r12, %r5, 7;
	add.s32 	%r13, %r5, 8;
	add.s32 	%r14, %r5, 9;
	add.s32 	%r15, %r5, 10;
	add.s32 	%r16, %r5, 11;
	add.s32 	%r17, %r5, 12;
	add.s32 	%r18, %r5, 13;
	bar.sync 	0;
	selp.b64 	%rd548, %rd547, 0, %p416;
	cvt.u64.u32 	%rd549, %r1276;
	add.s64 	%rd550, %rd548, %rd549;
	cvt.u64.u32 	%rd551, %r1271;
	add.s64 	%rd552, %rd550, %rd551;
	cvta.to.global.u64 	%rd553, %rd196;
	shl.b64 	%rd554, %rd552, 3;
	add.s64 	%rd555, %rd553, %rd554;
	ld.global.f64 	%fd1, [%rd555];
	setp.neu.f64 	%p417, %fd1, 0d0000000000000000;
	ld.global.f64 	%fd2, [%rd555+8];
	setp.neu.f64 	%p418, %fd2, 0d0000000000000000;
	ld.global.f64 	%fd3, [%rd555+16];
	setp.neu.f64 	%p419, %fd3, 0d0000000000000000;
	ld.global.f64 	%fd4, [%rd555+24];
	setp.neu.f64 	%p420, %fd4, 0d0000000000000000;
	ld.global.f64 	%fd5, [%rd555+32];
	setp.neu.f64 	%p421, %fd5, 0d0000000000000000;
	ld.global.f64 	%fd6, [%rd555+40];
	setp.neu.f64 	%p422, %fd6, 0d0000000000000000;
	ld.global.f64 	%fd7, [%rd555+48];
	setp.neu.f64 	%p423, %fd7, 0d0000000000000000;
	ld.global.f64 	%fd8, [%rd555+56];
	setp.neu.f64 	%p424, %fd8, 0d0000000000000000;
	ld.global.f64 	%fd9, [%rd555+64];
	setp.neu.f64 	%p425, %fd9, 0d0000000000000000;
	ld.global.f64 	%fd10, [%rd555+72];
	setp.neu.f64 	%p426, %fd10, 0d0000000000000000;
	ld.global.f64 	%fd11, [%rd555+80];
	setp.neu.f64 	%p427, %fd11, 0d0000000000000000;
	ld.global.f64 	%fd12, [%rd555+88];
	setp.neu.f64 	%p428, %fd12, 0d0000000000000000;
	ld.global.f64 	%fd13, [%rd555+96];
	setp.neu.f64 	%p429, %fd13, 0d0000000000000000;
	ld.global.f64 	%fd14, [%rd555+104];
	setp.neu.f64 	%p430, %fd14, 0d0000000000000000;
	selp.u32 	%r1279, 1, 0, %p417;
	selp.u32 	%r1280, 1, 0, %p418;
	selp.u32 	%r1281, 1, 0, %p419;
	selp.u32 	%r1282, 1, 0, %p420;
	selp.u32 	%r1283, 1, 0, %p421;
	selp.u32 	%r1284, 1, 0, %p422;
	selp.u32 	%r1285, 1, 0, %p423;
	selp.u32 	%r1286, 1, 0, %p424;
	selp.u32 	%r1287, 1, 0, %p425;
	selp.u32 	%r1288, 1, 0, %p426;
	selp.u32 	%r1289, 1, 0, %p427;
	selp.u32 	%r1290, 1, 0, %p428;
	selp.u32 	%r1291, 1, 0, %p429;
	selp.u32 	%r1292, 1, 0, %p430;
	bar.sync 	0;
	add.s32 	%r1293, %r1280, %r1279;
	add.s32 	%r1294, %r1293, %r1281;
	add.s32 	%r1295, %r1294, %r1282;
	add.s32 	%r1296, %r1295, %r1283;
	add.s32 	%r1297, %r1296, %r1284;
	add.s32 	%r1298, %r1297, %r1285;
	add.s32 	%r1299, %r1298, %r1286;
	add.s32 	%r1300, %r1299, %r1287;
	add.s32 	%r1301, %r1300, %r1288;
	add.s32 	%r1302, %r1301, %r1289;
	add.s32 	%r1303, %r1302, %r1290;
	add.s32 	%r1304, %r1303, %r1291;
	add.s32 	%r1243, %r1304, %r1292;
	// begin inline asm
	mov.u32 %r1238, %laneid;
	// end inline asm
	mov.b32 	%r1241, 1;
	mov.b32 	%r1266, 0;
	mov.b32 	%r1268, -1;
	// begin inline asm
	{  .reg .s32 r0;  .reg .pred p;  shfl.sync.up.b32 r0|p, %r1243, %r1241, %r1266, %r1268;  @p add.s32 r0, r0, %r1243;  mov.s32 %r1239, r0;}
	// end inline asm
	mov.b32 	%r1247, 2;
	// begin inline asm
	{  .reg .s32 r0;  .reg .pred p;  shfl.sync.up.b32 r0|p, %r1239, %r1247, %r1266, %r1268;  @p add.s32 r0, r0, %r1239;  mov.s32 %r1245, r0;}
	// end inline asm
	mov.b32 	%r1253, 4;
	// begin inline asm
	{  .reg .s32 r0;  .reg .pred p;  shfl.sync.up.b32 r0|p, %r1245, %r1253, %r1266, %r1268;  @p add.s32 r0, r0, %r1245;  mov.s32 %r1251, r0;}
	// end inline asm
	mov.b32 	%r1259, 8;
	// begin inline asm
	{  .reg .s32 r0;  .reg .pred p;  shfl.sync.up.b32 r0|p, %r1251, %r1259, %r1266, %r1268;  @p add.s32 r0, r0, %r1251;  mov.s32 %r1257, r0;}
	// end inline asm
	mov.b32 	%r1265, 16;
	// begin inline asm
	{  .reg .s32 r0;  .reg .pred p;  shfl.sync.up.b32 r0|p, %r1257, %r1265, %r1266, %r1268;  @p add.s32 r0, r0, %r1257;  mov.s32 %r1263, r0;}
	// end inline asm
	setp.ne.s32 	%p431, %r1238, 31;
	@%p431 bra 	$L__BB27_4;
	shr.u32 	%r1305, %r4, 3;
	and.b32  	%r1306, %r1305, 124;
	mov.u32 	%r1307, _ZZN3cub18CUB_300001_SM_10006detail6select23DeviceSelectSweepKernelINS2_10policy_hubIjbiLb0ELNS0_10SelectImplE0EE10Policy1000EN6thrust24THRUST_300001_SM_1000_NS17counting_iteratorIjNS9_11use_defaultESB_SB_EENS9_18transform_iteratorI9NonZeroOpIdEPKdSB_SB_EEPjSJ_NS0_13ScanTileStateIiLb1EEENS0_8NullTypeESM_iNS2_19streaming_context_tIlLb1EEELS5_0EEEvT0_T1_T2_T3_T4_T5_T6_T7_iT8_NS1_7vsmem_tEE19static_temp_storage;
	add.s32 	%r1308, %r1307, %r1306;
	st.shared.u32 	[%r1308], %r1263;
$L__BB27_4:
	bar.sync 	0;
	ld.shared.v4.u32 	{%r21, %r22, %r23, %r24}, [_ZZN3cub18CUB_300001_SM_10006detail6select23DeviceSelectSweepKernelINS2_10policy_hubIjbiLb0ELNS0_10SelectImplE0EE10Policy1000EN6thrust24THRUST_300001_SM_1000_NS17counting_iteratorIjNS9_11use_defaultESB_SB_EENS9_18transform_iteratorI9NonZeroOpIdEPKdSB_SB_EEPjSJ_NS0_13ScanTileStateIiLb1EEENS0_8NullTypeESM_iNS2_19streaming_context_tIlLb1EEELS5_0EEEvT0_T1_T2_T3_T4_T5_T6_T7_iT8_NS1_7vsmem_tEE19static_temp_storage];
	mov.u32 	%r1309, %tid.x;
	shr.u32 	%r1310, %r1309, 5;
	add.s32 	%r1311, %r22, %r21;
	setp.eq.s32 	%p432, %r1310, 2;
	selp.b32 	%r1312, %r1311, %r21, %p432;
	add.s32 	%r1313, %r1311, %r23;
	setp.eq.s32 	%p433, %r1310, 3;
	selp.b32 	%r1314, %r1313, %r1312, %p433;
	add.s32 	%r1315, %r1313, %r24;
	setp.eq.s32 	%p434, %r1310, 4;
	selp.b32 	%r1316, %r1315, %r1314, %p434;
	ld.shared.v4.u32 	{%r25, %r26, %r27, %r28}, [_ZZN3cub18CUB_300001_SM_10006detail6select23DeviceSelectSweepKernelINS2_10policy_hubIjbiLb0ELNS0_10SelectImplE0EE10Policy1000EN6thrust24THRUST_300001_SM_1000_NS17counting_iteratorIjNS9_11use_defaultESB_SB_EENS9_18transform_iteratorI9NonZeroOpIdEPKdSB_SB_EEPjSJ_NS0_13ScanTileStateIiLb1EEENS0_8NullTypeESM_iNS2_19streaming_context_tIlLb1EEELS5_0EEEvT0_T1_T2_T3_T4_T5_T6_T7_iT8_NS1_7vsmem_tEE19static_temp_storage+16];
	add.s32 	%r1317, %r1315, %r25;
	setp.eq.s32 	%p435, %r1310, 5;
	selp.b32 	%r1318, %r1317, %r1316, %p435;
	add.s32 	%r1319, %r1317, %r26;
	setp.eq.s32 	%p436, %r1310, 6;
	selp.b32 	%r1320, %r1319, %r1318, %p436;
	add.s32 	%r1321, %r1319, %r27;
	setp.eq.s32 	%p437, %r1310, 7;
	selp.b32 	%r1322, %r1321, %r1320, %p437;
	add.s32 	%r1323, %r1321, %r28;
	setp.eq.s32 	%p438, %r1310, 8;
	selp.b32 	%r1324, %r1323, %r1322, %p438;
	ld.shared.v4.u32 	{%r29, %r30, %r31, %r32}, [_ZZN3cub18CUB_300001_SM_10006detail6select23DeviceSelectSweepKernelINS2_10policy_hubIjbiLb0ELNS0_10SelectImplE0EE10Policy1000EN6thrust24THRUST_300001_SM_1000_NS17counting_iteratorIjNS9_11use_defaultESB_SB_EENS9_18transform_iteratorI9NonZeroOpIdEPKdSB_SB_EEPjSJ_NS0_13ScanTileStateIiLb1EEENS0_8NullTypeESM_iNS2_19streaming_context_tIlLb1EEELS5_0EEEvT0_T1_T2_T3_T4_T5_T6_T7_iT8_NS1_7vsmem_tEE19static_temp_storage+32];
	add.s32 	%r1325, %r1323, %r29;
	setp.eq.s32 	%p439, %r1310, 9;
	selp.b32 	%r1326, %r1325, %r1324, %p439;
	add.s32 	%r1327, %r1325, %r30;
	setp.eq.s32 	%p440, %r1310, 10;
	selp.b32 	%r1328, %r1327, %r1326, %p440;
	add.s32 	%r1329, %r1327, %r31;
	setp.eq.s32 	%p441, %r1310, 11;
	selp.b32 	%r1330, %r1329, %r1328, %p441;
	add.s32 	%r1331, %r1329, %r32;
	setp.eq.s32 	%p442, %r1310, 12;
	selp.b32 	%r1332, %r1331, %r1330, %p442;
	ld.shared.v4.u32 	{%r33, %r34, %r35, %r36}, [_ZZN3cub18CUB_300001_SM_10006detail6select23DeviceSelectSweepKernelINS2_10policy_hubIjbiLb0ELNS0_10SelectImplE0EE10Policy1000EN6thrust24THRUST_300001_SM_1000_NS17counting_iteratorIjNS9_11use_defaultESB_SB_EENS9_18transform_iteratorI9NonZeroOpIdEPKdSB_SB_EEPjSJ_NS0_13ScanTileStateIiLb1EEENS0_8NullTypeESM_iNS2_19streaming_context_tIlLb1EEELS5_0EEEvT0_T1_T2_T3_T4_T5_T6_T7_iT8_NS1_7vsmem_tEE19static_temp_storage+48];
	add.s32 	%r1333, %r1331, %r33;
	setp.eq.s32 	%p443, %r1310, 13;
	selp.b32 	%r1334, %r1333, %r1332, %p443;
	add.s32 	%r1335, %r1333, %r34;
	setp.eq.s32 	%p444, %r1310, 14;
	selp.b32 	%r1336, %r1335, %r1334, %p444;
	add.s32 	%r1337, %r1335, %r35;
	setp.eq.s32 	%p445, %r1310, 15;
	selp.b32 	%r1338, %r1337, %r1336, %p445;
	setp.lt.u32 	%p446, %r1309, 32;
	selp.b32 	%r1339, 0, %r1338, %p446;
	setp.eq.s32 	%p447, %r1238, 0;
	setp.neu.f64 	%p448, %fd8, 0d0000000000000000;
	selp.u32 	%r1340, 1, 0, %p448;
	setp.neu.f64 	%p449, %fd2, 0d0000000000000000;
	selp.u32 	%r1341, 1, 0, %p449;
	setp.neu.f64 	%p450, %fd1, 0d0000000000000000;
	selp.u32 	%r1342, 1, 0, %p450;
	add.s32 	%r1343, %r1341, %r1342;
	setp.neu.f64 	%p451, %fd3, 0d0000000000000000;
	selp.u32 	%r1344, 1, 0, %p451;
	add.s32 	%r1345, %r1343, %r1344;
	setp.neu.f64 	%p452, %fd4, 0d0000000000000000;
	selp.u32 	%r1346, 1, 0, %p452;
	add.s32 	%r1347, %r1345, %r1346;
	setp.neu.f64 	%p453, %fd5, 0d0000000000000000;
	selp.u32 	%r1348, 1, 0, %p453;
	add.s32 	%r1349, %r1347, %r1348;
	setp.neu.f64 	%p454, %fd6, 0d0000000000000000;
	selp.u32 	%r1350, 1, 0, %p454;
	add.s32 	%r1351, %r1349, %r1350;
	setp.neu.f64 	%p455, %fd7, 0d0000000000000000;
	selp.u32 	%r1352, 1, 0, %p455;
	add.s32 	%r1353, %r1351, %r1352;
	add.s32 	%r1354, %r1353, %r1340;
	setp.neu.f64 	%p456, %fd9, 0d0000000000000000;
	selp.u32 	%r1355, 1, 0, %p456;
	add.s32 	%r1356, %r1354, %r1355;
	setp.neu.f64 	%p457, %fd10, 0d0000000000000000;
	selp.u32 	%r1357, 1, 0, %p457;
	add.s32 	%r1358, %r1356, %r1357;
	setp.neu.f64 	%p458, %fd11, 0d0000000000000000;
	selp.u32 	%r1359, 1, 0, %p458;
	add.s32 	%r1360, %r1358, %r1359;
	setp.neu.f64 	%p459, %fd12, 0d0000000000000000;
	selp.u32 	%r1361, 1, 0, %p459;
	add.s32 	%r1362, %r1360, %r1361;
	setp.neu.f64 	%p460, %fd13, 0d0000000000000000;
	selp.u32 	%r1363, 1, 0, %p460;
	add.s32 	%r1364, %r1362, %r1363;
	setp.neu.f64 	%p461, %fd14, 0d0000000000000000;
	selp.u32 	%r1365, 1, 0, %p461;
	add.s32 	%r1366, %r1364, %r1365;
	sub.s32 	%r1367, %r1263, %r1366;
	selp.b32 	%r1368, 0, %r1367, %p447;
	add.s32 	%r37, %r1339, %r1368;
	add.s32 	%r38, %r37, %r1342;
	add.s32 	%r39, %r1343, %r37;
	add.s32 	%r40, %r1345, %r37;
	add.s32 	%r41, %r1347, %r37;
	add.s32 	%r42, %r1349, %r37;
	add.s32 	%r43, %r1351, %r37;
	add.s32 	%r44, %r1353, %r37;
	add.s32 	%r45, %r1354, %r37;
	add.s32 	%r46, %r1356, %r37;
	add.s32 	%r47, %r1358, %r37;
	add.s32 	%r48, %r1360, %r37;
	add.s32 	%r49, %r1362, %r37;
	add.s32 	%r50, %r1364, %r37;
	setp.ne.s32 	%p462, %r1309, 0;
	@%p462 bra 	$L__BB27_6;
	add.s64 	%rd556, %rd3, 256;
	add.s32 	%r1371, %r22, %r21;
	add.s32 	%r1372, %r1371, %r23;
	add.s32 	%r1373, %r1372, %r24;
	add.s32 	%r1374, %r1373, %r25;
	add.s32 	%r1375, %r1374, %r26;
	add.s32 	%r1376, %r1375, %r27;
	add.s32 	%r1377, %r1376, %r28;
	add.s32 	%r1378, %r1377, %r29;
	add.s32 	%r1379, %r1378, %r30;
	add.s32 	%r1380, %r1379, %r31;
	add.s32 	%r1381, %r1380, %r32;
	add.s32 	%r1382, %r1381, %r33;
	add.s32 	%r1383, %r1382, %r34;
	add.s32 	%r1384, %r1383, %r35;
	add.s32 	%r1370, %r1384, %r36;
	mov.b32 	%r1369, 101;
	// begin inline asm
	st.relaxed.gpu.v2.u32 [%rd556], {%r1369, %r1370};
	// end inline asm
$L__BB27_6:
	add.s32 	%r1385, %r22, %r21;
	add.s32 	%r1386, %r1385, %r23;
	add.s32 	%r1387, %r1386, %r24;
	add.s32 	%r1388, %r1387, %r25;
	add.s32 	%r1389, %r1388, %r26;
	add.s32 	%r1390, %r1389, %r27;
	add.s32 	%r1391, %r1390, %r28;
	add.s32 	%r1392, %r1391, %r29;
	add.s32 	%r1393, %r1392, %r30;
	add.s32 	%r1394, %r1393, %r31;
	add.s32 	%r1395, %r1394, %r32;
	add.s32 	%r1396, %r1395, %r33;
	add.s32 	%r1397, %r1396, %r34;
	add.s32 	%r1398, %r1397, %r35;
	add.s32 	%r1399, %r1398, %r36;
	setp.gt.s32 	%p463, %r1399, 512;
	@%p463 bra 	$L__BB27_63;
	mov.u64 	%rd557, %rd199;
	ld.param.u8 	%rs1, [%rd557];
	ld.param.u64 	%rd558, [%rd557+24];
	cvta.to.global.u64 	%rd5, %rd558;
	@%p450 bra 	$L__BB27_8;
	bra.uni 	$L__BB27_11;
$L__BB27_8:
	setp.ne.s16 	%p465, %rs1, 0;
	mov.b64 	%rd672, 0;
	@%p465 bra 	$L__BB27_10;
	ld.global.u64 	%rd672, [%rd5];
$L__BB27_10:
	ld.param.u64 	%rd660, [_ZN3cub18CUB_300001_SM_10006detail6select23DeviceSelectSweepKernelINS2_10policy_hubIjbiLb0ELNS0_10SelectImplE0EE10Policy1000EN6thrust24THRUST_300001_SM_1000_NS17counting_iteratorIjNS9_11use_defaultESB_SB_EENS9_18transform_iteratorI9NonZeroOpIdEPKdSB_SB_EEPjSJ_NS0_13ScanTileStateIiLb1EEENS0_8NullTypeESM_iNS2_19streaming_context_tIlLb1EEELS5_0EEEvT0_T1_T2_T3_T4_T5_T6_T7_iT8_NS1_7vsmem_tE_param_2];
	cvt.s64.s32 	%rd560, %r37;
	add.s64 	%rd561, %rd672, %rd560;
	cvta.to.global.u64 	%rd562, %rd660;
	shl.b64 	%rd563, %rd561, 2;
	add.s64 	%rd564, %rd562, %rd563;
	st.global.u32 	[%rd564], %r5;
$L__BB27_11:
	setp.eq.f64 	%p466, %fd2, 0d0000000000000000;
	@%p466 bra 	$L__BB27_15;
	setp.ne.s16 	%p467, %rs1, 0;
	mov.b64 	%rd673, 0;
	@%p467 bra 	$L__BB27_14;
	ld.global.u64 	%rd673, [%rd5];
$L__BB27_14:
	ld.param.u64 	%rd661, [_ZN3cub18CUB_300001_SM_10006detail6select23DeviceSelectSweepKernelINS2_10policy_hubIjbiLb0ELNS0_10SelectImplE0EE10Policy1000EN6thrust24THRUST_300001_SM_1000_NS17counting_iteratorIjNS9_11use_defaultESB_SB_EENS9_18transform_iteratorI9NonZeroOpIdEPKdSB_SB_EEPjSJ_NS0_13ScanTileStateIiLb1EEENS0_8NullTypeESM_iNS2_19streaming_context_tIlLb1EEELS5_0EEEvT0_T1_T2_T3_T4_T5_T6_T7_iT8_NS1_7vsmem_tE_param_2];
	cvt.s64.s32 	%rd566, %r38;
	add.s64 	%rd567, %rd673, %rd566;
	cvta.to.global.u64 	%rd568, %rd661;
	shl.b64 	%rd569, %rd567, 2;
	add.s64 	%rd570, %rd568, %rd569;
	st.global.u32 	[%rd570], %r6;
$L__BB27_15:
	ld.param.u64 	%rd662, [_ZN3cub18CUB_300001_SM_10006detail6select23DeviceSelectSweepKernelINS2_10policy_hubIjbiLb0ELNS0_10SelectImplE0EE10Policy1000EN6thrust24THRUST_300001_SM_1000_NS17counting_iteratorIjNS9_11use_defaultESB_SB_EENS9_18transform_iteratorI9NonZeroOpIdEPKdSB_SB_EEPjSJ_NS0_13ScanTileStateIiLb1EEENS0_8NullTypeESM_iNS2_19streaming_context_tIlLb1EEELS5_0EEEvT0_T1_T2_T3_T4_T5_T6_T7_iT8_NS1_7vsmem_tE_param_2];
	cvta.to.global.u64 	%rd28, %rd662;
	setp.eq.f64 	%p468, %fd3, 0d0000000000000000;
	@%p468 bra 	$L__BB27_19;
	setp.ne.s16 	%p469, %rs1, 0;
	mov.b64 	%rd674, 0;
	@%p469 bra 	$L__BB27_18;
	ld.global.u64 	%rd674, [%rd5];
$L__BB27_18:
	cvt.s64.s32 	%rd572, %r39;
	add.s64 	%rd573, %rd674, %rd572;
	shl.b64 	%rd574, %rd573, 2;
	add.s64 	%rd575, %rd28, %rd574;
	st.global.u32 	[%rd575], %r7;
$L__BB27_19:
	setp.eq.f64 	%p470, %fd4, 0d0000000000000000;
	@%p470 bra 	$L__BB27_23;
	setp.ne.s16 	%p471, %rs1, 0;
	mov.b64 	%rd675, 0;
	@%p471 bra 	$L__BB27_22;
	ld.global.u64 	%rd675, [%rd5];
$L__BB27_22:
	cvt.s64.s32 	%rd577, %r40;
	add.s64 	%rd578, %rd675, %rd577;
	shl.b64 	%rd579, %rd578, 2;
	add.s64 	%rd580, %rd28, %rd579;
	st.global.u32 	[%rd580], %r8;
$L__BB27_23:
	setp.eq.f64 	%p472, %fd5, 0d0000000000000000;
	@%p472 bra 	$L__BB27_27;
	setp.ne.s16 	%p473, %rs1, 0;
	mov.b64 	%rd676, 0;
	@%p473 bra 	$L__BB27_26;
	ld.global.u64 	%rd676, [%rd5];
$L__BB27_26:
	cvt.s64.s32 	%rd582, %r41;
	add.s64 	%rd583, %rd676, %rd582;
	shl.b64 	%rd584, %rd583, 2;
	add.s64 	%rd585, %rd28, %rd584;
	st.global.u32 	[%rd585], %r9;
$L__BB27_27:
	setp.eq.f64 	%p474, %fd6, 0d0000000000000000;
	@%p474 bra 	$L__BB27_31;
	setp.ne.s16 	%p475, %rs1, 0;
	mov.b64 	%rd677, 0;
	@%p475 bra 	$L__BB27_30;
	ld.global.u64 	%rd677, [%rd5];
$L__BB27_30:
	cvt.s64.s32 	%rd587, %r42;
	add.s64 	%rd588, %rd677, %rd587;
	shl.b64 	%rd589, %rd588, 2;
	add.s64 	%rd590, %rd28, %rd589;
	st.global.u32 	[%rd590], %r10;
$L__BB27_31:
	setp.eq.f64 	%p476, %fd7, 0d0000000000000000;
	@%p476 bra 	$L__BB27_35;
	setp.ne.s16 	%p477, %rs1, 0;
	mov.b64 	%rd678, 0;
	@%p477 bra 	$L__BB27_34;
	ld.global.u64 	%rd678, [%rd5];
$L__BB27_34:
	cvt.s64.s32 	%rd592, %r43;
	add.s64 	%rd593, %rd678, %rd592;
	shl.b64 	%rd594, %rd593, 2;
	add.s64 	%rd595, %rd28, %rd594;
	st.global.u32 	[%rd595], %r11;
$L__BB27_35:
	setp.eq.f64 	%p478, %fd8, 0d0000000000000000;
	@%p478 bra 	$L__BB27_39;
	setp.ne.s16 	%p479, %rs1, 0;
	mov.b64 	%rd679, 0;
	@%p479 bra 	$L__BB27_38;
	ld.global.u64 	%rd679, [%rd5];
$L__BB27_38:
	cvt.s64.s32 	%rd597, %r44;
	add.s64 	%rd598, %rd679, %rd597;
	shl.b64 	%rd599, %rd598, 2;
	add.s64 	%rd600, %rd28, %rd599;
	st.global.u32 	[%rd600], %r12;
$L__BB27_39:
	setp.eq.f64 	%p480, %fd9, 0d0000000000000000;
	@%p480 bra 	$L__BB27_43;
	setp.ne.s16 	%p481, %rs1, 0;
	mov.b64 	%rd680, 0;
	@%p481 bra 	$L__BB27_42;
	ld.global.u64 	%rd680, [%rd5];
$L__BB27_42:
	cvt.s64.s32 	%rd602, %r45;
	add.s64 	%rd603, %rd680, %rd602;
	shl.b64 	%rd604, %rd603, 2;
	add.s64 	%rd605, %rd28, %rd604;
	st.global.u32 	[%rd605], %r13;
$L__BB27_43:
	setp.eq.f64 	%p482, %fd10, 0d0000000000000000;
	@%p482 bra 	$L__BB27_47;
	setp.ne.s16 	%p483, %rs1, 0;
	mov.b64 	%rd681, 0;
	@%p483 bra 	$L__BB27_46;
	ld.global.u64 	%rd681, [%rd5];
$L__BB27_46:
	cvt.s64.s32 	%rd607, %r46;
	add.s64 	%rd608, %rd681, %rd607;
	shl.b64 	%rd609, %rd608, 2;
	add.s64 	%rd610, %rd28, %rd609;
	st.global.u32 	[%rd610], %r14;
$L__BB27_47:
	setp.eq.f64 	%p484, %fd11, 0d0000000000000000;
	@%p484 bra 	$L__BB27_51;
	setp.ne.s16 	%p485, %rs1, 0;
	mov.b64 	%rd682, 0;
	@%p485 bra 	$L__BB27_50;
	ld.global.u64 	%rd682, [%rd5];
$L__BB27_50:
	cvt.s64.s32 	%rd612, %r47;
	add.s64 	%rd613, %rd682, %rd612;
	shl.b64 	%rd614, %rd613, 2;
	add.s64 	%rd615, %rd28, %rd614;
	st.global.u32 	[%rd615], %r15;
$L__BB27_51:
	setp.eq.f64 	%p486, %fd12, 0d0000000000000000;
	@%p486 bra 	$L__BB27_55;
	setp.ne.s16 	%p487, %rs1, 0;
	mov.b64 	%rd683, 0;
	@%p487 bra 	$L__BB27_54;
	ld.global.u64 	%rd683, [%rd5];
$L__BB27_54:
	cvt.s64.s32 	%rd617, %r48;
	add.s64 	%rd618, %rd683, %rd617;
	shl.b64 	%rd619, %rd618, 2;
	add.s64 	%rd620, %rd28, %rd619;
	st.global.u32 	[%rd620], %r16;
$L__BB27_55:
	setp.eq.f64 	%p488, %fd13, 0d0000000000000000;
	@%p488 bra 	$L__BB27_59;
	setp.ne.s16 	%p489, %rs1, 0;
	mov.b64 	%rd684, 0;
	@%p489 bra 	$L__BB27_58;
	ld.global.u64 	%rd684, [%rd5];
$L__BB27_58:
	cvt.s64.s32 	%rd622, %r49;
	add.s64 	%rd623, %rd684, %rd622;
	shl.b64 	%rd624, %rd623, 2;
	add.s64 	%rd625, %rd28, %rd624;
	st.global.u32 	[%rd625], %r17;
$L__BB27_59:
	setp.eq.f64 	%p490, %fd14, 0d0000000000000000;
	@%p490 bra 	$L__BB27_517;
	setp.ne.s16 	%p491, %rs1, 0;
	mov.b64 	%rd685, 0;
	@%p491 bra 	$L__BB27_62;
	ld.global.u64 	%rd685, [%rd5];
$L__BB27_62:
	cvt.s64.s32 	%rd627, %r50;
	add.s64 	%rd628, %rd685, %rd627;
	shl.b64 	%rd629, %rd628, 2;
	add.s64 	%rd630, %rd28, %rd629;
	st.global.u32 	[%rd630], %r18;
	bra.uni 	$L__BB27_517;
$L__BB27_63:
	setp.eq.f64 	%p492, %fd1, 0d0000000000000000;
	bar.sync 	0;
	@%p492 bra 	$L__BB27_65;
	shl.b32 	%r1400, %r37, 2;
	mov.u32 	%r1401, _ZZN3cub18CUB_300001_SM_10006detail6select23DeviceSelectSweepKernelINS2_10policy_hubIjbiLb0ELNS0_10SelectImplE0EE10Policy1000EN6thrust24THRUST_300001_SM_1000_NS17counting_iteratorIjNS9_11use_defaultESB_SB_EENS9_18transform_iteratorI9NonZeroOpIdEPKdSB_SB_EEPjSJ_NS0_13ScanTileStateIiLb1EEENS0_8NullTypeESM_iNS2_19streaming_context_tIlLb1EEELS5_0EEEvT0_T1_T2_T3_T4_T5_T6_T7_iT8_NS1_7vsmem_tEE19static_temp_storage;
	add.s32 	%r1402, %r1401, %r1400;
	st.shared.u32 	[%r1402], %r5;
$L__BB27_65:
	setp.eq.f64 	%p493, %fd2, 0d0000000000000000;
	@%p493 bra 	$L__BB27_67;
	shl.b32 	%r1403, %r38, 2;
	mov.u32 	%r1404, _ZZN3cub18CUB_300001_SM_10006detail6select23DeviceSelectSweepKernelINS2_10policy_hubIjbiLb0ELNS0_10SelectImplE0EE10Policy1000EN6thrust24THRUST_300001_SM_1000_NS17counting_iteratorIjNS9_11use_defaultESB_SB_EENS9_18transform_iteratorI9NonZeroOpIdEPKdSB_SB_EEPjSJ_NS0_13ScanTileStateIiLb1EEENS0_8NullTypeESM_iNS2_19streaming_context_tIlLb1EEELS5_0EEEvT0_T1_T2_T3_T4_T5_T6_T7_iT8_NS1_7vsmem_tEE19static_temp_storage;
	add.s32 	%r1405, %r1404, %r1403;
	st.shared.u32 	[%r1405], %r6;
$L__BB27_67:
	setp.eq.f64 	%p494, %fd3, 0d0000000000000000;
	@%p494 bra 	$L__BB27_69;
	shl.b32 	%r1406, %r39, 2;
	mov.u32 	%r1407, _ZZN3cub18CUB_300001_SM_10006detail6select23DeviceSelectSweepKernelINS2_10policy_hubIjbiLb0ELNS0_10SelectImplE0EE10Policy1000EN6thrust24THRUST_300001_SM_1000_NS17counting_iteratorIjNS9_11use_defaultESB_SB_EENS9_18transform_iteratorI9NonZeroOpIdEPKdSB_SB_EEPjSJ_NS0_13ScanTileStateIiLb1EEENS0_8NullTypeESM_iNS2_19streaming_context_tIlLb1EEELS5_0EEEvT0_T1_T2_T3_T4_T5_T6_T7_iT8_NS1_7vsmem_tEE19static_temp_storage;
	add.s32 	%r1408, %r1407, %r1406;
	st.shared.u32 	[%r1408], %r7;
$L__BB27_69:
	setp.eq.f64 	%p495, %fd4, 0d0000000000000000;
	@%p495 bra 	$L__BB27_71;
	shl.b32 	%r1409, %r40, 2;
	mov.u32 	%r1410, _ZZN3cub18CUB_300001_SM_10006detail6select23DeviceSelectSweepKernelINS2_10policy_hubIjbiLb0ELNS0_10SelectImplE0EE10Policy1000EN6thrust24THRUST_300001_SM_1000_NS17counting_iteratorIjNS9_11use_defaultESB_SB_EENS9_18transform_iteratorI9NonZeroOpIdEPKdSB_SB_EEPjSJ_NS0_13ScanTileStateIiLb1EEENS0_8NullTypeESM_iNS2_19streaming_context_tIlLb1EEELS5_0EEEvT0_T1_T2_T3_T4_T5_T6_T7_iT8_NS1_7vsmem_tEE19static_temp_storage;
	add.s32 	%r1411, %r1410, %r1409;
	st.shared.u32 	[%r1411], %r8;
$L__BB27_71:
	setp.eq.f64 	%p496, %fd5, 0d0000000000000000;
	@%p496 bra 	$L__BB27_73;
	shl.b32 	%r1412, %r41, 2;
	mov.u32 	%r1413, _ZZN3cub18CUB_300001_SM_10006detail6select23DeviceSelectSweepKernelINS2_10policy_hubIjbiLb0ELNS0_10SelectImplE0EE10Policy1000EN6thrust24THRUST_300001_SM_1000_NS17counting_iteratorIjNS9_11use_defaultESB_SB_EENS9_18transform_iteratorI9NonZeroOpIdEPKdSB_SB_EEPjSJ_NS0_13ScanTileStateIiLb1EEENS0_8NullTypeESM_iNS2_19streaming_context_tIlLb1EEELS5_0EEEvT0_T1_T2_T3_T4_T5_T6_T7_iT8_NS1_7vsmem_tEE19static_temp_storage;
	add.s32 	%r1414, %r1413, %r1412;
	st.shared.u32 	[%r1414], %r9;
$L__BB27_73:
	setp.eq.f64 	%p497, %fd6, 0d0000000000000000;
	@%p497 bra 	$L__BB27_75;
	shl.b32 	%r1415, %r42, 2;
	mov.u32 	%r1416, _ZZN3cub18CUB_300001_SM_10006detail6select23DeviceSelectSweepKernelINS2_10policy_hubIjbiLb0ELNS0_10SelectImplE0EE10Policy1000EN6thrust24THRUST_300001_SM_1000_NS17counting_iteratorIjNS9_11use_defaultESB_SB_EENS9_18transform_iteratorI9NonZeroOpIdEPKdSB_SB_EEPjSJ_NS0_13ScanTileStateIiLb1EEENS0_8NullTypeESM_iNS2_19streaming_context_tIlLb1EEELS5_0EEEvT0_T1_T2_T3_T4_T5_T6_T7_iT8_NS1_7vsmem_tEE19static_temp_storage;
	add.s32 	%r1417, %r1416, %r1415;
	st.shared.u32 	[%r1417], %r10;
$L__BB27_75:
	setp.eq.f64 	%p498, %fd7, 0d0000000000000000;
	@%p498 bra 	$L__BB27_77;
	shl.b32 	%r1418, %r43, 2;
	mov.u32 	%r1419, _ZZN3cub18CUB_300001_SM_10006detail6select23DeviceSelectSweepKernelINS2_10policy_hubIjbiLb0ELNS0_10SelectImplE0EE10Policy1000EN6thrust24THRUST_300001_SM_1000_NS17counting_iteratorIjNS9_11use_defaultESB_SB_EENS9_18transform_iteratorI9NonZeroOpIdEPKdSB_SB_EEPjSJ_NS0_13ScanTileStateIiLb1EEENS0_8NullTypeESM_iNS2_19streaming_context_tIlLb1EEELS5_0EEEvT0_T1_T2_T3_T4_T5_T6_T7_iT8_NS1_7vsmem_tEE19static_temp_storage;
	add.s32 	%r1420, %r1419, %r1418;
	st.shared.u32 	[%r1420], %r11;
$L__BB27_77:
	setp.eq.f64 	%p499, %fd8, 0d0000000000000000;
	@%p499 bra 	$L__BB27_79;
	shl.b32 	%r1421, %r44, 2;
	mov.u32 	%r1422, _ZZN3cub18CUB_300001_SM_10006detail6select23DeviceSelectSweepKernelINS2_10policy_hubIjbiLb0ELNS0_10SelectImplE0EE10Policy1000EN6thrust24THRUST_300001_SM_1000_NS17counting_iteratorIjNS9_11use_defaultESB_SB_EENS9_18transform_iteratorI9NonZeroOpIdEPKdSB_SB_EEPjSJ_NS0_13ScanTileStateIiLb1EEENS0_8NullTypeESM_iNS2_19streaming_context_tIlLb1EEELS5_0EEEvT0_T1_T2_T3_T4_T5_T6_T7_iT8_NS1_7vsmem_tEE19static_temp_storage;
	add.s32 	%r1423, %r1422, %r1421;
	st.shared.u32 	[%r1423], %r12;
$L__BB27_79:
	setp.eq.f64 	%p500, %fd9, 0d0000000000000000;
	@%p500 bra 	$L__BB27_81;
	shl.b32 	%r1424, %r45, 2;
	mov.u32 	%r1425, _ZZN3cub18CUB_300001_SM_10006detail6select23DeviceSelectSweepKernelINS2_10policy_hubIjbiLb0ELNS0_10SelectImplE0EE10Policy1000EN6thrust24THRUST_300001_SM_1000_NS17counting_iteratorIjNS9_11use_defaultESB_SB_EENS9_18transform_iteratorI9NonZeroOpIdEPKdSB_SB_EEPjSJ_NS0_13ScanTileStateIiLb1EEENS0_8NullTypeESM_iNS2_19streaming_context_tIlLb1EEELS5_0EEEvT0_T1_T2_T3_T4_T5_T6_T7_iT8_NS1_7vsmem_tEE19static_temp_storage;
	add.s32 	%r1426, %r1425, %r1424;
	st.shared.u32 	[%r1426], %r13;
$L__BB27_81:
	setp.eq.f64 	%p501, %fd10, 0d0000000000000000;
	@%p501 bra 	$L__BB27_83;
	shl.b32 	%r1427, %r46, 2;
	mov.u32 	%r1428, _ZZN3cub18CUB_300001_SM_10006detail6select23DeviceSelectSweepKernelINS2_10policy_hubIjbiLb0ELNS0_10SelectImplE0EE10Policy1000EN6thrust24THRUST_300001_SM_1000_NS17counting_iteratorIjNS9_11use_defaultESB_SB_EENS9_18transform_iteratorI9NonZeroOpIdEPKdSB_SB_EEPjSJ_NS0_13ScanTileStateIiLb1EEENS0_8NullTypeESM_iNS2_19streaming_context_tIlLb1EEELS5_0EEEvT0_T1_T2_T3_T4_T5_T6_T7_iT8_NS1_7vsmem_tEE19static_temp_storage;
	add.s32 	%r1429, %r1428, %r1427;
	st.shared.u32 	[%r1429], %r14;
$L__BB27_83:
	setp.eq.f64 	%p502, %fd11, 0d0000000000000000;
	@%p502 bra 	$L__BB27_85;
	shl.b32 	%r1430, %r47, 2;
	mov.u32 	%r1431, _ZZN3cub18CUB_300001_SM_10006detail6select23DeviceSelectSweepKernelINS2_10policy_hubIjbiLb0ELNS0_10SelectImplE0EE10Policy1000EN6thrust24THRUST_300001_SM_1000_NS17counting_iteratorIjNS9_11use_defaultESB_SB_EENS9_18transform_iteratorI9NonZeroOpIdEPKdSB_SB_EEPjSJ_NS0_13ScanTileStateIiLb1EEENS0_8NullTypeESM_iNS2_19streaming_context_tIlLb1EEELS5_0EEEvT0_T1_T2_T3_T4_T5_T6_T7_iT8_NS1_7vsmem_tEE19static_temp_storage;
	add.s32 	%r1432, %r1431, %r1430;
	st.shared.u32 	[%r1432], %r15;
$L__BB27_85:
	setp.eq.f64 	%p503, %fd12, 0d0000000000000000;
	@%p503 bra 	$L__BB27_87;
	shl.b32 	%r1433, %r48, 2;
	mov.u32 	%r1434, _ZZN3cub18CUB_300001_SM_10006detail6select23DeviceSelectSweepKernelINS2_10policy_hubIjbiLb0ELNS0_10SelectImplE0EE10Policy1000EN6thrust24THRUST_300001_SM_1000_NS17counting_iteratorIjNS9_11use_defaultESB_SB_EENS9_18transform_iteratorI9NonZeroOpIdEPKdSB_SB_EEPjSJ_NS0_13ScanTileStateIiLb1EEENS0_8NullTypeESM_iNS2_19streaming_context_tIlLb1EEELS5_0EEEvT0_T1_T2_T3_T4_T5_T6_T7_iT8_NS1_7vsmem_tEE19static_temp_storage;
	add.s32 	%r1435, %r1434, %r1433;
	st.shared.u32 	[%r1435], %r16;
$L__BB27_87:
	setp.eq.f64 	%p504, %fd13, 0d0000000000000000;
	@%p504 bra 	$L__BB27_89;
	shl.b32 	%r1436, %r49, 2;
	mov.u32 	%r1437, _ZZN3cub18CUB_300001_SM_10006detail6select23DeviceSelectSweepKernelINS2_10policy_hubIjbiLb0ELNS0_10SelectImplE0EE10Policy1000EN6thrust24THRUST_300001_SM_1000_NS17counting_iteratorIjNS9_11use_defaultESB_SB_EENS9_18transform_iteratorI9NonZeroOpIdEPKdSB_SB_EEPjSJ_NS0_13ScanTileStateIiLb1EEENS0_8NullTypeESM_iNS2_19streaming_context_tIlLb1EEELS5_0EEEvT0_T1_T2_T3_T4_T5_T6_T7_iT8_NS1_7vsmem_tEE19static_temp_storage;
	add.s32 	%r1438, %r1437, %r1436;
	st.shared.u32 	[%r1438], %r17;
$L__BB27_89:
	setp.eq.f64 	%p505, %fd14, 0d0000000000000000;
	@%p505 bra 	$L__BB27_91;
	shl.b32 	%r1439, %r50, 2;
	mov.u32 	%r1440, _ZZN3cub18CUB_300001_SM_10006detail6select23DeviceSelectSweepKernelINS2_10policy_hubIjbiLb0ELNS0_10SelectImplE0EE10Policy1000EN6thrust24THRUST_300001_SM_1000_NS17counting_iteratorIjNS9_11use_defaultESB_SB_EENS9_18transform_iteratorI9NonZeroOpIdEPKdSB_SB_EEPjSJ_NS0_13ScanTileStateIiLb1EEENS0_8NullTypeESM_iNS2_19streaming_context_tIlLb1EEELS5_0EEEvT0_T1_T2_T3_T4_T5_T6_T7_iT8_NS1_7vsmem_tEE19static_temp_storage;
	add.s32 	%r1441, %r1440, %r1439;
	st.shared.u32 	[%r1441], %r18;
$L__BB27_91:
	bar.sync 	0;
	add.s32 	%r1442, %r22, %r21;
	add.s32 	%r1443, %r1442, %r23;
	add.s32 	%r1444, %r1443, %r24;
	add.s32 	%r1445, %r1444, %r25;
	add.s32 	%r1446, %r1445, %r26;
	add.s32 	%r1447, %r1446, %r27;
	add.s32 	%r1448, %r1447, %r28;
	add.s32 	%r1449, %r1448, %r29;
	add.s32 	%r1450, %r1449, %r30;
	add.s32 	%r1451, %r1450, %r31;
	add.s32 	%r1452, %r1451, %r32;
	add.s32 	%r1453, %r1452, %r33;
	add.s32 	%r1454, %r1453, %r34;
	add.s32 	%r1455, %r1454, %r35;
	add.s32 	%r51, %r1455, %r36;
	mov.u32 	%r1488, %tid.x;
	setp.ge.u32 	%p506, %r1488, %r51;
	@%p506 bra 	$L__BB27_517;
	ld.param.u64 	%rd663, [_ZN3cub18CUB_300001_SM_10006detail6select23DeviceSelectSweepKernelINS2_10policy_hubIjbiLb0ELNS0_10SelectImplE0EE10Policy1000EN6thrust24THRUST_300001_SM_1000_NS17counting_iteratorIjNS9_11use_defaultESB_SB_EENS9_18transform_iteratorI9NonZeroOpIdEPKdSB_SB_EEPjSJ_NS0_13ScanTileStateIiLb1EEENS0_8NullTypeESM_iNS2_19streaming_context_tIlLb1EEELS5_0EEEvT0_T1_T2_T3_T4_T5_T6_T7_iT8_NS1_7vsmem_tE_param_2];
	cvta.to.global.u64 	%rd6, %rd663;
	mov.u64 	%rd631, %rd199;
	ld.param.u8 	%rs2, [%rd631];
	ld.param.u64 	%rd632, [%rd631+24];
	cvta.to.global.u64 	%rd7, %rd632;
	add.s32 	%r1456, %r22, %r23;
	add.s32 	%r1457, %r1456, %r24;
	add.s32 	%r1458, %r1457, %r25;
	add.s32 	%r1459, %r1458, %r26;
	add.s32 	%r1460, %r1459, %r27;
	add.s32 	%r1461, %r1460, %r28;
	add.s32 	%r1462, %r1461, %r29;
	add.s32 	%r1463, %r1462, %r30;
	add.s32 	%r1464, %r1463, %r31;
	add.s32 	%r1465, %r1464, %r32;
	add.s32 	%r1466, %r1465, %r33;
	add.s32 	%r1467, %r1466, %r34;
	add.s32 	%r1468, %r1467, %r35;
	add.s32 	%r1469, %r1468, %r36;
	add.s32 	%r1470, %r1469, %r21;
	not.b32 	%r1471, %r1488;
	add.s32 	%r53, %r1470, %r1471;
	and.b32  	%r1472, %r53, 1536;
	setp.eq.s32 	%p507, %r1472, 1536;
	@%p507 bra 	$L__BB27_97;
	cvt.u64.u32 	%rd665, %r1488;
	shl.b32 	%r1473, %r1488, 2;
	mov.u32 	%r1474, _ZZN3cub18CUB_300001_SM_10006detail6select23DeviceSelectSweepKernelINS2_10policy_hubIjbiLb0ELNS0_10SelectImplE0EE10Policy1000EN6thrust24THRUST_300001_SM_1000_NS17counting_iteratorIjNS9_11use_defaultESB_SB_EENS9_18transform_iteratorI9NonZeroOpIdEPKdSB_SB_EEPjSJ_NS0_13ScanTileStateIiLb1EEENS0_8NullTypeESM_iNS2_19streaming_context_tIlLb1EEELS5_0EEEvT0_T1_T2_T3_T4_T5_T6_T7_iT8_NS1_7vsmem_tEE19static_temp_storage;
	add.s32 	%r1485, %r1474, %r1473;
	shr.u32 	%r1475, %r53, 9;
	add.s32 	%r1476, %r1475, 1;
	and.b32  	%r1477, %r1476, 3;
	neg.s32 	%r1484, %r1477;
$L__BB27_94:
	.pragma "nounroll";
	setp.ne.s16 	%p508, %rs2, 0;
	ld.shared.u32 	%r58, [%r1485];
	mov.b64 	%rd666, 0;
	@%p508 bra 	$L__BB27_96;
	ld.global.u64 	%rd666, [%rd7];
$L__BB27_96:
	add.s64 	%rd634, %rd666, %rd665;
	shl.b64 	%rd635, %rd634, 2;
	add.s64 	%rd636, %rd6, %rd635;
	st.global.u32 	[%rd636], %r58;
	add.s64 	%rd665, %rd665, 512;
	cvt.u32.u64 	%r1488, %rd665;
	add.s32 	%r1485, %r1485, 2048;
	add.s32 	%r1484, %r1484, 1;
	setp.ne.s32 	%p509, %r1484, 0;
	@%p509 bra 	$L__BB27_94;
$L__BB27_97:
	setp.lt.u32 	%p510, %r53, 1536;
	@%p510 bra 	$L__BB27_517;
	mul.wide.u32 	%rd638, %r1488, 4;
	add.s64 	%rd13, %rd6, %rd638;
	shl.b32 	%r1478, %r1488, 2;
	mov.u32 	%r1479, _ZZN3cub18CUB_300001_SM_10006detail6select23DeviceSelectSweepKernelINS2_10policy_hubIjbiLb0ELNS0_10SelectImplE0EE10Policy1000EN6thrust24THRUST_300001_SM_1000_NS17counting_iteratorIjNS9_11use_defaultESB_SB_EENS9_18transform_iteratorI9NonZeroOpIdEPKdSB_SB_EEPjSJ_NS0_13ScanTileStateIiLb1EEENS0_8NullTypeESM_iNS2_19streaming_context_tIlLb1EEELS5_0EEEvT0_T1_T2_T3_T4_T5_T6_T7_iT8_NS1_7vsmem_tEE19static_temp_storage;
	add.s32 	%r1480, %r1478, %r1479;
	add.s32 	%r1487, %r1480, 4096;
	mov.b64 	%rd667, 0;
$L__BB27_99:
	setp.ne.s16 	%p511, %rs2, 0;
	ld.shared.u32 	%r66, [%r1487+-4096];
	mov.b64 	%rd668, 0;
	@%p511 bra 	$L__BB27_101;
	ld.global.u64 	%rd668, [%rd7];
$L__BB27_101:
	setp.ne.s16 	%p512, %rs2, 0;
	shl.b64 	%rd641, %rd668, 2;
	add.s64 	%rd642, %rd667, %rd641;
	add.s64 	%rd643, %rd13, %rd642;
	st.global.u32 	[%rd643], %r66;
	ld.shared.u32 	%r67, [%r1487+-2048];
	mov.b64 	%rd669, 0;
	@%p512 bra 	$L__BB27_103;
	ld.global.u64 	%rd669, [%rd7];
$L__BB27_103:
	setp.ne.s16 	%p513, %rs2, 0;
	shl.b64 	%rd645, %rd669, 2;
	add.s64 	%rd646, %rd667, %rd645;
	add.s64 	%rd647, %rd13, %rd646;
	st.global.u32 	[%rd647+2048], %r67;
	ld.shared.u32 	%r68, [%r1487];
	mov.b64 	%rd670, 0;
	@%p513 bra 	$L__BB27_105;
	ld.global.u64 	%rd670, [%rd7];
$L__BB27_105:
	setp.ne.s16 	%p514, %rs2, 0;
	shl.b64 	%rd649, %rd670, 2;
	add.s64 	%rd650, %rd667, %rd649;
	add.s64 	%rd651, %rd13, %rd650;
	st.global.u32 	[%rd651+4096], %r68;
	ld.shared.u32 	%r69, [%r1487+2048];
	mov.b64 	%rd671, 0;
	@%p514 bra 	$L__BB27_107;
	ld.global.u64 	%rd671, [%rd7];
$L__BB27_107:
	shl.b64 	%rd652, %rd671, 2;
	add.s64 	%rd653, %rd667, %rd652;
	add.s64 	%rd654, %rd13, %rd653;
	st.global.u32 	[%rd654+6144], %r69;
	add.s32 	%r1488, %r1488, 2048;
	add.s64 	%rd667, %rd667, 8192;
	add.s32 	%r1487, %r1487, 8192;
	setp.lt.s32 	%p515, %r1488, %r51;
	@%p515 bra 	$L__BB27_99;
	bra.uni 	$L__BB27_517;
$L__BB27_108:
	mov.u64 	%rd424, %rd199;
	ld.param.u8 	%rs60, [%rd424];
	setp.eq.s16 	%p290, %rs60, 0;
	ld.param.u64 	%rd425, [%rd424+16];
	cvt.u32.u64 	%r940, %rd425;
	selp.b32 	%r941, %r940, 0, %p290;
	mov.u32 	%r1506, %tid.x;
	mul.lo.s32 	%r942, %r1506, 14;
	mov.u32 	%r943, %ctaid.x;
	mov.u32 	%r944, %nctaid.y;
	mov.u32 	%r945, %ctaid.y;
	mad.lo.s32 	%r1498, %r943, %r944, %r945;
	mul.lo.s32 	%r946, %r1498, 7168;
	add.s32 	%r947, %r946, %r942;
	add.s32 	%r948, %r947, %r1;
	add.s32 	%r74, %r948, %r941;
	add.s32 	%r75, %r74, 1;
	add.s32 	%r76, %r74, 2;
	add.s32 	%r77, %r74, 3;
	add.s32 	%r78, %r74, 4;
	add.s32 	%r79, %r74, 5;
	add.s32 	%r80, %r74, 6;
	add.s32 	%r81, %r74, 7;
	add.s32 	%r82, %r74, 8;
	add.s32 	%r83, %r74, 9;
	add.s32 	%r84, %r74, 10;
	add.s32 	%r85, %r74, 11;
	add.s32 	%r86, %r74, 12;
	add.s32 	%r87, %r74, 13;
	bar.sync 	0;
	selp.b64 	%rd426, %rd425, 0, %p290;
	cvt.s64.s32 	%rd427, %r946;
	add.s64 	%rd428, %rd426, %rd427;
	cvt.u64.u32 	%rd429, %r942;
	add.s64 	%rd430, %rd428, %rd429;
	cvta.to.global.u64 	%rd431, %rd196;
	shl.b64 	%rd432, %rd430, 3;
	add.s64 	%rd433, %rd431, %rd432;
	ld.global.f64 	%fd15, [%rd433];
	setp.neu.f64 	%p291, %fd15, 0d0000000000000000;
	ld.global.f64 	%fd16, [%rd433+8];
	setp.neu.f64 	%p292, %fd16, 0d0000000000000000;
	ld.global.f64 	%fd17, [%rd433+16];
	setp.neu.f64 	%p293, %fd17, 0d0000000000000000;
	ld.global.f64 	%fd18, [%rd433+24];
	setp.neu.f64 	%p294, %fd18, 0d0000000000000000;
	ld.global.f64 	%fd19, [%rd433+32];
	setp.neu.f64 	%p295, %fd19, 0d0000000000000000;
	ld.global.f64 	%fd20, [%rd433+40];
	setp.neu.f64 	%p296, %fd20, 0d0000000000000000;
	ld.global.f64 	%fd21, [%rd433+48];
	setp.neu.f64 	%p297, %fd21, 0d0000000000000000;
	ld.global.f64 	%fd22, [%rd433+56];
	setp.neu.f64 	%p298, %fd22, 0d0000000000000000;
	ld.global.f64 	%fd23, [%rd433+64];
	setp.neu.f64 	%p299, %fd23, 0d0000000000000000;
	ld.global.f64 	%fd24, [%rd433+72];
	setp.neu.f64 	%p300, %fd24, 0d0000000000000000;
	ld.global.f64 	%fd25, [%rd433+80];
	setp.neu.f64 	%p301, %fd25, 0d0000000000000000;
	ld.global.f64 	%fd26, [%rd433+88];
	setp.neu.f64 	%p302, %fd26, 0d0000000000000000;
	ld.global.f64 	%fd27, [%rd433+96];
	setp.neu.f64 	%p303, %fd27, 0d0000000000000000;
	ld.global.f64 	%fd28, [%rd433+104];
	setp.neu.f64 	%p304, %fd28, 0d0000000000000000;
	selp.u32 	%r949, 1, 0, %p291;
	selp.u32 	%r950, 1, 0, %p292;
	selp.u32 	%r951, 1, 0, %p293;
	selp.u32 	%r952, 1, 0, %p294;
	selp.u32 	%r953, 1, 0, %p295;
	selp.u32 	%r954, 1, 0, %p296;
	selp.u32 	%r955, 1, 0, %p297;
	selp.u32 	%r956, 1, 0, %p298;
	selp.u32 	%r957, 1, 0, %p299;
	selp.u32 	%r958, 1, 0, %p300;
	selp.u32 	%r959, 1, 0, %p301;
	selp.u32 	%r960, 1, 0, %p302;
	selp.u32 	%r961, 1, 0, %p303;
	selp.u32 	%r962, 1, 0, %p304;
	bar.sync 	0;
	add.s32 	%r963, %r950, %r949;
	add.s32 	%r964, %r963, %r951;
	add.s32 	%r965, %r964, %r952;
	add.s32 	%r966, %r965, %r953;
	add.s32 	%r967, %r966, %r954;
	add.s32 	%r968, %r967, %r955;
	add.s32 	%r969, %r968, %r956;
	add.s32 	%r970, %r969, %r957;
	add.s32 	%r971, %r970, %r958;
	add.s32 	%r972, %r971, %r959;
	add.s32 	%r973, %r972, %r960;
	add.s32 	%r974, %r973, %r961;
	add.s32 	%r914, %r974, %r962;
	// begin inline asm
	mov.u32 %r909, %laneid;
	// end inline asm
	mov.b32 	%r912, 1;
	mov.b32 	%r937, 0;
	mov.b32 	%r939, -1;
	// begin inline asm
	{  .reg .s32 r0;  .reg .pred p;  shfl.sync.up.b32 r0|p, %r914, %r912, %r937, %r939;  @p add.s32 r0, r0, %r914;  mov.s32 %r910, r0;}
	// end inline asm
	mov.b32 	%r918, 2;
	// begin inline asm
	{  .reg .s32 r0;  .reg .pred p;  shfl.sync.up.b32 r0|p, %r910, %r918, %r937, %r939;  @p add.s32 r0, r0, %r910;  mov.s32 %r916, r0;}
	// end inline asm
	mov.b32 	%r924, 4;
	// begin inline asm
	{  .reg .s32 r0;  .reg .pred p;  shfl.sync.up.b32 r0|p, %r916, %r924, %r937, %r939;  @p add.s32 r0, r0, %r916;  mov.s32 %r922, r0;}
	// end inline asm
	mov.b32 	%r930, 8;
	// begin inline asm
	{  .reg .s32 r0;  .reg .pred p;  shfl.sync.up.b32 r0|p, %r922, %r930, %r937, %r939;  @p add.s32 r0, r0, %r922;  mov.s32 %r928, r0;}
	// end inline asm
	mov.b32 	%r936, 16;
	// begin inline asm
	{  .reg .s32 r0;  .reg .pred p;  shfl.sync.up.b32 r0|p, %r928, %r936, %r937, %r939;  @p add.s32 r0, r0, %r928;  mov.s32 %r934, r0;}
	// end inline asm
	setp.ne.s32 	%p305, %r909, 31;
	@%p305 bra 	$L__BB27_110;
	shr.u32 	%r975, %r1506, 3;
	and.b32  	%r976, %r975, 124;
	mov.u32 	%r977, _ZZN3cub18CUB_300001_SM_10006detail6select23DeviceSelectSweepKernelINS2_10policy_hubIjbiLb0ELNS0_10SelectImplE0EE10Policy1000EN6thrust24THRUST_300001_SM_1000_NS17counting_iteratorIjNS9_11use_defaultESB_SB_EENS9_18transform_iteratorI9NonZeroOpIdEPKdSB_SB_EEPjSJ_NS0_13ScanTileStateIiLb1EEENS0_8NullTypeESM_iNS2_19streaming_context_tIlLb1EEELS5_0EEEvT0_T1_T2_T3_T4_T5_T6_T7_iT8_NS1_7vsmem_tEE19static_temp_storage;
	add.s32 	%r978, %r977, %r976;
	st.shared.u32 	[%r978], %r934;
$L__BB27_110:
	sub.s32 	%r979, %r934, %r914;
	bar.sync 	0;
	ld.shared.v4.u32 	{%r980, %r981, %r982, %r983}, [_ZZN3cub18CUB_300001_SM_10006detail6select23DeviceSelectSweepKernelINS2_10policy_hubIjbiLb0ELNS0_10SelectImplE0EE10Policy1000EN6thrust24THRUST_300001_SM_1000_NS17counting_iteratorIjNS9_11use_defaultESB_SB_EENS9_18transform_iteratorI9NonZeroOpIdEPKdSB_SB_EEPjSJ_NS0_13ScanTileStateIiLb1EEENS0_8NullTypeESM_iNS2_19streaming_context_tIlLb1EEELS5_0EEEvT0_T1_T2_T3_T4_T5_T6_T7_iT8_NS1_7vsmem_tEE19static_temp_storage];
	shr.u32 	%r984, %r1506, 5;
	add.s32 	%r985, %r981, %r980;
	setp.eq.s32 	%p306, %r984, 2;
	selp.b32 	%r986, %r985, %r980, %p306;
	add.s32 	%r987, %r985, %r982;
	setp.eq.s32 	%p307, %r984, 3;
	selp.b32 	%r988, %r987, %r986, %p307;
	add.s32 	%r989, %r987, %r983;
	setp.eq.s32 	%p308, %r984, 4;
	selp.b32 	%r990, %r989, %r988, %p308;
	ld.shared.v4.u32 	{%r991, %r992, %r993, %r994}, [_ZZN3cub18CUB_300001_SM_10006detail6select23DeviceSelectSweepKernelINS2_10policy_hubIjbiLb0ELNS0_10SelectImplE0EE10Policy1000EN6thrust24THRUST_300001_SM_1000_NS17counting_iteratorIjNS9_11use_defaultESB_SB_EENS9_18transform_iteratorI9NonZeroOpIdEPKdSB_SB_EEPjSJ_NS0_13ScanTileStateIiLb1EEENS0_8NullTypeESM_iNS2_19streaming_context_tIlLb1EEELS5_0EEEvT0_T1_T2_T3_T4_T5_T6_T7_iT8_NS1_7vsmem_tEE19static_temp_storage+16];
	add.s32 	%r995, %r989, %r991;
	setp.eq.s32 	%p309, %r984, 5;
	selp.b32 	%r996, %r995, %r990, %p309;
	add.s32 	%r997, %r995, %r992;
	setp.eq.s32 	%p310, %r984, 6;
	selp.b32 	%r998, %r997, %r996, %p310;
	add.s32 	%r999, %r997, %r993;
	setp.eq.s32 	%p311, %r984, 7;
	selp.b32 	%r1000, %r999, %r998, %p311;
	add.s32 	%r1001, %r999, %r994;
	setp.eq.s32 	%p312, %r984, 8;
	selp.b32 	%r1002, %r1001, %r1000, %p312;
	ld.shared.v4.u32 	{%r1003, %r1004, %r1005, %r1006}, [_ZZN3cub18CUB_300001_SM_10006detail6select23DeviceSelectSweepKernelINS2_10policy_hubIjbiLb0ELNS0_10SelectImplE0EE10Policy1000EN6thrust24THRUST_300001_SM_1000_NS17counting_iteratorIjNS9_11use_defaultESB_SB_EENS9_18transform_iteratorI9NonZeroOpIdEPKdSB_SB_EEPjSJ_NS0_13ScanTileStateIiLb1EEENS0_8NullTypeESM_iNS2_19streaming_context_tIlLb1EEELS5_0EEEvT0_T1_T2_T3_T4_T5_T6_T7_iT8_NS1_7vsmem_tEE19static_temp_storage+32];
	add.s32 	%r1007, %r1001, %r1003;
	setp.eq.s32 	%p313, %r984, 9;
	selp.b32 	%r1008, %r1007, %r1002, %p313;
	add.s32 	%r1009, %r1007, %r1004;
	setp.eq.s32 	%p314, %r984, 10;
	selp.b32 	%r1010, %r1009, %r1008, %p314;
	add.s32 	%r1011, %r1009, %r1005;
	setp.eq.s32 	%p315, %r984, 11;
	selp.b32 	%r1012, %r1011, %r1010, %p315;
	add.s32 	%r1013, %r1011, %r1006;
	setp.eq.s32 	%p316, %r984, 12;
	selp.b32 	%r1014, %r1013, %r1012, %p316;
	ld.shared.v4.u32 	{%r1015, %r1016, %r1017, %r1018}, [_ZZN3cub18CUB_300001_SM_10006detail6select23DeviceSelectSweepKernelINS2_10policy_hubIjbiLb0ELNS0_10SelectImplE0EE10Policy1000EN6thrust24THRUST_300001_SM_1000_NS17counting_iteratorIjNS9_11use_defaultESB_SB_EENS9_18transform_iteratorI9NonZeroOpIdEPKdSB_SB_EEPjSJ_NS0_13ScanTileStateIiLb1EEENS0_8NullTypeESM_iNS2_19streaming_context_tIlLb1EEELS5_0EEEvT0_T1_T2_T3_T4_T5_T6_T7_iT8_NS1_7vsmem_tEE19static_temp_storage+48];
	add.s32 	%r1019, %r1013, %r1015;
	setp.eq.s32 	%p317, %r984, 13;
	selp.b32 	%r1020, %r1019, %r1014, %p317;
	add.s32 	%r1021, %r1019, %r1016;
	setp.eq.s32 	%p318, %r984, 14;
	selp.b32 	%r1022, %r1021, %r1020, %p318;
	add.s32 	%r1023, %r1021, %r1017;
	setp.eq.s32 	%p319, %r984, 15;
	selp.b32 	%r1024, %r1023, %r1022, %p319;
	add.s32 	%r91, %r1023, %r1018;
	setp.gt.u32 	%p320, %r1506, 31;
	setp.lt.u32 	%p321, %r1506, 32;
	setp.eq.s32 	%p322, %r909, 0;
	selp.b32 	%r1025, 0, %r979, %p322;
	add.s32 	%r1502, %r1024, %r1025;
	selp.b32 	%r93, %r979, %r1502, %p321;
	@%p320 bra 	$L__BB27_126;
	setp.ne.s32 	%p323, %r1506, 0;
	mul.wide.s32 	%rd434, %r1498, 8;
	add.s64 	%rd53, %rd3, %rd434;
	@%p323 bra 	$L__BB27_113;
	st.shared.u32 	[_ZZN3cub18CUB_300001_SM_10006detail6select23DeviceSelectSweepKernelINS2_10policy_hubIjbiLb0ELNS0_10SelectImplE0EE10Policy1000EN6thrust24THRUST_300001_SM_1000_NS17counting_iteratorIjNS9_11use_defaultESB_SB_EENS9_18transform_iteratorI9NonZeroOpIdEPKdSB_SB_EEPjSJ_NS0_13ScanTileStateIiLb1EEENS0_8NullTypeESM_iNS2_19streaming_context_tIlLb1EEELS5_0EEEvT0_T1_T2_T3_T4_T5_T6_T7_iT8_NS1_7vsmem_tEE19static_temp_storage+108], %r91;
	add.s64 	%rd435, %rd53, 256;
	mov.b32 	%r1026, 100;
	// begin inline asm
	st.relaxed.gpu.v2.u32 [%rd435], {%r1026, %r91};
	// end inline asm
$L__BB27_113:
	mov.u32 	%r1032, %tid.x;
	not.b32 	%r1033, %r1032;
	add.s32 	%r1034, %r1498, %r1033;
	mov.b32 	%r1028, 675;
	// begin inline asm
	nanosleep.u32 %r1028;
	// end inline asm
	mul.wide.s32 	%rd437, %r1034, 8;
	add.s64 	%rd438, %rd3, %rd437;
	add.s64 	%rd436, %rd438, 256;
	// begin inline asm
	ld.relaxed.gpu.v2.u32 {%r1499, %r1491}, [%rd436];
	// end inline asm
	mov.b32 	%r1492, 422;
$L__BB27_114:
	setp.eq.s32 	%p324, %r1499, 99;
	mov.b32 	%r1035, -1;
	vote.sync.any.pred 	%p325, %p324, %r1035;
	not.pred 	%p326, %p325;
	@%p326 bra 	$L__BB27_116;
	mul.lo.s32 	%r1229, %r1498, 16807;
	and.b32  	%r1498, %r1229, 2147483647;
	add.s32 	%r1230, %r1492, 1;
	rem.u32 	%r1226, %r1498, %r1230;
	// begin inline asm
	nanosleep.u32 %r1226;
	// end inline asm
	shr.u32 	%r1492, %r1492, 1;
	mad.lo.s32 	%r1234, %r943, %r944, %r945;
	mov.u32 	%r1235, %tid.x;
	not.b32 	%r1236, %r1235;
	add.s32 	%r1237, %r1234, %r1236;
	mul.wide.s32 	%rd544, %r1237, 8;
	add.s64 	%rd545, %rd3, %rd544;
	add.s64 	%rd543, %rd545, 256;
	// begin inline asm
	ld.relaxed.gpu.v2.u32 {%r1499, %r1491}, [%rd543];
	// end inline asm
	bra.uni 	$L__BB27_114;
$L__BB27_116:
	mad.lo.s32 	%r1067, %r943, %r944, %r945;
	add.s32 	%r1497, %r1067, %r1033;
	setp.eq.s32 	%p327, %r1499, 101;
	mov.b32 	%r1062, -1;
	vote.sync.ballot.b32 	%r1070, %p327, %r1062;
	// begin inline asm
	mov.u32 %r1037, %lanemask_ge;
	// end inline asm
	and.b32  	%r1071, %r1070, %r1037;
	or.b32  	%r1072, %r1071, -2147483648;
	add.s32 	%r1073, %r1072, -1;
	not.b32 	%r1074, %r1072;
	and.b32  	%r1075, %r1074, %r1073;
	popc.b32 	%r1041, %r1075;
	mov.b32 	%r1040, 1;
	// begin inline asm
	shfl.sync.down.b32 %r1038, %r1491, %r1040, %r1041, %r1062;
	// end inline asm
	setp.lt.s32 	%p329, %r909, %r1041;
	selp.b32 	%r1076, %r1038, 0, %p329;
	add.s32 	%r1044, %r1076, %r1491;
	mov.b32 	%r1045, 2;
	// begin inline asm
	shfl.sync.down.b32 %r1043, %r1044, %r1045, %r1041, %r1062;
	// end inline asm
	add.s32 	%r1077, %r909, 2;
	setp.gt.s32 	%p330, %r1077, %r1041;
	selp.b32 	%r1078, 0, %r1043, %p330;
	add.s32 	%r1049, %r1044, %r1078;
	mov.b32 	%r1050, 4;
	// begin inline asm
	shfl.sync.down.b32 %r1048, %r1049, %r1050, %r1041, %r1062;
	// end inline asm
	add.s32 	%r1079, %r909, 4;
	setp.gt.s32 	%p331, %r1079, %r1041;
	selp.b32 	%r1080, 0, %r1048, %p331;
	add.s32 	%r1054, %r1049, %r1080;
	mov.b32 	%r1055, 8;
	// begin inline asm
	shfl.sync.down.b32 %r1053, %r1054, %r1055, %r1041, %r1062;
	// end inline asm
	add.s32 	%r1081, %r909, 8;
	setp.gt.s32 	%p332, %r1081, %r1041;
	selp.b32 	%r1082, 0, %r1053, %p332;
	add.s32 	%r1059, %r1054, %r1082;
	mov.b32 	%r1060, 16;
	// begin inline asm
	shfl.sync.down.b32 %r1058, %r1059, %r1060, %r1041, %r1062;
	// end inline asm
	add.s32 	%r1083, %r909, 16;
	setp.gt.s32 	%p333, %r1083, %r1041;
	selp.b32 	%r1084, 0, %r1058, %p333;
	add.s32 	%r1495, %r1059, %r1084;
	add.s64 	%rd54, %rd3, 256;
	mov.b32 	%r1493, 422;
$L__BB27_117:
	setp.ne.s32 	%p334, %r1499, 101;
	mov.b32 	%r1085, -1;
	vote.sync.all.pred 	%p335, %p334, %r1085;
	not.pred 	%p336, %p335;
	@%p336 bra 	$L__BB27_122;
	shr.u32 	%r1493, %r1493, 1;
	mul.wide.s32 	%rd538, %r1497, 8;
	add.s64 	%rd539, %rd54, %rd538;
	add.s64 	%rd537, %rd539, -256;
	// begin inline asm
	ld.relaxed.gpu.v2.u32 {%r1499, %r1500}, [%rd537];
	// end inline asm
	mov.u32 	%r1501, %r1493;
$L__BB27_119:
	setp.eq.s32 	%p406, %r1499, 99;
	mov.b32 	%r1178, -1;
	vote.sync.any.pred 	%p407, %p406, %r1178;
	not.pred 	%p408, %p407;
	@%p408 bra 	$L__BB27_121;
	mul.lo.s32 	%r1224, %r1498, 16807;
	and.b32  	%r1498, %r1224, 2147483647;
	add.s32 	%r1225, %r1501, 1;
	rem.u32 	%r1221, %r1498, %r1225;
	// begin inline asm
	nanosleep.u32 %r1221;
	// end inline asm
	shr.u32 	%r1501, %r1501, 1;
	// begin inline asm
	ld.relaxed.gpu.v2.u32 {%r1499, %r1500}, [%rd537];
	// end inline asm
	bra.uni 	$L__BB27_119;
$L__BB27_121:
	setp.eq.s32 	%p409, %r1499, 101;
	mov.b32 	%r1204, -1;
	vote.sync.ballot.b32 	%r1205, %p409, %r1204;
	and.b32  	%r1206, %r1205, %r1037;
	or.b32  	%r1207, %r1206, -2147483648;
	add.s32 	%r1208, %r1207, -1;
	not.b32 	%r1209, %r1207;
	and.b32  	%r1210, %r1209, %r1208;
	popc.b32 	%r1183, %r1210;
	mov.b32 	%r1182, 1;
	// begin inline asm
	shfl.sync.down.b32 %r1180, %r1500, %r1182, %r1183, %r1204;
	// end inline asm
	setp.lt.s32 	%p411, %r909, %r1183;
	selp.b32 	%r1211, %r1180, 0, %p411;
	add.s32 	%r1186, %r1211, %r1500;
	mov.b32 	%r1187, 2;
	// begin inline asm
	shfl.sync.down.b32 %r1185, %r1186, %r1187, %r1183, %r1204;
	// end inline asm
	add.s32 	%r1212, %r909, 2;
	setp.gt.s32 	%p412, %r1212, %r1183;
	selp.b32 	%r1213, 0, %r1185, %p412;
	add.s32 	%r1191, %r1186, %r1213;
	mov.b32 	%r1192, 4;
	// begin inline asm
	shfl.sync.down.b32 %r1190, %r1191, %r1192, %r1183, %r1204;
	// end inline asm
	add.s32 	%r1214, %r909, 4;
	setp.gt.s32 	%p413, %r1214, %r1183;
	selp.b32 	%r1215, 0, %r1190, %p413;
	add.s32 	%r1196, %r1191, %r1215;
	mov.b32 	%r1197, 8;
	// begin inline asm
	shfl.sync.down.b32 %r1195, %r1196, %r1197, %r1183, %r1204;
	// end inline asm
	add.s32 	%r1216, %r909, 8;
	setp.gt.s32 	%p414, %r1216, %r1183;
	selp.b32 	%r1217, 0, %r1195, %p414;
	add.s32 	%r1201, %r1196, %r1217;
	mov.b32 	%r1202, 16;
	// begin inline asm
	shfl.sync.down.b32 %r1200, %r1201, %r1202, %r1183, %r1204;
	// end inline asm
	add.s32 	%r1218, %r909, 16;
	setp.gt.s32 	%p415, %r1218, %r1183;
	selp.b32 	%r1219, 0, %r1200, %p415;
	add.s32 	%r1220, %r1219, %r1495;
	add.s32 	%r1495, %r1220, %r1201;
	add.s32 	%r1497, %r1497, -32;
	bra.uni 	$L__BB27_117;
$L__BB27_122:
	mov.u32 	%r1087, %tid.x;
	setp.ne.s32 	%p337, %r1087, 0;
	@%p337 bra 	$L__BB27_124;
	add.s32 	%r1089, %r1495, %r91;
	add.s64 	%rd439, %rd53, 256;
	mov.b32 	%r1088, 101;
	// begin inline asm
	st.relaxed.gpu.v2.u32 [%rd439], {%r1088, %r1089};
	// end inline asm
	st.shared.u32 	[_ZZN3cub18CUB_300001_SM_10006detail6select23DeviceSelectSweepKernelINS2_10policy_hubIjbiLb0ELNS0_10SelectImplE0EE10Policy1000EN6thrust24THRUST_300001_SM_1000_NS17counting_iteratorIjNS9_11use_defaultESB_SB_EENS9_18transform_iteratorI9NonZeroOpIdEPKdSB_SB_EEPjSJ_NS0_13ScanTileStateIiLb1EEENS0_8NullTypeESM_iNS2_19streaming_context_tIlLb1EEELS5_0EEEvT0_T1_T2_T3_T4_T5_T6_T7_iT8_NS1_7vsmem_tEE19static_temp_storage+100], %r1495;
	st.shared.u32 	[_ZZN3cub18CUB_300001_SM_10006detail6select23DeviceSelectSweepKernelINS2_10policy_hubIjbiLb0ELNS0_10SelectImplE0EE10Policy1000EN6thrust24THRUST_300001_SM_1000_NS17counting_iteratorIjNS9_11use_defaultESB_SB_EENS9_18transform_iteratorI9NonZeroOpIdEPKdSB_SB_EEPjSJ_NS0_13ScanTileStateIiLb1EEENS0_8NullTypeESM_iNS2_19streaming_context_tIlLb1EEELS5_0EEEvT0_T1_T2_T3_T4_T5_T6_T7_iT8_NS1_7vsmem_tEE19static_temp_storage+104], %r1089;
$L__BB27_124:
	setp.ne.s32 	%p338, %r909, 0;
	mov.u32 	%r1502, %r93;
	@%p338 bra 	$L__BB27_126;
	st.shared.u32 	[_ZZN3cub18CUB_300001_SM_10006detail6select23DeviceSelectSweepKernelINS2_10policy_hubIjbiLb0ELNS0_10SelectImplE0EE10Policy1000EN6thrust24THRUST_300001_SM_1000_NS17counting_iteratorIjNS9_11use_defaultESB_SB_EENS9_18transform_iteratorI9NonZeroOpIdEPKdSB_SB_EEPjSJ_NS0_13ScanTileStateIiLb1EEENS0_8NullTypeESM_iNS2_19streaming_context_tIlLb1EEELS5_0EEEvT0_T1_T2_T3_T4_T5_T6_T7_iT8_NS1_7vsmem_tEE19static_temp_storage+80], %r1495;
	mov.u32 	%r1502, %r1495;
$L__BB27_126:
	bar.sync 	0;
	setp.eq.s32 	%p339, %r1506, 0;
	ld.shared.u32 	%r1091, [_ZZN3cub18CUB_300001_SM_10006detail6select23DeviceSelectSweepKernelINS2_10policy_hubIjbiLb0ELNS0_10SelectImplE0EE10Policy1000EN6thrust24THRUST_300001_SM_1000_NS17counting_iteratorIjNS9_11use_defaultESB_SB_EENS9_18transform_iteratorI9NonZeroOpIdEPKdSB_SB_EEPjSJ_NS0_13ScanTileStateIiLb1EEENS0_8NullTypeESM_iNS2_19streaming_context_tIlLb1EEELS5_0EEEvT0_T1_T2_T3_T4_T5_T6_T7_iT8_NS1_7vsmem_tEE19static_temp_storage+80];
	selp.b32 	%r1092, 0, %r1091, %p339;
	add.s32 	%r130, %r1092, %r1502;
	setp.neu.f64 	%p340, %fd15, 0d0000000000000000;
	selp.u32 	%r1093, 1, 0, %p340;
	add.s32 	%r131, %r130, %r1093;
	setp.neu.f64 	%p341, %fd16, 0d0000000000000000;
	selp.u32 	%r1094, 1, 0, %p341;
	add.s32 	%r1095, %r1094, %r1093;
	add.s32 	%r132, %r1095, %r130;
	setp.neu.f64 	%p342, %fd17, 0d0000000000000000;
	selp.u32 	%r1096, 1, 0, %p342;
	add.s32 	%r133, %r132, %r1096;
	setp.neu.f64 	%p343, %fd18, 0d0000000000000000;
	selp.u32 	%r1097, 1, 0, %p343;
	add.s32 	%r134, %r133, %r1097;
	setp.neu.f64 	%p344, %fd19, 0d0000000000000000;
	selp.u32 	%r1098, 1, 0, %p344;
	add.s32 	%r135, %r134, %r1098;
	setp.neu.f64 	%p345, %fd20, 0d0000000000000000;
	selp.u32 	%r1099, 1, 0, %p345;
	add.s32 	%r136, %r135, %r1099;
	setp.neu.f64 	%p346, %fd21, 0d0000000000000000;
	selp.u32 	%r1100, 1, 0, %p346;
	add.s32 	%r137, %r136, %r1100;
	setp.neu.f64 	%p347, %fd22, 0d0000000000000000;
	selp.u32 	%r1101, 1, 0, %p347;
	add.s32 	%r138, %r137, %r1101;
	setp.neu.f64 	%p348, %fd23, 0d0000000000000000;
	selp.u32 	%r1102, 1, 0, %p348;
	add.s32 	%r139, %r138, %r1102;
	setp.neu.f64 	%p349, %fd24, 0d0000000000000000;
	selp.u32 	%r1103, 1, 0, %p349;
	add.s32 	%r140, %r139, %r1103;
	setp.neu.f64 	%p350, %fd25, 0d0000000000000000;
	selp.u32 	%r1104, 1, 0, %p350;
	add.s32 	%r141, %r140, %r1104;
	setp.neu.f64 	%p351, %fd26, 0d0000000000000000;
	selp.u32 	%r1105, 1, 0, %p351;
	add.s32 	%r142, %r141, %r1105;
	setp.neu.f64 	%p352, %fd27, 0d0000000000000000;
	selp.u32 	%r1106, 1, 0, %p352;
	add.s32 	%r143, %r142, %r1106;
	ld.shared.u32 	%r144, [_ZZN3cub18CUB_300001_SM_10006detail6select23DeviceSelectSweepKernelINS2_10policy_hubIjbiLb0ELNS0_10SelectImplE0EE10Policy1000EN6thrust24THRUST_300001_SM_1000_NS17counting_iteratorIjNS9_11use_defaultESB_SB_EENS9_18transform_iteratorI9NonZeroOpIdEPKdSB_SB_EEPjSJ_NS0_13ScanTileStateIiLb1EEENS0_8NullTypeESM_iNS2_19streaming_context_tIlLb1EEELS5_0EEEvT0_T1_T2_T3_T4_T5_T6_T7_iT8_NS1_7vsmem_tEE19static_temp_storage+108];
	ld.shared.u32 	%r145, [_ZZN3cub18CUB_300001_SM_10006detail6select23DeviceSelectSweepKernelINS2_10policy_hubIjbiLb0ELNS0_10SelectImplE0EE10Policy1000EN6thrust24THRUST_300001_SM_1000_NS17counting_iteratorIjNS9_11use_defaultESB_SB_EENS9_18transform_iteratorI9NonZeroOpIdEPKdSB_SB_EEPjSJ_NS0_13ScanTileStateIiLb1EEENS0_8NullTypeESM_iNS2_19streaming_context_tIlLb1EEELS5_0EEEvT0_T1_T2_T3_T4_T5_T6_T7_iT8_NS1_7vsmem_tEE19static_temp_storage+100];
	setp.gt.s32 	%p353, %r144, 512;
	@%p353 bra 	$L__BB27_183;
	mov.u64 	%rd440, %rd199;
	ld.param.u8 	%rs3, [%rd440];
	ld.param.u64 	%rd441, [%rd440+24];
	cvta.to.global.u64 	%rd55, %rd441;
	@%p340 bra 	$L__BB27_128;
	bra.uni 	$L__BB27_131;
$L__BB27_128:
	setp.ne.s16 	%p355, %rs3, 0;
	mov.b64 	%rd691, 0;
	@%p355 bra 	$L__BB27_130;
	ld.global.u64 	%rd691, [%rd55];
$L__BB27_130:
	ld.param.u64 	%rd656, [_ZN3cub18CUB_300001_SM_10006detail6select23DeviceSelectSweepKernelINS2_10policy_hubIjbiLb0ELNS0_10SelectImplE0EE10Policy1000EN6thrust24THRUST_300001_SM_1000_NS17counting_iteratorIjNS9_11use_defaultESB_SB_EENS9_18transform_iteratorI9NonZeroOpIdEPKdSB_SB_EEPjSJ_NS0_13ScanTileStateIiLb1EEENS0_8NullTypeESM_iNS2_19streaming_context_tIlLb1EEELS5_0EEEvT0_T1_T2_T3_T4_T5_T6_T7_iT8_NS1_7vsmem_tE_param_2];
	cvt.s64.s32 	%rd443, %r130;
	add.s64 	%rd444, %rd691, %rd443;
	cvta.to.global.u64 	%rd445, %rd656;
	shl.b64 	%rd446, %rd444, 2;
	add.s64 	%rd447, %rd445, %rd446;
	st.global.u32 	[%rd447], %r74;
$L__BB27_131:
	setp.eq.f64 	%p356, %fd16, 0d0000000000000000;
	@%p356 bra 	$L__BB27_135;
	setp.ne.s16 	%p357, %rs3, 0;
	mov.b64 	%rd692, 0;
	@%p357 bra 	$L__BB27_134;
	ld.global.u64 	%rd692, [%rd55];
$L__BB27_134:
	ld.param.u64 	%rd657, [_ZN3cub18CUB_300001_SM_10006detail6select23DeviceSelectSweepKernelINS2_10policy_hubIjbiLb0ELNS0_10SelectImplE0EE10Policy1000EN6thrust24THRUST_300001_SM_1000_NS17counting_iteratorIjNS9_11use_defaultESB_SB_EENS9_18transform_iteratorI9NonZeroOpIdEPKdSB_SB_EEPjSJ_NS0_13ScanTileStateIiLb1EEENS0_8NullTypeESM_iNS2_19streaming_context_tIlLb1EEELS5_0EEEvT0_T1_T2_T3_T4_T5_T6_T7_iT8_NS1_7vsmem_tE_param_2];
	cvt.s64.s32 	%rd449, %r131;
	add.s64 	%rd450, %rd692, %rd449;
	cvta.to.global.u64 	%rd451, %rd657;
	shl.b64 	%rd452, %rd450, 2;
	add.s64 	%rd453, %rd451, %rd452;
	st.global.u32 	[%rd453], %r75;
$L__BB27_135:
	ld.param.u64 	%rd658, [_ZN3cub18CUB_300001_SM_10006detail6select23DeviceSelectSweepKernelINS2_10policy_hubIjbiLb0ELNS0_10SelectImplE0EE10Policy1000EN6thrust24THRUST_300001_SM_1000_NS17counting_iteratorIjNS9_11use_defaultESB_SB_EENS9_18transform_iteratorI9NonZeroOpIdEPKdSB_SB_EEPjSJ_NS0_13ScanTileStateIiLb1EEENS0_8NullTypeESM_iNS2_19streaming_context_tIlLb1EEELS5_0EEEvT0_T1_T2_T3_T4_T5_T6_T7_iT8_NS1_7vsmem_tE_param_2];
	cvta.to.global.u64 	%rd73, %rd658;
	setp.eq.f64 	%p358, %fd17, 0d0000000000000000;
	@%p358 bra 	$L__BB27_139;
	setp.ne.s16 	%p359, %rs3, 0;
	mov.b64 	%rd693, 0;
	@%p359 bra 	$L__BB27_138;
	ld.global.u64 	%rd693, [%rd55];
$L__BB27_138:
	cvt.s64.s32 	%rd455, %r132;
	add.s64 	%rd456, %rd693, %rd455;
	shl.b64 	%rd457, %rd456, 2;
	add.s64 	%rd458, %rd73, %rd457;
	st.global.u32 	[%rd458], %r76;
$L__BB27_139:
	setp.eq.f64 	%p360, %fd18, 0d0000000000000000;
	@%p360 bra 	$L__BB27_143;
	setp.ne.s16 	%p361, %rs3, 0;
	mov.b64 	%rd694, 0;
	@%p361 bra 	$L__BB27_142;
	ld.global.u64 	%rd694, [%rd55];
$L__BB27_142:
	cvt.s64.s32 	%rd460, %r133;
	add.s64 	%rd461, %rd694, %rd460;
	shl.b64 	%rd462, %rd461, 2;
	add.s64 	%rd463, %rd73, %rd462;
	st.global.u32 	[%rd463], %r77;
$L__BB27_143:
	setp.eq.f64 	%p362, %fd19, 0d0000000000000000;
	@%p362 bra 	$L__BB27_147;
	setp.ne.s16 	%p363, %rs3, 0;
	mov.b64 	%rd695, 0;
	@%p363 bra 	$L__BB27_146;
	ld.global.u64 	%rd695, [%rd55];
$L__BB27_146:
	cvt.s64.s32 	%rd465, %r134;
	add.s64 	%rd466, %rd695, %rd465;
	shl.b64 	%rd467, %rd466, 2;
	add.s64 	%rd468, %rd73, %rd467;
	st.global.u32 	[%rd468], %r78;
$L__BB27_147:
	setp.eq.f64 	%p364, %fd20, 0d0000000000000000;
	@%p364 bra 	$L__BB27_151;
	setp.ne.s16 	%p365, %rs3, 0;
	mov.b64 	%rd696, 0;
	@%p365 bra 	$L__BB27_150;
	ld.global.u64 	%rd696, [%rd55];
$L__BB27_150:
	cvt.s64.s32 	%rd470, %r135;
	add.s64 	%rd471, %rd696, %rd470;
	shl.b64 	%rd472, %rd471, 2;
	add.s64 	%rd473, %rd73, %rd472;
	st.global.u32 	[%rd473], %r79;
$L__BB27_151:
	setp.eq.f64 	%p366, %fd21, 0d0000000000000000;
	@%p366 bra 	$L__BB27_155;
	setp.ne.s16 	%p367, %rs3, 0;
	mov.b64 	%rd697, 0;
	@%p367 bra 	$L__BB27_154;
	ld.global.u64 	%rd697, [%rd55];
$L__BB27_154:
	cvt.s64.s32 	%rd475, %r136;
	add.s64 	%rd476, %rd697, %rd475;
	shl.b64 	%rd477, %rd476, 2;
	add.s64 	%rd478, %rd73, %rd477;
	st.global.u32 	[%rd478], %r80;
$L__BB27_155:
	setp.eq.f64 	%p368, %fd22, 0d0000000000000000;
	@%p368 bra 	$L__BB27_159;
	setp.ne.s16 	%p369, %rs3, 0;
	mov.b64 	%rd698, 0;
	@%p369 bra 	$L__BB27_158;
	ld.global.u64 	%rd698, [%rd55];
$L__BB27_158:
	cvt.s64.s32 	%rd480, %r137;
	add.s64 	%rd481, %rd698, %rd480;
	shl.b64 	%rd482, %rd481, 2;
	add.s64 	%rd483, %rd73, %rd482;
	st.global.u32 	[%rd483], %r81;
$L__BB27_159:
	setp.eq.f64 	%p370, %fd23, 0d0000000000000000;
	@%p370 bra 	$L__BB27_163;
	setp.ne.s16 	%p371, %rs3, 0;
	mov.b64 	%rd699, 0;
	@%p371 bra 	$L__BB27_162;
	ld.global.u64 	%rd699, [%rd55];
$L__BB27_162:
	cvt.s64.s32 	%rd485, %r138;
	add.s64 	%rd486, %rd699, %rd485;
	shl.b64 	%rd487, %rd486, 2;
	add.s64 	%rd488, %rd73, %rd487;
	st.global.u32 	[%rd488], %r82;
$L__BB27_163:
	setp.eq.f64 	%p372, %fd24, 0d0000000000000000;
	@%p372 bra 	$L__BB27_167;
	setp.ne.s16 	%p373, %rs3, 0;
	mov.b64 	%rd700, 0;
	@%p373 bra 	$L__BB27_166;
	ld.global.u64 	%rd700, [%rd55];
$L__BB27_166:
	cvt.s64.s32 	%rd490, %r139;
	add.s64 	%rd491, %rd700, %rd490;
	shl.b64 	%rd492, %rd491, 2;
	add.s64 	%rd493, %rd73, %rd492;
	st.global.u32 	[%rd493], %r83;
$L__BB27_167:
	setp.eq.f64 	%p374, %fd25, 0d0000000000000000;
	@%p374 bra 	$L__BB27_171;
	setp.ne.s16 	%p375, %rs3, 0;
	mov.b64 	%rd701, 0;
	@%p375 bra 	$L__BB27_170;
	ld.global.u64 	%rd701, [%rd55];
$L__BB27_170:
	cvt.s64.s32 	%rd495, %r140;
	add.s64 	%rd496, %rd701, %rd495;
	shl.b64 	%rd497, %rd496, 2;
	add.s64 	%rd498, %rd73, %rd497;
	st.global.u32 	[%rd498], %r84;
$L__BB27_171:
	setp.eq.f64 	%p376, %fd26, 0d0000000000000000;
	@%p376 bra 	$L__BB27_175;
	setp.ne.s16 	%p377, %rs3, 0;
	mov.b64 	%rd702, 0;
	@%p377 bra 	$L__BB27_174;
	ld.global.u64 	%rd702, [%rd55];
$L__BB27_174:
	cvt.s64.s32 	%rd500, %r141;
	add.s64 	%rd501, %rd702, %rd500;
	shl.b64 	%rd502, %rd501, 2;
	add.s64 	%rd503, %rd73, %rd502;
	st.global.u32 	[%rd503], %r85;
$L__BB27_175:
	setp.eq.f64 	%p378, %fd27, 0d0000000000000000;
	@%p378 bra 	$L__BB27_179;
	setp.ne.s16 	%p379, %rs3, 0;
	mov.b64 	%rd703, 0;
	@%p379 bra 	$L__BB27_178;
	ld.global.u64 	%rd703, [%rd55];
$L__BB27_178:
	cvt.s64.s32 	%rd505, %r142;
	add.s64 	%rd506, %rd703, %rd505;
	shl.b64 	%rd507, %rd506, 2;
	add.s64 	%rd508, %rd73, %rd507;
	st.global.u32 	[%rd508], %r86;
$L__BB27_179:
	setp.eq.f64 	%p380, %fd28, 0d0000000000000000;
	@%p380 bra 	$L__BB27_517;
	setp.ne.s16 	%p381, %rs3, 0;
	mov.b64 	%rd704, 0;
	@%p381 bra 	$L__BB27_182;
	ld.global.u64 	%rd704, [%rd55];
$L__BB27_182:
	cvt.s64.s32 	%rd510, %r143;
	add.s64 	%rd511, %rd704, %rd510;
	shl.b64 	%rd512, %rd511, 2;
	add.s64 	%rd513, %rd73, %rd512;
	st.global.u32 	[%rd513], %r87;
	bra.uni 	$L__BB27_517;
$L__BB27_183:
	setp.eq.f64 	%p382, %fd15, 0d0000000000000000;
	bar.sync 	0;
	@%p382 bra 	$L__BB27_185;
	sub.s32 	%r1107, %r130, %r145;
	shl.b32 	%r1108, %r1107, 2;
	mov.u32 	%r1109, _ZZN3cub18CUB_300001_SM_10006detail6select23DeviceSelectSweepKernelINS2_10policy_hubIjbiLb0ELNS0_10SelectImplE0EE10Policy1000EN6thrust24THRUST_300001_SM_1000_NS17counting_iteratorIjNS9_11use_defaultESB_SB_EENS9_18transform_iteratorI9NonZeroOpIdEPKdSB_SB_EEPjSJ_NS0_13ScanTileStateIiLb1EEENS0_8NullTypeESM_iNS2_19streaming_context_tIlLb1EEELS5_0EEEvT0_T1_T2_T3_T4_T5_T6_T7_iT8_NS1_7vsmem_tEE19static_temp_storage;
	add.s32 	%r1110, %r1109, %r1108;
	st.shared.u32 	[%r1110], %r74;
$L__BB27_185:
	setp.eq.f64 	%p383, %fd16, 0d0000000000000000;
	@%p383 bra 	$L__BB27_187;
	sub.s32 	%r1111, %r131, %r145;
	shl.b32 	%r1112, %r1111, 2;
	mov.u32 	%r1113, _ZZN3cub18CUB_300001_SM_10006detail6select23DeviceSelectSweepKernelINS2_10policy_hubIjbiLb0ELNS0_10SelectImplE0EE10Policy1000EN6thrust24THRUST_300001_SM_1000_NS17counting_iteratorIjNS9_11use_defaultESB_SB_EENS9_18transform_iteratorI9NonZeroOpIdEPKdSB_SB_EEPjSJ_NS0_13ScanTileStateIiLb1EEENS0_8NullTypeESM_iNS2_19streaming_context_tIlLb1EEELS5_0EEEvT0_T1_T2_T3_T4_T5_T6_T7_iT8_NS1_7vsmem_tEE19static_temp_storage;
	add.s32 	%r1114, %r1113, %r1112;
	st.shared.u32 	[%r1114], %r75;
$L__BB27_187:
	setp.eq.f64 	%p384, %fd17, 0d0000000000000000;
	@%p384 bra 	$L__BB27_189;
	sub.s32 	%r1115, %r132, %r145;
	shl.b32 	%r1116, %r1115, 2;
	mov.u32 	%r1117, _ZZN3cub18CUB_300001_SM_10006detail6select23DeviceSelectSweepKernelINS2_10policy_hubIjbiLb0ELNS0_10SelectImplE0EE10Policy1000EN6thrust24THRUST_300001_SM_1000_NS17counting_iteratorIjNS9_11use_defaultESB_SB_EENS9_18transform_iteratorI9NonZeroOpIdEPKdSB_SB_EEPjSJ_NS0_13ScanTileStateIiLb1EEENS0_8NullTypeESM_iNS2_19streaming_context_tIlLb1EEELS5_0EEEvT0_T1_T2_T3_T4_T5_T6_T7_iT8_NS1_7vsmem_tEE19static_temp_storage;
	add.s32 	%r1118, %r1117, %r1116;
	st.shared.u32 	[%r1118], %r76;
$L__BB27_189:
	setp.eq.f64 	%p385, %fd18, 0d0000000000000000;
	@%p385 bra 	$L__BB27_191;
	sub.s32 	%r1119, %r133, %r145;
	shl.b32 	%r1120, %r1119, 2;
	mov.u32 	%r1121, _ZZN3cub18CUB_300001_SM_10006detail6select23DeviceSelectSweepKernelINS2_10policy_hubIjbiLb0ELNS0_10SelectImplE0EE10Policy1000EN6thrust24THRUST_300001_SM_1000_NS17counting_iteratorIjNS9_11use_defaultESB_SB_EENS9_18transform_iteratorI9NonZeroOpIdEPKdSB_SB_EEPjSJ_NS0_13ScanTileStateIiLb1EEENS0_8NullTypeESM_iNS2_19streaming_context_tIlLb1EEELS5_0EEEvT0_T1_T2_T3_T4_T5_T6_T7_iT8_NS1_7vsmem_tEE19static_temp_storage;
	add.s32 	%r1122, %r1121, %r1120;
	st.shared.u32 	[%r1122], %r77;
$L__BB27_191:
	setp.eq.f64 	%p386, %fd19, 0d0000000000000000;
	@%p386 bra 	$L__BB27_193;
	sub.s32 	%r1123, %r134, %r145;
	shl.b32 	%r1124, %r1123, 2;
	mov.u32 	%r1125, _ZZN3cub18CUB_300001_SM_10006detail6select23DeviceSelectSweepKernelINS2_10policy_hubIjbiLb0ELNS0_10SelectImplE0EE10Policy1000EN6thrust24THRUST_300001_SM_1000_NS17counting_iteratorIjNS9_11use_defaultESB_SB_EENS9_18transform_iteratorI9NonZeroOpIdEPKdSB_SB_EEPjSJ_NS0_13ScanTileStateIiLb1EEENS0_8NullTypeESM_iNS2_19streaming_context_tIlLb1EEELS5_0EEEvT0_T1_T2_T3_T4_T5_T6_T7_iT8_NS1_7vsmem_tEE19static_temp_storage;
	add.s32 	%r1126, %r1125, %r1124;
	st.shared.u32 	[%r1126], %r78;
$L__BB27_193:
	setp.eq.f64 	%p387, %fd20, 0d0000000000000000;
	@%p387 bra 	$L__BB27_195;
	sub.s32 	%r1127, %r135, %r145;
	shl.b32 	%r1128, %r1127, 2;
	mov.u32 	%r1129, _ZZN3cub18CUB_300001_SM_10006detail6select23DeviceSelectSweepKernelINS2_10policy_hubIjbiLb0ELNS0_10SelectImplE0EE10Policy1000EN6thrust24THRUST_300001_SM_1000_NS17counting_iteratorIjNS9_11use_defaultESB_SB_EENS9_18transform_iteratorI9NonZeroOpIdEPKdSB_SB_EEPjSJ_NS0_13ScanTileStateIiLb1EEENS0_8NullTypeESM_iNS2_19streaming_context_tIlLb1EEELS5_0EEEvT0_T1_T2_T3_T4_T5_T6_T7_iT8_NS1_7vsmem_tEE19static_temp_storage;
	add.s32 	%r1130, %r1129, %r1128;
	st.shared.u32 	[%r1130], %r79;
$L__BB27_195:
	setp.eq.f64 	%p388, %fd21, 0d0000000000000000;
	@%p388 bra 	$L__BB27_197;
	sub.s32 	%r1131, %r136, %r145;
	shl.b32 	%r1132, %r1131, 2;
	mov.u32 	%r1133, _ZZN3cub18CUB_300001_SM_10006detail6select23DeviceSelectSweepKernelINS2_10policy_hubIjbiLb0ELNS0_10SelectImplE0EE10Policy1000EN6thrust24THRUST_300001_SM_1000_NS17counting_iteratorIjNS9_11use_defaultESB_SB_EENS9_18transform_iteratorI9NonZeroOpIdEPKdSB_SB_EEPjSJ_NS0_13ScanTileStateIiLb1EEENS0_8NullTypeESM_iNS2_19streaming_context_tIlLb1EEELS5_0EEEvT0_T1_T2_T3_T4_T5_T6_T7_iT8_NS1_7vsmem_tEE19static_temp_storage;
	add.s32 	%r1134, %r1133, %r1132;
	st.shared.u32 	[%r1134], %r80;
$L__BB27_197:
	setp.eq.f64 	%p389, %fd22, 0d0000000000000000;
	@%p389 bra 	$L__BB27_199;
	sub.s32 	%r1135, %r137, %r145;
	shl.b32 	%r1136, %r1135, 2;
	mov.u32 	%r1137, _ZZN3cub18CUB_300001_SM_10006detail6select23DeviceSelectSweepKernelINS2_10policy_hubIjbiLb0ELNS0_10SelectImplE0EE10Policy1000EN6thrust24THRUST_300001_SM_1000_NS17counting_iteratorIjNS9_11use_defaultESB_SB_EENS9_18transform_iteratorI9NonZeroOpIdEPKdSB_SB_EEPjSJ_NS0_13ScanTileStateIiLb1EEENS0_8NullTypeESM_iNS2_19streaming_context_tIlLb1EEELS5_0EEEvT0_T1_T2_T3_T4_T5_T6_T7_iT8_NS1_7vsmem_tEE19static_temp_storage;
	add.s32 	%r1138, %r1137, %r1136;
	st.shared.u32 	[%r1138], %r81;
$L__BB27_199:
	setp.eq.f64 	%p390, %fd23, 0d0000000000000000;
	@%p390 bra 	$L__BB27_201;
	sub.s32 	%r1139, %r138, %r145;
	shl.b32 	%r1140, %r1139, 2;
	mov.u32 	%r1141, _ZZN3cub18CUB_300001_SM_10006detail6select23DeviceSelectSweepKernelINS2_10policy_hubIjbiLb0ELNS0_10SelectImplE0EE10Policy1000EN6thrust24THRUST_300001_SM_1000_NS17counting_iteratorIjNS9_11use_defaultESB_SB_EENS9_18transform_iteratorI9NonZeroOpIdEPKdSB_SB_EEPjSJ_NS0_13ScanTileStateIiLb1EEENS0_8NullTypeESM_iNS2_19streaming_context_tIlLb1EEELS5_0EEEvT0_T1_T2_T3_T4_T5_T6_T7_iT8_NS1_7vsmem_tEE19static_temp_storage;
	add.s32 	%r1142, %r1141, %r1140;
	st.shared.u32 	[%r1142], %r82;
$L__BB27_201:
	setp.eq.f64 	%p391, %fd24, 0d0000000000000000;
	@%p391 bra 	$L__BB27_203;
	sub.s32 	%r1143, %r139, %r145;
	shl.b32 	%r1144, %r1143, 2;
	mov.u32 	%r1145, _ZZN3cub18CUB_300001_SM_10006detail6select23DeviceSelectSweepKernelINS2_10policy_hubIjbiLb0ELNS0_10SelectImplE0EE10Policy1000EN6thrust24THRUST_300001_SM_1000_NS17counting_iteratorIjNS9_11use_defaultESB_SB_EENS9_18transform_iteratorI9NonZeroOpIdEPKdSB_SB_EEPjSJ_NS0_13ScanTileStateIiLb1EEENS0_8NullTypeESM_iNS2_19streaming_context_tIlLb1EEELS5_0EEEvT0_T1_T2_T3_T4_T5_T6_T7_iT8_NS1_7vsmem_tEE19static_temp_storage;
	add.s32 	%r1146, %r1145, %r1144;
	st.shared.u32 	[%r1146], %r83;
$L__BB27_203:
	setp.eq.f64 	%p392, %fd25, 0d0000000000000000;
	@%p392 bra 	$L__BB27_205;
	sub.s32 	%r1147, %r140, %r145;
	shl.b32 	%r1148, %r1147, 2;
	mov.u32 	%r1149, _ZZN3cub18CUB_300001_SM_10006detail6select23DeviceSelectSweepKernelINS2_10policy_hubIjbiLb0ELNS0_10SelectImplE0EE10Policy1000EN6thrust24THRUST_300001_SM_1000_NS17counting_iteratorIjNS9_11use_defaultESB_SB_EENS9_18transform_iteratorI9NonZeroOpIdEPKdSB_SB_EEPjSJ_NS0_13ScanTileStateIiLb1EEENS0_8NullTypeESM_iNS2_19streaming_context_tIlLb1EEELS5_0EEEvT0_T1_T2_T3_T4_T5_T6_T7_iT8_NS1_7vsmem_tEE19static_temp_storage;
	add.s32 	%r1150, %r1149, %r1148;
	st.shared.u32 	[%r1150], %r84;
$L__BB27_205:
	setp.eq.f64 	%p393, %fd26, 0d0000000000000000;
	@%p393 bra 	$L__BB27_207;
	sub.s32 	%r1151, %r141, %r145;
	shl.b32 	%r1152, %r1151, 2;
	mov.u32 	%r1153, _ZZN3cub18CUB_300001_SM_10006detail6select23DeviceSelectSweepKernelINS2_10policy_hubIjbiLb0ELNS0_10SelectImplE0EE10Policy1000EN6thrust24THRUST_300001_SM_1000_NS17counting_iteratorIjNS9_11use_defaultESB_SB_EENS9_18transform_iteratorI9NonZeroOpIdEPKdSB_SB_EEPjSJ_NS0_13ScanTileStateIiLb1EEENS0_8NullTypeESM_iNS2_19streaming_context_tIlLb1EEELS5_0EEEvT0_T1_T2_T3_T4_T5_T6_T7_iT8_NS1_7vsmem_tEE19static_temp_storage;
	add.s32 	%r1154, %r1153, %r1152;
	st.shared.u32 	[%r1154], %r85;
$L__BB27_207:
	setp.eq.f64 	%p394, %fd27, 0d0000000000000000;
	@%p394 bra 	$L__BB27_209;
	sub.s32 	%r1155, %r142, %r145;
	shl.b32 	%r1156, %r1155, 2;
	mov.u32 	%r1157, _ZZN3cub18CUB_300001_SM_10006detail6select23DeviceSelectSweepKernelINS2_10policy_hubIjbiLb0ELNS0_10SelectImplE0EE10Policy1000EN6thrust24THRUST_300001_SM_1000_NS17counting_iteratorIjNS9_11use_defaultESB_SB_EENS9_18transform_iteratorI9NonZeroOpIdEPKdSB_SB_EEPjSJ_NS0_13ScanTileStateIiLb1EEENS0_8NullTypeESM_iNS2_19streaming_context_tIlLb1EEELS5_0EEEvT0_T1_T2_T3_T4_T5_T6_T7_iT8_NS1_7vsmem_tEE19static_temp_storage;
	add.s32 	%r1158, %r1157, %r1156;
	st.shared.u32 	[%r1158], %r86;
$L__BB27_209:
	setp.eq.f64 	%p395, %fd28, 0d0000000000000000;
	@%p395 bra 	$L__BB27_211;
	sub.s32 	%r1159, %r143, %r145;
	shl.b32 	%r1160, %r1159, 2;
	mov.u32 	%r1161, _ZZN3cub18CUB_300001_SM_10006detail6select23DeviceSelectSweepKernelINS2_10policy_hubIjbiLb0ELNS0_10SelectImplE0EE10Policy1000EN6thrust24THRUST_300001_SM_1000_NS17counting_iteratorIjNS9_11use_defaultESB_SB_EENS9_18transform_iteratorI9NonZeroOpIdEPKdSB_SB_EEPjSJ_NS0_13ScanTileStateIiLb1EEENS0_8NullTypeESM_iNS2_19streaming_context_tIlLb1EEELS5_0EEEvT0_T1_T2_T3_T4_T5_T6_T7_iT8_NS1_7vsmem_tEE19static_temp_storage;
	add.s32 	%r1162, %r1161, %r1160;
	st.shared.u32 	[%r1162], %r87;
$L__BB27_211:
	bar.sync 	0;
	setp.ge.s32 	%p396, %r1506, %r144;
	@%p396 bra 	$L__BB27_517;
	ld.param.u64 	%rd659, [_ZN3cub18CUB_300001_SM_10006detail6select23DeviceSelectSweepKernelINS2_10policy_hubIjbiLb0ELNS0_10SelectImplE0EE10Policy1000EN6thrust24THRUST_300001_SM_1000_NS17counting_iteratorIjNS9_11use_defaultESB_SB_EENS9_18transform_iteratorI9NonZeroOpIdEPKdSB_SB_EEPjSJ_NS0_13ScanTileStateIiLb1EEENS0_8NullTypeESM_iNS2_19streaming_context_tIlLb1EEELS5_0EEEvT0_T1_T2_T3_T4_T5_T6_T7_iT8_NS1_7vsmem_tE_param_2];
	cvta.to.global.u64 	%rd56, %rd659;
	mov.u64 	%rd514, %rd199;
	ld.param.u8 	%rs4, [%rd514];
	ld.param.u64 	%rd515, [%rd514+24];
	cvta.to.global.u64 	%rd57, %rd515;
	not.b32 	%r1163, %r1506;
	add.s32 	%r147, %r144, %r1163;
	and.b32  	%r1164, %r147, 1536;
	setp.eq.s32 	%p397, %r1164, 1536;
	@%p397 bra 	$L__BB27_217;
	shr.u32 	%r1165, %r147, 9;
	add.s32 	%r1166, %r1165, 1;
	and.b32  	%r1167, %r1166, 3;
	add.s32 	%r1505, %r1506, %r145;
	shl.b32 	%r1168, %r1506, 2;
	mov.u32 	%r1169, _ZZN3cub18CUB_300001_SM_10006detail6select23DeviceSelectSweepKernelINS2_10policy_hubIjbiLb0ELNS0_10SelectImplE0EE10Policy1000EN6thrust24THRUST_300001_SM_1000_NS17counting_iteratorIjNS9_11use_defaultESB_SB_EENS9_18transform_iteratorI9NonZeroOpIdEPKdSB_SB_EEPjSJ_NS0_13ScanTileStateIiLb1EEENS0_8NullTypeESM_iNS2_19streaming_context_tIlLb1EEELS5_0EEEvT0_T1_T2_T3_T4_T5_T6_T7_iT8_NS1_7vsmem_tEE19static_temp_storage;
	add.s32 	%r1504, %r1169, %r1168;
	neg.s32 	%r1503, %r1167;
	shl.b32 	%r1170, %r1166, 9;
	and.b32  	%r1171, %r1170, 1536;
	add.s32 	%r1506, %r1506, %r1171;
$L__BB27_214:
	.pragma "nounroll";
	setp.ne.s16 	%p398, %rs4, 0;
	ld.shared.u32 	%r155, [%r1504];
	mov.b64 	%rd686, 0;
	@%p398 bra 	$L__BB27_216;
	ld.global.u64 	%rd686, [%rd57];
$L__BB27_216:
	cvt.s64.s32 	%rd517, %r1505;
	add.s64 	%rd518, %rd686, %rd517;
	shl.b64 	%rd519, %rd518, 2;
	add.s64 	%rd520, %rd56, %rd519;
	st.global.u32 	[%rd520], %r155;
	add.s32 	%r1505, %r1505, 512;
	add.s32 	%r1504, %r1504, 2048;
	add.s32 	%r1503, %r1503, 1;
	setp.ne.s32 	%p399, %r1503, 0;
	@%p399 bra 	$L__BB27_214;
$L__BB27_217:
	setp.lt.u32 	%p400, %r147, 1536;
	@%p400 bra 	$L__BB27_517;
	add.s32 	%r1508, %r1506, %r145;
	shl.b32 	%r1172, %r1506, 2;
	mov.u32 	%r1173, _ZZN3cub18CUB_300001_SM_10006detail6select23DeviceSelectSweepKernelINS2_10policy_hubIjbiLb0ELNS0_10SelectImplE0EE10Policy1000EN6thrust24THRUST_300001_SM_1000_NS17counting_iteratorIjNS9_11use_defaultESB_SB_EENS9_18transform_iteratorI9NonZeroOpIdEPKdSB_SB_EEPjSJ_NS0_13ScanTileStateIiLb1EEENS0_8NullTypeESM_iNS2_19streaming_context_tIlLb1EEELS5_0EEEvT0_T1_T2_T3_T4_T5_T6_T7_iT8_NS1_7vsmem_tEE19static_temp_storage;
	add.s32 	%r1174, %r1172, %r1173;
	add.s32 	%r1507, %r1174, 4096;
$L__BB27_219:
	setp.ne.s16 	%p401, %rs4, 0;
	cvt.s64.s32 	%rd60, %r1508;
	ld.shared.u32 	%r165, [%r1507+-4096];
	mov.b64 	%rd687, 0;
	@%p401 bra 	$L__BB27_221;
	ld.global.u64 	%rd687, [%rd57];
$L__BB27_221:
	setp.ne.s16 	%p402, %rs4, 0;
	add.s64 	%rd523, %rd687, %rd60;
	shl.b64 	%rd524, %rd523, 2;
	add.s64 	%rd525, %rd56, %rd524;
	st.global.u32 	[%rd525], %r165;
	ld.shared.u32 	%r166, [%r1507+-2048];
	mov.b64 	%rd688, 0;
	@%p402 bra 	$L__BB27_223;
	ld.global.u64 	%rd688, [%rd57];
$L__BB27_223:
	setp.ne.s16 	%p403, %rs4, 0;
	add.s64 	%rd527, %rd688, %rd60;
	shl.b64 	%rd528, %rd527, 2;
	add.s64 	%rd529, %rd56, %rd528;
	st.global.u32 	[%rd529+2048], %r166;
	ld.shared.u32 	%r167, [%r1507];
	mov.b64 	%rd689, 0;
	@%p403 bra 	$L__BB27_225;
	ld.global.u64 	%rd689, [%rd57];
$L__BB27_225:
	setp.ne.s16 	%p404, %rs4, 0;
	add.s64 	%rd531, %rd689, %rd60;
	shl.b64 	%rd532, %rd531, 2;
	add.s64 	%rd533, %rd56, %rd532;
	st.global.u32 	[%rd533+4096], %r167;
	ld.shared.u32 	%r168, [%r1507+2048];
	mov.b64 	%rd690, 0;
	@%p404 bra 	$L__BB27_227;
	ld.global.u64 	%rd690, [%rd57];
$L__BB27_227:
	cvt.u32.u64 	%r1175, %rd60;
	add.s64 	%rd534, %rd690, %rd60;
	shl.b64 	%rd535, %rd534, 2;
	add.s64 	%rd536, %rd56, %rd535;
	st.global.u32 	[%rd536+6144], %r168;
	add.s32 	%r1506, %r1506, 2048;
	add.s32 	%r1508, %r1175, 2048;
	add.s32 	%r1507, %r1507, 8192;
	setp.lt.s32 	%p405, %r1506, %r144;
	@%p405 bra 	$L__BB27_219;
	bra.uni 	$L__BB27_517;
$L__BB27_228:
	ld.param.u32 	%r1481, [_ZN3cub18CUB_300001_SM_10006detail6select23DeviceSelectSweepKernelINS2_10policy_hubIjbiLb0ELNS0_10SelectImplE0EE10Policy1000EN6thrust24THRUST_300001_SM_1000_NS17counting_iteratorIjNS9_11use_defaultESB_SB_EENS9_18transform_iteratorI9NonZeroOpIdEPKdSB_SB_EEPjSJ_NS0_13ScanTileStateIiLb1EEENS0_8NullTypeESM_iNS2_19streaming_context_tIlLb1EEELS5_0EEEvT0_T1_T2_T3_T4_T5_T6_T7_iT8_NS1_7vsmem_tE_param_7];
	sub.s32 	%r172, %r1481, %r3;
	setp.ne.s32 	%p2, %r1543, 0;
	@%p2 bra 	$L__BB27_361;
	ld.param.u8 	%rs37, [%rd1];
	setp.eq.s16 	%p158, %rs37, 0;
	ld.param.u64 	%rd311, [%rd1+16];
	cvt.u32.u64 	%r742, %rd311;
	selp.b32 	%r743, %r742, 0, %p158;
	mov.u32 	%r173, %tid.x;
	mul.lo.s32 	%r744, %r173, 14;
	add.s32 	%r745, %r1, %r3;
	add.s32 	%r746, %r745, %r743;
	setp.ge.s32 	%p159, %r744, %r172;
	add.s32 	%r174, %r746, %r744;
	or.b32  	%r175, %r744, 1;
	add.s32 	%r176, %r174, 1;
	add.s32 	%r177, %r744, 2;
	add.s32 	%r178, %r174, 2;
	add.s32 	%r179, %r744, 3;
	add.s32 	%r180, %r174, 3;
	add.s32 	%r181, %r744, 4;
	add.s32 	%r182, %r174, 4;
	add.s32 	%r183, %r744, 5;
	add.s32 	%r184, %r174, 5;
	add.s32 	%r185, %r744, 6;
	add.s32 	%r186, %r174, 6;
	add.s32 	%r187, %r744, 7;
	add.s32 	%r188, %r174, 7;
	add.s32 	%r189, %r744, 8;
	add.s32 	%r190, %r174, 8;
	add.s32 	%r191, %r744, 9;
	add.s32 	%r192, %r174, 9;
	add.s32 	%r193, %r744, 10;
	add.s32 	%r194, %r174, 10;
	add.s32 	%r195, %r744, 11;
	add.s32 	%r196, %r174, 11;
	add.s32 	%r197, %r744, 12;
	add.s32 	%r198, %r174, 12;
	add.s32 	%r199, %r744, 13;
	add.s32 	%r200, %r174, 13;
	bar.sync 	0;
	selp.b64 	%rd312, %rd311, 0, %p158;
	cvt.u64.u32 	%rd313, %r3;
	add.s64 	%rd314, %rd312, %rd313;
	cvt.u64.u32 	%rd315, %r744;
	add.s64 	%rd316, %rd314, %rd315;
	shl.b64 	%rd317, %rd316, 3;
	add.s64 	%rd98, %rd4, %rd317;
	mov.b32 	%r1510, 1;
	@%p159 bra 	$L__BB27_231;
	ld.global.f64 	%fd43, [%rd98];
	setp.neu.f64 	%p160, %fd43, 0d0000000000000000;
	selp.u32 	%r1510, 1, 0, %p160;
$L__BB27_231:
	setp.ge.s32 	%p161, %r175, %r172;
	mov.b32 	%r1511, 1;
	@%p161 bra 	$L__BB27_233;
	ld.global.f64 	%fd44, [%rd98+8];
	setp.neu.f64 	%p162, %fd44, 0d0000000000000000;
	selp.u32 	%r1511, 1, 0, %p162;
$L__BB27_233:
	setp.ge.s32 	%p163, %r177, %r172;
	mov.b32 	%r1512, 1;
	@%p163 bra 	$L__BB27_235;
	ld.global.f64 	%fd45, [%rd98+16];
	setp.neu.f64 	%p164, %fd45, 0d0000000000000000;
	selp.u32 	%r1512, 1, 0, %p164;
$L__BB27_235:
	setp.ge.s32 	%p165, %r179, %r172;
	mov.b32 	%r1513, 1;
	@%p165 bra 	$L__BB27_237;
	ld.global.f64 	%fd46, [%rd98+24];
	setp.neu.f64 	%p166, %fd46, 0d0000000000000000;
	selp.u32 	%r1513, 1, 0, %p166;
$L__BB27_237:
	setp.ge.s32 	%p167, %r181, %r172;
	mov.b32 	%r1514, 1;
	@%p167 bra 	$L__BB27_239;
	ld.global.f64 	%fd47, [%rd98+32];
	setp.neu.f64 	%p168, %fd47, 0d0000000000000000;
	selp.u32 	%r1514, 1, 0, %p168;
$L__BB27_239:
	setp.ge.s32 	%p169, %r183, %r172;
	mov.b32 	%r1515, 1;
	@%p169 bra 	$L__BB27_241;
	ld.global.f64 	%fd48, [%rd98+40];
	setp.neu.f64 	%p170, %fd48, 0d0000000000000000;
	selp.u32 	%r1515, 1, 0, %p170;
$L__BB27_241:
	setp.ge.s32 	%p171, %r185, %r172;
	mov.b32 	%r1516, 1;
	@%p171 bra 	$L__BB27_243;
	ld.global.f64 	%fd49, [%rd98+48];
	setp.neu.f64 	%p172, %fd49, 0d0000000000000000;
	selp.u32 	%r1516, 1, 0, %p172;
$L__BB27_243:
	setp.ge.s32 	%p173, %r187, %r172;
	mov.b32 	%r1517, 1;
	@%p173 bra 	$L__BB27_245;
	ld.global.f64 	%fd50, [%rd98+56];
	setp.neu.f64 	%p174, %fd50, 0d0000000000000000;
	selp.u32 	%r1517, 1, 0, %p174;
$L__BB27_245:
	setp.ge.s32 	%p175, %r189, %r172;
	mov.b32 	%r1518, 1;
	@%p175 bra 	$L__BB27_247;
	ld.global.f64 	%fd51, [%rd98+64];
	setp.neu.f64 	%p176, %fd51, 0d0000000000000000;
	selp.u32 	%r1518, 1, 0, %p176;
$L__BB27_247:
	setp.ge.s32 	%p177, %r191, %r172;
	mov.b32 	%r1519, 1;
	@%p177 bra 	$L__BB27_249;
	ld.global.f64 	%fd52, [%rd98+72];
	setp.neu.f64 	%p178, %fd52, 0d0000000000000000;
	selp.u32 	%r1519, 1, 0, %p178;
$L__BB27_249:
	setp.ge.s32 	%p179, %r193, %r172;
	mov.b32 	%r1520, 1;
	@%p179 bra 	$L__BB27_251;
	ld.global.f64 	%fd53, [%rd98+80];
	setp.neu.f64 	%p180, %fd53, 0d0000000000000000;
	selp.u32 	%r1520, 1, 0, %p180;
$L__BB27_251:
	setp.ge.s32 	%p181, %r195, %r172;
	mov.b32 	%r1521, 1;
	@%p181 bra 	$L__BB27_253;
	ld.global.f64 	%fd54, [%rd98+88];
	setp.neu.f64 	%p182, %fd54, 0d0000000000000000;
	selp.u32 	%r1521, 1, 0, %p182;
$L__BB27_253:
	setp.ge.s32 	%p183, %r197, %r172;
	mov.b32 	%r1522, 1;
	@%p183 bra 	$L__BB27_255;
	ld.global.f64 	%fd55, [%rd98+96];
	setp.neu.f64 	%p184, %fd55, 0d0000000000000000;
	selp.u32 	%r1522, 1, 0, %p184;
$L__BB27_255:
	setp.ge.s32 	%p185, %r199, %r172;
	mov.b32 	%r1523, 1;
	@%p185 bra 	$L__BB27_257;
	ld.global.f64 	%fd56, [%rd98+104];
	setp.neu.f64 	%p186, %fd56, 0d0000000000000000;
	selp.u32 	%r1523, 1, 0, %p186;
$L__BB27_257:
	bar.sync 	0;
	add.s32 	%r791, %r1511, %r1510;
	add.s32 	%r792, %r1512, %r791;
	add.s32 	%r793, %r1513, %r792;
	add.s32 	%r794, %r1514, %r793;
	add.s32 	%r795, %r1515, %r794;
	add.s32 	%r796, %r1516, %r795;
	add.s32 	%r797, %r1517, %r796;
	add.s32 	%r798, %r1518, %r797;
	add.s32 	%r229, %r1519, %r798;
	add.s32 	%r230, %r1520, %r229;
	add.s32 	%r231, %r1521, %r230;
	add.s32 	%r232, %r1522, %r231;
	add.s32 	%r765, %r1523, %r232;
	shr.u32 	%r233, %r173, 5;
	// begin inline asm
	mov.u32 %r760, %laneid;
	// end inline asm
	mov.b32 	%r763, 1;
	mov.b32 	%r788, 0;
	mov.b32 	%r790, -1;
	// begin inline asm
	{  .reg .s32 r0;  .reg .pred p;  shfl.sync.up.b32 r0|p, %r765, %r763, %r788, %r790;  @p add.s32 r0, r0, %r765;  mov.s32 %r761, r0;}
	// end inline asm
	mov.b32 	%r769, 2;
	// begin inline asm
	{  .reg .s32 r0;  .reg .pred p;  shfl.sync.up.b32 r0|p, %r761, %r769, %r788, %r790;  @p add.s32 r0, r0, %r761;  mov.s32 %r767, r0;}
	// end inline asm
	mov.b32 	%r775, 4;
	// begin inline asm
	{  .reg .s32 r0;  .reg .pred p;  shfl.sync.up.b32 r0|p, %r767, %r775, %r788, %r790;  @p add.s32 r0, r0, %r767;  mov.s32 %r773, r0;}
	// end inline asm
	mov.b32 	%r781, 8;
	// begin inline asm
	{  .reg .s32 r0;  .reg .pred p;  shfl.sync.up.b32 r0|p, %r773, %r781, %r788, %r790;  @p add.s32 r0, r0, %r773;  mov.s32 %r779, r0;}
	// end inline asm
	mov.b32 	%r787, 16;
	// begin inline asm
	{  .reg .s32 r0;  .reg .pred p;  shfl.sync.up.b32 r0|p, %r779, %r787, %r788, %r790;  @p add.s32 r0, r0, %r779;  mov.s32 %r785, r0;}
	// end inline asm
	setp.ne.s32 	%p187, %r760, 31;
	@%p187 bra 	$L__BB27_259;
	shl.b32 	%r799, %r233, 2;
	mov.u32 	%r800, _ZZN3cub18CUB_300001_SM_10006detail6select23DeviceSelectSweepKernelINS2_10policy_hubIjbiLb0ELNS0_10SelectImplE0EE10Policy1000EN6thrust24THRUST_300001_SM_1000_NS17counting_iteratorIjNS9_11use_defaultESB_SB_EENS9_18transform_iteratorI9NonZeroOpIdEPKdSB_SB_EEPjSJ_NS0_13ScanTileStateIiLb1EEENS0_8NullTypeESM_iNS2_19streaming_context_tIlLb1EEELS5_0EEEvT0_T1_T2_T3_T4_T5_T6_T7_iT8_NS1_7vsmem_tEE19static_temp_storage;
	add.s32 	%r801, %r800, %r799;
	st.shared.u32 	[%r801], %r785;
$L__BB27_259:
	bar.sync 	0;
	ld.shared.v4.u32 	{%r236, %r237, %r238, %r239}, [_ZZN3cub18CUB_300001_SM_10006detail6select23DeviceSelectSweepKernelINS2_10policy_hubIjbiLb0ELNS0_10SelectImplE0EE10Policy1000EN6thrust24THRUST_300001_SM_1000_NS17counting_iteratorIjNS9_11use_defaultESB_SB_EENS9_18transform_iteratorI9NonZeroOpIdEPKdSB_SB_EEPjSJ_NS0_13ScanTileStateIiLb1EEENS0_8NullTypeESM_iNS2_19streaming_context_tIlLb1EEELS5_0EEEvT0_T1_T2_T3_T4_T5_T6_T7_iT8_NS1_7vsmem_tEE19static_temp_storage];
	shr.u32 	%r802, %r173, 5;
	add.s32 	%r803, %r237, %r236;
	setp.eq.s32 	%p188, %r802, 2;
	selp.b32 	%r804, %r803, %r236, %p188;
	add.s32 	%r805, %r803, %r238;
	setp.eq.s32 	%p189, %r802, 3;
	selp.b32 	%r806, %r805, %r804, %p189;
	add.s32 	%r807, %r805, %r239;
	setp.eq.s32 	%p190, %r802, 4;
	selp.b32 	%r808, %r807, %r806, %p190;
	ld.shared.v4.u32 	{%r240, %r241, %r242, %r243}, [_ZZN3cub18CUB_300001_SM_10006detail6select23DeviceSelectSweepKernelINS2_10policy_hubIjbiLb0ELNS0_10SelectImplE0EE10Policy1000EN6thrust24THRUST_300001_SM_1000_NS17counting_iteratorIjNS9_11use_defaultESB_SB_EENS9_18transform_iteratorI9NonZeroOpIdEPKdSB_SB_EEPjSJ_NS0_13ScanTileStateIiLb1EEENS0_8NullTypeESM_iNS2_19streaming_context_tIlLb1EEELS5_0EEEvT0_T1_T2_T3_T4_T5_T6_T7_iT8_NS1_7vsmem_tEE19static_temp_storage+16];
	add.s32 	%r809, %r807, %r240;
	setp.eq.s32 	%p191, %r802, 5;
	selp.b32 	%r810, %r809, %r808, %p191;
	add.s32 	%r811, %r809, %r241;
	setp.eq.s32 	%p192, %r802, 6;
	selp.b32 	%r812, %r811, %r810, %p192;
	add.s32 	%r813, %r811, %r242;
	setp.eq.s32 	%p193, %r802, 7;
	selp.b32 	%r814, %r813, %r812, %p193;
	add.s32 	%r815, %r813, %r243;
	setp.eq.s32 	%p194, %r802, 8;
	selp.b32 	%r816, %r815, %r814, %p194;
	ld.shared.v4.u32 	{%r244, %r245, %r246, %r247}, [_ZZN3cub18CUB_300001_SM_10006detail6select23DeviceSelectSweepKernelINS2_10policy_hubIjbiLb0ELNS0_10SelectImplE0EE10Policy1000EN6thrust24THRUST_300001_SM_1000_NS17counting_iteratorIjNS9_11use_defaultESB_SB_EENS9_18transform_iteratorI9NonZeroOpIdEPKdSB_SB_EEPjSJ_NS0_13ScanTileStateIiLb1EEENS0_8NullTypeESM_iNS2_19streaming_context_tIlLb1EEELS5_0EEEvT0_T1_T2_T3_T4_T5_T6_T7_iT8_NS1_7vsmem_tEE19static_temp_storage+32];
	add.s32 	%r817, %r815, %r244;
	setp.eq.s32 	%p195, %r802, 9;
	selp.b32 	%r818, %r817, %r816, %p195;
	add.s32 	%r819, %r817, %r245;
	setp.eq.s32 	%p196, %r802, 10;
	selp.b32 	%r820, %r819, %r818, %p196;
	add.s32 	%r821, %r819, %r246;
	setp.eq.s32 	%p197, %r802, 11;
	selp.b32 	%r822, %r821, %r820, %p197;
	add.s32 	%r823, %r821, %r247;
	setp.eq.s32 	%p198, %r802, 12;
	selp.b32 	%r824, %r823, %r822, %p198;
	ld.shared.v4.u32 	{%r248, %r249, %r250, %r251}, [_ZZN3cub18CUB_300001_SM_10006detail6select23DeviceSelectSweepKernelINS2_10policy_hubIjbiLb0ELNS0_10SelectImplE0EE10Policy1000EN6thrust24THRUST_300001_SM_1000_NS17counting_iteratorIjNS9_11use_defaultESB_SB_EENS9_18transform_iteratorI9NonZeroOpIdEPKdSB_SB_EEPjSJ_NS0_13ScanTileStateIiLb1EEENS0_8NullTypeESM_iNS2_19streaming_context_tIlLb1EEELS5_0EEEvT0_T1_T2_T3_T4_T5_T6_T7_iT8_NS1_7vsmem_tEE19static_temp_storage+48];
	add.s32 	%r825, %r823, %r248;
	setp.eq.s32 	%p199, %r802, 13;
	selp.b32 	%r826, %r825, %r824, %p199;
	add.s32 	%r827, %r825, %r249;
	setp.eq.s32 	%p200, %r802, 14;
	selp.b32 	%r828, %r827, %r826, %p200;
	add.s32 	%r829, %r827, %r250;
	setp.eq.s32 	%p201, %r802, 15;
	selp.b32 	%r830, %r829, %r828, %p201;
	setp.lt.u32 	%p202, %r173, 32;
	selp.b32 	%r831, 0, %r830, %p202;
	setp.eq.s32 	%p203, %r760, 0;
	add.s32 	%r832, %r1523, %r232;
	sub.s32 	%r833, %r785, %r832;
	selp.b32 	%r834, 0, %r833, %p203;
	add.s32 	%r252, %r831, %r834;
	add.s32 	%r253, %r252, %r1510;
	add.s32 	%r835, %r1511, %r1510;
	add.s32 	%r254, %r835, %r252;
	add.s32 	%r255, %r254, %r1512;
	add.s32 	%r256, %r255, %r1513;
	add.s32 	%r257, %r256, %r1514;
	add.s32 	%r258, %r257, %r1515;
	add.s32 	%r259, %r258, %r1516;
	add.s32 	%r260, %r259, %r1517;
	add.s32 	%r261, %r260, %r1518;
	add.s32 	%r262, %r229, %r252;
	add.s32 	%r263, %r230, %r252;
	add.s32 	%r264, %r231, %r252;
	add.s32 	%r265, %r232, %r252;
	add.s32 	%r836, %r172, %r251;
	add.s32 	%r837, %r836, %r829;
	add.s32 	%r1564, %r837, -7168;
	setp.gt.s32 	%p204, %r1564, 512;
	@%p204 bra 	$L__BB27_316;
	mov.u64 	%rd318, %rd199;
	ld.param.u8 	%rs5, [%rd318];
	ld.param.u64 	%rd319, [%rd318+24];
	cvta.to.global.u64 	%rd99, %rd319;
	setp.ne.s32 	%p205, %r1510, 0;
	setp.lt.s32 	%p206, %r252, %r1564;
	and.pred  	%p207, %p205, %p206;
	@%p207 bra 	$L__BB27_261;
	bra.uni 	$L__BB27_264;
$L__BB27_261:
	setp.ne.s16 	%p208, %rs5, 0;
	mov.b64 	%rd712, 0;
	@%p208 bra 	$L__BB27_263;
	ld.global.u64 	%rd712, [%rd99];
$L__BB27_263:
	cvt.s64.s32 	%rd321, %r252;
	add.s64 	%rd322, %rd712, %rd321;
	shl.b64 	%rd323, %rd322, 2;
	add.s64 	%rd324, %rd2, %rd323;
	st.global.u32 	[%rd324], %r174;
$L__BB27_264:
	setp.eq.s32 	%p209, %r1511, 0;
	setp.ge.s32 	%p210, %r253, %r1564;
	or.pred  	%p211, %p209, %p210;
	@%p211 bra 	$L__BB27_268;
	setp.ne.s16 	%p212, %rs5, 0;
	mov.b64 	%rd713, 0;
	@%p212 bra 	$L__BB27_267;
	ld.global.u64 	%rd713, [%rd99];
$L__BB27_267:
	cvt.s64.s32 	%rd326, %r253;
	add.s64 	%rd327, %rd713, %rd326;
	shl.b64 	%rd328, %rd327, 2;
	add.s64 	%rd329, %rd2, %rd328;
	st.global.u32 	[%rd329], %r176;
$L__BB27_268:
	setp.eq.s32 	%p213, %r1512, 0;
	setp.ge.s32 	%p214, %r254, %r1564;
	or.pred  	%p215, %p213, %p214;
	@%p215 bra 	$L__BB27_272;
	setp.ne.s16 	%p216, %rs5, 0;
	mov.b64 	%rd714, 0;
	@%p216 bra 	$L__BB27_271;
	ld.global.u64 	%rd714, [%rd99];
$L__BB27_271:
	cvt.s64.s32 	%rd331, %r254;
	add.s64 	%rd332, %rd714, %rd331;
	shl.b64 	%rd333, %rd332, 2;
	add.s64 	%rd334, %rd2, %rd333;
	st.global.u32 	[%rd334], %r178;
$L__BB27_272:
	setp.eq.s32 	%p217, %r1513, 0;
	setp.ge.s32 	%p218, %r255, %r1564;
	or.pred  	%p219, %p217, %p218;
	@%p219 bra 	$L__BB27_276;
	setp.ne.s16 	%p220, %rs5, 0;
	mov.b64 	%rd715, 0;
	@%p220 bra 	$L__BB27_275;
	ld.global.u64 	%rd715, [%rd99];
$L__BB27_275:
	cvt.s64.s32 	%rd336, %r255;
	add.s64 	%rd337, %rd715, %rd336;
	shl.b64 	%rd338, %rd337, 2;
	add.s64 	%rd339, %rd2, %rd338;
	st.global.u32 	[%rd339], %r180;
$L__BB27_276:
	setp.eq.s32 	%p221, %r1514, 0;
	setp.ge.s32 	%p222, %r256, %r1564;
	or.pred  	%p223, %p221, %p222;
	@%p223 bra 	$L__BB27_280;
	setp.ne.s16 	%p224, %rs5, 0;
	mov.b64 	%rd716, 0;
	@%p224 bra 	$L__BB27_279;
	ld.global.u64 	%rd716, [%rd99];
$L__BB27_279:
	cvt.s64.s32 	%rd341, %r256;
	add.s64 	%rd342, %rd716, %rd341;
	shl.b64 	%rd343, %rd342, 2;
	add.s64 	%rd344, %rd2, %rd343;
	st.global.u32 	[%rd344], %r182;
$L__BB27_280:
	setp.eq.s32 	%p225, %r1515, 0;
	setp.ge.s32 	%p226, %r257, %r1564;
	or.pred  	%p227, %p225, %p226;
	@%p227 bra 	$L__BB27_284;
	setp.ne.s16 	%p228, %rs5, 0;
	mov.b64 	%rd717, 0;
	@%p228 bra 	$L__BB27_283;
	ld.global.u64 	%rd717, [%rd99];
$L__BB27_283:
	cvt.s64.s32 	%rd346, %r257;
	add.s64 	%rd347, %rd717, %rd346;
	shl.b64 	%rd348, %rd347, 2;
	add.s64 	%rd349, %rd2, %rd348;
	st.global.u32 	[%rd349], %r184;
$L__BB27_284:
	setp.eq.s32 	%p229, %r1516, 0;
	setp.ge.s32 	%p230, %r258, %r1564;
	or.pred  	%p231, %p229, %p230;
	@%p231 bra 	$L__BB27_288;
	setp.ne.s16 	%p232, %rs5, 0;
	mov.b64 	%rd718, 0;
	@%p232 bra 	$L__BB27_287;
	ld.global.u64 	%rd718, [%rd99];
$L__BB27_287:
	cvt.s64.s32 	%rd351, %r258;
	add.s64 	%rd352, %rd718, %rd351;
	shl.b64 	%rd353, %rd352, 2;
	add.s64 	%rd354, %rd2, %rd353;
	st.global.u32 	[%rd354], %r186;
$L__BB27_288:
	setp.eq.s32 	%p233, %r1517, 0;
	setp.ge.s32 	%p234, %r259, %r1564;
	or.pred  	%p235, %p233, %p234;
	@%p235 bra 	$L__BB27_292;
	setp.ne.s16 	%p236, %rs5, 0;
	mov.b64 	%rd719, 0;
	@%p236 bra 	$L__BB27_291;
	ld.global.u64 	%rd719, [%rd99];
$L__BB27_291:
	cvt.s64.s32 	%rd356, %r259;
	add.s64 	%rd357, %rd719, %rd356;
	shl.b64 	%rd358, %rd357, 2;
	add.s64 	%rd359, %rd2, %rd358;
	st.global.u32 	[%rd359], %r188;
$L__BB27_292:
	setp.eq.s32 	%p237, %r1518, 0;
	setp.ge.s32 	%p238, %r260, %r1564;
	or.pred  	%p239, %p237, %p238;
	@%p239 bra 	$L__BB27_296;
	setp.ne.s16 	%p240, %rs5, 0;
	mov.b64 	%rd720, 0;
	@%p240 bra 	$L__BB27_295;
	ld.global.u64 	%rd720, [%rd99];
$L__BB27_295:
	cvt.s64.s32 	%rd361, %r260;
	add.s64 	%rd362, %rd720, %rd361;
	shl.b64 	%rd363, %rd362, 2;
	add.s64 	%rd364, %rd2, %rd363;
	st.global.u32 	[%rd364], %r190;
$L__BB27_296:
	setp.eq.s32 	%p241, %r1519, 0;
	setp.ge.s32 	%p242, %r261, %r1564;
	or.pred  	%p243, %p241, %p242;
	@%p243 bra 	$L__BB27_300;
	setp.ne.s16 	%p244, %rs5, 0;
	mov.b64 	%rd721, 0;
	@%p244 bra 	$L__BB27_299;
	ld.global.u64 	%rd721, [%rd99];
$L__BB27_299:
	cvt.s64.s32 	%rd366, %r261;
	add.s64 	%rd367, %rd721, %rd366;
	shl.b64 	%rd368, %rd367, 2;
	add.s64 	%rd369, %rd2, %rd368;
	st.global.u32 	[%rd369], %r192;
$L__BB27_300:
	setp.eq.s32 	%p245, %r1520, 0;
	setp.ge.s32 	%p246, %r262, %r1564;
	or.pred  	%p247, %p245, %p246;
	@%p247 bra 	$L__BB27_304;
	setp.ne.s16 	%p248, %rs5, 0;
	mov.b64 	%rd722, 0;
	@%p248 bra 	$L__BB27_303;
	ld.global.u64 	%rd722, [%rd99];
$L__BB27_303:
	cvt.s64.s32 	%rd371, %r262;
	add.s64 	%rd372, %rd722, %rd371;
	shl.b64 	%rd373, %rd372, 2;
	add.s64 	%rd374, %rd2, %rd373;
	st.global.u32 	[%rd374], %r194;
$L__BB27_304:
	setp.eq.s32 	%p249, %r1521, 0;
	setp.ge.s32 	%p250, %r263, %r1564;
	or.pred  	%p251, %p249, %p250;
	@%p251 bra 	$L__BB27_308;
	setp.ne.s16 	%p252, %rs5, 0;
	mov.b64 	%rd723, 0;
	@%p252 bra 	$L__BB27_307;
	ld.global.u64 	%rd723, [%rd99];
$L__BB27_307:
	cvt.s64.s32 	%rd376, %r263;
	add.s64 	%rd377, %rd723, %rd376;
	shl.b64 	%rd378, %rd377, 2;
	add.s64 	%rd379, %rd2, %rd378;
	st.global.u32 	[%rd379], %r196;
$L__BB27_308:
	setp.eq.s32 	%p253, %r1522, 0;
	setp.ge.s32 	%p254, %r264, %r1564;
	or.pred  	%p255, %p253, %p254;
	@%p255 bra 	$L__BB27_312;
	setp.ne.s16 	%p256, %rs5, 0;
	mov.b64 	%rd724, 0;
	@%p256 bra 	$L__BB27_311;
	ld.global.u64 	%rd724, [%rd99];
$L__BB27_311:
	cvt.s64.s32 	%rd381, %r264;
	add.s64 	%rd382, %rd724, %rd381;
	shl.b64 	%rd383, %rd382, 2;
	add.s64 	%rd384, %rd2, %rd383;
	st.global.u32 	[%rd384], %r198;
$L__BB27_312:
	setp.eq.s32 	%p257, %r1523, 0;
	setp.ge.s32 	%p258, %r265, %r1564;
	or.pred  	%p259, %p257, %p258;
	@%p259 bra 	$L__BB27_509;
	setp.ne.s16 	%p260, %rs5, 0;
	mov.b64 	%rd725, 0;
	@%p260 bra 	$L__BB27_315;
	ld.global.u64 	%rd725, [%rd99];
$L__BB27_315:
	cvt.s64.s32 	%rd386, %r265;
	add.s64 	%rd387, %rd725, %rd386;
	shl.b64 	%rd388, %rd387, 2;
	add.s64 	%rd389, %rd2, %rd388;
	st.global.u32 	[%rd389], %r200;
	bra.uni 	$L__BB27_509;
$L__BB27_316:
	bar.sync 	0;
	setp.eq.s32 	%p261, %r1510, 0;
	@%p261 bra 	$L__BB27_318;
	shl.b32 	%r838, %r252, 2;
	mov.u32 	%r839, _ZZN3cub18CUB_300001_SM_10006detail6select23DeviceSelectSweepKernelINS2_10policy_hubIjbiLb0ELNS0_10SelectImplE0EE10Policy1000EN6thrust24THRUST_300001_SM_1000_NS17counting_iteratorIjNS9_11use_defaultESB_SB_EENS9_18transform_iteratorI9NonZeroOpIdEPKdSB_SB_EEPjSJ_NS0_13ScanTileStateIiLb1EEENS0_8NullTypeESM_iNS2_19streaming_context_tIlLb1EEELS5_0EEEvT0_T1_T2_T3_T4_T5_T6_T7_iT8_NS1_7vsmem_tEE19static_temp_storage;
	add.s32 	%r840, %r839, %r838;
	st.shared.u32 	[%r840], %r174;
$L__BB27_318:
	setp.eq.s32 	%p262, %r1511, 0;
	@%p262 bra 	$L__BB27_320;
	shl.b32 	%r841, %r253, 2;
	mov.u32 	%r842, _ZZN3cub18CUB_300001_SM_10006detail6select23DeviceSelectSweepKernelINS2_10policy_hubIjbiLb0ELNS0_10SelectImplE0EE10Policy1000EN6thrust24THRUST_300001_SM_1000_NS17counting_iteratorIjNS9_11use_defaultESB_SB_EENS9_18transform_iteratorI9NonZeroOpIdEPKdSB_SB_EEPjSJ_NS0_13ScanTileStateIiLb1EEENS0_8NullTypeESM_iNS2_19streaming_context_tIlLb1EEELS5_0EEEvT0_T1_T2_T3_T4_T5_T6_T7_iT8_NS1_7vsmem_tEE19static_temp_storage;
	add.s32 	%r843, %r842, %r841;
	st.shared.u32 	[%r843], %r176;
$L__BB27_320:
	setp.eq.s32 	%p263, %r1512, 0;
	@%p263 bra 	$L__BB27_322;
	shl.b32 	%r844, %r254, 2;
	mov.u32 	%r845, _ZZN3cub18CUB_300001_SM_10006detail6select23DeviceSelectSweepKernelINS2_10policy_hubIjbiLb0ELNS0_10SelectImplE0EE10Policy1000EN6thrust24THRUST_300001_SM_1000_NS17counting_iteratorIjNS9_11use_defaultESB_SB_EENS9_18transform_iteratorI9NonZeroOpIdEPKdSB_SB_EEPjSJ_NS0_13ScanTileStateIiLb1EEENS0_8NullTypeESM_iNS2_19streaming_context_tIlLb1EEELS5_0EEEvT0_T1_T2_T3_T4_T5_T6_T7_iT8_NS1_7vsmem_tEE19static_temp_storage;
	add.s32 	%r846, %r845, %r844;
	st.shared.u32 	[%r846], %r178;
$L__BB27_322:
	setp.eq.s32 	%p264, %r1513, 0;
	@%p264 bra 	$L__BB27_324;
	shl.b32 	%r847, %r255, 2;
	mov.u32 	%r848, _ZZN3cub18CUB_300001_SM_10006detail6select23DeviceSelectSweepKernelINS2_10policy_hubIjbiLb0ELNS0_10SelectImplE0EE10Policy1000EN6thrust24THRUST_300001_SM_1000_NS17counting_iteratorIjNS9_11use_defaultESB_SB_EENS9_18transform_iteratorI9NonZeroOpIdEPKdSB_SB_EEPjSJ_NS0_13ScanTileStateIiLb1EEENS0_8NullTypeESM_iNS2_19streaming_context_tIlLb1EEELS5_0EEEvT0_T1_T2_T3_T4_T5_T6_T7_iT8_NS1_7vsmem_tEE19static_temp_storage;
	add.s32 	%r849, %r848, %r847;
	st.shared.u32 	[%r849], %r180;
$L__BB27_324:
	setp.eq.s32 	%p265, %r1514, 0;
	@%p265 bra 	$L__BB27_326;
	shl.b32 	%r850, %r256, 2;
	mov.u32 	%r851, _ZZN3cub18CUB_300001_SM_10006detail6select23DeviceSelectSweepKernelINS2_10policy_hubIjbiLb0ELNS0_10SelectImplE0EE10Policy1000EN6thrust24THRUST_300001_SM_1000_NS17counting_iteratorIjNS9_11use_defaultESB_SB_EENS9_18transform_iteratorI9NonZeroOpIdEPKdSB_SB_EEPjSJ_NS0_13ScanTileStateIiLb1EEENS0_8NullTypeESM_iNS2_19streaming_context_tIlLb1EEELS5_0EEEvT0_T1_T2_T3_T4_T5_T6_T7_iT8_NS1_7vsmem_tEE19static_temp_storage;
	add.s32 	%r852, %r851, %r850;
	st.shared.u32 	[%r852], %r182;
$L__BB27_326:
	setp.eq.s32 	%p266, %r1515, 0;
	@%p266 bra 	$L__BB27_328;
	shl.b32 	%r853, %r257, 2;
	mov.u32 	%r854, _ZZN3cub18CUB_300001_SM_10006detail6select23DeviceSelectSweepKernelINS2_10policy_hubIjbiLb0ELNS0_10SelectImplE0EE10Policy1000EN6thrust24THRUST_300001_SM_1000_NS17counting_iteratorIjNS9_11use_defaultESB_SB_EENS9_18transform_iteratorI9NonZeroOpIdEPKdSB_SB_EEPjSJ_NS0_13ScanTileStateIiLb1EEENS0_8NullTypeESM_iNS2_19streaming_context_tIlLb1EEELS5_0EEEvT0_T1_T2_T3_T4_T5_T6_T7_iT8_NS1_7vsmem_tEE19static_temp_storage;
	add.s32 	%r855, %r854, %r853;
	st.shared.u32 	[%r855], %r184;
$L__BB27_328:
	setp.eq.s32 	%p267, %r1516, 0;
	@%p267 bra 	$L__BB27_330;
	shl.b32 	%r856, %r258, 2;
	mov.u32 	%r857, _ZZN3cub18CUB_300001_SM_10006detail6select23DeviceSelectSweepKernelINS2_10policy_hubIjbiLb0ELNS0_10SelectImplE0EE10Policy1000EN6thrust24THRUST_300001_SM_1000_NS17counting_iteratorIjNS9_11use_defaultESB_SB_EENS9_18transform_iteratorI9NonZeroOpIdEPKdSB_SB_EEPjSJ_NS0_13ScanTileStateIiLb1EEENS0_8NullTypeESM_iNS2_19streaming_context_tIlLb1EEELS5_0EEEvT0_T1_T2_T3_T4_T5_T6_T7_iT8_NS1_7vsmem_tEE19static_temp_storage;
	add.s32 	%r858, %r857, %r856;
	st.shared.u32 	[%r858], %r186;
$L__BB27_330:
	setp.eq.s32 	%p268, %r1517, 0;
	@%p268 bra 	$L__BB27_332;
	shl.b32 	%r859, %r259, 2;
	mov.u32 	%r860, _ZZN3cub18CUB_300001_SM_10006detail6select23DeviceSelectSweepKernelINS2_10policy_hubIjbiLb0ELNS0_10SelectImplE0EE10Policy1000EN6thrust24THRUST_300001_SM_1000_NS17counting_iteratorIjNS9_11use_defaultESB_SB_EENS9_18transform_iteratorI9NonZeroOpIdEPKdSB_SB_EEPjSJ_NS0_13ScanTileStateIiLb1EEENS0_8NullTypeESM_iNS2_19streaming_context_tIlLb1EEELS5_0EEEvT0_T1_T2_T3_T4_T5_T6_T7_iT8_NS1_7vsmem_tEE19static_temp_storage;
	add.s32 	%r861, %r860, %r859;
	st.shared.u32 	[%r861], %r188;
$L__BB27_332:
	setp.eq.s32 	%p269, %r1518, 0;
	@%p269 bra 	$L__BB27_334;
	shl.b32 	%r862, %r260, 2;
	mov.u32 	%r863, _ZZN3cub18CUB_300001_SM_10006detail6select23DeviceSelectSweepKernelINS2_10policy_hubIjbiLb0ELNS0_10SelectImplE0EE10Policy1000EN6thrust24THRUST_300001_SM_1000_NS17counting_iteratorIjNS9_11use_defaultESB_SB_EENS9_18transform_iteratorI9NonZeroOpIdEPKdSB_SB_EEPjSJ_NS0_13ScanTileStateIiLb1EEENS0_8NullTypeESM_iNS2_19streaming_context_tIlLb1EEELS5_0EEEvT0_T1_T2_T3_T4_T5_T6_T7_iT8_NS1_7vsmem_tEE19static_temp_storage;
	add.s32 	%r864, %r863, %r862;
	st.shared.u32 	[%r864], %r190;
$L__BB27_334:
	setp.eq.s32 	%p270, %r1519, 0;
	@%p270 bra 	$L__BB27_336;
	shl.b32 	%r865, %r261, 2;
	mov.u32 	%r866, _ZZN3cub18CUB_300001_SM_10006detail6select23DeviceSelectSweepKernelINS2_10policy_hubIjbiLb0ELNS0_10SelectImplE0EE10Policy1000EN6thrust24THRUST_300001_SM_1000_NS17counting_iteratorIjNS9_11use_defaultESB_SB_EENS9_18transform_iteratorI9NonZeroOpIdEPKdSB_SB_EEPjSJ_NS0_13ScanTileStateIiLb1EEENS0_8NullTypeESM_iNS2_19streaming_context_tIlLb1EEELS5_0EEEvT0_T1_T2_T3_T4_T5_T6_T7_iT8_NS1_7vsmem_tEE19static_temp_storage;
	add.s32 	%r867, %r866, %r865;
	st.shared.u32 	[%r867], %r192;
$L__BB27_336:
	setp.eq.s32 	%p271, %r1520, 0;
	@%p271 bra 	$L__BB27_338;
	shl.b32 	%r868, %r262, 2;
	mov.u32 	%r869, _ZZN3cub18CUB_300001_SM_10006detail6select23DeviceSelectSweepKernelINS2_10policy_hubIjbiLb0ELNS0_10SelectImplE0EE10Policy1000EN6thrust24THRUST_300001_SM_1000_NS17counting_iteratorIjNS9_11use_defaultESB_SB_EENS9_18transform_iteratorI9NonZeroOpIdEPKdSB_SB_EEPjSJ_NS0_13ScanTileStateIiLb1EEENS0_8NullTypeESM_iNS2_19streaming_context_tIlLb1EEELS5_0EEEvT0_T1_T2_T3_T4_T5_T6_T7_iT8_NS1_7vsmem_tEE19static_temp_storage;
	add.s32 	%r870, %r869, %r868;
	st.shared.u32 	[%r870], %r194;
$L__BB27_338:
	setp.eq.s32 	%p272, %r1521, 0;
	@%p272 bra 	$L__BB27_340;
	shl.b32 	%r871, %r263, 2;
	mov.u32 	%r872, _ZZN3cub18CUB_300001_SM_10006detail6select23DeviceSelectSweepKernelINS2_10policy_hubIjbiLb0ELNS0_10SelectImplE0EE10Policy1000EN6thrust24THRUST_300001_SM_1000_NS17counting_iteratorIjNS9_11use_defaultESB_SB_EENS9_18transform_iteratorI9NonZeroOpIdEPKdSB_SB_EEPjSJ_NS0_13ScanTileStateIiLb1EEENS0_8NullTypeESM_iNS2_19streaming_context_tIlLb1EEELS5_0EEEvT0_T1_T2_T3_T4_T5_T6_T7_iT8_NS1_7vsmem_tEE19static_temp_storage;
	add.s32 	%r873, %r872, %r871;
	st.shared.u32 	[%r873], %r196;
$L__BB27_340:
	setp.eq.s32 	%p273, %r1522, 0;
	@%p273 bra 	$L__BB27_342;
	shl.b32 	%r874, %r264, 2;
	mov.u32 	%r875, _ZZN3cub18CUB_300001_SM_10006detail6select23DeviceSelectSweepKernelINS2_10policy_hubIjbiLb0ELNS0_10SelectImplE0EE10Policy1000EN6thrust24THRUST_300001_SM_1000_NS17counting_iteratorIjNS9_11use_defaultESB_SB_EENS9_18transform_iteratorI9NonZeroOpIdEPKdSB_SB_EEPjSJ_NS0_13ScanTileStateIiLb1EEENS0_8NullTypeESM_iNS2_19streaming_context_tIlLb1EEELS5_0EEEvT0_T1_T2_T3_T4_T5_T6_T7_iT8_NS1_7vsmem_tEE19static_temp_storage;
	add.s32 	%r876, %r875, %r874;
	st.shared.u32 	[%r876], %r198;
$L__BB27_342:
	setp.eq.s32 	%p274, %r1523, 0;
	@%p274 bra 	$L__BB27_344;
	shl.b32 	%r877, %r265, 2;
	mov.u32 	%r878, _ZZN3cub18CUB_300001_SM_10006detail6select23DeviceSelectSweepKernelINS2_10policy_hubIjbiLb0ELNS0_10SelectImplE0EE10Policy1000EN6thrust24THRUST_300001_SM_1000_NS17counting_iteratorIjNS9_11use_defaultESB_SB_EENS9_18transform_iteratorI9NonZeroOpIdEPKdSB_SB_EEPjSJ_NS0_13ScanTileStateIiLb1EEENS0_8NullTypeESM_iNS2_19streaming_context_tIlLb1EEELS5_0EEEvT0_T1_T2_T3_T4_T5_T6_T7_iT8_NS1_7vsmem_tEE19static_temp_storage;
	add.s32 	%r879, %r878, %r877;
	st.shared.u32 	[%r879], %r200;
$L__BB27_344:
	bar.sync 	0;
	mov.u32 	%r1528, %tid.x;
	setp.ge.u32 	%p275, %r1528, %r1564;
	@%p275 bra 	$L__BB27_509;
	ld.param.u32 	%r1483, [_ZN3cub18CUB_300001_SM_10006detail6select23DeviceSelectSweepKernelINS2_10policy_hubIjbiLb0ELNS0_10SelectImplE0EE10Policy1000EN6thrust24THRUST_300001_SM_1000_NS17counting_iteratorIjNS9_11use_defaultESB_SB_EENS9_18transform_iteratorI9NonZeroOpIdEPKdSB_SB_EEPjSJ_NS0_13ScanTileStateIiLb1EEENS0_8NullTypeESM_iNS2_19streaming_context_tIlLb1EEELS5_0EEEvT0_T1_T2_T3_T4_T5_T6_T7_iT8_NS1_7vsmem_tE_param_7];
	ld.param.u64 	%rd655, [_ZN3cub18CUB_300001_SM_10006detail6select23DeviceSelectSweepKernelINS2_10policy_hubIjbiLb0ELNS0_10SelectImplE0EE10Policy1000EN6thrust24THRUST_300001_SM_1000_NS17counting_iteratorIjNS9_11use_defaultESB_SB_EENS9_18transform_iteratorI9NonZeroOpIdEPKdSB_SB_EEPjSJ_NS0_13ScanTileStateIiLb1EEENS0_8NullTypeESM_iNS2_19streaming_context_tIlLb1EEELS5_0EEEvT0_T1_T2_T3_T4_T5_T6_T7_iT8_NS1_7vsmem_tE_param_2];
	cvta.to.global.u64 	%rd100, %rd655;
	mov.u64 	%rd390, %rd199;
	ld.param.u8 	%rs6, [%rd390];
	ld.param.u64 	%rd391, [%rd390+24];
	cvta.to.global.u64 	%rd101, %rd391;
	add.s32 	%r880, %r237, %r238;
	add.s32 	%r881, %r880, %r239;
	add.s32 	%r882, %r881, %r240;
	add.s32 	%r883, %r882, %r241;
	add.s32 	%r884, %r883, %r242;
	add.s32 	%r885, %r884, %r243;
	add.s32 	%r886, %r885, %r244;
	add.s32 	%r887, %r886, %r245;
	add.s32 	%r888, %r887, %r246;
	add.s32 	%r889, %r888, %r247;
	add.s32 	%r890, %r889, %r248;
	add.s32 	%r891, %r890, %r249;
	add.s32 	%r892, %r891, %r250;
	add.s32 	%r893, %r892, %r251;
	add.s32 	%r894, %r893, %r236;
	add.s32 	%r895, %r894, %r1483;
	sub.s32 	%r896, %r895, %r1528;
	add.s32 	%r268, %r896, -7169;
	and.b32  	%r897, %r268, 1536;
	setp.eq.s32 	%p276, %r897, 1536;
	@%p276 bra 	$L__BB27_350;
	cvt.u64.u32 	%rd705, %r1528;
	shl.b32 	%r898, %r1528, 2;
	mov.u32 	%r899, _ZZN3cub18CUB_300001_SM_10006detail6select23DeviceSelectSweepKernelINS2_10policy_hubIjbiLb0ELNS0_10SelectImplE0EE10Policy1000EN6thrust24THRUST_300001_SM_1000_NS17counting_iteratorIjNS9_11use_defaultESB_SB_EENS9_18transform_iteratorI9NonZeroOpIdEPKdSB_SB_EEPjSJ_NS0_13ScanTileStateIiLb1EEENS0_8NullTypeESM_iNS2_19streaming_context_tIlLb1EEELS5_0EEEvT0_T1_T2_T3_T4_T5_T6_T7_iT8_NS1_7vsmem_tEE19static_temp_storage;
	add.s32 	%r1525, %r899, %r898;
	shr.u32 	%r900, %r268, 9;
	add.s32 	%r901, %r900, 1;
	and.b32  	%r902, %r901, 3;
	neg.s32 	%r1524, %r902;
$L__BB27_347:
	.pragma "nounroll";
	setp.ne.s16 	%p277, %rs6, 0;
	ld.shared.u32 	%r273, [%r1525];
	mov.b64 	%rd706, 0;
	@%p277 bra 	$L__BB27_349;
	ld.global.u64 	%rd706, [%rd101];
$L__BB27_349:
	add.s64 	%rd393, %rd706, %rd705;
	shl.b64 	%rd394, %rd393, 2;
	add.s64 	%rd395, %rd100, %rd394;
	st.global.u32 	[%rd395], %r273;
	add.s64 	%rd705, %rd705, 512;
	cvt.u32.u64 	%r1528, %rd705;
	add.s32 	%r1525, %r1525, 2048;
	add.s32 	%r1524, %r1524, 1;
	setp.ne.s32 	%p278, %r1524, 0;
	@%p278 bra 	$L__BB27_347;
$L__BB27_350:
	setp.lt.u32 	%p279, %r268, 1536;
	@%p279 bra 	$L__BB27_509;
	mul.wide.u32 	%rd397, %r1528, 4;
	add.s64 	%rd107, %rd100, %rd397;
	shl.b32 	%r903, %r1528, 2;
	mov.u32 	%r904, _ZZN3cub18CUB_300001_SM_10006detail6select23DeviceSelectSweepKernelINS2_10policy_hubIjbiLb0ELNS0_10SelectImplE0EE10Policy1000EN6thrust24THRUST_300001_SM_1000_NS17counting_iteratorIjNS9_11use_defaultESB_SB_EENS9_18transform_iteratorI9NonZeroOpIdEPKdSB_SB_EEPjSJ_NS0_13ScanTileStateIiLb1EEENS0_8NullTypeESM_iNS2_19streaming_context_tIlLb1EEELS5_0EEEvT0_T1_T2_T3_T4_T5_T6_T7_iT8_NS1_7vsmem_tEE19static_temp_storage;
	add.s32 	%r905, %r903, %r904;
	add.s32 	%r1527, %r905, 4096;
	mov.b64 	%rd707, 0;
$L__BB27_352:
	setp.ne.s16 	%p280, %rs6, 0;
	ld.shared.u32 	%r281, [%r1527+-4096];
	mov.b64 	%rd708, 0;
	@%p280 bra 	$L__BB27_354;
	ld.global.u64 	%rd708, [%rd101];
$L__BB27_354:
	setp.ne.s16 	%p281, %rs6, 0;
	shl.b64 	%rd400, %rd708, 2;
	add.s64 	%rd401, %rd707, %rd400;
	add.s64 	%rd402, %rd107, %rd401;
	st.global.u32 	[%rd402], %r281;
	ld.shared.u32 	%r282, [%r1527+-2048];
	mov.b64 	%rd709, 0;
	@%p281 bra 	$L__BB27_356;
	ld.global.u64 	%rd709, [%rd101];
$L__BB27_356:
	setp.ne.s16 	%p282, %rs6, 0;
	shl.b64 	%rd404, %rd709, 2;
	add.s64 	%rd405, %rd707, %rd404;
	add.s64 	%rd406, %rd107, %rd405;
	st.global.u32 	[%rd406+2048], %r282;
	ld.shared.u32 	%r283, [%r1527];
	mov.b64 	%rd710, 0;
	@%p282 bra 	$L__BB27_358;
	ld.global.u64 	%rd710, [%rd101];
$L__BB27_358:
	setp.ne.s16 	%p283, %rs6, 0;
	shl.b64 	%rd408, %rd710, 2;
	add.s64 	%rd409, %rd707, %rd408;
	add.s64 	%rd410, %rd107, %rd409;
	st.global.u32 	[%rd410+4096], %r283;
	ld.shared.u32 	%r284, [%r1527+2048];
	mov.b64 	%rd711, 0;
	@%p283 bra 	$L__BB27_360;
	ld.global.u64 	%rd711, [%rd101];
$L__BB27_360:
	shl.b64 	%rd411, %rd711, 2;
	add.s64 	%rd412, %rd707, %rd411;
	add.s64 	%rd413, %rd107, %rd412;
	st.global.u32 	[%rd413+6144], %r284;
	add.s32 	%r1528, %r1528, 2048;
	add.s64 	%rd707, %rd707, 8192;
	add.s32 	%r1527, %r1527, 8192;
	setp.lt.s32 	%p284, %r1528, %r1564;
	@%p284 bra 	$L__BB27_352;
	bra.uni 	$L__BB27_509;
$L__BB27_361:
	ld.param.u8 	%rs17, [%rd1];
	setp.eq.s16 	%p3, %rs17, 0;
	ld.param.u64 	%rd200, [%rd1+16];
	cvt.u32.u64 	%r454, %rd200;
	selp.b32 	%r455, %r454, 0, %p3;
	mov.u32 	%r1560, %tid.x;
	mul.lo.s32 	%r456, %r1560, 14;
	add.s32 	%r457, %r1, %r3;
	add.s32 	%r458, %r457, %r455;
	setp.ge.s32 	%p4, %r456, %r172;
	add.s32 	%r288, %r458, %r456;
	or.b32  	%r289, %r456, 1;
	add.s32 	%r290, %r288, 1;
	add.s32 	%r291, %r456, 2;
	add.s32 	%r292, %r288, 2;
	add.s32 	%r293, %r456, 3;
	add.s32 	%r294, %r288, 3;
	add.s32 	%r295, %r456, 4;
	add.s32 	%r296, %r288, 4;
	add.s32 	%r297, %r456, 5;
	add.s32 	%r298, %r288, 5;
	add.s32 	%r299, %r456, 6;
	add.s32 	%r300, %r288, 6;
	add.s32 	%r301, %r456, 7;
	add.s32 	%r302, %r288, 7;
	add.s32 	%r303, %r456, 8;
	add.s32 	%r304, %r288, 8;
	add.s32 	%r305, %r456, 9;
	add.s32 	%r306, %r288, 9;
	add.s32 	%r307, %r456, 10;
	add.s32 	%r308, %r288, 10;
	add.s32 	%r309, %r456, 11;
	add.s32 	%r310, %r288, 11;
	add.s32 	%r311, %r456, 12;
	add.s32 	%r312, %r288, 12;
	add.s32 	%r313, %r456, 13;
	add.s32 	%r314, %r288, 13;
	bar.sync 	0;
	selp.b64 	%rd201, %rd200, 0, %p3;
	cvt.s64.s32 	%rd202, %r3;
	add.s64 	%rd203, %rd201, %rd202;
	cvt.u64.u32 	%rd204, %r456;
	add.s64 	%rd205, %rd203, %rd204;
	shl.b64 	%rd206, %rd205, 3;
	add.s64 	%rd146, %rd4, %rd206;
	mov.b32 	%r1529, 1;
	@%p4 bra 	$L__BB27_363;
	ld.global.f64 	%fd29, [%rd146];
	setp.neu.f64 	%p5, %fd29, 0d0000000000000000;
	selp.u32 	%r1529, 1, 0, %p5;
$L__BB27_363:
	setp.ge.s32 	%p6, %r289, %r172;
	mov.b32 	%r1530, 1;
	@%p6 bra 	$L__BB27_365;
	ld.global.f64 	%fd30, [%rd146+8];
	setp.neu.f64 	%p7, %fd30, 0d0000000000000000;
	selp.u32 	%r1530, 1, 0, %p7;
$L__BB27_365:
	setp.ge.s32 	%p8, %r291, %r172;
	mov.b32 	%r1531, 1;
	@%p8 bra 	$L__BB27_367;
	ld.global.f64 	%fd31, [%rd146+16];
	setp.neu.f64 	%p9, %fd31, 0d0000000000000000;
	selp.u32 	%r1531, 1, 0, %p9;
$L__BB27_367:
	setp.ge.s32 	%p10, %r293, %r172;
	mov.b32 	%r1532, 1;
	@%p10 bra 	$L__BB27_369;
	ld.global.f64 	%fd32, [%rd146+24];
	setp.neu.f64 	%p11, %fd32, 0d0000000000000000;
	selp.u32 	%r1532, 1, 0, %p11;
$L__BB27_369:
	setp.ge.s32 	%p12, %r295, %r172;
	mov.b32 	%r1533, 1;
	@%p12 bra 	$L__BB27_371;
	ld.global.f64 	%fd33, [%rd146+32];
	setp.neu.f64 	%p13, %fd33, 0d0000000000000000;
	selp.u32 	%r1533, 1, 0, %p13;
$L__BB27_371:
	setp.ge.s32 	%p14, %r297, %r172;
	mov.b32 	%r1534, 1;
	@%p14 bra 	$L__BB27_373;
	ld.global.f64 	%fd34, [%rd146+40];
	setp.neu.f64 	%p15, %fd34, 0d0000000000000000;
	selp.u32 	%r1534, 1, 0, %p15;
$L__BB27_373:
	setp.ge.s32 	%p16, %r299, %r172;
	mov.b32 	%r1535, 1;
	@%p16 bra 	$L__BB27_375;
	ld.global.f64 	%fd35, [%rd146+48];
	setp.neu.f64 	%p17, %fd35, 0d0000000000000000;
	selp.u32 	%r1535, 1, 0, %p17;
$L__BB27_375:
	setp.ge.s32 	%p18, %r301, %r172;
	mov.b32 	%r1536, 1;
	@%p18 bra 	$L__BB27_377;
	ld.global.f64 	%fd36, [%rd146+56];
	setp.neu.f64 	%p19, %fd36, 0d0000000000000000;
	selp.u32 	%r1536, 1, 0, %p19;
$L__BB27_377:
	setp.ge.s32 	%p20, %r303, %r172;
	mov.b32 	%r1537, 1;
	@%p20 bra 	$L__BB27_379;
	ld.global.f64 	%fd37, [%rd146+64];
	setp.neu.f64 	%p21, %fd37, 0d0000000000000000;
	selp.u32 	%r1537, 1, 0, %p21;
$L__BB27_379:
	setp.ge.s32 	%p22, %r305, %r172;
	mov.b32 	%r1538, 1;
	@%p22 bra 	$L__BB27_381;
	ld.global.f64 	%fd38, [%rd146+72];
	setp.neu.f64 	%p23, %fd38, 0d0000000000000000;
	selp.u32 	%r1538, 1, 0, %p23;
$L__BB27_381:
	setp.ge.s32 	%p24, %r307, %r172;
	mov.b32 	%r1539, 1;
	@%p24 bra 	$L__BB27_383;
	ld.global.f64 	%fd39, [%rd146+80];
	setp.neu.f64 	%p25, %fd39, 0d0000000000000000;
	selp.u32 	%r1539, 1, 0, %p25;
$L__BB27_383:
	setp.ge.s32 	%p26, %r309, %r172;
	mov.b32 	%r1540, 1;
	@%p26 bra 	$L__BB27_385;
	ld.global.f64 	%fd40, [%rd146+88];
	setp.neu.f64 	%p27, %fd40, 0d0000000000000000;
	selp.u32 	%r1540, 1, 0, %p27;
$L__BB27_385:
	setp.ge.s32 	%p28, %r311, %r172;
	mov.b32 	%r1541, 1;
	@%p28 bra 	$L__BB27_387;
	ld.global.f64 	%fd41, [%rd146+96];
	setp.neu.f64 	%p29, %fd41, 0d0000000000000000;
	selp.u32 	%r1541, 1, 0, %p29;
$L__BB27_387:
	setp.ge.s32 	%p30, %r313, %r172;
	mov.b32 	%r1542, 1;
	@%p30 bra 	$L__BB27_389;
	ld.global.f64 	%fd42, [%rd146+104];
	setp.neu.f64 	%p31, %fd42, 0d0000000000000000;
	selp.u32 	%r1542, 1, 0, %p31;
$L__BB27_389:
	bar.sync 	0;
	add.s32 	%r503, %r1530, %r1529;
	add.s32 	%r504, %r1531, %r503;
	add.s32 	%r505, %r1532, %r504;
	add.s32 	%r343, %r1533, %r505;
	add.s32 	%r506, %r1534, %r343;
	add.s32 	%r507, %r1535, %r506;
	add.s32 	%r508, %r1536, %r507;
	add.s32 	%r509, %r1537, %r508;
	add.s32 	%r510, %r1538, %r509;
	add.s32 	%r511, %r1539, %r510;
	add.s32 	%r512, %r1540, %r511;
	add.s32 	%r513, %r1541, %r512;
	add.s32 	%r477, %r1542, %r513;
	shr.u32 	%r345, %r1560, 5;
	// begin inline asm
	mov.u32 %r472, %laneid;
	// end inline asm
	mov.b32 	%r475, 1;
	mov.b32 	%r500, 0;
	mov.b32 	%r502, -1;
	// begin inline asm
	{  .reg .s32 r0;  .reg .pred p;  shfl.sync.up.b32 r0|p, %r477, %r475, %r500, %r502;  @p add.s32 r0, r0, %r477;  mov.s32 %r473, r0;}
	// end inline asm
	mov.b32 	%r481, 2;
	// begin inline asm
	{  .reg .s32 r0;  .reg .pred p;  shfl.sync.up.b32 r0|p, %r473, %r481, %r500, %r502;  @p add.s32 r0, r0, %r473;  mov.s32 %r479, r0;}
	// end inline asm
	mov.b32 	%r487, 4;
	// begin inline asm
	{  .reg .s32 r0;  .reg .pred p;  shfl.sync.up.b32 r0|p, %r479, %r487, %r500, %r502;  @p add.s32 r0, r0, %r479;  mov.s32 %r485, r0;}
	// end inline asm
	mov.b32 	%r493, 8;
	// begin inline asm
	{  .reg .s32 r0;  .reg .pred p;  shfl.sync.up.b32 r0|p, %r485, %r493, %r500, %r502;  @p add.s32 r0, r0, %r485;  mov.s32 %r491, r0;}
	// end inline asm
	mov.b32 	%r499, 16;
	// begin inline asm
	{  .reg .s32 r0;  .reg .pred p;  shfl.sync.up.b32 r0|p, %r491, %r499, %r500, %r502;  @p add.s32 r0, r0, %r491;  mov.s32 %r497, r0;}
	// end inline asm
	setp.ne.s32 	%p32, %r472, 31;
	@%p32 bra 	$L__BB27_391;
	shl.b32 	%r514, %r345, 2;
	mov.u32 	%r515, _ZZN3cub18CUB_300001_SM_10006detail6select23DeviceSelectSweepKernelINS2_10policy_hubIjbiLb0ELNS0_10SelectImplE0EE10Policy1000EN6thrust24THRUST_300001_SM_1000_NS17counting_iteratorIjNS9_11use_defaultESB_SB_EENS9_18transform_iteratorI9NonZeroOpIdEPKdSB_SB_EEPjSJ_NS0_13ScanTileStateIiLb1EEENS0_8NullTypeESM_iNS2_19streaming_context_tIlLb1EEELS5_0EEEvT0_T1_T2_T3_T4_T5_T6_T7_iT8_NS1_7vsmem_tEE19static_temp_storage;
	add.s32 	%r516, %r515, %r514;
	st.shared.u32 	[%r516], %r497;
$L__BB27_391:
	sub.s32 	%r517, %r497, %r477;
	bar.sync 	0;
	ld.shared.v4.u32 	{%r518, %r519, %r520, %r521}, [_ZZN3cub18CUB_300001_SM_10006detail6select23DeviceSelectSweepKernelINS2_10policy_hubIjbiLb0ELNS0_10SelectImplE0EE10Policy1000EN6thrust24THRUST_300001_SM_1000_NS17counting_iteratorIjNS9_11use_defaultESB_SB_EENS9_18transform_iteratorI9NonZeroOpIdEPKdSB_SB_EEPjSJ_NS0_13ScanTileStateIiLb1EEENS0_8NullTypeESM_iNS2_19streaming_context_tIlLb1EEELS5_0EEEvT0_T1_T2_T3_T4_T5_T6_T7_iT8_NS1_7vsmem_tEE19static_temp_storage];
	add.s32 	%r522, %r519, %r518;
	setp.eq.s32 	%p33, %r345, 2;
	selp.b32 	%r523, %r522, %r518, %p33;
	add.s32 	%r524, %r522, %r520;
	setp.eq.s32 	%p34, %r345, 3;
	selp.b32 	%r525, %r524, %r523, %p34;
	add.s32 	%r526, %r524, %r521;
	setp.eq.s32 	%p35, %r345, 4;
	selp.b32 	%r527, %r526, %r525, %p35;
	ld.shared.v4.u32 	{%r528, %r529, %r530, %r531}, [_ZZN3cub18CUB_300001_SM_10006detail6select23DeviceSelectSweepKernelINS2_10policy_hubIjbiLb0ELNS0_10SelectImplE0EE10Policy1000EN6thrust24THRUST_300001_SM_1000_NS17counting_iteratorIjNS9_11use_defaultESB_SB_EENS9_18transform_iteratorI9NonZeroOpIdEPKdSB_SB_EEPjSJ_NS0_13ScanTileStateIiLb1EEENS0_8NullTypeESM_iNS2_19streaming_context_tIlLb1EEELS5_0EEEvT0_T1_T2_T3_T4_T5_T6_T7_iT8_NS1_7vsmem_tEE19static_temp_storage+16];
	add.s32 	%r532, %r526, %r528;
	setp.eq.s32 	%p36, %r345, 5;
	selp.b32 	%r533, %r532, %r527, %p36;
	add.s32 	%r534, %r532, %r529;
	setp.eq.s32 	%p37, %r345, 6;
	selp.b32 	%r535, %r534, %r533, %p37;
	add.s32 	%r536, %r534, %r530;
	setp.eq.s32 	%p38, %r345, 7;
	selp.b32 	%r537, %r536, %r535, %p38;
	add.s32 	%r538, %r536, %r531;
	setp.eq.s32 	%p39, %r345, 8;
	selp.b32 	%r539, %r538, %r537, %p39;
	ld.shared.v4.u32 	{%r540, %r541, %r542, %r543}, [_ZZN3cub18CUB_300001_SM_10006detail6select23DeviceSelectSweepKernelINS2_10policy_hubIjbiLb0ELNS0_10SelectImplE0EE10Policy1000EN6thrust24THRUST_300001_SM_1000_NS17counting_iteratorIjNS9_11use_defaultESB_SB_EENS9_18transform_iteratorI9NonZeroOpIdEPKdSB_SB_EEPjSJ_NS0_13ScanTileStateIiLb1EEENS0_8NullTypeESM_iNS2_19streaming_context_tIlLb1EEELS5_0EEEvT0_T1_T2_T3_T4_T5_T6_T7_iT8_NS1_7vsmem_tEE19static_temp_storage+32];
	add.s32 	%r544, %r538, %r540;
	setp.eq.s32 	%p40, %r345, 9;
	selp.b32 	%r545, %r544, %r539, %p40;
	add.s32 	%r546, %r544, %r541;
	setp.eq.s32 	%p41, %r345, 10;
	selp.b32 	%r547, %r546, %r545, %p41;
	add.s32 	%r548, %r546, %r542;
	setp.eq.s32 	%p42, %r345, 11;
	selp.b32 	%r549, %r548, %r547, %p42;
	add.s32 	%r550, %r548, %r543;
	setp.eq.s32 	%p43, %r345, 12;
	selp.b32 	%r551, %r550, %r549, %p43;
	ld.shared.v4.u32 	{%r552, %r553, %r554, %r555}, [_ZZN3cub18CUB_300001_SM_10006detail6select23DeviceSelectSweepKernelINS2_10policy_hubIjbiLb0ELNS0_10SelectImplE0EE10Policy1000EN6thrust24THRUST_300001_SM_1000_NS17counting_iteratorIjNS9_11use_defaultESB_SB_EENS9_18transform_iteratorI9NonZeroOpIdEPKdSB_SB_EEPjSJ_NS0_13ScanTileStateIiLb1EEENS0_8NullTypeESM_iNS2_19streaming_context_tIlLb1EEELS5_0EEEvT0_T1_T2_T3_T4_T5_T6_T7_iT8_NS1_7vsmem_tEE19static_temp_storage+48];
	add.s32 	%r556, %r550, %r552;
	setp.eq.s32 	%p44, %r345, 13;
	selp.b32 	%r557, %r556, %r551, %p44;
	add.s32 	%r558, %r556, %r553;
	setp.eq.s32 	%p45, %r345, 14;
	selp.b32 	%r559, %r558, %r557, %p45;
	add.s32 	%r560, %r558, %r554;
	setp.eq.s32 	%p46, %r345, 15;
	selp.b32 	%r561, %r560, %r559, %p46;
	add.s32 	%r348, %r560, %r555;
	setp.gt.u32 	%p47, %r1560, 31;
	setp.lt.u32 	%p48, %r1560, 32;
	setp.eq.s32 	%p49, %r472, 0;
	selp.b32 	%r562, 0, %r517, %p49;
	add.s32 	%r1556, %r561, %r562;
	selp.b32 	%r350, %r517, %r1556, %p48;
	@%p47 bra 	$L__BB27_407;
	setp.ne.s32 	%p50, %r1560, 0;
	mul.wide.s32 	%rd207, %r1543, 8;
	add.s64 	%rd147, %rd3, %rd207;
	@%p50 bra 	$L__BB27_394;
	st.shared.u32 	[_ZZN3cub18CUB_300001_SM_10006detail6select23DeviceSelectSweepKernelINS2_10policy_hubIjbiLb0ELNS0_10SelectImplE0EE10Policy1000EN6thrust24THRUST_300001_SM_1000_NS17counting_iteratorIjNS9_11use_defaultESB_SB_EENS9_18transform_iteratorI9NonZeroOpIdEPKdSB_SB_EEPjSJ_NS0_13ScanTileStateIiLb1EEENS0_8NullTypeESM_iNS2_19streaming_context_tIlLb1EEELS5_0EEEvT0_T1_T2_T3_T4_T5_T6_T7_iT8_NS1_7vsmem_tEE19static_temp_storage+108], %r348;
	add.s64 	%rd208, %rd147, 256;
	mov.b32 	%r563, 100;
	// begin inline asm
	st.relaxed.gpu.v2.u32 [%rd208], {%r563, %r348};
	// end inline asm
$L__BB27_394:
	not.b32 	%r569, %r1560;
	add.s32 	%r1551, %r1543, %r569;
	mov.b32 	%r565, 675;
	// begin inline asm
	nanosleep.u32 %r565;
	// end inline asm
	mul.wide.s32 	%rd210, %r1551, 8;
	add.s64 	%rd211, %rd3, %rd210;
	add.s64 	%rd209, %rd211, 256;
	// begin inline asm
	ld.relaxed.gpu.v2.u32 {%r1553, %r1545}, [%rd209];
	// end inline asm
	mov.b32 	%r1546, 422;
$L__BB27_395:
	setp.eq.s32 	%p51, %r1553, 99;
	mov.b32 	%r570, -1;
	vote.sync.any.pred 	%p52, %p51, %r570;
	not.pred 	%p53, %p52;
	@%p53 bra 	$L__BB27_397;
	mul.lo.s32 	%r739, %r1543, 16807;
	and.b32  	%r1543, %r739, 2147483647;
	add.s32 	%r740, %r1546, 1;
	rem.u32 	%r736, %r1543, %r740;
	// begin inline asm
	nanosleep.u32 %r736;
	// end inline asm
	shr.u32 	%r1546, %r1546, 1;
	// begin inline asm
	ld.relaxed.gpu.v2.u32 {%r1553, %r1545}, [%rd209];
	// end inline asm
	bra.uni 	$L__BB27_395;
$L__BB27_397:
	setp.eq.s32 	%p54, %r1553, 101;
	mov.b32 	%r597, -1;
	vote.sync.ballot.b32 	%r599, %p54, %r597;
	// begin inline asm
	mov.u32 %r572, %lanemask_ge;
	// end inline asm
	and.b32  	%r600, %r599, %r572;
	or.b32  	%r601, %r600, -2147483648;
	add.s32 	%r602, %r601, -1;
	not.b32 	%r603, %r601;
	and.b32  	%r604, %r603, %r602;
	popc.b32 	%r576, %r604;
	mov.b32 	%r575, 1;
	// begin inline asm
	shfl.sync.down.b32 %r573, %r1545, %r575, %r576, %r597;
	// end inline asm
	setp.lt.s32 	%p56, %r472, %r576;
	selp.b32 	%r605, %r573, 0, %p56;
	add.s32 	%r579, %r605, %r1545;
	mov.b32 	%r580, 2;
	// begin inline asm
	shfl.sync.down.b32 %r578, %r579, %r580, %r576, %r597;
	// end inline asm
	add.s32 	%r365, %r472, 2;
	setp.gt.s32 	%p57, %r365, %r576;
	selp.b32 	%r606, 0, %r578, %p57;
	add.s32 	%r584, %r579, %r606;
	mov.b32 	%r585, 4;
	// begin inline asm
	shfl.sync.down.b32 %r583, %r584, %r585, %r576, %r597;
	// end inline asm
	add.s32 	%r366, %r472, 4;
	setp.gt.s32 	%p58, %r366, %r576;
	selp.b32 	%r607, 0, %r583, %p58;
	add.s32 	%r589, %r584, %r607;
	mov.b32 	%r590, 8;
	// begin inline asm
	shfl.sync.down.b32 %r588, %r589, %r590, %r576, %r597;
	// end inline asm
	add.s32 	%r367, %r472, 8;
	setp.gt.s32 	%p59, %r367, %r576;
	selp.b32 	%r608, 0, %r588, %p59;
	add.s32 	%r594, %r589, %r608;
	mov.b32 	%r595, 16;
	// begin inline asm
	shfl.sync.down.b32 %r593, %r594, %r595, %r576, %r597;
	// end inline asm
	add.s32 	%r368, %r472, 16;
	setp.gt.s32 	%p60, %r368, %r576;
	selp.b32 	%r609, 0, %r593, %p60;
	add.s32 	%r1549, %r594, %r609;
	add.s64 	%rd149, %rd3, 256;
	mov.b32 	%r1547, 422;
$L__BB27_398:
	setp.ne.s32 	%p61, %r1553, 101;
	mov.b32 	%r610, -1;
	vote.sync.all.pred 	%p62, %p61, %r610;
	not.pred 	%p63, %p62;
	@%p63 bra 	$L__BB27_403;
	shr.u32 	%r1547, %r1547, 1;
	mul.wide.s32 	%rd307, %r1551, 8;
	add.s64 	%rd308, %rd149, %rd307;
	add.s64 	%rd306, %rd308, -256;
	// begin inline asm
	ld.relaxed.gpu.v2.u32 {%r1553, %r1554}, [%rd306];
	// end inline asm
	mov.u32 	%r1555, %r1547;
$L__BB27_400:
	setp.eq.s32 	%p148, %r1553, 99;
	mov.b32 	%r692, -1;
	vote.sync.any.pred 	%p149, %p148, %r692;
	not.pred 	%p150, %p149;
	@%p150 bra 	$L__BB27_402;
	mul.lo.s32 	%r734, %r1543, 16807;
	and.b32  	%r1543, %r734, 2147483647;
	add.s32 	%r735, %r1555, 1;
	rem.u32 	%r731, %r1543, %r735;
	// begin inline asm
	nanosleep.u32 %r731;
	// end inline asm
	shr.u32 	%r1555, %r1555, 1;
	// begin inline asm
	ld.relaxed.gpu.v2.u32 {%r1553, %r1554}, [%rd306];
	// end inline asm
	bra.uni 	$L__BB27_400;
$L__BB27_402:
	setp.eq.s32 	%p151, %r1553, 101;
	mov.b32 	%r718, -1;
	vote.sync.ballot.b32 	%r719, %p151, %r718;
	and.b32  	%r720, %r719, %r572;
	or.b32  	%r721, %r720, -2147483648;
	add.s32 	%r722, %r721, -1;
	not.b32 	%r723, %r721;
	and.b32  	%r724, %r723, %r722;
	popc.b32 	%r697, %r724;
	mov.b32 	%r696, 1;
	// begin inline asm
	shfl.sync.down.b32 %r694, %r1554, %r696, %r697, %r718;
	// end inline asm
	setp.lt.s32 	%p153, %r472, %r697;
	selp.b32 	%r725, %r694, 0, %p153;
	add.s32 	%r700, %r725, %r1554;
	mov.b32 	%r701, 2;
	// begin inline asm
	shfl.sync.down.b32 %r699, %r700, %r701, %r697, %r718;
	// end inline asm
	setp.gt.s32 	%p154, %r365, %r697;
	selp.b32 	%r726, 0, %r699, %p154;
	add.s32 	%r705, %r700, %r726;
	mov.b32 	%r706, 4;
	// begin inline asm
	shfl.sync.down.b32 %r704, %r705, %r706, %r697, %r718;
	// end inline asm
	setp.gt.s32 	%p155, %r366, %r697;
	selp.b32 	%r727, 0, %r704, %p155;
	add.s32 	%r710, %r705, %r727;
	mov.b32 	%r711, 8;
	// begin inline asm
	shfl.sync.down.b32 %r709, %r710, %r711, %r697, %r718;
	// end inline asm
	setp.gt.s32 	%p156, %r367, %r697;
	selp.b32 	%r728, 0, %r709, %p156;
	add.s32 	%r715, %r710, %r728;
	mov.b32 	%r716, 16;
	// begin inline asm
	shfl.sync.down.b32 %r714, %r715, %r716, %r697, %r718;
	// end inline asm
	setp.gt.s32 	%p157, %r368, %r697;
	selp.b32 	%r729, 0, %r714, %p157;
	add.s32 	%r730, %r729, %r1549;
	add.s32 	%r1549, %r730, %r715;
	add.s32 	%r1551, %r1551, -32;
	bra.uni 	$L__BB27_398;
$L__BB27_403:
	setp.ne.s32 	%p64, %r1560, 0;
	@%p64 bra 	$L__BB27_405;
	add.s32 	%r613, %r1549, %r348;
	add.s64 	%rd212, %rd147, 256;
	mov.b32 	%r612, 101;
	// begin inline asm
	st.relaxed.gpu.v2.u32 [%rd212], {%r612, %r613};
	// end inline asm
	st.shared.u32 	[_ZZN3cub18CUB_300001_SM_10006detail6select23DeviceSelectSweepKernelINS2_10policy_hubIjbiLb0ELNS0_10SelectImplE0EE10Policy1000EN6thrust24THRUST_300001_SM_1000_NS17counting_iteratorIjNS9_11use_defaultESB_SB_EENS9_18transform_iteratorI9NonZeroOpIdEPKdSB_SB_EEPjSJ_NS0_13ScanTileStateIiLb1EEENS0_8NullTypeESM_iNS2_19streaming_context_tIlLb1EEELS5_0EEEvT0_T1_T2_T3_T4_T5_T6_T7_iT8_NS1_7vsmem_tEE19static_temp_storage+100], %r1549;
	st.shared.u32 	[_ZZN3cub18CUB_300001_SM_10006detail6select23DeviceSelectSweepKernelINS2_10policy_hubIjbiLb0ELNS0_10SelectImplE0EE10Policy1000EN6thrust24THRUST_300001_SM_1000_NS17counting_iteratorIjNS9_11use_defaultESB_SB_EENS9_18transform_iteratorI9NonZeroOpIdEPKdSB_SB_EEPjSJ_NS0_13ScanTileStateIiLb1EEENS0_8NullTypeESM_iNS2_19streaming_context_tIlLb1EEELS5_0EEEvT0_T1_T2_T3_T4_T5_T6_T7_iT8_NS1_7vsmem_tEE19static_temp_storage+104], %r613;
$L__BB27_405:
	setp.ne.s32 	%p65, %r472, 0;
	mov.u32 	%r1556, %r350;
	@%p65 bra 	$L__BB27_407;
	st.shared.u32 	[_ZZN3cub18CUB_300001_SM_10006detail6select23DeviceSelectSweepKernelINS2_10policy_hubIjbiLb0ELNS0_10SelectImplE0EE10Policy1000EN6thrust24THRUST_300001_SM_1000_NS17counting_iteratorIjNS9_11use_defaultESB_SB_EENS9_18transform_iteratorI9NonZeroOpIdEPKdSB_SB_EEPjSJ_NS0_13ScanTileStateIiLb1EEENS0_8NullTypeESM_iNS2_19streaming_context_tIlLb1EEELS5_0EEEvT0_T1_T2_T3_T4_T5_T6_T7_iT8_NS1_7vsmem_tEE19static_temp_storage+80], %r1549;
	mov.u32 	%r1556, %r1549;
$L__BB27_407:
	mov.u64 	%rd151, %rd199;
	bar.sync 	0;
	setp.eq.s32 	%p66, %r1560, 0;
	ld.shared.u32 	%r614, [_ZZN3cub18CUB_300001_SM_10006detail6select23DeviceSelectSweepKernelINS2_10policy_hubIjbiLb0ELNS0_10SelectImplE0EE10Policy1000EN6thrust24THRUST_300001_SM_1000_NS17counting_iteratorIjNS9_11use_defaultESB_SB_EENS9_18transform_iteratorI9NonZeroOpIdEPKdSB_SB_EEPjSJ_NS0_13ScanTileStateIiLb1EEENS0_8NullTypeESM_iNS2_19streaming_context_tIlLb1EEELS5_0EEEvT0_T1_T2_T3_T4_T5_T6_T7_iT8_NS1_7vsmem_tEE19static_temp_storage+80];
	selp.b32 	%r615, 0, %r614, %p66;
	add.s32 	%r391, %r615, %r1556;
	add.s32 	%r392, %r391, %r1529;
	add.s32 	%r393, %r503, %r391;
	add.s32 	%r394, %r393, %r1531;
	add.s32 	%r395, %r394, %r1532;
	add.s32 	%r396, %r343, %r391;
	add.s32 	%r397, %r396, %r1534;
	add.s32 	%r398, %r397, %r1535;
	add.s32 	%r399, %r398, %r1536;
	add.s32 	%r400, %r399, %r1537;
	add.s32 	%r401, %r400, %r1538;
	add.s32 	%r402, %r401, %r1539;
	add.s32 	%r403, %r402, %r1540;
	add.s32 	%r404, %r403, %r1541;
	ld.shared.v2.u32 	{%r617, %r405}, [_ZZN3cub18CUB_300001_SM_10006detail6select23DeviceSelectSweepKernelINS2_10policy_hubIjbiLb0ELNS0_10SelectImplE0EE10Policy1000EN6thrust24THRUST_300001_SM_1000_NS17counting_iteratorIjNS9_11use_defaultESB_SB_EENS9_18transform_iteratorI9NonZeroOpIdEPKdSB_SB_EEPjSJ_NS0_13ScanTileStateIiLb1EEENS0_8NullTypeESM_iNS2_19streaming_context_tIlLb1EEELS5_0EEEvT0_T1_T2_T3_T4_T5_T6_T7_iT8_NS1_7vsmem_tEE19static_temp_storage+104];
	ld.shared.u32 	%r406, [_ZZN3cub18CUB_300001_SM_10006detail6select23DeviceSelectSweepKernelINS2_10policy_hubIjbiLb0ELNS0_10SelectImplE0EE10Policy1000EN6thrust24THRUST_300001_SM_1000_NS17counting_iteratorIjNS9_11use_defaultESB_SB_EENS9_18transform_iteratorI9NonZeroOpIdEPKdSB_SB_EEPjSJ_NS0_13ScanTileStateIiLb1EEENS0_8NullTypeESM_iNS2_19streaming_context_tIlLb1EEELS5_0EEEvT0_T1_T2_T3_T4_T5_T6_T7_iT8_NS1_7vsmem_tEE19static_temp_storage+100];
	sub.s32 	%r618, 7168, %r172;
	sub.s32 	%r1564, %r617, %r618;
	sub.s32 	%r408, %r405, %r618;
	setp.gt.s32 	%p67, %r408, 512;
	@%p67 bra 	$L__BB27_464;
	ld.param.u8 	%rs7, [%rd151];
	ld.param.u64 	%rd213, [%rd151+24];
	cvta.to.global.u64 	%rd152, %rd213;
	setp.ne.s32 	%p68, %r1529, 0;
	setp.lt.s32 	%p69, %r391, %r1564;
	and.pred  	%p70, %p68, %p69;
	@%p70 bra 	$L__BB27_409;
	bra.uni 	$L__BB27_412;
$L__BB27_409:
	setp.ne.s16 	%p71, %rs7, 0;
	mov.b64 	%rd731, 0;
	@%p71 bra 	$L__BB27_411;
	ld.global.u64 	%rd731, [%rd152];
$L__BB27_411:
	cvt.s64.s32 	%rd215, %r391;
	add.s64 	%rd216, %rd731, %rd215;
	shl.b64 	%rd217, %rd216, 2;
	add.s64 	%rd218, %rd2, %rd217;
	st.global.u32 	[%rd218], %r288;
$L__BB27_412:
	setp.eq.s32 	%p72, %r1530, 0;
	setp.ge.s32 	%p73, %r392, %r1564;
	or.pred  	%p74, %p72, %p73;
	@%p74 bra 	$L__BB27_416;
	setp.ne.s16 	%p75, %rs7, 0;
	mov.b64 	%rd732, 0;
	@%p75 bra 	$L__BB27_415;
	ld.global.u64 	%rd732, [%rd152];
$L__BB27_415:
	cvt.s64.s32 	%rd220, %r392;
	add.s64 	%rd221, %rd732, %rd220;
	shl.b64 	%rd222, %rd221, 2;
	add.s64 	%rd223, %rd2, %rd222;
	st.global.u32 	[%rd223], %r290;
$L__BB27_416:
	setp.eq.s32 	%p76, %r1531, 0;
	setp.ge.s32 	%p77, %r393, %r1564;
	or.pred  	%p78, %p76, %p77;
	@%p78 bra 	$L__BB27_420;
	setp.ne.s16 	%p79, %rs7, 0;
	mov.b64 	%rd733, 0;
	@%p79 bra 	$L__BB27_419;
	ld.global.u64 	%rd733, [%rd152];
$L__BB27_419:
	cvt.s64.s32 	%rd225, %r393;
	add.s64 	%rd226, %rd733, %rd225;
	shl.b64 	%rd227, %rd226, 2;
	add.s64 	%rd228, %rd2, %rd227;
	st.global.u32 	[%rd228], %r292;
$L__BB27_420:
	setp.eq.s32 	%p80, %r1532, 0;
	setp.ge.s32 	%p81, %r394, %r1564;
	or.pred  	%p82, %p80, %p81;
	@%p82 bra 	$L__BB27_424;
	setp.ne.s16 	%p83, %rs7, 0;
	mov.b64 	%rd734, 0;
	@%p83 bra 	$L__BB27_423;
	ld.global.u64 	%rd734, [%rd152];
$L__BB27_423:
	cvt.s64.s32 	%rd230, %r394;
	add.s64 	%rd231, %rd734, %rd230;
	shl.b64 	%rd232, %rd231, 2;
	add.s64 	%rd233, %rd2, %rd232;
	st.global.u32 	[%rd233], %r294;
$L__BB27_424:
	setp.eq.s32 	%p84, %r1533, 0;
	setp.ge.s32 	%p85, %r395, %r1564;
	or.pred  	%p86, %p84, %p85;
	@%p86 bra 	$L__BB27_428;
	setp.ne.s16 	%p87, %rs7, 0;
	mov.b64 	%rd735, 0;
	@%p87 bra 	$L__BB27_427;
	ld.global.u64 	%rd735, [%rd152];
$L__BB27_427:
	cvt.s64.s32 	%rd235, %r395;
	add.s64 	%rd236, %rd735, %rd235;
	shl.b64 	%rd237, %rd236, 2;
	add.s64 	%rd238, %rd2, %rd237;
	st.global.u32 	[%rd238], %r296;
$L__BB27_428:
	setp.eq.s32 	%p88, %r1534, 0;
	setp.ge.s32 	%p89, %r396, %r1564;
	or.pred  	%p90, %p88, %p89;
	@%p90 bra 	$L__BB27_432;
	setp.ne.s16 	%p91, %rs7, 0;
	mov.b64 	%rd736, 0;
	@%p91 bra 	$L__BB27_431;
	ld.global.u64 	%rd736, [%rd152];
$L__BB27_431:
	cvt.s64.s32 	%rd240, %r396;
	add.s64 	%rd241, %rd736, %rd240;
	shl.b64 	%rd242, %rd241, 2;
	add.s64 	%rd243, %rd2, %rd242;
	st.global.u32 	[%rd243], %r298;
$L__BB27_432:
	setp.eq.s32 	%p92, %r1535, 0;
	setp.ge.s32 	%p93, %r397, %r1564;
	or.pred  	%p94, %p92, %p93;
	@%p94 bra 	$L__BB27_436;
	setp.ne.s16 	%p95, %rs7, 0;
	mov.b64 	%rd737, 0;
	@%p95 bra 	$L__BB27_435;
	ld.global.u64 	%rd737, [%rd152];
$L__BB27_435:
	cvt.s64.s32 	%rd245, %r397;
	add.s64 	%rd246, %rd737, %rd245;
	shl.b64 	%rd247, %rd246, 2;
	add.s64 	%rd248, %rd2, %rd247;
	st.global.u32 	[%rd248], %r300;
$L__BB27_436:
	setp.eq.s32 	%p96, %r1536, 0;
	setp.ge.s32 	%p97, %r398, %r1564;
	or.pred  	%p98, %p96, %p97;
	@%p98 bra 	$L__BB27_440;
	setp.ne.s16 	%p99, %rs7, 0;
	mov.b64 	%rd738, 0;
	@%p99 bra 	$L__BB27_439;
	ld.global.u64 	%rd738, [%rd152];
$L__BB27_439:
	cvt.s64.s32 	%rd250, %r398;
	add.s64 	%rd251, %rd738, %rd250;
	shl.b64 	%rd252, %rd251, 2;
	add.s64 	%rd253, %rd2, %rd252;
	st.global.u32 	[%rd253], %r302;
$L__BB27_440:
	setp.eq.s32 	%p100, %r1537, 0;
	setp.ge.s32 	%p101, %r399, %r1564;
	or.pred  	%p102, %p100, %p101;
	@%p102 bra 	$L__BB27_444;
	setp.ne.s16 	%p103, %rs7, 0;
	mov.b64 	%rd739, 0;
	@%p103 bra 	$L__BB27_443;
	ld.global.u64 	%rd739, [%rd152];
$L__BB27_443:
	cvt.s64.s32 	%rd255, %r399;
	add.s64 	%rd256, %rd739, %rd255;
	shl.b64 	%rd257, %rd256, 2;
	add.s64 	%rd258, %rd2, %rd257;
	st.global.u32 	[%rd258], %r304;
$L__BB27_444:
	setp.eq.s32 	%p104, %r1538, 0;
	setp.ge.s32 	%p105, %r400, %r1564;
	or.pred  	%p106, %p104, %p105;
	@%p106 bra 	$L__BB27_448;
	setp.ne.s16 	%p107, %rs7, 0;
	mov.b64 	%rd740, 0;
	@%p107 bra 	$L__BB27_447;
	ld.global.u64 	%rd740, [%rd152];
$L__BB27_447:
	cvt.s64.s32 	%rd260, %r400;
	add.s64 	%rd261, %rd740, %rd260;
	shl.b64 	%rd262, %rd261, 2;
	add.s64 	%rd263, %rd2, %rd262;
	st.global.u32 	[%rd263], %r306;
$L__BB27_448:
	setp.eq.s32 	%p108, %r1539, 0;
	setp.ge.s32 	%p109, %r401, %r1564;
	or.pred  	%p110, %p108, %p109;
	@%p110 bra 	$L__BB27_452;
	setp.ne.s16 	%p111, %rs7, 0;
	mov.b64 	%rd741, 0;
	@%p111 bra 	$L__BB27_451;
	ld.global.u64 	%rd741, [%rd152];
$L__BB27_451:
	cvt.s64.s32 	%rd265, %r401;
	add.s64 	%rd266, %rd741, %rd265;
	shl.b64 	%rd267, %rd266, 2;
	add.s64 	%rd268, %rd2, %rd267;
	st.global.u32 	[%rd268], %r308;
$L__BB27_452:
	setp.eq.s32 	%p112, %r1540, 0;
	setp.ge.s32 	%p113, %r402, %r1564;
	or.pred  	%p114, %p112, %p113;
	@%p114 bra 	$L__BB27_456;
	setp.ne.s16 	%p115, %rs7, 0;
	mov.b64 	%rd742, 0;
	@%p115 bra 	$L__BB27_455;
	ld.global.u64 	%rd742, [%rd152];
$L__BB27_455:
	cvt.s64.s32 	%rd270, %r402;
	add.s64 	%rd271, %rd742, %rd270;
	shl.b64 	%rd272, %rd271, 2;
	add.s64 	%rd273, %rd2, %rd272;
	st.global.u32 	[%rd273], %r310;
$L__BB27_456:
	setp.eq.s32 	%p116, %r1541, 0;
	setp.ge.s32 	%p117, %r403, %r1564;
	or.pred  	%p118, %p116, %p117;
	@%p118 bra 	$L__BB27_460;
	setp.ne.s16 	%p119, %rs7, 0;
	mov.b64 	%rd743, 0;
	@%p119 bra 	$L__BB27_459;
	ld.global.u64 	%rd743, [%rd152];
$L__BB27_459:
	cvt.s64.s32 	%rd275, %r403;
	add.s64 	%rd276, %rd743, %rd275;
	shl.b64 	%rd277, %rd276, 2;
	add.s64 	%rd278, %rd2, %rd277;
	st.global.u32 	[%rd278], %r312;
$L__BB27_460:
	setp.eq.s32 	%p120, %r1542, 0;
	setp.ge.s32 	%p121, %r404, %r1564;
	or.pred  	%p122, %p120, %p121;
	@%p122 bra 	$L__BB27_509;
	setp.ne.s16 	%p123, %rs7, 0;
	mov.b64 	%rd744, 0;
	@%p123 bra 	$L__BB27_463;
	ld.global.u64 	%rd744, [%rd152];
$L__BB27_463:
	cvt.s64.s32 	%rd280, %r404;
	add.s64 	%rd281, %rd744, %rd280;
	shl.b64 	%rd282, %rd281, 2;
	add.s64 	%rd283, %rd2, %rd282;
	st.global.u32 	[%rd283], %r314;
	bra.uni 	$L__BB27_509;
$L__BB27_464:
	bar.sync 	0;
	setp.eq.s32 	%p124, %r1529, 0;
	@%p124 bra 	$L__BB27_466;
	sub.s32 	%r619, %r391, %r406;
	shl.b32 	%r620, %r619, 2;
	mov.u32 	%r621, _ZZN3cub18CUB_300001_SM_10006detail6select23DeviceSelectSweepKernelINS2_10policy_hubIjbiLb0ELNS0_10SelectImplE0EE10Policy1000EN6thrust24THRUST_300001_SM_1000_NS17counting_iteratorIjNS9_11use_defaultESB_SB_EENS9_18transform_iteratorI9NonZeroOpIdEPKdSB_SB_EEPjSJ_NS0_13ScanTileStateIiLb1EEENS0_8NullTypeESM_iNS2_19streaming_context_tIlLb1EEELS5_0EEEvT0_T1_T2_T3_T4_T5_T6_T7_iT8_NS1_7vsmem_tEE19static_temp_storage;
	add.s32 	%r622, %r621, %r620;
	st.shared.u32 	[%r622], %r288;
$L__BB27_466:
	setp.eq.s32 	%p125, %r1530, 0;
	@%p125 bra 	$L__BB27_468;
	sub.s32 	%r623, %r392, %r406;
	shl.b32 	%r624, %r623, 2;
	mov.u32 	%r625, _ZZN3cub18CUB_300001_SM_10006detail6select23DeviceSelectSweepKernelINS2_10policy_hubIjbiLb0ELNS0_10SelectImplE0EE10Policy1000EN6thrust24THRUST_300001_SM_1000_NS17counting_iteratorIjNS9_11use_defaultESB_SB_EENS9_18transform_iteratorI9NonZeroOpIdEPKdSB_SB_EEPjSJ_NS0_13ScanTileStateIiLb1EEENS0_8NullTypeESM_iNS2_19streaming_context_tIlLb1EEELS5_0EEEvT0_T1_T2_T3_T4_T5_T6_T7_iT8_NS1_7vsmem_tEE19static_temp_storage;
	add.s32 	%r626, %r625, %r624;
	st.shared.u32 	[%r626], %r290;
$L__BB27_468:
	setp.eq.s32 	%p126, %r1531, 0;
	@%p126 bra 	$L__BB27_470;
	sub.s32 	%r627, %r393, %r406;
	shl.b32 	%r628, %r627, 2;
	mov.u32 	%r629, _ZZN3cub18CUB_300001_SM_10006detail6select23DeviceSelectSweepKernelINS2_10policy_hubIjbiLb0ELNS0_10SelectImplE0EE10Policy1000EN6thrust24THRUST_300001_SM_1000_NS17counting_iteratorIjNS9_11use_defaultESB_SB_EENS9_18transform_iteratorI9NonZeroOpIdEPKdSB_SB_EEPjSJ_NS0_13ScanTileStateIiLb1EEENS0_8NullTypeESM_iNS2_19streaming_context_tIlLb1EEELS5_0EEEvT0_T1_T2_T3_T4_T5_T6_T7_iT8_NS1_7vsmem_tEE19static_temp_storage;
	add.s32 	%r630, %r629, %r628;
	st.shared.u32 	[%r630], %r292;
$L__BB27_470:
	setp.eq.s32 	%p127, %r1532, 0;
	@%p127 bra 	$L__BB27_472;
	sub.s32 	%r631, %r394, %r406;
	shl.b32 	%r632, %r631, 2;
	mov.u32 	%r633, _ZZN3cub18CUB_300001_SM_10006detail6select23DeviceSelectSweepKernelINS2_10policy_hubIjbiLb0ELNS0_10SelectImplE0EE10Policy1000EN6thrust24THRUST_300001_SM_1000_NS17counting_iteratorIjNS9_11use_defaultESB_SB_EENS9_18transform_iteratorI9NonZeroOpIdEPKdSB_SB_EEPjSJ_NS0_13ScanTileStateIiLb1EEENS0_8NullTypeESM_iNS2_19streaming_context_tIlLb1EEELS5_0EEEvT0_T1_T2_T3_T4_T5_T6_T7_iT8_NS1_7vsmem_tEE19static_temp_storage;
	add.s32 	%r634, %r633, %r632;
	st.shared.u32 	[%r634], %r294;
$L__BB27_472:
	setp.eq.s32 	%p128, %r1533, 0;
	@%p128 bra 	$L__BB27_474;
	sub.s32 	%r635, %r395, %r406;
	shl.b32 	%r636, %r635, 2;
	mov.u32 	%r637, _ZZN3cub18CUB_300001_SM_10006detail6select23DeviceSelectSweepKernelINS2_10policy_hubIjbiLb0ELNS0_10SelectImplE0EE10Policy1000EN6thrust24THRUST_300001_SM_1000_NS17counting_iteratorIjNS9_11use_defaultESB_SB_EENS9_18transform_iteratorI9NonZeroOpIdEPKdSB_SB_EEPjSJ_NS0_13ScanTileStateIiLb1EEENS0_8NullTypeESM_iNS2_19streaming_context_tIlLb1EEELS5_0EEEvT0_T1_T2_T3_T4_T5_T6_T7_iT8_NS1_7vsmem_tEE19static_temp_storage;
	add.s32 	%r638, %r637, %r636;
	st.shared.u32 	[%r638], %r296;
$L__BB27_474:
	setp.eq.s32 	%p129, %r1534, 0;
	@%p129 bra 	$L__BB27_476;
	sub.s32 	%r639, %r396, %r406;
	shl.b32 	%r640, %r639, 2;
	mov.u32 	%r641, _ZZN3cub18CUB_300001_SM_10006detail6select23DeviceSelectSweepKernelINS2_10policy_hubIjbiLb0ELNS0_10SelectImplE0EE10Policy1000EN6thrust24THRUST_300001_SM_1000_NS17counting_iteratorIjNS9_11use_defaultESB_SB_EENS9_18transform_iteratorI9NonZeroOpIdEPKdSB_SB_EEPjSJ_NS0_13ScanTileStateIiLb1EEENS0_8NullTypeESM_iNS2_19streaming_context_tIlLb1EEELS5_0EEEvT0_T1_T2_T3_T4_T5_T6_T7_iT8_NS1_7vsmem_tEE19static_temp_storage;
	add.s32 	%r642, %r641, %r640;
	st.shared.u32 	[%r642], %r298;
$L__BB27_476:
	setp.eq.s32 	%p130, %r1535, 0;
	@%p130 bra 	$L__BB27_478;
	sub.s32 	%r643, %r397, %r406;
	shl.b32 	%r644, %r643, 2;
	mov.u32 	%r645, _ZZN3cub18CUB_300001_SM_10006detail6select23DeviceSelectSweepKernelINS2_10policy_hubIjbiLb0ELNS0_10SelectImplE0EE10Policy1000EN6thrust24THRUST_300001_SM_1000_NS17counting_iteratorIjNS9_11use_defaultESB_SB_EENS9_18transform_iteratorI9NonZeroOpIdEPKdSB_SB_EEPjSJ_NS0_13ScanTileStateIiLb1EEENS0_8NullTypeESM_iNS2_19streaming_context_tIlLb1EEELS5_0EEEvT0_T1_T2_T3_T4_T5_T6_T7_iT8_NS1_7vsmem_tEE19static_temp_storage;
	add.s32 	%r646, %r645, %r644;
	st.shared.u32 	[%r646], %r300;
$L__BB27_478:
	setp.eq.s32 	%p131, %r1536, 0;
	@%p131 bra 	$L__BB27_480;
	sub.s32 	%r647, %r398, %r406;
	shl.b32 	%r648, %r647, 2;
	mov.u32 	%r649, _ZZN3cub18CUB_300001_SM_10006detail6select23DeviceSelectSweepKernelINS2_10policy_hubIjbiLb0ELNS0_10SelectImplE0EE10Policy1000EN6thrust24THRUST_300001_SM_1000_NS17counting_iteratorIjNS9_11use_defaultESB_SB_EENS9_18transform_iteratorI9NonZeroOpIdEPKdSB_SB_EEPjSJ_NS0_13ScanTileStateIiLb1EEENS0_8NullTypeESM_iNS2_19streaming_context_tIlLb1EEELS5_0EEEvT0_T1_T2_T3_T4_T5_T6_T7_iT8_NS1_7vsmem_tEE19static_temp_storage;
	add.s32 	%r650, %r649, %r648;
	st.shared.u32 	[%r650], %r302;
$L__BB27_480:
	setp.eq.s32 	%p132, %r1537, 0;
	@%p132 bra 	$L__BB27_482;
	sub.s32 	%r651, %r399, %r406;
	shl.b32 	%r652, %r651, 2;
	mov.u32 	%r653, _ZZN3cub18CUB_300001_SM_10006detail6select23DeviceSelectSweepKernelINS2_10policy_hubIjbiLb0ELNS0_10SelectImplE0EE10Policy1000EN6thrust24THRUST_300001_SM_1000_NS17counting_iteratorIjNS9_11use_defaultESB_SB_EENS9_18transform_iteratorI9NonZeroOpIdEPKdSB_SB_EEPjSJ_NS0_13ScanTileStateIiLb1EEENS0_8NullTypeESM_iNS2_19streaming_context_tIlLb1EEELS5_0EEEvT0_T1_T2_T3_T4_T5_T6_T7_iT8_NS1_7vsmem_tEE19static_temp_storage;
	add.s32 	%r654, %r653, %r652;
	st.shared.u32 	[%r654], %r304;
$L__BB27_482:
	setp.eq.s32 	%p133, %r1538, 0;
	@%p133 bra 	$L__BB27_484;
	sub.s32 	%r655, %r400, %r406;
	shl.b32 	%r656, %r655, 2;
	mov.u32 	%r657, _ZZN3cub18CUB_300001_SM_10006detail6select23DeviceSelectSweepKernelINS2_10policy_hubIjbiLb0ELNS0_10SelectImplE0EE10Policy1000EN6thrust24THRUST_300001_SM_1000_NS17counting_iteratorIjNS9_11use_defaultESB_SB_EENS9_18transform_iteratorI9NonZeroOpIdEPKdSB_SB_EEPjSJ_NS0_13ScanTileStateIiLb1EEENS0_8NullTypeESM_iNS2_19streaming_context_tIlLb1EEELS5_0EEEvT0_T1_T2_T3_T4_T5_T6_T7_iT8_NS1_7vsmem_tEE19static_temp_storage;
	add.s32 	%r658, %r657, %r656;
	st.shared.u32 	[%r658], %r306;
$L__BB27_484:
	setp.eq.s32 	%p134, %r1539, 0;
	@%p134 bra 	$L__BB27_486;
	sub.s32 	%r659, %r401, %r406;
	shl.b32 	%r660, %r659, 2;
	mov.u32 	%r661, _ZZN3cub18CUB_300001_SM_10006detail6select23DeviceSelectSweepKernelINS2_10policy_hubIjbiLb0ELNS0_10SelectImplE0EE10Policy1000EN6thrust24THRUST_300001_SM_1000_NS17counting_iteratorIjNS9_11use_defaultESB_SB_EENS9_18transform_iteratorI9NonZeroOpIdEPKdSB_SB_EEPjSJ_NS0_13ScanTileStateIiLb1EEENS0_8NullTypeESM_iNS2_19streaming_context_tIlLb1EEELS5_0EEEvT0_T1_T2_T3_T4_T5_T6_T7_iT8_NS1_7vsmem_tEE19static_temp_storage;
	add.s32 	%r662, %r661, %r660;
	st.shared.u32 	[%r662], %r308;
$L__BB27_486:
	setp.eq.s32 	%p135, %r1540, 0;
	@%p135 bra 	$L__BB27_488;
	sub.s32 	%r663, %r402, %r406;
	shl.b32 	%r664, %r663, 2;
	mov.u32 	%r665, _ZZN3cub18CUB_300001_SM_10006detail6select23DeviceSelectSweepKernelINS2_10policy_hubIjbiLb0ELNS0_10SelectImplE0EE10Policy1000EN6thrust24THRUST_300001_SM_1000_NS17counting_iteratorIjNS9_11use_defaultESB_SB_EENS9_18transform_iteratorI9NonZeroOpIdEPKdSB_SB_EEPjSJ_NS0_13ScanTileStateIiLb1EEENS0_8NullTypeESM_iNS2_19streaming_context_tIlLb1EEELS5_0EEEvT0_T1_T2_T3_T4_T5_T6_T7_iT8_NS1_7vsmem_tEE19static_temp_storage;
	add.s32 	%r666, %r665, %r664;
	st.shared.u32 	[%r666], %r310;
$L__BB27_488:
	setp.eq.s32 	%p136, %r1541, 0;
	@%p136 bra 	$L__BB27_490;
	sub.s32 	%r667, %r403, %r406;
	shl.b32 	%r668, %r667, 2;
	mov.u32 	%r669, _ZZN3cub18CUB_300001_SM_10006detail6select23DeviceSelectSweepKernelINS2_10policy_hubIjbiLb0ELNS0_10SelectImplE0EE10Policy1000EN6thrust24THRUST_300001_SM_1000_NS17counting_iteratorIjNS9_11use_defaultESB_SB_EENS9_18transform_iteratorI9NonZeroOpIdEPKdSB_SB_EEPjSJ_NS0_13ScanTileStateIiLb1EEENS0_8NullTypeESM_iNS2_19streaming_context_tIlLb1EEELS5_0EEEvT0_T1_T2_T3_T4_T5_T6_T7_iT8_NS1_7vsmem_tEE19static_temp_storage;
	add.s32 	%r670, %r669, %r668;
	st.shared.u32 	[%r670], %r312;
$L__BB27_490:
	setp.eq.s32 	%p137, %r1542, 0;
	@%p137 bra 	$L__BB27_492;
	sub.s32 	%r671, %r404, %r406;
	shl.b32 	%r672, %r671, 2;
	mov.u32 	%r673, _ZZN3cub18CUB_300001_SM_10006detail6select23DeviceSelectSweepKernelINS2_10policy_hubIjbiLb0ELNS0_10SelectImplE0EE10Policy1000EN6thrust24THRUST_300001_SM_1000_NS17counting_iteratorIjNS9_11use_defaultESB_SB_EENS9_18transform_iteratorI9NonZeroOpIdEPKdSB_SB_EEPjSJ_NS0_13ScanTileStateIiLb1EEENS0_8NullTypeESM_iNS2_19streaming_context_tIlLb1EEELS5_0EEEvT0_T1_T2_T3_T4_T5_T6_T7_iT8_NS1_7vsmem_tEE19static_temp_storage;
	add.s32 	%r674, %r673, %r672;
	st.shared.u32 	[%r674], %r314;
$L__BB27_492:
	bar.sync 	0;
	setp.ge.s32 	%p138, %r1560, %r408;
	@%p138 bra 	$L__BB27_509;
	ld.param.u32 	%r1482, [_ZN3cub18CUB_300001_SM_10006detail6select23DeviceSelectSweepKernelINS2_10policy_hubIjbiLb0ELNS0_10SelectImplE0EE10Policy1000EN6thrust24THRUST_300001_SM_1000_NS17counting_iteratorIjNS9_11use_defaultESB_SB_EENS9_18transform_iteratorI9NonZeroOpIdEPKdSB_SB_EEPjSJ_NS0_13ScanTileStateIiLb1EEENS0_8NullTypeESM_iNS2_19streaming_context_tIlLb1EEELS5_0EEEvT0_T1_T2_T3_T4_T5_T6_T7_iT8_NS1_7vsmem_tE_param_7];
	ld.param.u8 	%rs8, [%rd151];
	ld.param.u64 	%rd284, [%rd151+24];
	cvta.to.global.u64 	%rd153, %rd284;
	add.s32 	%r675, %r405, %r1482;
	add.s32 	%r676, %r1560, %r3;
	sub.s32 	%r677, %r675, %r676;
	add.s32 	%r409, %r677, -7169;
	and.b32  	%r678, %r409, 1536;
	setp.eq.s32 	%p139, %r678, 1536;
	@%p139 bra 	$L__BB27_498;
	shr.u32 	%r679, %r409, 9;
	add.s32 	%r680, %r679, 1;
	and.b32  	%r681, %r680, 3;
	add.s32 	%r1559, %r1560, %r406;
	shl.b32 	%r682, %r1560, 2;
	mov.u32 	%r683, _ZZN3cub18CUB_300001_SM_10006detail6select23DeviceSelectSweepKernelINS2_10policy_hubIjbiLb0ELNS0_10SelectImplE0EE10Policy1000EN6thrust24THRUST_300001_SM_1000_NS17counting_iteratorIjNS9_11use_defaultESB_SB_EENS9_18transform_iteratorI9NonZeroOpIdEPKdSB_SB_EEPjSJ_NS0_13ScanTileStateIiLb1EEENS0_8NullTypeESM_iNS2_19streaming_context_tIlLb1EEELS5_0EEEvT0_T1_T2_T3_T4_T5_T6_T7_iT8_NS1_7vsmem_tEE19static_temp_storage;
	add.s32 	%r1558, %r683, %r682;
	neg.s32 	%r1557, %r681;
	shl.b32 	%r684, %r680, 9;
	and.b32  	%r685, %r684, 1536;
	add.s32 	%r1560, %r1560, %r685;
$L__BB27_495:
	.pragma "nounroll";
	setp.ne.s16 	%p140, %rs8, 0;
	ld.shared.u32 	%r417, [%r1558];
	mov.b64 	%rd726, 0;
	@%p140 bra 	$L__BB27_497;
	ld.global.u64 	%rd726, [%rd153];
$L__BB27_497:
	cvt.s64.s32 	%rd286, %r1559;
	add.s64 	%rd287, %rd726, %rd286;
	shl.b64 	%rd288, %rd287, 2;
	add.s64 	%rd289, %rd2, %rd288;
	st.global.u32 	[%rd289], %r417;
	add.s32 	%r1559, %r1559, 512;
	add.s32 	%r1558, %r1558, 2048;
	add.s32 	%r1557, %r1557, 1;
	setp.ne.s32 	%p141, %r1557, 0;
	@%p141 bra 	$L__BB27_495;
$L__BB27_498:
	setp.lt.u32 	%p142, %r409, 1536;
	@%p142 bra 	$L__BB27_509;
	add.s32 	%r1562, %r1560, %r406;
	shl.b32 	%r686, %r1560, 2;
	mov.u32 	%r687, _ZZN3cub18CUB_300001_SM_10006detail6select23DeviceSelectSweepKernelINS2_10policy_hubIjbiLb0ELNS0_10SelectImplE0EE10Policy1000EN6thrust24THRUST_300001_SM_1000_NS17counting_iteratorIjNS9_11use_defaultESB_SB_EENS9_18transform_iteratorI9NonZeroOpIdEPKdSB_SB_EEPjSJ_NS0_13ScanTileStateIiLb1EEENS0_8NullTypeESM_iNS2_19streaming_context_tIlLb1EEELS5_0EEEvT0_T1_T2_T3_T4_T5_T6_T7_iT8_NS1_7vsmem_tEE19static_temp_storage;
	add.s32 	%r688, %r686, %r687;
	add.s32 	%r1561, %r688, 4096;
$L__BB27_500:
	setp.ne.s16 	%p143, %rs8, 0;
	cvt.s64.s32 	%rd156, %r1562;
	ld.shared.u32 	%r427, [%r1561+-4096];
	mov.b64 	%rd727, 0;
	@%p143 bra 	$L__BB27_502;
	ld.global.u64 	%rd727, [%rd153];
$L__BB27_502:
	setp.ne.s16 	%p144, %rs8, 0;
	add.s64 	%rd292, %rd727, %rd156;
	shl.b64 	%rd293, %rd292, 2;
	add.s64 	%rd294, %rd2, %rd293;
	st.global.u32 	[%rd294], %r427;
	ld.shared.u32 	%r428, [%r1561+-2048];
	mov.b64 	%rd728, 0;
	@%p144 bra 	$L__BB27_504;
	ld.global.u64 	%rd728, [%rd153];
$L__BB27_504:
	setp.ne.s16 	%p145, %rs8, 0;
	add.s64 	%rd296, %rd728, %rd156;
	shl.b64 	%rd297, %rd296, 2;
	add.s64 	%rd298, %rd2, %rd297;
	st.global.u32 	[%rd298+2048], %r428;
	ld.shared.u32 	%r429, [%r1561];
	mov.b64 	%rd729, 0;
	@%p145 bra 	$L__BB27_506;
	ld.global.u64 	%rd729, [%rd153];
$L__BB27_506:
	setp.ne.s16 	%p146, %rs8, 0;
	add.s64 	%rd300, %rd729, %rd156;
	shl.b64 	%rd301, %rd300, 2;
	add.s64 	%rd302, %rd2, %rd301;
	st.global.u32 	[%rd302+4096], %r429;
	ld.shared.u32 	%r430, [%r1561+2048];
	mov.b64 	%rd730, 0;
	@%p146 bra 	$L__BB27_508;
	ld.global.u64 	%rd730, [%rd153];
$L__BB27_508:
	cvt.u32.u64 	%r689, %rd156;
	add.s64 	%rd303, %rd730, %rd156;
	shl.b64 	%rd304, %rd303, 2;
	add.s64 	%rd305, %rd2, %rd304;
	st.global.u32 	[%rd305+6144], %r430;
	add.s32 	%r1560, %r1560, 2048;
	add.s32 	%r1562, %r689, 2048;
	add.s32 	%r1561, %r1561, 8192;
	setp.lt.s32 	%p147, %r1560, %r408;
	@%p147 bra 	$L__BB27_500;
$L__BB27_509:
	mov.u32 	%r906, %tid.x;
	setp.ne.s32 	%p285, %r906, 0;
	@%p285 bra 	$L__BB27_517;
	mov.u64 	%rd193, %rd199;
	ld.param.u8 	%rs57, [%rd193+1];
	setp.eq.s16 	%p286, %rs57, 0;
	@%p286 bra 	$L__BB27_514;
	ld.param.u8 	%rs58, [%rd193];
	setp.ne.s16 	%p287, %rs58, 0;
	mov.b32 	%r1565, 0;
	@%p287 bra 	$L__BB27_513;
	ld.param.u64 	%rd414, [%rd193+24];
	cvta.to.global.u64 	%rd415, %rd414;
	ld.global.u32 	%r1565, [%rd415];
$L__BB27_513:
	ld.param.u64 	%rd664, [_ZN3cub18CUB_300001_SM_10006detail6select23DeviceSelectSweepKernelINS2_10policy_hubIjbiLb0ELNS0_10SelectImplE0EE10Policy1000EN6thrust24THRUST_300001_SM_1000_NS17counting_iteratorIjNS9_11use_defaultESB_SB_EENS9_18transform_iteratorI9NonZeroOpIdEPKdSB_SB_EEPjSJ_NS0_13ScanTileStateIiLb1EEENS0_8NullTypeESM_iNS2_19streaming_context_tIlLb1EEELS5_0EEEvT0_T1_T2_T3_T4_T5_T6_T7_iT8_NS1_7vsmem_tE_param_3];
	add.s32 	%r908, %r1565, %r1564;
	cvta.to.global.u64 	%rd416, %rd664;
	st.global.u32 	[%rd416], %r908;
	bra.uni 	$L__BB27_517;
$L__BB27_514:
	ld.param.u8 	%rs59, [%rd193];
	setp.ne.s16 	%p288, %rs59, 0;
	mov.b64 	%rd745, 0;
	@%p288 bra 	$L__BB27_516;
	ld.param.u64 	%rd418, [%rd193+24];
	cvta.to.global.u64 	%rd419, %rd418;
	ld.global.u64 	%rd745, [%rd419];
$L__BB27_516:
	cvt.s64.s32 	%rd420, %r1564;
	add.s64 	%rd421, %rd745, %rd420;
	ld.param.u64 	%rd422, [%rd193+32];
	cvta.to.global.u64 	%rd423, %rd422;
	st.global.u64 	[%rd423], %rd421;
$L__BB27_517:
	ret;

}
	// .globl	_ZN3cub18CUB_300001_SM_10006detail6select23DeviceSelectSweepKernelINS2_10policy_hubIjbiLb0ELNS0_10SelectImplE0EE10Policy1000EN6thrust24THRUST_300001_SM_1000_NS17counting_iteratorIjNS9_11use_defaultESB_SB_EENS9_18transform_iteratorI9NonZeroOpIhEPKhSB_SB_EEPjSJ_NS0_13ScanTileStateIiLb1EEENS0_8NullTypeESM_iNS2_19streaming_context_tIlLb1EEELS5_0EEEvT0_T1_T2_T3_T4_T5_T6_T7_iT8_NS1_7vsmem_tE
.visible .entry _ZN3cub18CUB_300001_SM_10006detail6select23DeviceSelectSweepKernelINS2_10policy_hubIjbiLb0ELNS0_10SelectImplE0EE10Policy1000EN6thrust24THRUST_300001_SM_1000_NS17counting_iteratorIjNS9_11use_defaultESB_SB_EENS9_18transform_iteratorI9NonZeroOpIhEPKhSB_SB_EEPjSJ_NS0_13ScanTileStateIiLb1EEENS0_8NullTypeESM_iNS2_19streaming_context_tIlLb1EEELS5_0EEEvT0_T1_T2_T3_T4_T5_T6_T7_iT8_NS1_7vsmem_tE(
	.param .align 4 .b8 _ZN3cub18CUB_300001_SM_10006detail6select23DeviceSelectSweepKernelINS2_10policy_hubIjbiLb0ELNS0_10SelectImplE0EE10Policy1000EN6thrust24THRUST_300001_SM_1000_NS17counting_iteratorIjNS9_11use_defaultESB_SB_EENS9_18transform_iteratorI9NonZeroOpIhEPKhSB_SB_EEPjSJ_NS0_13ScanTileStateIiLb1EEENS0_8NullTypeESM_iNS2_19streaming_context_tIlLb1EEELS5_0EEEvT0_T1_T2_T3_T4_T5_T6_T7_iT8_NS1_7vsmem_tE_param_0[4],
	.param .align 8 .b8 _ZN3cub18CUB_300001_SM_10006detail6select23DeviceSelectSweepKernelINS2_10policy_hubIjbiLb0ELNS0_10SelectImplE0EE10Policy1000EN6thrust24THRUST_300001_SM_1000_NS17counting_iteratorIjNS9_11use_defaultESB_SB_EENS9_18transform_iteratorI9NonZeroOpIhEPKhSB_SB_EEPjSJ_NS0_13ScanTileStateIiLb1EEENS0_8NullTypeESM_iNS2_19streaming_context_tIlLb1EEELS5_0EEEvT0_T1_T2_T3_T4_T5_T6_T7_iT8_NS1_7vsmem_tE_param_1[16],
	.param .u64 .ptr .align 1 _ZN3cub18CUB_300001_SM_10006detail6select23DeviceSelectSweepKernelINS2_10policy_hubIjbiLb0ELNS0_10SelectImplE0EE10Policy1000EN6thrust24THRUST_300001_SM_1000_NS17counting_iteratorIjNS9_11use_defaultESB_SB_EENS9_18transform_iteratorI9NonZeroOpIhEPKhSB_SB_EEPjSJ_NS0_13ScanTileStateIiLb1EEENS0_8NullTypeESM_iNS2_19streaming_context_tIlLb1EEELS5_0EEEvT0_T1_T2_T3_T4_T5_T6_T7_iT8_NS1_7vsmem_tE_param_2,
	.param .u64 .ptr .align 1 _ZN3cub18CUB_300001_SM_10006detail6select23DeviceSelectSweepKernelINS2_10policy_hubIjbiLb0ELNS0_10SelectImplE0EE10Policy1000EN6thrust24THRUST_300001_SM_1000_NS17counting_iteratorIjNS9_11use_defaultESB_SB_EENS9_18transform_iteratorI9NonZeroOpIhEPKhSB_SB_EEPjSJ_NS0_13ScanTileStateIiLb1EEENS0_8NullTypeESM_iNS2_19streaming_context_tIlLb1EEELS5_0EEEvT0_T1_T2_T3_T4_T5_T6_T7_iT8_NS1_7vsmem_tE_param_3,
	.param .align 8 .b8 _ZN3cub18CUB_300001_SM_10006detail6select23DeviceSelectSweepKernelINS2_10policy_hubIjbiLb0ELNS0_10SelectImplE0EE10Policy1000EN6thrust24THRUST_300001_SM_1000_NS17counting_iteratorIjNS9_11use_defaultESB_SB_EENS9_18transform_iteratorI9NonZeroOpIhEPKhSB_SB_EEPjSJ_NS0_13ScanTileStateIiLb1EEENS0_8NullTypeESM_iNS2_19streaming_context_tIlLb1EEELS5_0EEEvT0_T1_T2_T3_T4_T5_T6_T7_iT8_NS1_7vsmem_tE_param_4[8],
	.param .align 1 .b8 _ZN3cub18CUB_300001_SM_10006detail6select23DeviceSelectSweepKernelINS2_10policy_hubIjbiLb0ELNS0_10SelectImplE0EE10Policy1000EN6thrust24THRUST_300001_SM_1000_NS17counting_iteratorIjNS9_11use_defaultESB_SB_EENS9_18transform_iteratorI9NonZeroOpIhEPKhSB_SB_EEPjSJ_NS0_13ScanTileStateIiLb1EEENS0_8NullTypeESM_iNS2_19streaming_context_tIlLb1EEELS5_0EEEvT0_T1_T2_T3_T4_T5_T6_T7_iT8_NS1_7vsmem_tE_param_5[1],
	.param .align 1 .b8 _ZN3cub18CUB_300001_SM_10006detail6select23DeviceSelectSweepKernelINS2_10policy_hubIjbiLb0ELNS0_10SelectImplE0EE10Policy1000EN6thrust24THRUST_300001_SM_1000_NS17counting_iteratorIjNS9_11use_defaultESB_SB_EENS9_18transform_iteratorI9NonZeroOpIhEPKhSB_SB_EEPjSJ_NS0_13ScanTileStateIiLb1EEENS0_8NullTypeESM_iNS2_19streaming_context_tIlLb1EEELS5_0EEEvT0_T1_T2_T3_T4_T5_T6_T7_iT8_NS1_7vsmem_tE_param_6[1],
	.param .u32 _ZN3cub18CUB_300001_SM_10006detail6select23DeviceSelectSweepKernelINS2_10policy_hubIjbiLb0ELNS0_10SelectImplE0EE10Policy1000EN6thrust24THRUST_300001_SM_1000_NS17counting_iteratorIjNS9_11use_defaultESB_SB_EENS9_18transform_iteratorI9NonZeroOpIhEPKhSB_SB_EEPjSJ_NS0_13ScanTileStateIiLb1EEENS0_8NullTypeESM_iNS2_19streaming_context_tIlLb1EEELS5_0EEEvT0_T1_T2_T3_T4_T5_T6_T7_iT8_NS1_7vsmem_tE_param_7,
	.param .u32 _ZN3cub18CUB_300001_SM_10006detail6select23DeviceSelectSweepKernelINS2_10policy_hubIjbiLb0ELNS0_10SelectImplE0EE10Policy1000EN6thrust24THRUST_300001_SM_1000_NS17counting_iteratorIjNS9_11use_defaultESB_SB_EENS9_18transform_iteratorI9NonZeroOpIhEPKhSB_SB_EEPjSJ_NS0_13ScanTileStateIiLb1EEENS0_8NullTypeESM_iNS2_19streaming_context_tIlLb1EEELS5_0EEEvT0_T1_T2_T3_T4_T5_T6_T7_iT8_NS1_7vsmem_tE_param_8,
	.param .align 8 .b8 _ZN3cub18CUB_300001_SM_10006detail6select23DeviceSelectSweepKernelINS2_10policy_hubIjbiLb0ELNS0_10SelectImplE0EE10Policy1000EN6thrust24THRUST_300001_SM_1000_NS17counting_iteratorIjNS9_11use_defaultESB_SB_EENS9_18transform_iteratorI9NonZeroOpIhEPKhSB_SB_EEPjSJ_NS0_13ScanTileStateIiLb1EEENS0_8NullTypeESM_iNS2_19streaming_context_tIlLb1EEELS5_0EEEvT0_T1_T2_T3_T4_T5_T6_T7_iT8_NS1_7vsmem_tE_param_9[40],
	.param .align 8 .b8 _ZN3cub18CUB_300001_SM_10006detail6select23DeviceSelectSweepKernelINS2_10policy_hubIjbiLb0ELNS0_10SelectImplE0EE10Policy1000EN6thrust24THRUST_300001_SM_1000_NS17counting_iteratorIjNS9_11use_defaultESB_SB_EENS9_18transform_iteratorI9NonZeroOpIhEPKhSB_SB_EEPjSJ_NS0_13ScanTileStateIiLb1EEENS0_8NullTypeESM_iNS2_19streaming_context_tIlLb1EEELS5_0EEEvT0_T1_T2_T3_T4_T5_T6_T7_iT8_NS1_7vsmem_tE_param_10[8]
)
.maxntid 512
{
	.reg .pred 	%p<505>;
	.reg .b16 	%rs<148>;
	.reg .b32 	%r<1501>;
	.reg .b64 	%rd<718>;
	// demoted variable
	.shared .align 16 .b8 _ZZN3cub18CUB_300001_SM_10006detail6select23DeviceSelectSweepKernelINS2_10policy_hubIjbiLb0ELNS0_10SelectImplE0EE10Policy1000EN6thrust24THRUST_300001_SM_1000_NS17counting_iteratorIjNS9_11use_defaultESB_SB_EENS9_18transform_iteratorI9NonZeroOpIhEPKhSB_SB_EEPjSJ_NS0_13ScanTileStateIiLb1EEENS0_8NullTypeESM_iNS2_19streaming_context_tIlLb1EEELS5_0EEEvT0_T1_T2_T3_T4_T5_T6_T7_iT8_NS1_7vsmem_tEE19static_temp_storage[28672];
	ld.param.u64 	%rd3, [_ZN3cub18CUB_300001_SM_10006detail6select23DeviceSelectSweepKernelINS2_10policy_hubIjbiLb0ELNS0_10SelectImplE0EE10Policy1000EN6thrust24THRUST_300001_SM_1000_NS17counting_iteratorIjNS9_11use_defaultESB_SB_EENS9_18transform_iteratorI9NonZeroOpIhEPKhSB_SB_EEPjSJ_NS0_13ScanTileStateIiLb1EEENS0_8NullTypeESM_iNS2_19streaming_context_tIlLb1EEELS5_0EEEvT0_T1_T2_T3_T4_T5_T6_T7_iT8_NS1_7vsmem_tE_param_4];
	ld.param.u32 	%r1, [_ZN3cub18CUB_300001_SM_10006detail6select23DeviceSelectSweepKernelINS2_10policy_hubIjbiLb0ELNS0_10SelectImplE0EE10Policy1000EN6thrust24THRUST_300001_SM_1000_NS17counting_iteratorIjNS9_11use_defaultESB_SB_EENS9_18transform_iteratorI9NonZeroOpIhEPKhSB_SB_EEPjSJ_NS0_13ScanTileStateIiLb1EEENS0_8NullTypeESM_iNS2_19streaming_context_tIlLb1EEELS5_0EEEvT0_T1_T2_T3_T4_T5_T6_T7_iT8_NS1_7vsmem_tE_param_0];
	ld.param.u64 	%rd195, [_ZN3cub18CUB_300001_SM_10006detail6select23DeviceSelectSweepKernelINS2_10policy_hubIjbiLb0ELNS0_10SelectImplE0EE10Policy1000EN6thrust24THRUST_300001_SM_1000_NS17counting_iteratorIjNS9_11use_defaultESB_SB_EENS9_18transform_iteratorI9NonZeroOpIhEPKhSB_SB_EEPjSJ_NS0_13ScanTileStateIiLb1EEENS0_8NullTypeESM_iNS2_19streaming_context_tIlLb1EEELS5_0EEEvT0_T1_T2_T3_T4_T5_T6_T7_iT8_NS1_7vsmem_tE_param_1];
	ld.param.u64 	%rd196, [_ZN3cub18CUB_300001_SM_10006detail6select23DeviceSelectSweepKernelINS2_10policy_hubIjbiLb0ELNS0_10SelectImplE0EE10Policy1000EN6thrust24THRUST_300001_SM_1000_NS17counting_iteratorIjNS9_11use_defaultESB_SB_EENS9_18transform_iteratorI9NonZeroOpIhEPKhSB_SB_EEPjSJ_NS0_13ScanTileStateIiLb1EEENS0_8NullTypeESM_iNS2_19streaming_context_tIlLb1EEELS5_0EEEvT0_T1_T2_T3_T4_T5_T6_T7_iT8_NS1_7vsmem_tE_param_2];
	ld.param.u32 	%r447, [_ZN3cub18CUB_300001_SM_10006detail6select23DeviceSelectSweepKernelINS2_10policy_hubIjbiLb0ELNS0_10SelectImplE0EE10Policy1000EN6thrust24THRUST_300001_SM_1000_NS17counting_iteratorIjNS9_11use_defaultESB_SB_EENS9_18transform_iteratorI9NonZeroOpIhEPKhSB_SB_EEPjSJ_NS0_13ScanTileStateIiLb1EEENS0_8NullTypeESM_iNS2_19streaming_context_tIlLb1EEELS5_0EEEvT0_T1_T2_T3_T4_T5_T6_T7_iT8_NS1_7vsmem_tE_param_8];
	mov.b64 	%rd194, _ZN3cub18CUB_300001_SM_10006detail6select23DeviceSelectSweepKernelINS2_10policy_hubIjbiLb0ELNS0_10SelectImplE0EE10Policy1000EN6thrust24THRUST_300001_SM_1000_NS17counting_iteratorIjNS9_11use_defaultESB_SB_EENS9_18transform_iteratorI9NonZeroOpIhEPKhSB_SB_EEPjSJ_NS0_13ScanTileStateIiLb1EEENS0_8NullTypeESM_iNS2_19streaming_context_tIlLb1EEELS5_0EEEvT0_T1_T2_T3_T4_T5_T6_T7_iT8_NS1_7vsmem_tE_param_9;
	mov.u64 	%rd1, %rd194;
	cvta.to.global.u64 	%rd2, %rd196;
	cvta.to.global.u64 	%rd4, %rd195;
	mov.u32 	%r448, %ctaid.x;
	mov.u32 	%r449, %nctaid.y;
	mov.u32 	%r450, %ctaid.y;
	mad.lo.s32 	%r1424, %r448, %r449, %r450;
	mul.lo.s32 	%r3, %r1424, 7168;
	add.s32 	%r451, %r447, -1;
	setp.ge.s32 	%p1, %r1424, %r451;
	@%p1 bra 	$L__BB28_228;
	setp.ne.s32 	%p289, %r1424, 0;
	@%p289 bra 	$L__BB28_108;
	ld.param.u8 	%rs128, [%rd1];
	setp.eq.s16 	%p408, %rs128, 0;
	ld.param.u64 	%rd532, [%rd1+16];
	cvt.u32.u64 	%r1228, %rd532;
	selp.b32 	%r1229, %r1228, 0, %p408;
	mov.u32 	%r4, %tid.x;
	mul.lo.s32 	%r1230, %r4, 14;
	add.s32 	%r1231, %r3, %r1230;
	add.s32 	%r1232, %r1231, %r1;
	add.s32 	%r5, %r1232, %r1229;
	add.s32 	%r6, %r5, 1;
	add.s32 	%r7, %r5, 2;
	add.s32 	%r8, %r5, 3;
	add.s32 	%r9, %r5, 4;
	add.s32 	%r10, %r5, 5;
	add.s32 	%r11, %r5, 6;
	add.s32 	%r12, %r5, 7;
	add.s32 	%r13, %r5, 8;
	add.s32 	%r14, %r5, 9;
	add.s32 	%r15, %r5, 10;
	add.s32 	%r16, %r5, 11;
	add.s32 	%r17, %r5, 12;
	add.s32 	%r18, %r5, 13;
	bar.sync 	0;
	selp.b64 	%rd533, %rd532, 0, %p408;
	cvt.u64.u32 	%rd534, %r3;
	add.s64 	%rd535, %rd533, %rd534;
	cvt.u64.u32 	%rd536, %r1230;
	add.s64 	%rd537, %rd535, %rd536;
	add.s64 	%rd538, %rd4, %rd537;
	ld.global.u8 	%rs1, [%rd538];
	setp.ne.s16 	%p409, %rs1, 0;
	ld.global.u8 	%rs2, [%rd538+1];
	setp.ne.s16 	%p410, %rs2, 0;
	ld.global.u8 	%rs3, [%rd538+2];
	setp.ne.s16 	%p411, %rs3, 0;
	ld.global.u8 	%rs4, [%rd538+3];
	setp.ne.s16 	%p412, %rs4, 0;
	ld.global.u8 	%rs5, [%rd538+4];
	setp.ne.s16 	%p413, %rs5, 0;
	ld.global.u8 	%rs6, [%rd538+5];
	setp.ne.s16 	%p414, %rs6, 0;
	ld.global.u8 	%rs7, [%rd538+6];
	setp.ne.s16 	%p415, %rs7, 0;
	ld.global.u8 	%rs8, [%rd538+7];
	setp.ne.s16 	%p416, %rs8, 0;
	ld.global.u8 	%rs9, [%rd538+8];
	setp.ne.s16 	%p417, %rs9, 0;
	ld.global.u8 	%rs10, [%rd538+9];
	setp.ne.s16 	%p418, %rs10, 0;
	ld.global.u8 	%rs11, [%rd538+10];
	setp.ne.s16 	%p419, %rs11, 0;
	ld.global.u8 	%rs12, [%rd538+11];
	setp.ne.s16 	%p420, %rs12, 0;
	ld.global.u8 	%rs13, [%rd538+12];
	setp.ne.s16 	%p421, %rs13, 0;
	ld.global.u8 	%rs14, [%rd538+13];
	setp.ne.s16 	%p422, %rs14, 0;
	selp.u32 	%r1233, 1, 0, %p409;
	selp.u32 	%r1234, 1, 0, %p410;
	selp.u32 	%r1235, 1, 0, %p411;
	selp.u32 	%r1236, 1, 0, %p412;
	selp.u32 	%r1237, 1, 0, %p413;
	selp.u32 	%r1238, 1, 0, %p414;
	selp.u32 	%r1239, 1, 0, %p415;
	selp.u32 	%r1240, 1, 0, %p416;
	selp.u32 	%r1241, 1, 0, %p417;
	selp.u32 	%r1242, 1, 0, %p418;
	selp.u32 	%r1243, 1, 0, %p419;
	selp.u32 	%r1244, 1, 0, %p420;
	selp.u32 	%r1245, 1, 0, %p421;
	selp.u32 	%r1246, 1, 0, %p422;
	bar.sync 	0;
	add.s32 	%r1247, %r1234, %r1233;
	add.s32 	%r1248, %r1247, %r1235;
	add.s32 	%r19, %r1248, %r1236;
	add.s32 	%r1249, %r19, %r1237;
	add.s32 	%r1250, %r1249, %r1238;
	add.s32 	%r1251, %r1250, %r1239;
	add.s32 	%r1252, %r1251, %r1240;
	add.s32 	%r1253, %r1252, %r1241;
	add.s32 	%r1254, %r1253, %r1242;
	add.s32 	%r1255, %r1254, %r1243;
	add.s32 	%r20, %r1255, %r1244;
	add.s32 	%r21, %r20, %r1245;
	add.s32 	%r1202, %r21, %r1246;
	shr.u32 	%r22, %r4, 5;
	// begin inline asm
	mov.u32 %r1197, %laneid;
	// end inline asm
	mov.b32 	%r1200, 1;
	mov.b32 	%r1225, 0;
	mov.b32 	%r1227, -1;
	// begin inline asm
	{  .reg .s32 r0;  .reg .pred p;  shfl.sync.up.b32 r0|p, %r1202, %r1200, %r1225, %r1227;  @p add.s32 r0, r0, %r1202;  mov.s32 %r1198, r0;}
	// end inline asm
	mov.b32 	%r1206, 2;
	// begin inline asm
	{  .reg .s32 r0;  .reg .pred p;  shfl.sync.up.b32 r0|p, %r1198, %r1206, %r1225, %r1227;  @p add.s32 r0, r0, %r1198;  mov.s32 %r1204, r0;}
	// end inline asm
	mov.b32 	%r1212, 4;
	// begin inline asm
	{  .reg .s32 r0;  .reg .pred p;  shfl.sync.up.b32 r0|p, %r1204, %r1212, %r1225, %r1227;  @p add.s32 r0, r0, %r1204;  mov.s32 %r1210, r0;}
	// end inline asm
	mov.b32 	%r1218, 8;
	// begin inline asm
	{  .reg .s32 r0;  .reg .pred p;  shfl.sync.up.b32 r0|p, %r1210, %r1218, %r1225, %r1227;  @p add.s32 r0, r0, %r1210;  mov.s32 %r1216, r0;}
	// end inline asm
	mov.b32 	%r1224, 16;
	// begin inline asm
	{  .reg .s32 r0;  .reg .pred p;  shfl.sync.up.b32 r0|p, %r1216, %r1224, %r1225, %r1227;  @p add.s32 r0, r0, %r1216;  mov.s32 %r1222, r0;}
	// end inline asm
	setp.ne.s32 	%p423, %r1197, 31;
	@%p423 bra 	$L__BB28_4;
	shl.b32 	%r1256, %r22, 2;
	mov.u32 	%r1257, _ZZN3cub18CUB_300001_SM_10006detail6select23DeviceSelectSweepKernelINS2_10policy_hubIjbiLb0ELNS0_10SelectImplE0EE10Policy1000EN6thrust24THRUST_300001_SM_1000_NS17counting_iteratorIjNS9_11use_defaultESB_SB_EENS9_18transform_iteratorI9NonZeroOpIhEPKhSB_SB_EEPjSJ_NS0_13ScanTileStateIiLb1EEENS0_8NullTypeESM_iNS2_19streaming_context_tIlLb1EEELS5_0EEEvT0_T1_T2_T3_T4_T5_T6_T7_iT8_NS1_7vsmem_tEE19static_temp_storage;
	add.s32 	%r1258, %r1257, %r1256;
	st.shared.u32 	[%r1258], %r1222;
$L__BB28_4:
	bar.sync 	0;
	ld.shared.v4.u32 	{%r25, %r26, %r27, %r28}, [_ZZN3cub18CUB_300001_SM_10006detail6select23DeviceSelectSweepKernelINS2_10policy_hubIjbiLb0ELNS0_10SelectImplE0EE10Policy1000EN6thrust24THRUST_300001_SM_1000_NS17counting_iteratorIjNS9_11use_defaultESB_SB_EENS9_18transform_iteratorI9NonZeroOpIhEPKhSB_SB_EEPjSJ_NS0_13ScanTileStateIiLb1EEENS0_8NullTypeESM_iNS2_19streaming_context_tIlLb1EEELS5_0EEEvT0_T1_T2_T3_T4_T5_T6_T7_iT8_NS1_7vsmem_tEE19static_temp_storage];
	shr.u32 	%r1259, %r4, 5;
	add.s32 	%r1260, %r26, %r25;
	setp.eq.s32 	%p424, %r1259, 2;
	selp.b32 	%r1261, %r1260, %r25, %p424;
	add.s32 	%r1262, %r1260, %r27;
	setp.eq.s32 	%p425, %r1259, 3;
	selp.b32 	%r1263, %r1262, %r1261, %p425;
	add.s32 	%r1264, %r1262, %r28;
	setp.eq.s32 	%p426, %r1259, 4;
	selp.b32 	%r1265, %r1264, %r1263, %p426;
	ld.shared.v4.u32 	{%r29, %r30, %r31, %r32}, [_ZZN3cub18CUB_300001_SM_10006detail6select23DeviceSelectSweepKernelINS2_10policy_hubIjbiLb0ELNS0_10SelectImplE0EE10Policy1000EN6thrust24THRUST_300001_SM_1000_NS17counting_iteratorIjNS9_11use_defaultESB_SB_EENS9_18transform_iteratorI9NonZeroOpIhEPKhSB_SB_EEPjSJ_NS0_13ScanTileStateIiLb1EEENS0_8NullTypeESM_iNS2_19streaming_context_tIlLb1EEELS5_0EEEvT0_T1_T2_T3_T4_T5_T6_T7_iT8_NS1_7vsmem_tEE19static_temp_storage+16];
	add.s32 	%r1266, %r1264, %r29;
	setp.eq.s32 	%p427, %r1259, 5;
	selp.b32 	%r1267, %r1266, %r1265, %p427;
	add.s32 	%r1268, %r1266, %r30;
	setp.eq.s32 	%p428, %r1259, 6;
	selp.b32 	%r1269, %r1268, %r1267, %p428;
	add.s32 	%r1270, %r1268, %r31;
	setp.eq.s32 	%p429, %r1259, 7;
	selp.b32 	%r1271, %r1270, %r1269, %p429;
	add.s32 	%r1272, %r1270, %r32;
	setp.eq.s32 	%p430, %r1259, 8;
	selp.b32 	%r1273, %r1272, %r1271, %p430;
	ld.shared.v4.u32 	{%r33, %r34, %r35, %r36}, [_ZZN3cub18CUB_300001_SM_10006detail6select23DeviceSelectSweepKernelINS2_10policy_hubIjbiLb0ELNS0_10SelectImplE0EE10Policy1000EN6thrust24THRUST_300001_SM_1000_NS17counting_iteratorIjNS9_11use_defaultESB_SB_EENS9_18transform_iteratorI9NonZeroOpIhEPKhSB_SB_EEPjSJ_NS0_13ScanTileStateIiLb1EEENS0_8NullTypeESM_iNS2_19streaming_context_tIlLb1EEELS5_0EEEvT0_T1_T2_T3_T4_T5_T6_T7_iT8_NS1_7vsmem_tEE19static_temp_storage+32];
	add.s32 	%r1274, %r1272, %r33;
	setp.eq.s32 	%p431, %r1259, 9;
	selp.b32 	%r1275, %r1274, %r1273, %p431;
	add.s32 	%r1276, %r1274, %r34;
	setp.eq.s32 	%p432, %r1259, 10;
	selp.b32 	%r1277, %r1276, %r1275, %p432;
	add.s32 	%r1278, %r1276, %r35;
	setp.eq.s32 	%p433, %r1259, 11;
	selp.b32 	%r1279, %r1278, %r1277, %p433;
	add.s32 	%r1280, %r1278, %r36;
	setp.eq.s32 	%p434, %r1259, 12;
	selp.b32 	%r1281, %r1280, %r1279, %p434;
	ld.shared.v4.u32 	{%r37, %r38, %r39, %r40}, [_ZZN3cub18CUB_300001_SM_10006detail6select23DeviceSelectSweepKernelINS2_10policy_hubIjbiLb0ELNS0_10SelectImplE0EE10Policy1000EN6thrust24THRUST_300001_SM_1000_NS17counting_iteratorIjNS9_11use_defaultESB_SB_EENS9_18transform_iteratorI9NonZeroOpIhEPKhSB_SB_EEPjSJ_NS0_13ScanTileStateIiLb1EEENS0_8NullTypeESM_iNS2_19streaming_context_tIlLb1EEELS5_0EEEvT0_T1_T2_T3_T4_T5_T6_T7_iT8_NS1_7vsmem_tEE19static_temp_storage+48];
	add.s32 	%r1282, %r1280, %r37;
	setp.eq.s32 	%p435, %r1259, 13;
	selp.b32 	%r1283, %r1282, %r1281, %p435;
	add.s32 	%r1284, %r1282, %r38;
	setp.eq.s32 	%p436, %r1259, 14;
	selp.b32 	%r1285, %r1284, %r1283, %p436;
	add.s32 	%r1286, %r1284, %r39;
	setp.eq.s32 	%p437, %r1259, 15;
	selp.b32 	%r1287, %r1286, %r1285, %p437;
	setp.lt.u32 	%p438, %r4, 32;
	selp.b32 	%r1288, 0, %r1287, %p438;
	setp.eq.s32 	%p439, %r1197, 0;
	setp.ne.s16 	%p440, %rs14, 0;
	selp.u32 	%r1289, 1, 0, %p440;
	add.s32 	%r1290, %r21, %r1289;
	sub.s32 	%r1291, %r1222, %r1290;
	selp.b32 	%r1292, 0, %r1291, %p439;
	add.s32 	%r41, %r1288, %r1292;
	setp.ne.s16 	%p441, %rs1, 0;
	selp.u32 	%r1293, 1, 0, %p441;
	add.s32 	%r42, %r41, %r1293;
	setp.ne.s16 	%p442, %rs2, 0;
	selp.u32 	%r1294, 1, 0, %p442;
	add.s32 	%r1295, %r1294, %r1293;
	add.s32 	%r43, %r1295, %r41;
	setp.ne.s16 	%p443, %rs3, 0;
	selp.u32 	%r1296, 1, 0, %p443;
	add.s32 	%r44, %r43, %r1296;
	add.s32 	%r45, %r19, %r41;
	setp.ne.s16 	%p444, %rs5, 0;
	selp.u32 	%r1297, 1, 0, %p444;
	add.s32 	%r46, %r45, %r1297;
	setp.ne.s16 	%p445, %rs6, 0;
	selp.u32 	%r1298, 1, 0, %p445;
	add.s32 	%r47, %r46, %r1298;
	setp.ne.s16 	%p446, %rs7, 0;
	selp.u32 	%r1299, 1, 0, %p446;
	add.s32 	%r48, %r47, %r1299;
	setp.ne.s16 	%p447, %rs8, 0;
	selp.u32 	%r1300, 1, 0, %p447;
	add.s32 	%r49, %r48, %r1300;
	setp.ne.s16 	%p448, %rs9, 0;
	selp.u32 	%r1301, 1, 0, %p448;
	add.s32 	%r50, %r49, %r1301;
	setp.ne.s16 	%p449, %rs10, 0;
	selp.u32 	%r1302, 1, 0, %p449;
	add.s32 	%r51, %r50, %r1302;
	setp.ne.s16 	%p450, %rs11, 0;
	selp.u32 	%r1303, 1, 0, %p450;
	add.s32 	%r52, %r51, %r1303;
	add.s32 	%r53, %r20, %r41;
	add.s32 	%r54, %r21, %r41;
	setp.ne.s32 	%p451, %r4, 0;
	@%p451 bra 	$L__BB28_6;
	add.s64 	%rd539, %rd3, 256;
	add.s32 	%r1306, %r26, %r25;
	add.s32 	%r1307, %r1306, %r27;
	add.s32 	%r1308, %r1307, %r28;
	add.s32 	%r1309, %r1308, %r29;
	add.s32 	%r1310, %r1309, %r30;
	add.s32 	%r1311, %r1310, %r31;
	add.s32 	%r1312, %r1311, %r32;
	add.s32 	%r1313, %r1312, %r33;
	add.s32 	%r1314, %r1313, %r34;
	add.s32 	%r1315, %r1314, %r35;
	add.s32 	%r1316, %r1315, %r36;
	add.s32 	%r1317, %r1316, %r37;
	add.s32 	%r1318, %r1317, %r38;
	add.s32 	%r1319, %r1318, %r39;
	add.s32 	%r1305, %r1319, %r40;
	mov.b32 	%r1304, 101;
	// begin inline asm
	st.relaxed.gpu.v2.u32 [%rd539], {%r1304, %r1305};
	// end inline asm
$L__BB28_6:
	add.s32 	%r1320, %r26, %r25;
	add.s32 	%r1321, %r1320, %r27;
	add.s32 	%r1322, %r1321, %r28;
	add.s32 	%r1323, %r1322, %r29;
	add.s32 	%r1324, %r1323, %r30;
	add.s32 	%r1325, %r1324, %r31;
	add.s32 	%r1326, %r1325, %r32;
	add.s32 	%r1327, %r1326, %r33;
	add.s32 	%r1328, %r1327, %r34;
	add.s32 	%r1329, %r1328, %r35;
	add.s32 	%r1330, %r1329, %r36;
	add.s32 	%r1331, %r1330, %r37;
	add.s32 	%r1332, %r1331, %r38;
	add.s32 	%r1333, %r1332, %r39;
	add.s32 	%r1334, %r1333, %r40;
	setp.gt.s32 	%p452, %r1334, 512;
	@%p452 bra 	$L__BB28_63;
	setp.ne.s16 	%p453, %rs1, 0;
	mov.u64 	%rd540, %rd194;
	ld.param.u8 	%rs15, [%rd540];
	ld.param.u64 	%rd541, [%rd540+24];
	cvta.to.global.u64 	%rd5, %rd541;
	@%p453 bra 	$L__BB28_8;
	bra.uni 	$L__BB28_11;
$L__BB28_8:
	setp.ne.s16 	%p454, %rs15, 0;
	mov.b64 	%rd644, 0;
	@%p454 bra 	$L__BB28_10;
	ld.global.u64 	%rd644, [%rd5];
$L__BB28_10:
	cvt.s64.s32 	%rd543, %r41;
	add.s64 	%rd544, %rd644, %rd543;
	shl.b64 	%rd545, %rd544, 2;
	add.s64 	%rd546, %rd2, %rd545;
	st.global.u32 	[%rd546], %r5;
$L__BB28_11:
	setp.eq.s16 	%p455, %rs2, 0;
	@%p455 bra 	$L__BB28_15;
	setp.ne.s16 	%p456, %rs15, 0;
	mov.b64 	%rd645, 0;
	@%p456 bra 	$L__BB28_14;
	ld.global.u64 	%rd645, [%rd5];
$L__BB28_14:
	cvt.s64.s32 	%rd548, %r42;
	add.s64 	%rd549, %rd645, %rd548;
	shl.b64 	%rd550, %rd549, 2;
	add.s64 	%rd551, %rd2, %rd550;
	st.global.u32 	[%rd551], %r6;
$L__BB28_15:
	setp.eq.s16 	%p457, %rs3, 0;
	@%p457 bra 	$L__BB28_19;
	setp.ne.s16 	%p458, %rs15, 0;
	mov.b64 	%rd646, 0;
	@%p458 bra 	$L__BB28_18;
	ld.global.u64 	%rd646, [%rd5];
$L__BB28_18:
	cvt.s64.s32 	%rd553, %r43;
	add.s64 	%rd554, %rd646, %rd553;
	shl.b64 	%rd555, %rd554, 2;
	add.s64 	%rd556, %rd2, %rd555;
	st.global.u32 	[%rd556], %r7;
$L__BB28_19:
	setp.eq.s16 	%p459, %rs4, 0;
	@%p459 bra 	$L__BB28_23;
	setp.ne.s16 	%p460, %rs15, 0;
	mov.b64 	%rd647, 0;
	@%p460 bra 	$L__BB28_22;
	ld.global.u64 	%rd647, [%rd5];
$L__BB28_22:
	cvt.s64.s32 	%rd558, %r44;
	add.s64 	%rd559, %rd647, %rd558;
	shl.b64 	%rd560, %rd559, 2;
	add.s64 	%rd561, %rd2, %rd560;
	st.global.u32 	[%rd561], %r8;
$L__BB28_23:
	setp.eq.s16 	%p461, %rs5, 0;
	@%p461 bra 	$L__BB28_27;
	setp.ne.s16 	%p462, %rs15, 0;
	mov.b64 	%rd648, 0;
	@%p462 bra 	$L__BB28_26;
	ld.global.u64 	%rd648, [%rd5];
$L__BB28_26:
	cvt.s64.s32 	%rd563, %r45;
	add.s64 	%rd564, %rd648, %rd563;
	shl.b64 	%rd565, %rd564, 2;
	add.s64 	%rd566, %rd2, %rd565;
	st.global.u32 	[%rd566], %r9;
$L__BB28_27:
	setp.eq.s16 	%p463, %rs6, 0;
	@%p463 bra 	$L__BB28_31;
	setp.ne.s16 	%p464, %rs15, 0;
	mov.b64 	%rd649, 0;
	@%p464 bra 	$L__BB28_30;
	ld.global.u64 	%rd649, [%rd5];
$L__BB28_30:
	cvt.s64.s32 	%rd568, %r46;
	add.s64 	%rd569, %rd649, %rd568;
	shl.b64 	%rd570, %rd569, 2;
	add.s64 	%rd571, %rd2, %rd570;
	st.global.u32 	[%rd571], %r10;
$L__BB28_31:
	setp.eq.s16 	%p465, %rs7, 0;
	@%p465 bra 	$L__BB28_35;
	setp.ne.s16 	%p466, %rs15, 0;
	mov.b64 	%rd650, 0;
	@%p466 bra 	$L__BB28_34;
	ld.global.u64 	%rd650, [%rd5];
$L__BB28_34:
	cvt.s64.s32 	%rd573, %r47;
	add.s64 	%rd574, %rd650, %rd573;
	shl.b64 	%rd575, %rd574, 2;
	add.s64 	%rd576, %rd2, %rd575;
	st.global.u32 	[%rd576], %r11;
$L__BB28_35:
	setp.eq.s16 	%p467, %rs8, 0;
	@%p467 bra 	$L__BB28_39;
	setp.ne.s16 	%p468, %rs15, 0;
	mov.b64 	%rd651, 0;
	@%p468 bra 	$L__BB28_38;
	ld.global.u64 	%rd651, [%rd5];
$L__BB28_38:
	cvt.s64.s32 	%rd578, %r48;
	add.s64 	%rd579, %rd651, %rd578;
	shl.b64 	%rd580, %rd579, 2;
	add.s64 	%rd581, %rd2, %rd580;
	st.global.u32 	[%rd581], %r12;
$L__BB28_39:
	setp.eq.s16 	%p469, %rs9, 0;
	@%p469 bra 	$L__BB28_43;
	setp.ne.s16 	%p470, %rs15, 0;
	mov.b64 	%rd652, 0;
	@%p470 bra 	$L__BB28_42;
	ld.global.u64 	%rd652, [%rd5];
$L__BB28_42:
	cvt.s64.s32 	%rd583, %r49;
	add.s64 	%rd584, %rd652, %rd583;
	shl.b64 	%rd585, %rd584, 2;
	add.s64 	%rd586, %rd2, %rd585;
	st.global.u32 	[%rd586], %r13;
$L__BB28_43:
	setp.eq.s16 	%p471, %rs10, 0;
	@%p471 bra 	$L__BB28_47;
	setp.ne.s16 	%p472, %rs15, 0;
	mov.b64 	%rd653, 0;
	@%p472 bra 	$L__BB28_46;
	ld.global.u64 	%rd653, [%rd5];
$L__BB28_46:
	cvt.s64.s32 	%rd588, %r50;
	add.s64 	%rd589, %rd653, %rd588;
	shl.b64 	%rd590, %rd589, 2;
	add.s64 	%rd591, %rd2, %rd590;
	st.global.u32 	[%rd591], %r14;
$L__BB28_47:
	setp.eq.s16 	%p473, %rs11, 0;
	@%p473 bra 	$L__BB28_51;
	setp.ne.s16 	%p474, %rs15, 0;
	mov.b64 	%rd654, 0;
	@%p474 bra 	$L__BB28_50;
	ld.global.u64 	%rd654, [%rd5];
$L__BB28_50:
	cvt.s64.s32 	%rd593, %r51;
	add.s64 	%rd594, %rd654, %rd593;
	shl.b64 	%rd595, %rd594, 2;
	add.s64 	%rd596, %rd2, %rd595;
	st.global.u32 	[%rd596], %r15;
$L__BB28_51:
	setp.eq.s16 	%p475, %rs12, 0;
	@%p475 bra 	$L__BB28_55;
	setp.ne.s16 	%p476, %rs15, 0;
	mov.b64 	%rd655, 0;
	@%p476 bra 	$L__BB28_54;
	ld.global.u64 	%rd655, [%rd5];
$L__BB28_54:
	cvt.s64.s32 	%rd598, %r52;
	add.s64 	%rd599, %rd655, %rd598;
	shl.b64 	%rd600, %rd599, 2;
	add.s64 	%rd601, %rd2, %rd600;
	st.global.u32 	[%rd601], %r16;
$L__BB28_55:
	setp.eq.s16 	%p477, %rs13, 0;
	@%p477 bra 	$L__BB28_59;
	setp.ne.s16 	%p478, %rs15, 0;
	mov.b64 	%rd656, 0;
	@%p478 bra 	$L__BB28_58;
	ld.global.u64 	%rd656, [%rd5];
$L__BB28_58:
	cvt.s64.s32 	%rd603, %r53;
	add.s64 	%rd604, %rd656, %rd603;
	shl.b64 	%rd605, %rd604, 2;
	add.s64 	%rd606, %rd2, %rd605;
	st.global.u32 	[%rd606], %r17;
$L__BB28_59:
	setp.eq.s16 	%p479, %rs14, 0;
	@%p479 bra 	$L__BB28_517;
	setp.ne.s16 	%p480, %rs15, 0;
	mov.b64 	%rd657, 0;
	@%p480 bra 	$L__BB28_62;
	ld.global.u64 	%rd657, [%rd5];
$L__BB28_62:
	cvt.s64.s32 	%rd608, %r54;
	add.s64 	%rd609, %rd657, %rd608;
	shl.b64 	%rd610, %rd609, 2;
	add.s64 	%rd611, %rd2, %rd610;
	st.global.u32 	[%rd611], %r18;
	bra.uni 	$L__BB28_517;
$L__BB28_63:
	setp.eq.s16 	%p481, %rs1, 0;
	bar.sync 	0;
	@%p481 bra 	$L__BB28_65;
	shl.b32 	%r1335, %r41, 2;
	mov.u32 	%r1336, _ZZN3cub18CUB_300001_SM_10006detail6select23DeviceSelectSweepKernelINS2_10policy_hubIjbiLb0ELNS0_10SelectImplE0EE10Policy1000EN6thrust24THRUST_300001_SM_1000_NS17counting_iteratorIjNS9_11use_defaultESB_SB_EENS9_18transform_iteratorI9NonZeroOpIhEPKhSB_SB_EEPjSJ_NS0_13ScanTileStateIiLb1EEENS0_8NullTypeESM_iNS2_19streaming_context_tIlLb1EEELS5_0EEEvT0_T1_T2_T3_T4_T5_T6_T7_iT8_NS1_7vsmem_tEE19static_temp_storage;
	add.s32 	%r1337, %r1336, %r1335;
	st.shared.u32 	[%r1337], %r5;
$L__BB28_65:
	setp.eq.s16 	%p482, %rs2, 0;
	@%p482 bra 	$L__BB28_67;
	shl.b32 	%r1338, %r42, 2;
	mov.u32 	%r1339, _ZZN3cub18CUB_300001_SM_10006detail6select23DeviceSelectSweepKernelINS2_10policy_hubIjbiLb0ELNS0_10SelectImplE0EE10Policy1000EN6thrust24THRUST_300001_SM_1000_NS17counting_iteratorIjNS9_11use_defaultESB_SB_EENS9_18transform_iteratorI9NonZeroOpIhEPKhSB_SB_EEPjSJ_NS0_13ScanTileStateIiLb1EEENS0_8NullTypeESM_iNS2_19streaming_context_tIlLb1EEELS5_0EEEvT0_T1_T2_T3_T4_T5_T6_T7_iT8_NS1_7vsmem_tEE19static_temp_storage;
	add.s32 	%r1340, %r1339, %r1338;
	st.shared.u32 	[%r1340], %r6;
$L__BB28_67:
	setp.eq.s16 	%p483, %rs3, 0;
	@%p483 bra 	$L__BB28_69;
	shl.b32 	%r1341, %r43, 2;
	mov.u32 	%r1342, _ZZN3cub18CUB_300001_SM_10006detail6select23DeviceSelectSweepKernelINS2_10policy_hubIjbiLb0ELNS0_10SelectImplE0EE10Policy1000EN6thrust24THRUST_300001_SM_1000_NS17counting_iteratorIjNS9_11use_defaultESB_SB_EENS9_18transform_iteratorI9NonZeroOpIhEPKhSB_SB_EEPjSJ_NS0_13ScanTileStateIiLb1EEENS0_8NullTypeESM_iNS2_19streaming_context_tIlLb1EEELS5_0EEEvT0_T1_T2_T3_T4_T5_T6_T7_iT8_NS1_7vsmem_tEE19static_temp_storage;
	add.s32 	%r1343, %r1342, %r1341;
	st.shared.u32 	[%r1343], %r7;
$L__BB28_69:
	setp.eq.s16 	%p484, %rs4, 0;
	@%p484 bra 	$L__BB28_71;
	shl.b32 	%r1344, %r44, 2;
	mov.u32 	%r1345, _ZZN3cub18CUB_300001_SM_10006detail6select23DeviceSelectSweepKernelINS2_10policy_hubIjbiLb0ELNS0_10SelectImplE0EE10Policy1000EN6thrust24THRUST_300001_SM_1000_NS17counting_iteratorIjNS9_11use_defaultESB_SB_EENS9_18transform_iteratorI9NonZeroOpIhEPKhSB_SB_EEPjSJ_NS0_13ScanTileStateIiLb1EEENS0_8NullTypeESM_iNS2_19streaming_context_tIlLb1EEELS5_0EEEvT0_T1_T2_T3_T4_T5_T6_T7_iT8_NS1_7vsmem_tEE19static_temp_storage;
	add.s32 	%r1346, %r1345, %r1344;
	st.shared.u32 	[%r1346], %r8;
$L__BB28_71:
	setp.eq.s16 	%p485, %rs5, 0;
	@%p485 bra 	$L__BB28_73;
	shl.b32 	%r1347, %r45, 2;
	mov.u32 	%r1348, _ZZN3cub18CUB_300001_SM_10006detail6select23DeviceSelectSweepKernelINS2_10policy_hubIjbiLb0ELNS0_10SelectImplE0EE10Policy1000EN6thrust24THRUST_300001_SM_1000_NS17counting_iteratorIjNS9_11use_defaultESB_SB_EENS9_18transform_iteratorI9NonZeroOpIhEPKhSB_SB_EEPjSJ_NS0_13ScanTileStateIiLb1EEENS0_8NullTypeESM_iNS2_19streaming_context_tIlLb1EEELS5_0EEEvT0_T1_T2_T3_T4_T5_T6_T7_iT8_NS1_7vsmem_tEE19static_temp_storage;
	add.s32 	%r1349, %r1348, %r1347;
	st.shared.u32 	[%r1349], %r9;
$L__BB28_73:
	setp.eq.s16 	%p486, %rs6, 0;
	@%p486 bra 	$L__BB28_75;
	shl.b32 	%r1350, %r46, 2;
	mov.u32 	%r1351, _ZZN3cub18CUB_300001_SM_10006detail6select23DeviceSelectSweepKernelINS2_10policy_hubIjbiLb0ELNS0_10SelectImplE0EE10Policy1000EN6thrust24THRUST_300001_SM_1000_NS17counting_iteratorIjNS9_11use_defaultESB_SB_EENS9_18transform_iteratorI9NonZeroOpIhEPKhSB_SB_EEPjSJ_NS0_13ScanTileStateIiLb1EEENS0_8NullTypeESM_iNS2_19streaming_context_tIlLb1EEELS5_0EEEvT0_T1_T2_T3_T4_T5_T6_T7_iT8_NS1_7vsmem_tEE19static_temp_storage;
	add.s32 	%r1352, %r1351, %r1350;
	st.shared.u32 	[%r1352], %r10;
$L__BB28_75:
	setp.eq.s16 	%p487, %rs7, 0;
	@%p487 bra 	$L__BB28_77;
	shl.b32 	%r1353, %r47, 2;
	mov.u32 	%r1354, _ZZN3cub18CUB_300001_SM_10006detail6select23DeviceSelectSweepKernelINS2_10policy_hubIjbiLb0ELNS0_10SelectImplE0EE10Policy1000EN6thrust24THRUST_300001_SM_1000_NS17counting_iteratorIjNS9_11use_defaultESB_SB_EENS9_18transform_iteratorI9NonZeroOpIhEPKhSB_SB_EEPjSJ_NS0_13ScanTileStateIiLb1EEENS0_8NullTypeESM_iNS2_19streaming_context_tIlLb1EEELS5_0EEEvT0_T1_T2_T3_T4_T5_T6_T7_iT8_NS1_7vsmem_tEE19static_temp_storage;
	add.s32 	%r1355, %r1354, %r1353;
	st.shared.u32 	[%r1355], %r11;
$L__BB28_77:
	setp.eq.s16 	%p488, %rs8, 0;
	@%p488 bra 	$L__BB28_79;
	shl.b32 	%r1356, %r48, 2;
	mov.u32 	%r1357, _ZZN3cub18CUB_300001_SM_10006detail6select23DeviceSelectSweepKernelINS2_10policy_hubIjbiLb0ELNS0_10SelectImplE0EE10Policy1000EN6thrust24THRUST_300001_SM_1000_NS17counting_iteratorIjNS9_11use_defaultESB_SB_EENS9_18transform_iteratorI9NonZeroOpIhEPKhSB_SB_EEPjSJ_NS0_13ScanTileStateIiLb1EEENS0_8NullTypeESM_iNS2_19streaming_context_tIlLb1EEELS5_0EEEvT0_T1_T2_T3_T4_T5_T6_T7_iT8_NS1_7vsmem_tEE19static_temp_storage;
	add.s32 	%r1358, %r1357, %r1356;
	st.shared.u32 	[%r1358], %r12;
$L__BB28_79:
	setp.eq.s16 	%p489, %rs9, 0;
	@%p489 bra 	$L__BB28_81;
	shl.b32 	%r1359, %r49, 2;
	mov.u32 	%r1360, _ZZN3cub18CUB_300001_SM_10006detail6select23DeviceSelectSweepKernelINS2_10policy_hubIjbiLb0ELNS0_10SelectImplE0EE10Policy1000EN6thrust24THRUST_300001_SM_1000_NS17counting_iteratorIjNS9_11use_defaultESB_SB_EENS9_18transform_iteratorI9NonZeroOpIhEPKhSB_SB_EEPjSJ_NS0_13ScanTileStateIiLb1EEENS0_8NullTypeESM_iNS2_19streaming_context_tIlLb1EEELS5_0EEEvT0_T1_T2_T3_T4_T5_T6_T7_iT8_NS1_7vsmem_tEE19static_temp_storage;
	add.s32 	%r1361, %r1360, %r1359;
	st.shared.u32 	[%r1361], %r13;
$L__BB28_81:
	setp.eq.s16 	%p490, %rs10, 0;
	@%p490 bra 	$L__BB28_83;
	shl.b32 	%r1362, %r50, 2;
	mov.u32 	%r1363, _ZZN3cub18CUB_300001_SM_10006detail6select23DeviceSelectSweepKernelINS2_10policy_hubIjbiLb0ELNS0_10SelectImplE0EE10Policy1000EN6thrust24THRUST_300001_SM_1000_NS17counting_iteratorIjNS9_11use_defaultESB_SB_EENS9_18transform_iteratorI9NonZeroOpIhEPKhSB_SB_EEPjSJ_NS0_13ScanTileStateIiLb1EEENS0_8NullTypeESM_iNS2_19streaming_context_tIlLb1EEELS5_0EEEvT0_T1_T2_T3_T4_T5_T6_T7_iT8_NS1_7vsmem_tEE19static_temp_storage;
	add.s32 	%r1364, %r1363, %r1362;
	st.shared.u32 	[%r1364], %r14;
$L__BB28_83:
	setp.eq.s16 	%p491, %rs11, 0;
	@%p491 bra 	$L__BB28_85;
	shl.b32 	%r1365, %r51, 2;
	mov.u32 	%r1366, _ZZN3cub18CUB_300001_SM_10006detail6select23DeviceSelectSweepKernelINS2_10policy_hubIjbiLb0ELNS0_10SelectImplE0EE10Policy1000EN6thrust24THRUST_300001_SM_1000_NS17counting_iteratorIjNS9_11use_defaultESB_SB_EENS9_18transform_iteratorI9NonZeroOpIhEPKhSB_SB_EEPjSJ_NS0_13ScanTileStateIiLb1EEENS0_8NullTypeESM_iNS2_19streaming_context_tIlLb1EEELS5_0EEEvT0_T1_T2_T3_T4_T5_T6_T7_iT8_NS1_7vsmem_tEE19static_temp_storage;
	add.s32 	%r1367, %r1366, %r1365;
	st.shared.u32 	[%r1367], %r15;
$L__BB28_85:
	setp.eq.s16 	%p492, %rs12, 0;
	@%p492 bra 	$L__BB28_87;
	shl.b32 	%r1368, %r52, 2;
	mov.u32 	%r1369, _ZZN3cub18CUB_300001_SM_10006detail6select23DeviceSelectSweepKernelINS2_10policy_hubIjbiLb0ELNS0_10SelectImplE0EE10Policy1000EN6thrust24THRUST_300001_SM_1000_NS17counting_iteratorIjNS9_11use_defaultESB_SB_EENS9_18transform_iteratorI9NonZeroOpIhEPKhSB_SB_EEPjSJ_NS0_13ScanTileStateIiLb1EEENS0_8NullTypeESM_iNS2_19streaming_context_tIlLb1EEELS5_0EEEvT0_T1_T2_T3_T4_T5_T6_T7_iT8_NS1_7vsmem_tEE19static_temp_storage;
	add.s32 	%r1370, %r1369, %r1368;
	st.shared.u32 	[%r1370], %r16;
$L__BB28_87:
	setp.eq.s16 	%p493, %rs13, 0;
	@%p493 bra 	$L__BB28_89;
	shl.b32 	%r1371, %r53, 2;
	mov.u32 	%r1372, _ZZN3cub18CUB_300001_SM_10006detail6select23DeviceSelectSweepKernelINS2_10policy_hubIjbiLb0ELNS0_10SelectImplE0EE10Policy1000EN6thrust24THRUST_300001_SM_1000_NS17counting_iteratorIjNS9_11use_defaultESB_SB_EENS9_18transform_iteratorI9NonZeroOpIhEPKhSB_SB_EEPjSJ_NS0_13ScanTileStateIiLb1EEENS0_8NullTypeESM_iNS2_19streaming_context_tIlLb1EEELS5_0EEEvT0_T1_T2_T3_T4_T5_T6_T7_iT8_NS1_7vsmem_tEE19static_temp_storage;
	add.s32 	%r1373, %r1372, %r1371;
	st.shared.u32 	[%r1373], %r17;
$L__BB28_89:
	setp.eq.s16 	%p494, %rs14, 0;
	@%p494 bra 	$L__BB28_91;
	shl.b32 	%r1374, %r54, 2;
	mov.u32 	%r1375, _ZZN3cub18CUB_300001_SM_10006detail6select23DeviceSelectSweepKernelINS2_10policy_hubIjbiLb0ELNS0_10SelectImplE0EE10Policy1000EN6thrust24THRUST_300001_SM_1000_NS17counting_iteratorIjNS9_11use_defaultESB_SB_EENS9_18transform_iteratorI9NonZeroOpIhEPKhSB_SB_EEPjSJ_NS0_13ScanTileStateIiLb1EEENS0_8NullTypeESM_iNS2_19streaming_context_tIlLb1EEELS5_0EEEvT0_T1_T2_T3_T4_T5_T6_T7_iT8_NS1_7vsmem_tEE19static_temp_storage;
	add.s32 	%r1376, %r1375, %r1374;
	st.shared.u32 	[%r1376], %r18;
$L__BB28_91:
	bar.sync 	0;
	mov.u32 	%r1423, %tid.x;
	setp.ge.u32 	%p495, %r1423, %r1334;
	@%p495 bra 	$L__BB28_517;
	mov.u64 	%rd612, %rd194;
	ld.param.u8 	%rs16, [%rd612];
	ld.param.u64 	%rd613, [%rd612+24];
	cvta.to.global.u64 	%rd6, %rd613;
	add.s32 	%r1391, %r26, %r27;
	add.s32 	%r1392, %r1391, %r28;
	add.s32 	%r1393, %r1392, %r29;
	add.s32 	%r1394, %r1393, %r30;
	add.s32 	%r1395, %r1394, %r31;
	add.s32 	%r1396, %r1395, %r32;
	add.s32 	%r1397, %r1396, %r33;
	add.s32 	%r1398, %r1397, %r34;
	add.s32 	%r1399, %r1398, %r35;
	add.s32 	%r1400, %r1399, %r36;
	add.s32 	%r1401, %r1400, %r37;
	add.s32 	%r1402, %r1401, %r38;
	add.s32 	%r1403, %r1402, %r39;
	add.s32 	%r1404, %r1403, %r40;
	add.s32 	%r1405, %r1404, %r25;
	not.b32 	%r1406, %r1423;
	add.s32 	%r57, %r1405, %r1406;
	and.b32  	%r1407, %r57, 1536;
	setp.eq.s32 	%p496, %r1407, 1536;
	@%p496 bra 	$L__BB28_97;
	cvt.u64.u32 	%rd637, %r1423;
	shl.b32 	%r1408, %r1423, 2;
	mov.u32 	%r1409, _ZZN3cub18CUB_300001_SM_10006detail6select23DeviceSelectSweepKernelINS2_10policy_hubIjbiLb0ELNS0_10SelectImplE0EE10Policy1000EN6thrust24THRUST_300001_SM_1000_NS17counting_iteratorIjNS9_11use_defaultESB_SB_EENS9_18transform_iteratorI9NonZeroOpIhEPKhSB_SB_EEPjSJ_NS0_13ScanTileStateIiLb1EEENS0_8NullTypeESM_iNS2_19streaming_context_tIlLb1EEELS5_0EEEvT0_T1_T2_T3_T4_T5_T6_T7_iT8_NS1_7vsmem_tEE19static_temp_storage;
	add.s32 	%r1420, %r1409, %r1408;
	shr.u32 	%r1410, %r57, 9;
	add.s32 	%r1411, %r1410, 1;
	and.b32  	%r1412, %r1411, 3;
	neg.s32 	%r1419, %r1412;
$L__BB28_94:
	.pragma "nounroll";
	setp.ne.s16 	%p497, %rs16, 0;
	ld.shared.u32 	%r62, [%r1420];
	mov.b64 	%rd638, 0;
	@%p497 bra 	$L__BB28_96;
	ld.global.u64 	%rd638, [%rd6];
$L__BB28_96:
	add.s64 	%rd615, %rd638, %rd637;
	shl.b64 	%rd616, %rd615, 2;
	add.s64 	%rd617, %rd2, %rd616;
	st.global.u32 	[%rd617], %r62;
	add.s64 	%rd637, %rd637, 512;
	cvt.u32.u64 	%r1423, %rd637;
	add.s32 	%r1420, %r1420, 2048;
	add.s32 	%r1419, %r1419, 1;
	setp.ne.s32 	%p498, %r1419, 0;
	@%p498 bra 	$L__BB28_94;
$L__BB28_97:
	setp.lt.u32 	%p499, %r57, 1536;
	@%p499 bra 	$L__BB28_517;
	mul.wide.u32 	%rd619, %r1423, 4;
	add.s64 	%rd12, %rd2, %rd619;
	shl.b32 	%r1413, %r1423, 2;
	mov.u32 	%r1414, _ZZN3cub18CUB_300001_SM_10006detail6select23DeviceSelectSweepKernelINS2_10policy_hubIjbiLb0ELNS0_10SelectImplE0EE10Policy1000EN6thrust24THRUST_300001_SM_1000_NS17counting_iteratorIjNS9_11use_defaultESB_SB_EENS9_18transform_iteratorI9NonZeroOpIhEPKhSB_SB_EEPjSJ_NS0_13ScanTileStateIiLb1EEENS0_8NullTypeESM_iNS2_19streaming_context_tIlLb1EEELS5_0EEEvT0_T1_T2_T3_T4_T5_T6_T7_iT8_NS1_7vsmem_tEE19static_temp_storage;
	add.s32 	%r1415, %r1413, %r1414;
	add.s32 	%r1422, %r1415, 4096;
	mov.b64 	%rd639, 0;
$L__BB28_99:
	setp.ne.s16 	%p500, %rs16, 0;
	ld.shared.u32 	%r70, [%r1422+-4096];
	mov.b64 	%rd640, 0;
	@%p500 bra 	$L__BB28_101;
	ld.global.u64 	%rd640, [%rd6];
$L__BB28_101:
	setp.ne.s16 	%p501, %rs16, 0;
	shl.b64 	%rd622, %rd640, 2;
	add.s64 	%rd623, %rd639, %rd622;
	add.s64 	%rd624, %rd12, %rd623;
	st.global.u32 	[%rd624], %r70;
	ld.shared.u32 	%r71, [%r1422+-2048];
	mov.b64 	%rd641, 0;
	@%p501 bra 	$L__BB28_103;
	ld.global.u64 	%rd641, [%rd6];
$L__BB28_103:
	setp.ne.s16 	%p502, %rs16, 0;
	shl.b64 	%rd626, %rd641, 2;
	add.s64 	%rd627, %rd639, %rd626;
	add.s64 	%rd628, %rd12, %rd627;
	st.global.u32 	[%rd628+2048], %r71;
	ld.shared.u32 	%r72, [%r1422];
	mov.b64 	%rd642, 0;
	@%p502 bra 	$L__BB28_105;
	ld.global.u64 	%rd642, [%rd6];
$L__BB28_105:
	setp.ne.s16 	%p503, %rs16, 0;
	shl.b64 	%rd630, %rd642, 2;
	add.s64 	%rd631, %rd639, %rd630;
	add.s64 	%rd632, %rd12, %rd631;
	st.global.u32 	[%rd632+4096], %r72;
	ld.shared.u32 	%r73, [%r1422+2048];
	mov.b64 	%rd643, 0;
	@%p503 bra 	$L__BB28_107;
	ld.global.u64 	%rd643, [%rd6];
$L__BB28_107:
	shl.b64 	%rd633, %rd643, 2;
	add.s64 	%rd634, %rd639, %rd633;
	add.s64 	%rd635, %rd12, %rd634;
	st.global.u32 	[%rd635+6144], %r73;
	add.s32 	%r1423, %r1423, 2048;
	add.s64 	%rd639, %rd639, 8192;
	add.s32 	%r1422, %r1422, 8192;
	setp.lt.s32 	%p504, %r1423, %r1334;
	@%p504 bra 	$L__BB28_99;
	bra.uni 	$L__BB28_517;
$L__BB28_108:
	ld.param.u8 	%rs108, [%rd1];
	setp.eq.s16 	%p290, %rs108, 0;
	ld.param.u64 	%rd419, [%rd1+16];
	cvt.u32.u64 	%r939, %rd419;
	selp.b32 	%r940, %r939, 0, %p290;
	mov.u32 	%r1441, %tid.x;
	mul.lo.s32 	%r941, %r1441, 14;
	add.s32 	%r942, %r3, %r941;
	add.s32 	%r943, %r942, %r1;
	add.s32 	%r77, %r943, %r940;
	add.s32 	%r78, %r77, 1;
	add.s32 	%r79, %r77, 2;
	add.s32 	%r80, %r77, 3;
	add.s32 	%r81, %r77, 4;
	add.s32 	%r82, %r77, 5;
	add.s32 	%r83, %r77, 6;
	add.s32 	%r84, %r77, 7;
	add.s32 	%r85, %r77, 8;
	add.s32 	%r86, %r77, 9;
	add.s32 	%r87, %r77, 10;
	add.s32 	%r88, %r77, 11;
	add.s32 	%r89, %r77, 12;
	add.s32 	%r90, %r77, 13;
	bar.sync 	0;
	selp.b64 	%rd420, %rd419, 0, %p290;
	cvt.s64.s32 	%rd421, %r3;
	add.s64 	%rd422, %rd420, %rd421;
	cvt.u64.u32 	%rd423, %r941;
	add.s64 	%rd424, %rd422, %rd423;
	add.s64 	%rd425, %rd4, %rd424;
	ld.global.u8 	%rs17, [%rd425];
	setp.ne.s16 	%p291, %rs17, 0;
	ld.global.u8 	%rs18, [%rd425+1];
	setp.ne.s16 	%p292, %rs18, 0;
	ld.global.u8 	%rs19, [%rd425+2];
	setp.ne.s16 	%p293, %rs19, 0;
	ld.global.u8 	%rs20, [%rd425+3];
	setp.ne.s16 	%p294, %rs20, 0;
	ld.global.u8 	%rs21, [%rd425+4];
	setp.ne.s16 	%p295, %rs21, 0;
	ld.global.u8 	%rs22, [%rd425+5];
	setp.ne.s16 	%p296, %rs22, 0;
	ld.global.u8 	%rs23, [%rd425+6];
	setp.ne.s16 	%p297, %rs23, 0;
	ld.global.u8 	%rs24, [%rd425+7];
	setp.ne.s16 	%p298, %rs24, 0;
	ld.global.u8 	%rs25, [%rd425+8];
	setp.ne.s16 	%p299, %rs25, 0;
	ld.global.u8 	%rs26, [%rd425+9];
	setp.ne.s16 	%p300, %rs26, 0;
	ld.global.u8 	%rs27, [%rd425+10];
	setp.ne.s16 	%p301, %rs27, 0;
	ld.global.u8 	%rs28, [%rd425+11];
	setp.ne.s16 	%p302, %rs28, 0;
	ld.global.u8 	%rs29, [%rd425+12];
	setp.ne.s16 	%p303, %rs29, 0;
	ld.global.u8 	%rs30, [%rd425+13];
	setp.ne.s16 	%p304, %rs30, 0;
	selp.u32 	%r944, 1, 0, %p291;
	selp.u32 	%r945, 1, 0, %p292;
	selp.u32 	%r946, 1, 0, %p293;
	selp.u32 	%r947, 1, 0, %p294;
	selp.u32 	%r948, 1, 0, %p295;
	selp.u32 	%r949, 1, 0, %p296;
	selp.u32 	%r950, 1, 0, %p297;
	selp.u32 	%r951, 1, 0, %p298;
	selp.u32 	%r952, 1, 0, %p299;
	selp.u32 	%r953, 1, 0, %p300;
	selp.u32 	%r954, 1, 0, %p301;
	selp.u32 	%r955, 1, 0, %p302;
	selp.u32 	%r956, 1, 0, %p303;
	selp.u32 	%r957, 1, 0, %p304;
	bar.sync 	0;
	add.s32 	%r91, %r945, %r944;
	add.s32 	%r92, %r91, %r946;
	add.s32 	%r93, %r92, %r947;
	add.s32 	%r94, %r93, %r948;
	add.s32 	%r95, %r94, %r949;
	add.s32 	%r958, %r95, %r950;
	add.s32 	%r959, %r958, %r951;
	add.s32 	%r96, %r959, %r952;
	add.s32 	%r97, %r96, %r953;
	add.s32 	%r960, %r97, %r954;
	add.s32 	%r98, %r960, %r955;
	add.s32 	%r961, %r98, %r956;
	add.s32 	%r913, %r961, %r957;
	shr.u32 	%r100, %r1441, 5;
	// begin inline asm
	mov.u32 %r908, %laneid;
	// end inline asm
	mov.b32 	%r911, 1;
	mov.b32 	%r936, 0;
	mov.b32 	%r938, -1;
	// begin inline asm
	{  .reg .s32 r0;  .reg .pred p;  shfl.sync.up.b32 r0|p, %r913, %r911, %r936, %r938;  @p add.s32 r0, r0, %r913;  mov.s32 %r909, r0;}
	// end inline asm
	mov.b32 	%r917, 2;
	// begin inline asm
	{  .reg .s32 r0;  .reg .pred p;  shfl.sync.up.b32 r0|p, %r909, %r917, %r936, %r938;  @p add.s32 r0, r0, %r909;  mov.s32 %r915, r0;}
	// end inline asm
	mov.b32 	%r923, 4;
	// begin inline asm
	{  .reg .s32 r0;  .reg .pred p;  shfl.sync.up.b32 r0|p, %r915, %r923, %r936, %r938;  @p add.s32 r0, r0, %r915;  mov.s32 %r921, r0;}
	// end inline asm
	mov.b32 	%r929, 8;
	// begin inline asm
	{  .reg .s32 r0;  .reg .pred p;  shfl.sync.up.b32 r0|p, %r921, %r929, %r936, %r938;  @p add.s32 r0, r0, %r921;  mov.s32 %r927, r0;}
	// end inline asm
	mov.b32 	%r935, 16;
	// begin inline asm
	{  .reg .s32 r0;  .reg .pred p;  shfl.sync.up.b32 r0|p, %r927, %r935, %r936, %r938;  @p add.s32 r0, r0, %r927;  mov.s32 %r933, r0;}
	// end inline asm
	setp.ne.s32 	%p305, %r908, 31;
	@%p305 bra 	$L__BB28_110;
	shl.b32 	%r962, %r100, 2;
	mov.u32 	%r963, _ZZN3cub18CUB_300001_SM_10006detail6select23DeviceSelectSweepKernelINS2_10policy_hubIjbiLb0ELNS0_10SelectImplE0EE10Policy1000EN6thrust24THRUST_300001_SM_1000_NS17counting_iteratorIjNS9_11use_defaultESB_SB_EENS9_18transform_iteratorI9NonZeroOpIhEPKhSB_SB_EEPjSJ_NS0_13ScanTileStateIiLb1EEENS0_8NullTypeESM_iNS2_19streaming_context_tIlLb1EEELS5_0EEEvT0_T1_T2_T3_T4_T5_T6_T7_iT8_NS1_7vsmem_tEE19static_temp_storage;
	add.s32 	%r964, %r963, %r962;
	st.shared.u32 	[%r964], %r933;
$L__BB28_110:
	sub.s32 	%r965, %r933, %r913;
	bar.sync 	0;
	ld.shared.v4.u32 	{%r966, %r967, %r968, %r969}, [_ZZN3cub18CUB_300001_SM_10006detail6select23DeviceSelectSweepKernelINS2_10policy_hubIjbiLb0ELNS0_10SelectImplE0EE10Policy1000EN6thrust24THRUST_300001_SM_1000_NS17counting_iteratorIjNS9_11use_defaultESB_SB_EENS9_18transform_iteratorI9NonZeroOpIhEPKhSB_SB_EEPjSJ_NS0_13ScanTileStateIiLb1EEENS0_8NullTypeESM_iNS2_19streaming_context_tIlLb1EEELS5_0EEEvT0_T1_T2_T3_T4_T5_T6_T7_iT8_NS1_7vsmem_tEE19static_temp_storage];
	add.s32 	%r970, %r967, %r966;
	setp.eq.s32 	%p306, %r100, 2;
	selp.b32 	%r971, %r970, %r966, %p306;
	add.s32 	%r972, %r970, %r968;
	setp.eq.s32 	%p307, %r100, 3;
	selp.b32 	%r973, %r972, %r971, %p307;
	add.s32 	%r974, %r972, %r969;
	setp.eq.s32 	%p308, %r100, 4;
	selp.b32 	%r975, %r974, %r973, %p308;
	ld.shared.v4.u32 	{%r976, %r977, %r978, %r979}, [_ZZN3cub18CUB_300001_SM_10006detail6select23DeviceSelectSweepKernelINS2_10policy_hubIjbiLb0ELNS0_10SelectImplE0EE10Policy1000EN6thrust24THRUST_300001_SM_1000_NS17counting_iteratorIjNS9_11use_defaultESB_SB_EENS9_18transform_iteratorI9NonZeroOpIhEPKhSB_SB_EEPjSJ_NS0_13ScanTileStateIiLb1EEENS0_8NullTypeESM_iNS2_19streaming_context_tIlLb1EEELS5_0EEEvT0_T1_T2_T3_T4_T5_T6_T7_iT8_NS1_7vsmem_tEE19static_temp_storage+16];
	add.s32 	%r980, %r974, %r976;
	setp.eq.s32 	%p309, %r100, 5;
	selp.b32 	%r981, %r980, %r975, %p309;
	add.s32 	%r982, %r980, %r977;
	setp.eq.s32 	%p310, %r100, 6;
	selp.b32 	%r983, %r982, %r981, %p310;
	add.s32 	%r984, %r982, %r978;
	setp.eq.s32 	%p311, %r100, 7;
	selp.b32 	%r985, %r984, %r983, %p311;
	add.s32 	%r986, %r984, %r979;
	setp.eq.s32 	%p312, %r100, 8;
	selp.b32 	%r987, %r986, %r985, %p312;
	ld.shared.v4.u32 	{%r988, %r989, %r990, %r991}, [_ZZN3cub18CUB_300001_SM_10006detail6select23DeviceSelectSweepKernelINS2_10policy_hubIjbiLb0ELNS0_10SelectImplE0EE10Policy1000EN6thrust24THRUST_300001_SM_1000_NS17counting_iteratorIjNS9_11use_defaultESB_SB_EENS9_18transform_iteratorI9NonZeroOpIhEPKhSB_SB_EEPjSJ_NS0_13ScanTileStateIiLb1EEENS0_8NullTypeESM_iNS2_19streaming_context_tIlLb1EEELS5_0EEEvT0_T1_T2_T3_T4_T5_T6_T7_iT8_NS1_7vsmem_tEE19static_temp_storage+32];
	add.s32 	%r992, %r986, %r988;
	setp.eq.s32 	%p313, %r100, 9;
	selp.b32 	%r993, %r992, %r987, %p313;
	add.s32 	%r994, %r992, %r989;
	setp.eq.s32 	%p314, %r100, 10;
	selp.b32 	%r995, %r994, %r993, %p314;
	add.s32 	%r996, %r994, %r990;
	setp.eq.s32 	%p315, %r100, 11;
	selp.b32 	%r997, %r996, %r995, %p315;
	add.s32 	%r998, %r996, %r991;
	setp.eq.s32 	%p316, %r100, 12;
	selp.b32 	%r999, %r998, %r997, %p316;
	ld.shared.v4.u32 	{%r1000, %r1001, %r1002, %r1003}, [_ZZN3cub18CUB_300001_SM_10006detail6select23DeviceSelectSweepKernelINS2_10policy_hubIjbiLb0ELNS0_10SelectImplE0EE10Policy1000EN6thrust24THRUST_300001_SM_1000_NS17counting_iteratorIjNS9_11use_defaultESB_SB_EENS9_18transform_iteratorI9NonZeroOpIhEPKhSB_SB_EEPjSJ_NS0_13ScanTileStateIiLb1EEENS0_8NullTypeESM_iNS2_19streaming_context_tIlLb1EEELS5_0EEEvT0_T1_T2_T3_T4_T5_T6_T7_iT8_NS1_7vsmem_tEE19static_temp_storage+48];
	add.s32 	%r1004, %r998, %r1000;
	setp.eq.s32 	%p317, %r100, 13;
	selp.b32 	%r1005, %r1004, %r999, %p317;
	add.s32 	%r1006, %r1004, %r1001;
	setp.eq.s32 	%p318, %r100, 14;
	selp.b32 	%r1007, %r1006, %r1005, %p318;
	add.s32 	%r1008, %r1006, %r1002;
	setp.eq.s32 	%p319, %r100, 15;
	selp.b32 	%r1009, %r1008, %r1007, %p319;
	add.s32 	%r103, %r1008, %r1003;
	setp.gt.u32 	%p320, %r1441, 31;
	setp.lt.u32 	%p321, %r1441, 32;
	setp.eq.s32 	%p322, %r908, 0;
	selp.b32 	%r1010, 0, %r965, %p322;
	add.s32 	%r1437, %r1009, %r1010;
	selp.b32 	%r105, %r965, %r1437, %p321;
	@%p320 bra 	$L__BB28_126;
	setp.ne.s32 	%p323, %r1441, 0;
	mul.wide.s32 	%rd426, %r1424, 8;
	add.s64 	%rd51, %rd3, %rd426;
	@%p323 bra 	$L__BB28_113;
	st.shared.u32 	[_ZZN3cub18CUB_300001_SM_10006detail6select23DeviceSelectSweepKernelINS2_10policy_hubIjbiLb0ELNS0_10SelectImplE0EE10Policy1000EN6thrust24THRUST_300001_SM_1000_NS17counting_iteratorIjNS9_11use_defaultESB_SB_EENS9_18transform_iteratorI9NonZeroOpIhEPKhSB_SB_EEPjSJ_NS0_13ScanTileStateIiLb1EEENS0_8NullTypeESM_iNS2_19streaming_context_tIlLb1EEELS5_0EEEvT0_T1_T2_T3_T4_T5_T6_T7_iT8_NS1_7vsmem_tEE19static_temp_storage+108], %r103;
	add.s64 	%rd427, %rd51, 256;
	mov.b32 	%r1011, 100;
	// begin inline asm
	st.relaxed.gpu.v2.u32 [%rd427], {%r1011, %r103};
	// end inline asm
$L__BB28_113:
	not.b32 	%r1017, %r1441;
	add.s32 	%r1432, %r1424, %r1017;
	mov.b32 	%r1013, 675;
	// begin inline asm
	nanosleep.u32 %r1013;
	// end inline asm
	mul.wide.s32 	%rd429, %r1432, 8;
	add.s64 	%rd430, %rd3, %rd429;
	add.s64 	%rd428, %rd430, 256;
	// begin inline asm
	ld.relaxed.gpu.v2.u32 {%r1434, %r1426}, [%rd428];
	// end inline asm
	mov.b32 	%r1427, 422;
$L__BB28_114:
	setp.eq.s32 	%p324, %r1434, 99;
	mov.b32 	%r1018, -1;
	vote.sync.any.pred 	%p325, %p324, %r1018;
	not.pred 	%p326, %p325;
	@%p326 bra 	$L__BB28_116;
	mul.lo.s32 	%r1195, %r1424, 16807;
	and.b32  	%r1424, %r1195, 2147483647;
	add.s32 	%r1196, %r1427, 1;
	rem.u32 	%r1192, %r1424, %r1196;
	// begin inline asm
	nanosleep.u32 %r1192;
	// end inline asm
	shr.u32 	%r1427, %r1427, 1;
	// begin inline asm
	ld.relaxed.gpu.v2.u32 {%r1434, %r1426}, [%rd428];
	// end inline asm
	bra.uni 	$L__BB28_114;
$L__BB28_116:
	setp.eq.s32 	%p327, %r1434, 101;
	mov.b32 	%r1045, -1;
	vote.sync.ballot.b32 	%r1047, %p327, %r1045;
	// begin inline asm
	mov.u32 %r1020, %lanemask_ge;
	// end inline asm
	and.b32  	%r1048, %r1047, %r1020;
	or.b32  	%r1049, %r1048, -2147483648;
	add.s32 	%r1050, %r1049, -1;
	not.b32 	%r1051, %r1049;
	and.b32  	%r1052, %r1051, %r1050;
	popc.b32 	%r1024, %r1052;
	mov.b32 	%r1023, 1;
	// begin inline asm
	shfl.sync.down.b32 %r1021, %r1426, %r1023, %r1024, %r1045;
	// end inline asm
	setp.lt.s32 	%p329, %r908, %r1024;
	selp.b32 	%r1053, %r1021, 0, %p329;
	add.s32 	%r1027, %r1053, %r1426;
	mov.b32 	%r1028, 2;
	// begin inline asm
	shfl.sync.down.b32 %r1026, %r1027, %r1028, %r1024, %r1045;
	// end inline asm
	add.s32 	%r1054, %r908, 2;
	setp.gt.s32 	%p330, %r1054, %r1024;
	selp.b32 	%r1055, 0, %r1026, %p330;
	add.s32 	%r1032, %r1027, %r1055;
	mov.b32 	%r1033, 4;
	// begin inline asm
	shfl.sync.down.b32 %r1031, %r1032, %r1033, %r1024, %r1045;
	// end inline asm
	add.s32 	%r1056, %r908, 4;
	setp.gt.s32 	%p331, %r1056, %r1024;
	selp.b32 	%r1057, 0, %r1031, %p331;
	add.s32 	%r1037, %r1032, %r1057;
	mov.b32 	%r1038, 8;
	// begin inline asm
	shfl.sync.down.b32 %r1036, %r1037, %r1038, %r1024, %r1045;
	// end inline asm
	add.s32 	%r1058, %r908, 8;
	setp.gt.s32 	%p332, %r1058, %r1024;
	selp.b32 	%r1059, 0, %r1036, %p332;
	add.s32 	%r1042, %r1037, %r1059;
	mov.b32 	%r1043, 16;
	// begin inline asm
	shfl.sync.down.b32 %r1041, %r1042, %r1043, %r1024, %r1045;
	// end inline asm
	add.s32 	%r1060, %r908, 16;
	setp.gt.s32 	%p333, %r1060, %r1024;
	selp.b32 	%r1061, 0, %r1041, %p333;
	add.s32 	%r1430, %r1042, %r1061;
	add.s64 	%rd53, %rd3, 256;
	mov.b32 	%r1428, 422;
$L__BB28_117:
	setp.ne.s32 	%p334, %r1434, 101;
	mov.b32 	%r1062, -1;
	vote.sync.all.pred 	%p335, %p334, %r1062;
	not.pred 	%p336, %p335;
	@%p336 bra 	$L__BB28_122;
	shr.u32 	%r1428, %r1428, 1;
	mul.wide.s32 	%rd526, %r1432, 8;
	add.s64 	%rd527, %rd53, %rd526;
	add.s64 	%rd525, %rd527, -256;
	// begin inline asm
	ld.relaxed.gpu.v2.u32 {%r1434, %r1435}, [%rd525];
	// end inline asm
	mov.u32 	%r1436, %r1428;
$L__BB28_119:
	setp.eq.s32 	%p398, %r1434, 99;
	mov.b32 	%r1144, -1;
	vote.sync.any.pred 	%p399, %p398, %r1144;
	not.pred 	%p400, %p399;
	@%p400 bra 	$L__BB28_121;
	mul.lo.s32 	%r1190, %r1424, 16807;
	and.b32  	%r1424, %r1190, 2147483647;
	add.s32 	%r1191, %r1436, 1;
	rem.u32 	%r1187, %r1424, %r1191;
	// begin inline asm
	nanosleep.u32 %r1187;
	// end inline asm
	shr.u32 	%r1436, %r1436, 1;
	// begin inline asm
	ld.relaxed.gpu.v2.u32 {%r1434, %r1435}, [%rd525];
	// end inline asm
	bra.uni 	$L__BB28_119;
$L__BB28_121:
	setp.eq.s32 	%p401, %r1434, 101;
	mov.b32 	%r1170, -1;
	vote.sync.ballot.b32 	%r1171, %p401, %r1170;
	and.b32  	%r1172, %r1171, %r1020;
	or.b32  	%r1173, %r1172, -2147483648;
	add.s32 	%r1174, %r1173, -1;
	not.b32 	%r1175, %r1173;
	and.b32  	%r1176, %r1175, %r1174;
	popc.b32 	%r1149, %r1176;
	mov.b32 	%r1148, 1;
	// begin inline asm
	shfl.sync.down.b32 %r1146, %r1435, %r1148, %r1149, %r1170;
	// end inline asm
	setp.lt.s32 	%p403, %r908, %r1149;
	selp.b32 	%r1177, %r1146, 0, %p403;
	add.s32 	%r1152, %r1177, %r1435;
	mov.b32 	%r1153, 2;
	// begin inline asm
	shfl.sync.down.b32 %r1151, %r1152, %r1153, %r1149, %r1170;
	// end inline asm
	setp.gt.s32 	%p404, %r1054, %r1149;
	selp.b32 	%r1179, 0, %r1151, %p404;
	add.s32 	%r1157, %r1152, %r1179;
	mov.b32 	%r1158, 4;
	// begin inline asm
	shfl.sync.down.b32 %r1156, %r1157, %r1158, %r1149, %r1170;
	// end inline asm
	setp.gt.s32 	%p405, %r1056, %r1149;
	selp.b32 	%r1181, 0, %r1156, %p405;
	add.s32 	%r1162, %r1157, %r1181;
	mov.b32 	%r1163, 8;
	// begin inline asm
	shfl.sync.down.b32 %r1161, %r1162, %r1163, %r1149, %r1170;
	// end inline asm
	setp.gt.s32 	%p406, %r1058, %r1149;
	selp.b32 	%r1183, 0, %r1161, %p406;
	add.s32 	%r1167, %r1162, %r1183;
	mov.b32 	%r1168, 16;
	// begin inline asm
	shfl.sync.down.b32 %r1166, %r1167, %r1168, %r1149, %r1170;
	// end inline asm
	setp.gt.s32 	%p407, %r1060, %r1149;
	selp.b32 	%r1185, 0, %r1166, %p407;
	add.s32 	%r1186, %r1185, %r1430;
	add.s32 	%r1430, %r1186, %r1167;
	add.s32 	%r1432, %r1432, -32;
	bra.uni 	$L__BB28_117;
$L__BB28_122:
	setp.ne.s32 	%p337, %r1441, 0;
	@%p337 bra 	$L__BB28_124;
	add.s32 	%r1065, %r1430, %r103;
	add.s64 	%rd431, %rd51, 256;
	mov.b32 	%r1064, 101;
	// begin inline asm
	st.relaxed.gpu.v2.u32 [%rd431], {%r1064, %r1065};
	// end inline asm
	st.shared.u32 	[_ZZN3cub18CUB_300001_SM_10006detail6select23DeviceSelectSweepKernelINS2_10policy_hubIjbiLb0ELNS0_10SelectImplE0EE10Policy1000EN6thrust24THRUST_300001_SM_1000_NS17counting_iteratorIjNS9_11use_defaultESB_SB_EENS9_18transform_iteratorI9NonZeroOpIhEPKhSB_SB_EEPjSJ_NS0_13ScanTileStateIiLb1EEENS0_8NullTypeESM_iNS2_19streaming_context_tIlLb1EEELS5_0EEEvT0_T1_T2_T3_T4_T5_T6_T7_iT8_NS1_7vsmem_tEE19static_temp_storage+100], %r1430;
	st.shared.u32 	[_ZZN3cub18CUB_300001_SM_10006detail6select23DeviceSelectSweepKernelINS2_10policy_hubIjbiLb0ELNS0_10SelectImplE0EE10Policy1000EN6thrust24THRUST_300001_SM_1000_NS17counting_iteratorIjNS9_11use_defaultESB_SB_EENS9_18transform_iteratorI9NonZeroOpIhEPKhSB_SB_EEPjSJ_NS0_13ScanTileStateIiLb1EEENS0_8NullTypeESM_iNS2_19streaming_context_tIlLb1EEELS5_0EEEvT0_T1_T2_T3_T4_T5_T6_T7_iT8_NS1_7vsmem_tEE19static_temp_storage+104], %r1065;
$L__BB28_124:
	setp.ne.s32 	%p338, %r908, 0;
	mov.u32 	%r1437, %r105;
	@%p338 bra 	$L__BB28_126;
	st.shared.u32 	[_ZZN3cub18CUB_300001_SM_10006detail6select23DeviceSelectSweepKernelINS2_10policy_hubIjbiLb0ELNS0_10SelectImplE0EE10Policy1000EN6thrust24THRUST_300001_SM_1000_NS17counting_iteratorIjNS9_11use_defaultESB_SB_EENS9_18transform_iteratorI9NonZeroOpIhEPKhSB_SB_EEPjSJ_NS0_13ScanTileStateIiLb1EEENS0_8NullTypeESM_iNS2_19streaming_context_tIlLb1EEELS5_0EEEvT0_T1_T2_T3_T4_T5_T6_T7_iT8_NS1_7vsmem_tEE19static_temp_storage+80], %r1430;
	mov.u32 	%r1437, %r1430;
$L__BB28_126:
	mov.u64 	%rd54, %rd194;
	bar.sync 	0;
	setp.eq.s32 	%p339, %r1441, 0;
	ld.shared.u32 	%r1066, [_ZZN3cub18CUB_300001_SM_10006detail6select23DeviceSelectSweepKernelINS2_10policy_hubIjbiLb0ELNS0_10SelectImplE0EE10Policy1000EN6thrust24THRUST_300001_SM_1000_NS17counting_iteratorIjNS9_11use_defaultESB_SB_EENS9_18transform_iteratorI9NonZeroOpIhEPKhSB_SB_EEPjSJ_NS0_13ScanTileStateIiLb1EEENS0_8NullTypeESM_iNS2_19streaming_context_tIlLb1EEELS5_0EEEvT0_T1_T2_T3_T4_T5_T6_T7_iT8_NS1_7vsmem_tEE19static_temp_storage+80];
	selp.b32 	%r1067, 0, %r1066, %p339;
	add.s32 	%r142, %r1067, %r1437;
	setp.ne.s16 	%p340, %rs17, 0;
	selp.u32 	%r1068, 1, 0, %p340;
	add.s32 	%r143, %r142, %r1068;
	add.s32 	%r144, %r91, %r142;
	add.s32 	%r145, %r92, %r142;
	add.s32 	%r146, %r93, %r142;
	add.s32 	%r147, %r94, %r142;
	add.s32 	%r148, %r95, %r142;
	setp.ne.s16 	%p341, %rs23, 0;
	selp.u32 	%r1069, 1, 0, %p341;
	add.s32 	%r149, %r148, %r1069;
	setp.ne.s16 	%p342, %rs24, 0;
	selp.u32 	%r1070, 1, 0, %p342;
	add.s32 	%r150, %r149, %r1070;
	add.s32 	%r151, %r96, %r142;
	add.s32 	%r152, %r97, %r142;
	setp.ne.s16 	%p343, %rs27, 0;
	selp.u32 	%r1071, 1, 0, %p343;
	add.s32 	%r153, %r152, %r1071;
	add.s32 	%r154, %r98, %r142;
	setp.ne.s16 	%p344, %rs29, 0;
	selp.u32 	%r1072, 1, 0, %p344;
	add.s32 	%r155, %r154, %r1072;
	ld.shared.u32 	%r156, [_ZZN3cub18CUB_300001_SM_10006detail6select23DeviceSelectSweepKernelINS2_10policy_hubIjbiLb0ELNS0_10SelectImplE0EE10Policy1000EN6thrust24THRUST_300001_SM_1000_NS17counting_iteratorIjNS9_11use_defaultESB_SB_EENS9_18transform_iteratorI9NonZeroOpIhEPKhSB_SB_EEPjSJ_NS0_13ScanTileStateIiLb1EEENS0_8NullTypeESM_iNS2_19streaming_context_tIlLb1EEELS5_0EEEvT0_T1_T2_T3_T4_T5_T6_T7_iT8_NS1_7vsmem_tEE19static_temp_storage+108];
	ld.shared.u32 	%r157, [_ZZN3cub18CUB_300001_SM_10006detail6select23DeviceSelectSweepKernelINS2_10policy_hubIjbiLb0ELNS0_10SelectImplE0EE10Policy1000EN6thrust24THRUST_300001_SM_1000_NS17counting_iteratorIjNS9_11use_defaultESB_SB_EENS9_18transform_iteratorI9NonZeroOpIhEPKhSB_SB_EEPjSJ_NS0_13ScanTileStateIiLb1EEENS0_8NullTypeESM_iNS2_19streaming_context_tIlLb1EEELS5_0EEEvT0_T1_T2_T3_T4_T5_T6_T7_iT8_NS1_7vsmem_tEE19static_temp_storage+100];
	setp.gt.s32 	%p345, %r156, 512;
	@%p345 bra 	$L__BB28_183;
	setp.ne.s16 	%p346, %rs17, 0;
	ld.param.u8 	%rs31, [%rd54];
	ld.param.u64 	%rd432, [%rd54+24];
	cvta.to.global.u64 	%rd55, %rd432;
	@%p346 bra 	$L__BB28_128;
	bra.uni 	$L__BB28_131;
$L__BB28_128:
	setp.ne.s16 	%p347, %rs31, 0;
	mov.b64 	%rd663, 0;
	@%p347 bra 	$L__BB28_130;
	ld.global.u64 	%rd663, [%rd55];
$L__BB28_130:
	cvt.s64.s32 	%rd434, %r142;
	add.s64 	%rd435, %rd663, %rd434;
	shl.b64 	%rd436, %rd435, 2;
	add.s64 	%rd437, %rd2, %rd436;
	st.global.u32 	[%rd437], %r77;
$L__BB28_131:
	setp.eq.s16 	%p348, %rs18, 0;
	@%p348 bra 	$L__BB28_135;
	setp.ne.s16 	%p349, %rs31, 0;
	mov.b64 	%rd664, 0;
	@%p349 bra 	$L__BB28_134;
	ld.global.u64 	%rd664, [%rd55];
$L__BB28_134:
	cvt.s64.s32 	%rd439, %r143;
	add.s64 	%rd440, %rd664, %rd439;
	shl.b64 	%rd441, %rd440, 2;
	add.s64 	%rd442, %rd2, %rd441;
	st.global.u32 	[%rd442], %r78;
$L__BB28_135:
	setp.eq.s16 	%p350, %rs19, 0;
	@%p350 bra 	$L__BB28_139;
	setp.ne.s16 	%p351, %rs31, 0;
	mov.b64 	%rd665, 0;
	@%p351 bra 	$L__BB28_138;
	ld.global.u64 	%rd665, [%rd55];
$L__BB28_138:
	cvt.s64.s32 	%rd444, %r144;
	add.s64 	%rd445, %rd665, %rd444;
	shl.b64 	%rd446, %rd445, 2;
	add.s64 	%rd447, %rd2, %rd446;
	st.global.u32 	[%rd447], %r79;
$L__BB28_139:
	setp.eq.s16 	%p352, %rs20, 0;
	@%p352 bra 	$L__BB28_143;
	setp.ne.s16 	%p353, %rs31, 0;
	mov.b64 	%rd666, 0;
	@%p353 bra 	$L__BB28_142;
	ld.global.u64 	%rd666, [%rd55];
$L__BB28_142:
	cvt.s64.s32 	%rd449, %r145;
	add.s64 	%rd450, %rd666, %rd449;
	shl.b64 	%rd451, %rd450, 2;
	add.s64 	%rd452, %rd2, %rd451;
	st.global.u32 	[%rd452], %r80;
$L__BB28_143:
	setp.eq.s16 	%p354, %rs21, 0;
	@%p354 bra 	$L__BB28_147;
	setp.ne.s16 	%p355, %rs31, 0;
	mov.b64 	%rd667, 0;
	@%p355 bra 	$L__BB28_146;
	ld.global.u64 	%rd667, [%rd55];
$L__BB28_146:
	cvt.s64.s32 	%rd454, %r146;
	add.s64 	%rd455, %rd667, %rd454;
	shl.b64 	%rd456, %rd455, 2;
	add.s64 	%rd457, %rd2, %rd456;
	st.global.u32 	[%rd457], %r81;
$L__BB28_147:
	setp.eq.s16 	%p356, %rs22, 0;
	@%p356 bra 	$L__BB28_151;
	setp.ne.s16 	%p357, %rs31, 0;
	mov.b64 	%rd668, 0;
	@%p357 bra 	$L__BB28_150;
	ld.global.u64 	%rd668, [%rd55];
$L__BB28_150:
	cvt.s64.s32 	%rd459, %r147;
	add.s64 	%rd460, %rd668, %rd459;
	shl.b64 	%rd461, %rd460, 2;
	add.s64 	%rd462, %rd2, %rd461;
	st.global.u32 	[%rd462], %r82;
$L__BB28_151:
	setp.eq.s16 	%p358, %rs23, 0;
	@%p358 bra 	$L__BB28_155;
	setp.ne.s16 	%p359, %rs31, 0;
	mov.b64 	%rd669, 0;
	@%p359 bra 	$L__BB28_154;
	ld.global.u64 	%rd669, [%rd55];
$L__BB28_154:
	cvt.s64.s32 	%rd464, %r148;
	add.s64 	%rd465, %rd669, %rd464;
	shl.b64 	%rd466, %rd465, 2;
	add.s64 	%rd467, %rd2, %rd466;
	st.global.u32 	[%rd467], %r83;
$L__BB28_155:
	setp.eq.s16 	%p360, %rs24, 0;
	@%p360 bra 	$L__BB28_159;
	setp.ne.s16 	%p361, %rs31, 0;
	mov.b64 	%rd670, 0;
	@%p361 bra 	$L__BB28_158;
	ld.global.u64 	%rd670, [%rd55];
$L__BB28_158:
	cvt.s64.s32 	%rd469, %r149;
	add.s64 	%rd470, %rd670, %rd469;
	shl.b64 	%rd471, %rd470, 2;
	add.s64 	%rd472, %rd2, %rd471;
	st.global.u32 	[%rd472], %r84;
$L__BB28_159:
	setp.eq.s16 	%p362, %rs25, 0;
	@%p362 bra 	$L__BB28_163;
	setp.ne.s16 	%p363, %rs31, 0;
	mov.b64 	%rd671, 0;
	@%p363 bra 	$L__BB28_162;
	ld.global.u64 	%rd671, [%rd55];
$L__BB28_162:
	cvt.s64.s32 	%rd474, %r150;
	add.s64 	%rd475, %rd671, %rd474;
	shl.b64 	%rd476, %rd475, 2;
	add.s64 	%rd477, %rd2, %rd476;
	st.global.u32 	[%rd477], %r85;
$L__BB28_163:
	setp.eq.s16 	%p364, %rs26, 0;
	@%p364 bra 	$L__BB28_167;
	setp.ne.s16 	%p365, %rs31, 0;
	mov.b64 	%rd672, 0;
	@%p365 bra 	$L__BB28_166;
	ld.global.u64 	%rd672, [%rd55];
$L__BB28_166:
	cvt.s64.s32 	%rd479, %r151;
	add.s64 	%rd480, %rd672, %rd479;
	shl.b64 	%rd481, %rd480, 2;
	add.s64 	%rd482, %rd2, %rd481;
	st.global.u32 	[%rd482], %r86;
$L__BB28_167:
	setp.eq.s16 	%p366, %rs27, 0;
	@%p366 bra 	$L__BB28_171;
	setp.ne.s16 	%p367, %rs31, 0;
	mov.b64 	%rd673, 0;
	@%p367 bra 	$L__BB28_170;
	ld.global.u64 	%rd673, [%rd55];
$L__BB28_170:
	cvt.s64.s32 	%rd484, %r152;
	add.s64 	%rd485, %rd673, %rd484;
	shl.b64 	%rd486, %rd485, 2;
	add.s64 	%rd487, %rd2, %rd486;
	st.global.u32 	[%rd487], %r87;
$L__BB28_171:
	setp.eq.s16 	%p368, %rs28, 0;
	@%p368 bra 	$L__BB28_175;
	setp.ne.s16 	%p369, %rs31, 0;
	mov.b64 	%rd674, 0;
	@%p369 bra 	$L__BB28_174;
	ld.global.u64 	%rd674, [%rd55];
$L__BB28_174:
	cvt.s64.s32 	%rd489, %r153;
	add.s64 	%rd490, %rd674, %rd489;
	shl.b64 	%rd491, %rd490, 2;
	add.s64 	%rd492, %rd2, %rd491;
	st.global.u32 	[%rd492], %r88;
$L__BB28_175:
	setp.eq.s16 	%p370, %rs29, 0;
	@%p370 bra 	$L__BB28_179;
	setp.ne.s16 	%p371, %rs31, 0;
	mov.b64 	%rd675, 0;
	@%p371 bra 	$L__BB28_178;
	ld.global.u64 	%rd675, [%rd55];
$L__BB28_178:
	cvt.s64.s32 	%rd494, %r154;
	add.s64 	%rd495, %rd675, %rd494;
	shl.b64 	%rd496, %rd495, 2;
	add.s64 	%rd497, %rd2, %rd496;
	st.global.u32 	[%rd497], %r89;
$L__BB28_179:
	setp.eq.s16 	%p372, %rs30, 0;
	@%p372 bra 	$L__BB28_517;
	setp.ne.s16 	%p373, %rs31, 0;
	mov.b64 	%rd676, 0;
	@%p373 bra 	$L__BB28_182;
	ld.global.u64 	%rd676, [%rd55];
$L__BB28_182:
	cvt.s64.s32 	%rd499, %r155;
	add.s64 	%rd500, %rd676, %rd499;
	shl.b64 	%rd501, %rd500, 2;
	add.s64 	%rd502, %rd2, %rd501;
	st.global.u32 	[%rd502], %r90;
	bra.uni 	$L__BB28_517;
$L__BB28_183:
	setp.eq.s16 	%p374, %rs17, 0;
	bar.sync 	0;
	@%p374 bra 	$L__BB28_185;
	sub.s32 	%r1073, %r142, %r157;
	shl.b32 	%r1074, %r1073, 2;
	mov.u32 	%r1075, _ZZN3cub18CUB_300001_SM_10006detail6select23DeviceSelectSweepKernelINS2_10policy_hubIjbiLb0ELNS0_10SelectImplE0EE10Policy1000EN6thrust24THRUST_300001_SM_1000_NS17counting_iteratorIjNS9_11use_defaultESB_SB_EENS9_18transform_iteratorI9NonZeroOpIhEPKhSB_SB_EEPjSJ_NS0_13ScanTileStateIiLb1EEENS0_8NullTypeESM_iNS2_19streaming_context_tIlLb1EEELS5_0EEEvT0_T1_T2_T3_T4_T5_T6_T7_iT8_NS1_7vsmem_tEE19static_temp_storage;
	add.s32 	%r1076, %r1075, %r1074;
	st.shared.u32 	[%r1076], %r77;
$L__BB28_185:
	setp.eq.s16 	%p375, %rs18, 0;
	@%p375 bra 	$L__BB28_187;
	sub.s32 	%r1077, %r143, %r157;
	shl.b32 	%r1078, %r1077, 2;
	mov.u32 	%r1079, _ZZN3cub18CUB_300001_SM_10006detail6select23DeviceSelectSweepKernelINS2_10policy_hubIjbiLb0ELNS0_10SelectImplE0EE10Policy1000EN6thrust24THRUST_300001_SM_1000_NS17counting_iteratorIjNS9_11use_defaultESB_SB_EENS9_18transform_iteratorI9NonZeroOpIhEPKhSB_SB_EEPjSJ_NS0_13ScanTileStateIiLb1EEENS0_8NullTypeESM_iNS2_19streaming_context_tIlLb1EEELS5_0EEEvT0_T1_T2_T3_T4_T5_T6_T7_iT8_NS1_7vsmem_tEE19static_temp_storage;
	add.s32 	%r1080, %r1079, %r1078;
	st.shared.u32 	[%r1080], %r78;
$L__BB28_187:
	setp.eq.s16 	%p376, %rs19, 0;
	@%p376 bra 	$L__BB28_189;
	sub.s32 	%r1081, %r144, %r157;
	shl.b32 	%r1082, %r1081, 2;
	mov.u32 	%r1083, _ZZN3cub18CUB_300001_SM_10006detail6select23DeviceSelectSweepKernelINS2_10policy_hubIjbiLb0ELNS0_10SelectImplE0EE10Policy1000EN6thrust24THRUST_300001_SM_1000_NS17counting_iteratorIjNS9_11use_defaultESB_SB_EENS9_18transform_iteratorI9NonZeroOpIhEPKhSB_SB_EEPjSJ_NS0_13ScanTileStateIiLb1EEENS0_8NullTypeESM_iNS2_19streaming_context_tIlLb1EEELS5_0EEEvT0_T1_T2_T3_T4_T5_T6_T7_iT8_NS1_7vsmem_tEE19static_temp_storage;
	add.s32 	%r1084, %r1083, %r1082;
	st.shared.u32 	[%r1084], %r79;
$L__BB28_189:
	setp.eq.s16 	%p377, %rs20, 0;
	@%p377 bra 	$L__BB28_191;
	sub.s32 	%r1085, %r145, %r157;
	shl.b32 	%r1086, %r1085, 2;
	mov.u32 	%r1087, _ZZN3cub18CUB_300001_SM_10006detail6select23DeviceSelectSweepKernelINS2_10policy_hubIjbiLb0ELNS0_10SelectImplE0EE10Policy1000EN6thrust24THRUST_300001_SM_1000_NS17counting_iteratorIjNS9_11use_defaultESB_SB_EENS9_18transform_iteratorI9NonZeroOpIhEPKhSB_SB_EEPjSJ_NS0_13ScanTileStateIiLb1EEENS0_8NullTypeESM_iNS2_19streaming_context_tIlLb1EEELS5_0EEEvT0_T1_T2_T3_T4_T5_T6_T7_iT8_NS1_7vsmem_tEE19static_temp_storage;
	add.s32 	%r1088, %r1087, %r1086;
	st.shared.u32 	[%r1088], %r80;
$L__BB28_191:
	setp.eq.s16 	%p378, %rs21, 0;
	@%p378 bra 	$L__BB28_193;
	sub.s32 	%r1089, %r146, %r157;
	shl.b32 	%r1090, %r1089, 2;
	mov.u32 	%r1091, _ZZN3cub18CUB_300001_SM_10006detail6select23DeviceSelectSweepKernelINS2_10policy_hubIjbiLb0ELNS0_10SelectImplE0EE10Policy1000EN6thrust24THRUST_300001_SM_1000_NS17counting_iteratorIjNS9_11use_defaultESB_SB_EENS9_18transform_iteratorI9NonZeroOpIhEPKhSB_SB_EEPjSJ_NS0_13ScanTileStateIiLb1EEENS0_8NullTypeESM_iNS2_19streaming_context_tIlLb1EEELS5_0EEEvT0_T1_T2_T3_T4_T5_T6_T7_iT8_NS1_7vsmem_tEE19static_temp_storage;
	add.s32 	%r1092, %r1091, %r1090;
	st.shared.u32 	[%r1092], %r81;
$L__BB28_193:
	setp.eq.s16 	%p379, %rs22, 0;
	@%p379 bra 	$L__BB28_195;
	sub.s32 	%r1093, %r147, %r157;
	shl.b32 	%r1094, %r1093, 2;
	mov.u32 	%r1095, _ZZN3cub18CUB_300001_SM_10006detail6select23DeviceSelectSweepKernelINS2_10policy_hubIjbiLb0ELNS0_10SelectImplE0EE10Policy1000EN6thrust24THRUST_300001_SM_1000_NS17counting_iteratorIjNS9_11use_defaultESB_SB_EENS9_18transform_iteratorI9NonZeroOpIhEPKhSB_SB_EEPjSJ_NS0_13ScanTileStateIiLb1EEENS0_8NullTypeESM_iNS2_19streaming_context_tIlLb1EEELS5_0EEEvT0_T1_T2_T3_T4_T5_T6_T7_iT8_NS1_7vsmem_tEE19static_temp_storage;
	add.s32 	%r1096, %r1095, %r1094;
	st.shared.u32 	[%r1096], %r82;
$L__BB28_195:
	setp.eq.s16 	%p380, %rs23, 0;
	@%p380 bra 	$L__BB28_197;
	sub.s32 	%r1097, %r148, %r157;
	shl.b32 	%r1098, %r1097, 2;
	mov.u32 	%r1099, _ZZN3cub18CUB_300001_SM_10006detail6select23DeviceSelectSweepKernelINS2_10policy_hubIjbiLb0ELNS0_10SelectImplE0EE10Policy1000EN6thrust24THRUST_300001_SM_1000_NS17counting_iteratorIjNS9_11use_defaultESB_SB_EENS9_18transform_iteratorI9NonZeroOpIhEPKhSB_SB_EEPjSJ_NS0_13ScanTileStateIiLb1EEENS0_8NullTypeESM_iNS2_19streaming_context_tIlLb1EEELS5_0EEEvT0_T1_T2_T3_T4_T5_T6_T7_iT8_NS1_7vsmem_tEE19static_temp_storage;
	add.s32 	%r1100, %r1099, %r1098;
	st.shared.u32 	[%r1100], %r83;
$L__BB28_197:
	setp.eq.s16 	%p381, %rs24, 0;
	@%p381 bra 	$L__BB28_199;
	sub.s32 	%r1101, %r149, %r157;
	shl.b32 	%r1102, %r1101, 2;
	mov.u32 	%r1103, _ZZN3cub18CUB_300001_SM_10006detail6select23DeviceSelectSweepKernelINS2_10policy_hubIjbiLb0ELNS0_10SelectImplE0EE10Policy1000EN6thrust24THRUST_300001_SM_1000_NS17counting_iteratorIjNS9_11use_defaultESB_SB_EENS9_18transform_iteratorI9NonZeroOpIhEPKhSB_SB_EEPjSJ_NS0_13ScanTileStateIiLb1EEENS0_8NullTypeESM_iNS2_19streaming_context_tIlLb1EEELS5_0EEEvT0_T1_T2_T3_T4_T5_T6_T7_iT8_NS1_7vsmem_tEE19static_temp_storage;
	add.s32 	%r1104, %r1103, %r1102;
	st.shared.u32 	[%r1104], %r84;
$L__BB28_199:
	setp.eq.s16 	%p382, %rs25, 0;
	@%p382 bra 	$L__BB28_201;
	sub.s32 	%r1105, %r150, %r157;
	shl.b32 	%r1106, %r1105, 2;
	mov.u32 	%r1107, _ZZN3cub18CUB_300001_SM_10006detail6select23DeviceSelectSweepKernelINS2_10policy_hubIjbiLb0ELNS0_10SelectImplE0EE10Policy1000EN6thrust24THRUST_300001_SM_1000_NS17counting_iteratorIjNS9_11use_defaultESB_SB_EENS9_18transform_iteratorI9NonZeroOpIhEPKhSB_SB_EEPjSJ_NS0_13ScanTileStateIiLb1EEENS0_8NullTypeESM_iNS2_19streaming_context_tIlLb1EEELS5_0EEEvT0_T1_T2_T3_T4_T5_T6_T7_iT8_NS1_7vsmem_tEE19static_temp_storage;
	add.s32 	%r1108, %r1107, %r1106;
	st.shared.u32 	[%r1108], %r85;
$L__BB28_201:
	setp.eq.s16 	%p383, %rs26, 0;
	@%p383 bra 	$L__BB28_203;
	sub.s32 	%r1109, %r151, %r157;
	shl.b32 	%r1110, %r1109, 2;
	mov.u32 	%r1111, _ZZN3cub18CUB_300001_SM_10006detail6select23DeviceSelectSweepKernelINS2_10policy_hubIjbiLb0ELNS0_10SelectImplE0EE10Policy1000EN6thrust24THRUST_300001_SM_1000_NS17counting_iteratorIjNS9_11use_defaultESB_SB_EENS9_18transform_iteratorI9NonZeroOpIhEPKhSB_SB_EEPjSJ_NS0_13ScanTileStateIiLb1EEENS0_8NullTypeESM_iNS2_19streaming_context_tIlLb1EEELS5_0EEEvT0_T1_T2_T3_T4_T5_T6_T7_iT8_NS1_7vsmem_tEE19static_temp_storage;
	add.s32 	%r1112, %r1111, %r1110;
	st.shared.u32 	[%r1112], %r86;
$L__BB28_203:
	setp.eq.s16 	%p384, %rs27, 0;
	@%p384 bra 	$L__BB28_205;
	sub.s32 	%r1113, %r152, %r157;
	shl.b32 	%r1114, %r1113, 2;
	mov.u32 	%r1115, _ZZN3cub18CUB_300001_SM_10006detail6select23DeviceSelectSweepKernelINS2_10policy_hubIjbiLb0ELNS0_10SelectImplE0EE10Policy1000EN6thrust24THRUST_300001_SM_1000_NS17counting_iteratorIjNS9_11use_defaultESB_SB_EENS9_18transform_iteratorI9NonZeroOpIhEPKhSB_SB_EEPjSJ_NS0_13ScanTileStateIiLb1EEENS0_8NullTypeESM_iNS2_19streaming_context_tIlLb1EEELS5_0EEEvT0_T1_T2_T3_T4_T5_T6_T7_iT8_NS1_7vsmem_tEE19static_temp_storage;
	add.s32 	%r1116, %r1115, %r1114;
	st.shared.u32 	[%r1116], %r87;
$L__BB28_205:
	setp.eq.s16 	%p385, %rs28, 0;
	@%p385 bra 	$L__BB28_207;
	sub.s32 	%r1117, %r153, %r157;
	shl.b32 	%r1118, %r1117, 2;
	mov.u32 	%r1119, _ZZN3cub18CUB_300001_SM_10006detail6select23DeviceSelectSweepKernelINS2_10policy_hubIjbiLb0ELNS0_10SelectImplE0EE10Policy1000EN6thrust24THRUST_300001_SM_1000_NS17counting_iteratorIjNS9_11use_defaultESB_SB_EENS9_18transform_iteratorI9NonZeroOpIhEPKhSB_SB_EEPjSJ_NS0_13ScanTileStateIiLb1EEENS0_8NullTypeESM_iNS2_19streaming_context_tIlLb1EEELS5_0EEEvT0_T1_T2_T3_T4_T5_T6_T7_iT8_NS1_7vsmem_tEE19static_temp_storage;
	add.s32 	%r1120, %r1119, %r1118;
	st.shared.u32 	[%r1120], %r88;
$L__BB28_207:
	setp.eq.s16 	%p386, %rs29, 0;
	@%p386 bra 	$L__BB28_209;
	sub.s32 	%r1121, %r154, %r157;
	shl.b32 	%r1122, %r1121, 2;
	mov.u32 	%r1123, _ZZN3cub18CUB_300001_SM_10006detail6select23DeviceSelectSweepKernelINS2_10policy_hubIjbiLb0ELNS0_10SelectImplE0EE10Policy1000EN6thrust24THRUST_300001_SM_1000_NS17counting_iteratorIjNS9_11use_defaultESB_SB_EENS9_18transform_iteratorI9NonZeroOpIhEPKhSB_SB_EEPjSJ_NS0_13ScanTileStateIiLb1EEENS0_8NullTypeESM_iNS2_19streaming_context_tIlLb1EEELS5_0EEEvT0_T1_T2_T3_T4_T5_T6_T7_iT8_NS1_7vsmem_tEE19static_temp_storage;
	add.s32 	%r1124, %r1123, %r1122;
	st.shared.u32 	[%r1124], %r89;
$L__BB28_209:
	setp.eq.s16 	%p387, %rs30, 0;
	@%p387 bra 	$L__BB28_211;
	sub.s32 	%r1125, %r155, %r157;
	shl.b32 	%r1126, %r1125, 2;
	mov.u32 	%r1127, _ZZN3cub18CUB_300001_SM_10006detail6select23DeviceSelectSweepKernelINS2_10policy_hubIjbiLb0ELNS0_10SelectImplE0EE10Policy1000EN6thrust24THRUST_300001_SM_1000_NS17counting_iteratorIjNS9_11use_defaultESB_SB_EENS9_18transform_iteratorI9NonZeroOpIhEPKhSB_SB_EEPjSJ_NS0_13ScanTileStateIiLb1EEENS0_8NullTypeESM_iNS2_19streaming_context_tIlLb1EEELS5_0EEEvT0_T1_T2_T3_T4_T5_T6_T7_iT8_NS1_7vsmem_tEE19static_temp_storage;
	add.s32 	%r1128, %r1127, %r1126;
	st.shared.u32 	[%r1128], %r90;
$L__BB28_211:
	bar.sync 	0;
	setp.ge.s32 	%p388, %r1441, %r156;
	@%p388 bra 	$L__BB28_517;
	ld.param.u8 	%rs32, [%rd54];
	ld.param.u64 	%rd503, [%rd54+24];
	cvta.to.global.u64 	%rd56, %rd503;
	not.b32 	%r1129, %r1441;
	add.s32 	%r158, %r156, %r1129;
	and.b32  	%r1130, %r158, 1536;
	setp.eq.s32 	%p389, %r1130, 1536;
	@%p389 bra 	$L__BB28_217;
	shr.u32 	%r1131, %r158, 9;
	add.s32 	%r1132, %r1131, 1;
	and.b32  	%r1133, %r1132, 3;
	add.s32 	%r1440, %r1441, %r157;
	shl.b32 	%r1134, %r1441, 2;
	mov.u32 	%r1135, _ZZN3cub18CUB_300001_SM_10006detail6select23DeviceSelectSweepKernelINS2_10policy_hubIjbiLb0ELNS0_10SelectImplE0EE10Policy1000EN6thrust24THRUST_300001_SM_1000_NS17counting_iteratorIjNS9_11use_defaultESB_SB_EENS9_18transform_iteratorI9NonZeroOpIhEPKhSB_SB_EEPjSJ_NS0_13ScanTileStateIiLb1EEENS0_8NullTypeESM_iNS2_19streaming_context_tIlLb1EEELS5_0EEEvT0_T1_T2_T3_T4_T5_T6_T7_iT8_NS1_7vsmem_tEE19static_temp_storage;
	add.s32 	%r1439, %r1135, %r1134;
	neg.s32 	%r1438, %r1133;
	shl.b32 	%r1136, %r1132, 9;
	and.b32  	%r1137, %r1136, 1536;
	add.s32 	%r1441, %r1441, %r1137;
$L__BB28_214:
	.pragma "nounroll";
	setp.ne.s16 	%p390, %rs32, 0;
	ld.shared.u32 	%r166, [%r1439];
	mov.b64 	%rd658, 0;
	@%p390 bra 	$L__BB28_216;
	ld.global.u64 	%rd658, [%rd56];
$L__BB28_216:
	cvt.s64.s32 	%rd505, %r1440;
	add.s64 	%rd506, %rd658, %rd505;
	shl.b64 	%rd507, %rd506, 2;
	add.s64 	%rd508, %rd2, %rd507;
	st.global.u32 	[%rd508], %r166;
	add.s32 	%r1440, %r1440, 512;
	add.s32 	%r1439, %r1439, 2048;
	add.s32 	%r1438, %r1438, 1;
	setp.ne.s32 	%p391, %r1438, 0;
	@%p391 bra 	$L__BB28_214;
$L__BB28_217:
	setp.lt.u32 	%p392, %r158, 1536;
	@%p392 bra 	$L__BB28_517;
	add.s32 	%r1443, %r1441, %r157;
	shl.b32 	%r1138, %r1441, 2;
	mov.u32 	%r1139, _ZZN3cub18CUB_300001_SM_10006detail6select23DeviceSelectSweepKernelINS2_10policy_hubIjbiLb0ELNS0_10SelectImplE0EE10Policy1000EN6thrust24THRUST_300001_SM_1000_NS17counting_iteratorIjNS9_11use_defaultESB_SB_EENS9_18transform_iteratorI9NonZeroOpIhEPKhSB_SB_EEPjSJ_NS0_13ScanTileStateIiLb1EEENS0_8NullTypeESM_iNS2_19streaming_context_tIlLb1EEELS5_0EEEvT0_T1_T2_T3_T4_T5_T6_T7_iT8_NS1_7vsmem_tEE19static_temp_storage;
	add.s32 	%r1140, %r1138, %r1139;
	add.s32 	%r1442, %r1140, 4096;
$L__BB28_219:
	setp.ne.s16 	%p393, %rs32, 0;
	cvt.s64.s32 	%rd59, %r1443;
	ld.shared.u32 	%r176, [%r1442+-4096];
	mov.b64 	%rd659, 0;
	@%p393 bra 	$L__BB28_221;
	ld.global.u64 	%rd659, [%rd56];
$L__BB28_221:
	setp.ne.s16 	%p394, %rs32, 0;
	add.s64 	%rd511, %rd659, %rd59;
	shl.b64 	%rd512, %rd511, 2;
	add.s64 	%rd513, %rd2, %rd512;
	st.global.u32 	[%rd513], %r176;
	ld.shared.u32 	%r177, [%r1442+-2048];
	mov.b64 	%rd660, 0;
	@%p394 bra 	$L__BB28_223;
	ld.global.u64 	%rd660, [%rd56];
$L__BB28_223:
	setp.ne.s16 	%p395, %rs32, 0;
	add.s64 	%rd515, %rd660, %rd59;
	shl.b64 	%rd516, %rd515, 2;
	add.s64 	%rd517, %rd2, %rd516;
	st.global.u32 	[%rd517+2048], %r177;
	ld.shared.u32 	%r178, [%r1442];
	mov.b64 	%rd661, 0;
	@%p395 bra 	$L__BB28_225;
	ld.global.u64 	%rd661, [%rd56];
$L__BB28_225:
	setp.ne.s16 	%p396, %rs32, 0;
	add.s64 	%rd519, %rd661, %rd59;
	shl.b64 	%rd520, %rd519, 2;
	add.s64 	%rd521, %rd2, %rd520;
	st.global.u32 	[%rd521+4096], %r178;
	ld.shared.u32 	%r179, [%r1442+2048];
	mov.b64 	%rd662, 0;
	@%p396 bra 	$L__BB28_227;
	ld.global.u64 	%rd662, [%rd56];
$L__BB28_227:
	cvt.u32.u64 	%r1141, %rd59;
	add.s64 	%rd522, %rd662, %rd59;
	shl.b64 	%rd523, %rd522, 2;
	add.s64 	%rd524, %rd2, %rd523;
	st.global.u32 	[%rd524+6144], %r179;
	add.s32 	%r1441, %r1441, 2048;
	add.s32 	%r1443, %r1141, 2048;
	add.s32 	%r1442, %r1442, 8192;
	setp.lt.s32 	%p397, %r1441, %r156;
	@%p397 bra 	$L__BB28_219;
	bra.uni 	$L__BB28_517;
$L__BB28_228:
	ld.param.u32 	%r1416, [_ZN3cub18CUB_300001_SM_10006detail6select23DeviceSelectSweepKernelINS2_10policy_hubIjbiLb0ELNS0_10SelectImplE0EE10Policy1000EN6thrust24THRUST_300001_SM_1000_NS17counting_iteratorIjNS9_11use_defaultESB_SB_EENS9_18transform_iteratorI9NonZeroOpIhEPKhSB_SB_EEPjSJ_NS0_13ScanTileStateIiLb1EEENS0_8NullTypeESM_iNS2_19streaming_context_tIlLb1EEELS5_0EEEvT0_T1_T2_T3_T4_T5_T6_T7_iT8_NS1_7vsmem_tE_param_7];
	sub.s32 	%r183, %r1416, %r3;
	setp.ne.s32 	%p2, %r1424, 0;
	@%p2 bra 	$L__BB28_361;
	ld.param.u8 	%rs71, [%rd1];
	setp.eq.s16 	%p158, %rs71, 0;
	ld.param.u64 	%rd307, [%rd1+16];
	cvt.u32.u64 	%r742, %rd307;
	selp.b32 	%r743, %r742, 0, %p158;
	mov.u32 	%r1461, %tid.x;
	mul.lo.s32 	%r744, %r1461, 14;
	add.s32 	%r745, %r1, %r3;
	add.s32 	%r746, %r745, %r743;
	setp.ge.s32 	%p159, %r744, %r183;
	add.s32 	%r185, %r746, %r744;
	or.b32  	%r186, %r744, 1;
	add.s32 	%r187, %r185, 1;
	add.s32 	%r188, %r744, 2;
	add.s32 	%r189, %r185, 2;
	add.s32 	%r190, %r744, 3;
	add.s32 	%r191, %r185, 3;
	add.s32 	%r192, %r744, 4;
	add.s32 	%r193, %r185, 4;
	add.s32 	%r194, %r744, 5;
	add.s32 	%r195, %r185, 5;
	add.s32 	%r196, %r744, 6;
	add.s32 	%r197, %r185, 6;
	add.s32 	%r198, %r744, 7;
	add.s32 	%r199, %r185, 7;
	add.s32 	%r200, %r744, 8;
	add.s32 	%r201, %r185, 8;
	add.s32 	%r202, %r744, 9;
	add.s32 	%r203, %r185, 9;
	add.s32 	%r204, %r744, 10;
	add.s32 	%r205, %r185, 10;
	add.s32 	%r206, %r744, 11;
	add.s32 	%r207, %r185, 11;
	add.s32 	%r208, %r744, 12;
	add.s32 	%r209, %r185, 12;
	add.s32 	%r210, %r744, 13;
	add.s32 	%r211, %r185, 13;
	bar.sync 	0;
	selp.b64 	%rd308, %rd307, 0, %p158;
	cvt.u64.u32 	%rd309, %r3;
	add.s64 	%rd310, %rd308, %rd309;
	cvt.u64.u32 	%rd311, %r744;
	add.s64 	%rd312, %rd310, %rd311;
	add.s64 	%rd96, %rd4, %rd312;
	mov.b32 	%r1445, 1;
	@%p159 bra 	$L__BB28_231;
	ld.global.u8 	%rs72, [%rd96];
	setp.ne.s16 	%p160, %rs72, 0;
	selp.u32 	%r1445, 1, 0, %p160;
$L__BB28_231:
	setp.ge.s32 	%p161, %r186, %r183;
	mov.b32 	%r1446, 1;
	@%p161 bra 	$L__BB28_233;
	ld.global.u8 	%rs73, [%rd96+1];
	setp.ne.s16 	%p162, %rs73, 0;
	selp.u32 	%r1446, 1, 0, %p162;
$L__BB28_233:
	setp.ge.s32 	%p163, %r188, %r183;
	mov.b32 	%r1447, 1;
	@%p163 bra 	$L__BB28_235;
	ld.global.u8 	%rs74, [%rd96+2];
	setp.ne.s16 	%p164, %rs74, 0;
	selp.u32 	%r1447, 1, 0, %p164;
$L__BB28_235:
	setp.ge.s32 	%p165, %r190, %r183;
	mov.b32 	%r1448, 1;
	@%p165 bra 	$L__BB28_237;
	ld.global.u8 	%rs75, [%rd96+3];
	setp.ne.s16 	%p166, %rs75, 0;
	selp.u32 	%r1448, 1, 0, %p166;
$L__BB28_237:
	setp.ge.s32 	%p167, %r192, %r183;
	mov.b32 	%r1449, 1;
	@%p167 bra 	$L__BB28_239;
	ld.global.u8 	%rs76, [%rd96+4];
	setp.ne.s16 	%p168, %rs76, 0;
	selp.u32 	%r1449, 1, 0, %p168;
$L__BB28_239:
	setp.ge.s32 	%p169, %r194, %r183;
	mov.b32 	%r1450, 1;
	@%p169 bra 	$L__BB28_241;
	ld.global.u8 	%rs77, [%rd96+5];
	setp.ne.s16 	%p170, %rs77, 0;
	selp.u32 	%r1450, 1, 0, %p170;
$L__BB28_241:
	setp.ge.s32 	%p171, %r196, %r183;
	mov.b32 	%r1451, 1;
	@%p171 bra 	$L__BB28_243;
	ld.global.u8 	%rs78, [%rd96+6];
	setp.ne.s16 	%p172, %rs78, 0;
	selp.u32 	%r1451, 1, 0, %p172;
$L__BB28_243:
	setp.ge.s32 	%p173, %r198, %r183;
	mov.b32 	%r1452, 1;
	@%p173 bra 	$L__BB28_245;
	ld.global.u8 	%rs79, [%rd96+7];
	setp.ne.s16 	%p174, %rs79, 0;
	selp.u32 	%r1452, 1, 0, %p174;
$L__BB28_245:
	setp.ge.s32 	%p175, %r200, %r183;
	mov.b32 	%r1453, 1;
	@%p175 bra 	$L__BB28_247;
	ld.global.u8 	%rs80, [%rd96+8];
	setp.ne.s16 	%p176, %rs80, 0;
	selp.u32 	%r1453, 1, 0, %p176;
$L__BB28_247:
	setp.ge.s32 	%p177, %r202, %r183;
	mov.b32 	%r1454, 1;
	@%p177 bra 	$L__BB28_249;
	ld.global.u8 	%rs81, [%rd96+9];
	setp.ne.s16 	%p178, %rs81, 0;
	selp.u32 	%r1454, 1, 0, %p178;
$L__BB28_249:
	setp.ge.s32 	%p179, %r204, %r183;
	mov.b32 	%r1455, 1;
	@%p179 bra 	$L__BB28_251;
	ld.global.u8 	%rs82, [%rd96+10];
	setp.ne.s16 	%p180, %rs82, 0;
	selp.u32 	%r1455, 1, 0, %p180;
$L__BB28_251:
	setp.ge.s32 	%p181, %r206, %r183;
	mov.b32 	%r1456, 1;
	@%p181 bra 	$L__BB28_253;
	ld.global.u8 	%rs83, [%rd96+11];
	setp.ne.s16 	%p182, %rs83, 0;
	selp.u32 	%r1456, 1, 0, %p182;
$L__BB28_253:
	setp.ge.s32 	%p183, %r208, %r183;
	mov.b32 	%r1457, 1;
	@%p183 bra 	$L__BB28_255;
	ld.global.u8 	%rs84, [%rd96+12];
	setp.ne.s16 	%p184, %rs84, 0;
	selp.u32 	%r1457, 1, 0, %p184;
$L__BB28_255:
	setp.ge.s32 	%p185, %r210, %r183;
	mov.b32 	%r1458, 1;
	@%p185 bra 	$L__BB28_257;
	ld.global.u8 	%rs85, [%rd96+13];
	setp.ne.s16 	%p186, %rs85, 0;
	selp.u32 	%r1458, 1, 0, %p186;
$L__BB28_257:
	bar.sync 	0;
	add.s32 	%r240, %r1446, %r1445;
	add.s32 	%r791, %r1447, %r240;
	add.s32 	%r792, %r1448, %r791;
	add.s32 	%r241, %r1449, %r792;
	add.s32 	%r242, %r1450, %r241;
	add.s32 	%r793, %r1451, %r242;
	add.s32 	%r794, %r1452, %r793;
	add.s32 	%r795, %r1453, %r794;
	add.s32 	%r796, %r1454, %r795;
	add.s32 	%r797, %r1455, %r796;
	add.s32 	%r798, %r1456, %r797;
	add.s32 	%r799, %r1457, %r798;
	add.s32 	%r765, %r1458, %r799;
	shr.u32 	%r244, %r1461, 5;
	// begin inline asm
	mov.u32 %r760, %laneid;
	// end inline asm
	mov.b32 	%r763, 1;
	mov.b32 	%r788, 0;
	mov.b32 	%r790, -1;
	// begin inline asm
	{  .reg .s32 r0;  .reg .pred p;  shfl.sync.up.b32 r0|p, %r765, %r763, %r788, %r790;  @p add.s32 r0, r0, %r765;  mov.s32 %r761, r0;}
	// end inline asm
	mov.b32 	%r769, 2;
	// begin inline asm
	{  .reg .s32 r0;  .reg .pred p;  shfl.sync.up.b32 r0|p, %r761, %r769, %r788, %r790;  @p add.s32 r0, r0, %r761;  mov.s32 %r767, r0;}
	// end inline asm
	mov.b32 	%r775, 4;
	// begin inline asm
	{  .reg .s32 r0;  .reg .pred p;  shfl.sync.up.b32 r0|p, %r767, %r775, %r788, %r790;  @p add.s32 r0, r0, %r767;  mov.s32 %r773, r0;}
	// end inline asm
	mov.b32 	%r781, 8;
	// begin inline asm
	{  .reg .s32 r0;  .reg .pred p;  shfl.sync.up.b32 r0|p, %r773, %r781, %r788, %r790;  @p add.s32 r0, r0, %r773;  mov.s32 %r779, r0;}
	// end inline asm
	mov.b32 	%r787, 16;
	// begin inline asm
	{  .reg .s32 r0;  .reg .pred p;  shfl.sync.up.b32 r0|p, %r779, %r787, %r788, %r790;  @p add.s32 r0, r0, %r779;  mov.s32 %r785, r0;}
	// end inline asm
	setp.ne.s32 	%p187, %r760, 31;
	@%p187 bra 	$L__BB28_259;
	shl.b32 	%r800, %r244, 2;
	mov.u32 	%r801, _ZZN3cub18CUB_300001_SM_10006detail6select23DeviceSelectSweepKernelINS2_10policy_hubIjbiLb0ELNS0_10SelectImplE0EE10Policy1000EN6thrust24THRUST_300001_SM_1000_NS17counting_iteratorIjNS9_11use_defaultESB_SB_EENS9_18transform_iteratorI9NonZeroOpIhEPKhSB_SB_EEPjSJ_NS0_13ScanTileStateIiLb1EEENS0_8NullTypeESM_iNS2_19streaming_context_tIlLb1EEELS5_0EEEvT0_T1_T2_T3_T4_T5_T6_T7_iT8_NS1_7vsmem_tEE19static_temp_storage;
	add.s32 	%r802, %r801, %r800;
	st.shared.u32 	[%r802], %r785;
$L__BB28_259:
	bar.sync 	0;
	ld.shared.v4.u32 	{%r247, %r248, %r249, %r250}, [_ZZN3cub18CUB_300001_SM_10006detail6select23DeviceSelectSweepKernelINS2_10policy_hubIjbiLb0ELNS0_10SelectImplE0EE10Policy1000EN6thrust24THRUST_300001_SM_1000_NS17counting_iteratorIjNS9_11use_defaultESB_SB_EENS9_18transform_iteratorI9NonZeroOpIhEPKhSB_SB_EEPjSJ_NS0_13ScanTileStateIiLb1EEENS0_8NullTypeESM_iNS2_19streaming_context_tIlLb1EEELS5_0EEEvT0_T1_T2_T3_T4_T5_T6_T7_iT8_NS1_7vsmem_tEE19static_temp_storage];
	shr.u32 	%r803, %r1461, 5;
	add.s32 	%r804, %r248, %r247;
	setp.eq.s32 	%p188, %r803, 2;
	selp.b32 	%r805, %r804, %r247, %p188;
	add.s32 	%r806, %r804, %r249;
	setp.eq.s32 	%p189, %r803, 3;
	selp.b32 	%r807, %r806, %r805, %p189;
	add.s32 	%r808, %r806, %r250;
	setp.eq.s32 	%p190, %r803, 4;
	selp.b32 	%r809, %r808, %r807, %p190;
	ld.shared.v4.u32 	{%r251, %r252, %r253, %r254}, [_ZZN3cub18CUB_300001_SM_10006detail6select23DeviceSelectSweepKernelINS2_10policy_hubIjbiLb0ELNS0_10SelectImplE0EE10Policy1000EN6thrust24THRUST_300001_SM_1000_NS17counting_iteratorIjNS9_11use_defaultESB_SB_EENS9_18transform_iteratorI9NonZeroOpIhEPKhSB_SB_EEPjSJ_NS0_13ScanTileStateIiLb1EEENS0_8NullTypeESM_iNS2_19streaming_context_tIlLb1EEELS5_0EEEvT0_T1_T2_T3_T4_T5_T6_T7_iT8_NS1_7vsmem_tEE19static_temp_storage+16];
	add.s32 	%r810, %r808, %r251;
	setp.eq.s32 	%p191, %r803, 5;
	selp.b32 	%r811, %r810, %r809, %p191;
	add.s32 	%r812, %r810, %r252;
	setp.eq.s32 	%p192, %r803, 6;
	selp.b32 	%r813, %r812, %r811, %p192;
	add.s32 	%r814, %r812, %r253;
	setp.eq.s32 	%p193, %r803, 7;
	selp.b32 	%r815, %r814, %r813, %p193;
	add.s32 	%r816, %r814, %r254;
	setp.eq.s32 	%p194, %r803, 8;
	selp.b32 	%r817, %r816, %r815, %p194;
	ld.shared.v4.u32 	{%r255, %r256, %r257, %r258}, [_ZZN3cub18CUB_300001_SM_10006detail6select23DeviceSelectSweepKernelINS2_10policy_hubIjbiLb0ELNS0_10SelectImplE0EE10Policy1000EN6thrust24THRUST_300001_SM_1000_NS17counting_iteratorIjNS9_11use_defaultESB_SB_EENS9_18transform_iteratorI9NonZeroOpIhEPKhSB_SB_EEPjSJ_NS0_13ScanTileStateIiLb1EEENS0_8NullTypeESM_iNS2_19streaming_context_tIlLb1EEELS5_0EEEvT0_T1_T2_T3_T4_T5_T6_T7_iT8_NS1_7vsmem_tEE19static_temp_storage+32];
	add.s32 	%r818, %r816, %r255;
	setp.eq.s32 	%p195, %r803, 9;
	selp.b32 	%r819, %r818, %r817, %p195;
	add.s32 	%r820, %r818, %r256;
	setp.eq.s32 	%p196, %r803, 10;
	selp.b32 	%r821, %r820, %r819, %p196;
	add.s32 	%r822, %r820, %r257;
	setp.eq.s32 	%p197, %r803, 11;
	selp.b32 	%r823, %r822, %r821, %p197;
	add.s32 	%r824, %r822, %r258;
	setp.eq.s32 	%p198, %r803, 12;
	selp.b32 	%r825, %r824, %r823, %p198;
	ld.shared.v4.u32 	{%r259, %r260, %r261, %r262}, [_ZZN3cub18CUB_300001_SM_10006detail6select23DeviceSelectSweepKernelINS2_10policy_hubIjbiLb0ELNS0_10SelectImplE0EE10Policy1000EN6thrust24THRUST_300001_SM_1000_NS17counting_iteratorIjNS9_11use_defaultESB_SB_EENS9_18transform_iteratorI9NonZeroOpIhEPKhSB_SB_EEPjSJ_NS0_13ScanTileStateIiLb1EEENS0_8NullTypeESM_iNS2_19streaming_context_tIlLb1EEELS5_0EEEvT0_T1_T2_T3_T4_T5_T6_T7_iT8_NS1_7vsmem_tEE19static_temp_storage+48];
	add.s32 	%r826, %r824, %r259;
	setp.eq.s32 	%p199, %r803, 13;
	selp.b32 	%r827, %r826, %r825, %p199;
	add.s32 	%r828, %r826, %r260;
	setp.eq.s32 	%p200, %r803, 14;
	selp.b32 	%r829, %r828, %r827, %p200;
	add.s32 	%r830, %r828, %r261;
	setp.eq.s32 	%p201, %r803, 15;
	selp.b32 	%r831, %r830, %r829, %p201;
	setp.lt.u32 	%p202, %r1461, 32;
	selp.b32 	%r832, 0, %r831, %p202;
	setp.eq.s32 	%p203, %r760, 0;
	sub.s32 	%r833, %r785, %r765;
	selp.b32 	%r834, 0, %r833, %p203;
	add.s32 	%r263, %r832, %r834;
	add.s32 	%r264, %r263, %r1445;
	add.s32 	%r265, %r240, %r263;
	add.s32 	%r266, %r265, %r1447;
	add.s32 	%r267, %r266, %r1448;
	add.s32 	%r268, %r241, %r263;
	add.s32 	%r269, %r242, %r263;
	add.s32 	%r270, %r269, %r1451;
	add.s32 	%r271, %r270, %r1452;
	add.s32 	%r272, %r271, %r1453;
	add.s32 	%r273, %r272, %r1454;
	add.s32 	%r274, %r273, %r1455;
	add.s32 	%r275, %r274, %r1456;
	add.s32 	%r276, %r275, %r1457;
	add.s32 	%r835, %r183, %r262;
	add.s32 	%r836, %r835, %r830;
	add.s32 	%r1499, %r836, -7168;
	setp.gt.s32 	%p204, %r1499, 512;
	@%p204 bra 	$L__BB28_316;
	mov.u64 	%rd313, %rd194;
	ld.param.u8 	%rs33, [%rd313];
	ld.param.u64 	%rd314, [%rd313+24];
	cvta.to.global.u64 	%rd97, %rd314;
	setp.ne.s32 	%p205, %r1445, 0;
	setp.lt.s32 	%p206, %r263, %r1499;
	and.pred  	%p207, %p205, %p206;
	@%p207 bra 	$L__BB28_261;
	bra.uni 	$L__BB28_264;
$L__BB28_261:
	setp.ne.s16 	%p208, %rs33, 0;
	mov.b64 	%rd684, 0;
	@%p208 bra 	$L__BB28_263;
	ld.global.u64 	%rd684, [%rd97];
$L__BB28_263:
	cvt.s64.s32 	%rd316, %r263;
	add.s64 	%rd317, %rd684, %rd316;
	shl.b64 	%rd318, %rd317, 2;
	add.s64 	%rd319, %rd2, %rd318;
	st.global.u32 	[%rd319], %r185;
$L__BB28_264:
	setp.eq.s32 	%p209, %r1446, 0;
	setp.ge.s32 	%p210, %r264, %r1499;
	or.pred  	%p211, %p209, %p210;
	@%p211 bra 	$L__BB28_268;
	setp.ne.s16 	%p212, %rs33, 0;
	mov.b64 	%rd685, 0;
	@%p212 bra 	$L__BB28_267;
	ld.global.u64 	%rd685, [%rd97];
$L__BB28_267:
	cvt.s64.s32 	%rd321, %r264;
	add.s64 	%rd322, %rd685, %rd321;
	shl.b64 	%rd323, %rd322, 2;
	add.s64 	%rd324, %rd2, %rd323;
	st.global.u32 	[%rd324], %r187;
$L__BB28_268:
	setp.eq.s32 	%p213, %r1447, 0;
	setp.ge.s32 	%p214, %r265, %r1499;
	or.pred  	%p215, %p213, %p214;
	@%p215 bra 	$L__BB28_272;
	setp.ne.s16 	%p216, %rs33, 0;
	mov.b64 	%rd686, 0;
	@%p216 bra 	$L__BB28_271;
	ld.global.u64 	%rd686, [%rd97];
$L__BB28_271:
	cvt.s64.s32 	%rd326, %r265;
	add.s64 	%rd327, %rd686, %rd326;
	shl.b64 	%rd328, %rd327, 2;
	add.s64 	%rd329, %rd2, %rd328;
	st.global.u32 	[%rd329], %r189;
$L__BB28_272:
	setp.eq.s32 	%p217, %r1448, 0;
	setp.ge.s32 	%p218, %r266, %r1499;
	or.pred  	%p219, %p217, %p218;
	@%p219 bra 	$L__BB28_276;
	setp.ne.s16 	%p220, %rs33, 0;
	mov.b64 	%rd687, 0;
	@%p220 bra 	$L__BB28_275;
	ld.global.u64 	%rd687, [%rd97];
$L__BB28_275:
	cvt.s64.s32 	%rd331, %r266;
	add.s64 	%rd332, %rd687, %rd331;
	shl.b64 	%rd333, %rd332, 2;
	add.s64 	%rd334, %rd2, %rd333;
	st.global.u32 	[%rd334], %r191;
$L__BB28_276:
	setp.eq.s32 	%p221, %r1449, 0;
	setp.ge.s32 	%p222, %r267, %r1499;
	or.pred  	%p223, %p221, %p222;
	@%p223 bra 	$L__BB28_280;
	setp.ne.s16 	%p224, %rs33, 0;
	mov.b64 	%rd688, 0;
	@%p224 bra 	$L__BB28_279;
	ld.global.u64 	%rd688, [%rd97];
$L__BB28_279:
	cvt.s64.s32 	%rd336, %r267;
	add.s64 	%rd337, %rd688, %rd336;
	shl.b64 	%rd338, %rd337, 2;
	add.s64 	%rd339, %rd2, %rd338;
	st.global.u32 	[%rd339], %r193;
$L__BB28_280:
	setp.eq.s32 	%p225, %r1450, 0;
	setp.ge.s32 	%p226, %r268, %r1499;
	or.pred  	%p227, %p225, %p226;
	@%p227 bra 	$L__BB28_284;
	setp.ne.s16 	%p228, %rs33, 0;
	mov.b64 	%rd689, 0;
	@%p228 bra 	$L__BB28_283;
	ld.global.u64 	%rd689, [%rd97];
$L__BB28_283:
	cvt.s64.s32 	%rd341, %r268;
	add.s64 	%rd342, %rd689, %rd341;
	shl.b64 	%rd343, %rd342, 2;
	add.s64 	%rd344, %rd2, %rd343;
	st.global.u32 	[%rd344], %r195;
$L__BB28_284:
	setp.eq.s32 	%p229, %r1451, 0;
	setp.ge.s32 	%p230, %r269, %r1499;
	or.pred  	%p231, %p229, %p230;
	@%p231 bra 	$L__BB28_288;
	setp.ne.s16 	%p232, %rs33, 0;
	mov.b64 	%rd690, 0;
	@%p232 bra 	$L__BB28_287;
	ld.global.u64 	%rd690, [%rd97];
$L__BB28_287:
	cvt.s64.s32 	%rd346, %r269;
	add.s64 	%rd347, %rd690, %rd346;
	shl.b64 	%rd348, %rd347, 2;
	add.s64 	%rd349, %rd2, %rd348;
	st.global.u32 	[%rd349], %r197;
$L__BB28_288:
	setp.eq.s32 	%p233, %r1452, 0;
	setp.ge.s32 	%p234, %r270, %r1499;
	or.pred  	%p235, %p233, %p234;
	@%p235 bra 	$L__BB28_292;
	setp.ne.s16 	%p236, %rs33, 0;
	mov.b64 	%rd691, 0;
	@%p236 bra 	$L__BB28_291;
	ld.global.u64 	%rd691, [%rd97];
$L__BB28_291:
	cvt.s64.s32 	%rd351, %r270;
	add.s64 	%rd352, %rd691, %rd351;
	shl.b64 	%rd353, %rd352, 2;
	add.s64 	%rd354, %rd2, %rd353;
	st.global.u32 	[%rd354], %r199;
$L__BB28_292:
	setp.eq.s32 	%p237, %r1453, 0;
	setp.ge.s32 	%p238, %r271, %r1499;
	or.pred  	%p239, %p237, %p238;
	@%p239 bra 	$L__BB28_296;
	setp.ne.s16 	%p240, %rs33, 0;
	mov.b64 	%rd692, 0;
	@%p240 bra 	$L__BB28_295;
	ld.global.u64 	%rd692, [%rd97];
$L__BB28_295:
	cvt.s64.s32 	%rd356, %r271;
	add.s64 	%rd357, %rd692, %rd356;
	shl.b64 	%rd358, %rd357, 2;
	add.s64 	%rd359, %rd2, %rd358;
	st.global.u32 	[%rd359], %r201;
$L__BB28_296:
	setp.eq.s32 	%p241, %r1454, 0;
	setp.ge.s32 	%p242, %r272, %r1499;
	or.pred  	%p243, %p241, %p242;
	@%p243 bra 	$L__BB28_300;
	setp.ne.s16 	%p244, %rs33, 0;
	mov.b64 	%rd693, 0;
	@%p244 bra 	$L__BB28_299;
	ld.global.u64 	%rd693, [%rd97];
$L__BB28_299:
	cvt.s64.s32 	%rd361, %r272;
	add.s64 	%rd362, %rd693, %rd361;
	shl.b64 	%rd363, %rd362, 2;
	add.s64 	%rd364, %rd2, %rd363;
	st.global.u32 	[%rd364], %r203;
$L__BB28_300:
	setp.eq.s32 	%p245, %r1455, 0;
	setp.ge.s32 	%p246, %r273, %r1499;
	or.pred  	%p247, %p245, %p246;
	@%p247 bra 	$L__BB28_304;
	setp.ne.s16 	%p248, %rs33, 0;
	mov.b64 	%rd694, 0;
	@%p248 bra 	$L__BB28_303;
	ld.global.u64 	%rd694, [%rd97];
$L__BB28_303:
	cvt.s64.s32 	%rd366, %r273;
	add.s64 	%rd367, %rd694, %rd366;
	shl.b64 	%rd368, %rd367, 2;
	add.s64 	%rd369, %rd2, %rd368;
	st.global.u32 	[%rd369], %r205;
$L__BB28_304:
	setp.eq.s32 	%p249, %r1456, 0;
	setp.ge.s32 	%p250, %r274, %r1499;
	or.pred  	%p251, %p249, %p250;
	@%p251 bra 	$L__BB28_308;
	setp.ne.s16 	%p252, %rs33, 0;
	mov.b64 	%rd695, 0;
	@%p252 bra 	$L__BB28_307;
	ld.global.u64 	%rd695, [%rd97];
$L__BB28_307:
	cvt.s64.s32 	%rd371, %r274;
	add.s64 	%rd372, %rd695, %rd371;
	shl.b64 	%rd373, %rd372, 2;
	add.s64 	%rd374, %rd2, %rd373;
	st.global.u32 	[%rd374], %r207;
$L__BB28_308:
	setp.eq.s32 	%p253, %r1457, 0;
	setp.ge.s32 	%p254, %r275, %r1499;
	or.pred  	%p255, %p253, %p254;
	@%p255 bra 	$L__BB28_312;
	setp.ne.s16 	%p256, %rs33, 0;
	mov.b64 	%rd696, 0;
	@%p256 bra 	$L__BB28_311;
	ld.global.u64 	%rd696, [%rd97];
$L__BB28_311:
	cvt.s64.s32 	%rd376, %r275;
	add.s64 	%rd377, %rd696, %rd376;
	shl.b64 	%rd378, %rd377, 2;
	add.s64 	%rd379, %rd2, %rd378;
	st.global.u32 	[%rd379], %r209;
$L__BB28_312:
	setp.eq.s32 	%p257, %r1458, 0;
	setp.ge.s32 	%p258, %r276, %r1499;
	or.pred  	%p259, %p257, %p258;
	@%p259 bra 	$L__BB28_509;
	setp.ne.s16 	%p260, %rs33, 0;
	mov.b64 	%rd697, 0;
	@%p260 bra 	$L__BB28_315;
	ld.global.u64 	%rd697, [%rd97];
$L__BB28_315:
	cvt.s64.s32 	%rd381, %r276;
	add.s64 	%rd382, %rd697, %rd381;
	shl.b64 	%rd383, %rd382, 2;
	add.s64 	%rd384, %rd2, %rd383;
	st.global.u32 	[%rd384], %r211;
	bra.uni 	$L__BB28_509;
$L__BB28_316:
	bar.sync 	0;
	setp.eq.s32 	%p261, %r1445, 0;
	@%p261 bra 	$L__BB28_318;
	shl.b32 	%r837, %r263, 2;
	mov.u32 	%r838, _ZZN3cub18CUB_300001_SM_10006detail6select23DeviceSelectSweepKernelINS2_10policy_hubIjbiLb0ELNS0_10SelectImplE0EE10Policy1000EN6thrust24THRUST_300001_SM_1000_NS17counting_iteratorIjNS9_11use_defaultESB_SB_EENS9_18transform_iteratorI9NonZeroOpIhEPKhSB_SB_EEPjSJ_NS0_13ScanTileStateIiLb1EEENS0_8NullTypeESM_iNS2_19streaming_context_tIlLb1EEELS5_0EEEvT0_T1_T2_T3_T4_T5_T6_T7_iT8_NS1_7vsmem_tEE19static_temp_storage;
	add.s32 	%r839, %r838, %r837;
	st.shared.u32 	[%r839], %r185;
$L__BB28_318:
	setp.eq.s32 	%p262, %r1446, 0;
	@%p262 bra 	$L__BB28_320;
	shl.b32 	%r840, %r264, 2;
	mov.u32 	%r841, _ZZN3cub18CUB_300001_SM_10006detail6select23DeviceSelectSweepKernelINS2_10policy_hubIjbiLb0ELNS0_10SelectImplE0EE10Policy1000EN6thrust24THRUST_300001_SM_1000_NS17counting_iteratorIjNS9_11use_defaultESB_SB_EENS9_18transform_iteratorI9NonZeroOpIhEPKhSB_SB_EEPjSJ_NS0_13ScanTileStateIiLb1EEENS0_8NullTypeESM_iNS2_19streaming_context_tIlLb1EEELS5_0EEEvT0_T1_T2_T3_T4_T5_T6_T7_iT8_NS1_7vsmem_tEE19static_temp_storage;
	add.s32 	%r842, %r841, %r840;
	st.shared.u32 	[%r842], %r187;
$L__BB28_320:
	setp.eq.s32 	%p263, %r1447, 0;
	@%p263 bra 	$L__BB28_322;
	shl.b32 	%r843, %r265, 2;
	mov.u32 	%r844, _ZZN3cub18CUB_300001_SM_10006detail6select23DeviceSelectSweepKernelINS2_10policy_hubIjbiLb0ELNS0_10SelectImplE0EE10Policy1000EN6thrust24THRUST_300001_SM_1000_NS17counting_iteratorIjNS9_11use_defaultESB_SB_EENS9_18transform_iteratorI9NonZeroOpIhEPKhSB_SB_EEPjSJ_NS0_13ScanTileStateIiLb1EEENS0_8NullTypeESM_iNS2_19streaming_context_tIlLb1EEELS5_0EEEvT0_T1_T2_T3_T4_T5_T6_T7_iT8_NS1_7vsmem_tEE19static_temp_storage;
	add.s32 	%r845, %r844, %r843;
	st.shared.u32 	[%r845], %r189;
$L__BB28_322:
	setp.eq.s32 	%p264, %r1448, 0;
	@%p264 bra 	$L__BB28_324;
	shl.b32 	%r846, %r266, 2;
	mov.u32 	%r847, _ZZN3cub18CUB_300001_SM_10006detail6select23DeviceSelectSweepKernelINS2_10policy_hubIjbiLb0ELNS0_10SelectImplE0EE10Policy1000EN6thrust24THRUST_300001_SM_1000_NS17counting_iteratorIjNS9_11use_defaultESB_SB_EENS9_18transform_iteratorI9NonZeroOpIhEPKhSB_SB_EEPjSJ_NS0_13ScanTileStateIiLb1EEENS0_8NullTypeESM_iNS2_19streaming_context_tIlLb1EEELS5_0EEEvT0_T1_T2_T3_T4_T5_T6_T7_iT8_NS1_7vsmem_tEE19static_temp_storage;
	add.s32 	%r848, %r847, %r846;
	st.shared.u32 	[%r848], %r191;
$L__BB28_324:
	setp.eq.s32 	%p265, %r1449, 0;
	@%p265 bra 	$L__BB28_326;
	shl.b32 	%r849, %r267, 2;
	mov.u32 	%r850, _ZZN3cub18CUB_300001_SM_10006detail6select23DeviceSelectSweepKernelINS2_10policy_hubIjbiLb0ELNS0_10SelectImplE0EE10Policy1000EN6thrust24THRUST_300001_SM_1000_NS17counting_iteratorIjNS9_11use_defaultESB_SB_EENS9_18transform_iteratorI9NonZeroOpIhEPKhSB_SB_EEPjSJ_NS0_13ScanTileStateIiLb1EEENS0_8NullTypeESM_iNS2_19streaming_context_tIlLb1EEELS5_0EEEvT0_T1_T2_T3_T4_T5_T6_T7_iT8_NS1_7vsmem_tEE19static_temp_storage;
	add.s32 	%r851, %r850, %r849;
	st.shared.u32 	[%r851], %r193;
$L__BB28_326:
	setp.eq.s32 	%p266, %r1450, 0;
	@%p266 bra 	$L__BB28_328;
	shl.b32 	%r852, %r268, 2;
	mov.u32 	%r853, _ZZN3cub18CUB_300001_SM_10006detail6select23DeviceSelectSweepKernelINS2_10policy_hubIjbiLb0ELNS0_10SelectImplE0EE10Policy1000EN6thrust24THRUST_300001_SM_1000_NS17counting_iteratorIjNS9_11use_defaultESB_SB_EENS9_18transform_iteratorI9NonZeroOpIhEPKhSB_SB_EEPjSJ_NS0_13ScanTileStateIiLb1EEENS0_8NullTypeESM_iNS2_19streaming_context_tIlLb1EEELS5_0EEEvT0_T1_T2_T3_T4_T5_T6_T7_iT8_NS1_7vsmem_tEE19static_temp_storage;
	add.s32 	%r854, %r853, %r852;
	st.shared.u32 	[%r854], %r195;
$L__BB28_328:
	setp.eq.s32 	%p267, %r1451, 0;
	@%p267 bra 	$L__BB28_330;
	shl.b32 	%r855, %r269, 2;
	mov.u32 	%r856, _ZZN3cub18CUB_300001_SM_10006detail6select23DeviceSelectSweepKernelINS2_10policy_hubIjbiLb0ELNS0_10SelectImplE0EE10Policy1000EN6thrust24THRUST_300001_SM_1000_NS17counting_iteratorIjNS9_11use_defaultESB_SB_EENS9_18transform_iteratorI9NonZeroOpIhEPKhSB_SB_EEPjSJ_NS0_13ScanTileStateIiLb1EEENS0_8NullTypeESM_iNS2_19streaming_context_tIlLb1EEELS5_0EEEvT0_T1_T2_T3_T4_T5_T6_T7_iT8_NS1_7vsmem_tEE19static_temp_storage;
	add.s32 	%r857, %r856, %r855;
	st.shared.u32 	[%r857], %r197;
$L__BB28_330:
	setp.eq.s32 	%p268, %r1452, 0;
	@%p268 bra 	$L__BB28_332;
	shl.b32 	%r858, %r270, 2;
	mov.u32 	%r859, _ZZN3cub18CUB_300001_SM_10006detail6select23DeviceSelectSweepKernelINS2_10policy_hubIjbiLb0ELNS0_10SelectImplE0EE10Policy1000EN6thrust24THRUST_300001_SM_1000_NS17counting_iteratorIjNS9_11use_defaultESB_SB_EENS9_18transform_iteratorI9NonZeroOpIhEPKhSB_SB_EEPjSJ_NS0_13ScanTileStateIiLb1EEENS0_8NullTypeESM_iNS2_19streaming_context_tIlLb1EEELS5_0EEEvT0_T1_T2_T3_T4_T5_T6_T7_iT8_NS1_7vsmem_tEE19static_temp_storage;
	add.s32 	%r860, %r859, %r858;
	st.shared.u32 	[%r860], %r199;
$L__BB28_332:
	setp.eq.s32 	%p269, %r1453, 0;
	@%p269 bra 	$L__BB28_334;
	shl.b32 	%r861, %r271, 2;
	mov.u32 	%r862, _ZZN3cub18CUB_300001_SM_10006detail6select23DeviceSelectSweepKernelINS2_10policy_hubIjbiLb0ELNS0_10SelectImplE0EE10Policy1000EN6thrust24THRUST_300001_SM_1000_NS17counting_iteratorIjNS9_11use_defaultESB_SB_EENS9_18transform_iteratorI9NonZeroOpIhEPKhSB_SB_EEPjSJ_NS0_13ScanTileStateIiLb1EEENS0_8NullTypeESM_iNS2_19streaming_context_tIlLb1EEELS5_0EEEvT0_T1_T2_T3_T4_T5_T6_T7_iT8_NS1_7vsmem_tEE19static_temp_storage;
	add.s32 	%r863, %r862, %r861;
	st.shared.u32 	[%r863], %r201;
$L__BB28_334:
	setp.eq.s32 	%p270, %r1454, 0;
	@%p270 bra 	$L__BB28_336;
	shl.b32 	%r864, %r272, 2;
	mov.u32 	%r865, _ZZN3cub18CUB_300001_SM_10006detail6select23DeviceSelectSweepKernelINS2_10policy_hubIjbiLb0ELNS0_10SelectImplE0EE10Policy1000EN6thrust24THRUST_300001_SM_1000_NS17counting_iteratorIjNS9_11use_defaultESB_SB_EENS9_18transform_iteratorI9NonZeroOpIhEPKhSB_SB_EEPjSJ_NS0_13ScanTileStateIiLb1EEENS0_8NullTypeESM_iNS2_19streaming_context_tIlLb1EEELS5_0EEEvT0_T1_T2_T3_T4_T5_T6_T7_iT8_NS1_7vsmem_tEE19static_temp_storage;
	add.s32 	%r866, %r865, %r864;
	st.shared.u32 	[%r866], %r203;
$L__BB28_336:
	setp.eq.s32 	%p271, %r1455, 0;
	@%p271 bra 	$L__BB28_338;
	shl.b32 	%r867, %r273, 2;
	mov.u32 	%r868, _ZZN3cub18CUB_300001_SM_10006detail6select23DeviceSelectSweepKernelINS2_10policy_hubIjbiLb0ELNS0_10SelectImplE0EE10Policy1000EN6thrust24THRUST_300001_SM_1000_NS17counting_iteratorIjNS9_11use_defaultESB_SB_EENS9_18transform_iteratorI9NonZeroOpIhEPKhSB_SB_EEPjSJ_NS0_13ScanTileStateIiLb1EEENS0_8NullTypeESM_iNS2_19streaming_context_tIlLb1EEELS5_0EEEvT0_T1_T2_T3_T4_T5_T6_T7_iT8_NS1_7vsmem_tEE19static_temp_storage;
	add.s32 	%r869, %r868, %r867;
	st.shared.u32 	[%r869], %r205;
$L__BB28_338:
	setp.eq.s32 	%p272, %r1456, 0;
	@%p272 bra 	$L__BB28_340;
	shl.b32 	%r870, %r274, 2;
	mov.u32 	%r871, _ZZN3cub18CUB_300001_SM_10006detail6select23DeviceSelectSweepKernelINS2_10policy_hubIjbiLb0ELNS0_10SelectImplE0EE10Policy1000EN6thrust24THRUST_300001_SM_1000_NS17counting_iteratorIjNS9_11use_defaultESB_SB_EENS9_18transform_iteratorI9NonZeroOpIhEPKhSB_SB_EEPjSJ_NS0_13ScanTileStateIiLb1EEENS0_8NullTypeESM_iNS2_19streaming_context_tIlLb1EEELS5_0EEEvT0_T1_T2_T3_T4_T5_T6_T7_iT8_NS1_7vsmem_tEE19static_temp_storage;
	add.s32 	%r872, %r871, %r870;
	st.shared.u32 	[%r872], %r207;
$L__BB28_340:
	setp.eq.s32 	%p273, %r1457, 0;
	@%p273 bra 	$L__BB28_342;
	shl.b32 	%r873, %r275, 2;
	mov.u32 	%r874, _ZZN3cub18CUB_300001_SM_10006detail6select23DeviceSelectSweepKernelINS2_10policy_hubIjbiLb0ELNS0_10SelectImplE0EE10Policy1000EN6thrust24THRUST_300001_SM_1000_NS17counting_iteratorIjNS9_11use_defaultESB_SB_EENS9_18transform_iteratorI9NonZeroOpIhEPKhSB_SB_EEPjSJ_NS0_13ScanTileStateIiLb1EEENS0_8NullTypeESM_iNS2_19streaming_context_tIlLb1EEELS5_0EEEvT0_T1_T2_T3_T4_T5_T6_T7_iT8_NS1_7vsmem_tEE19static_temp_storage;
	add.s32 	%r875, %r874, %r873;
	st.shared.u32 	[%r875], %r209;
$L__BB28_342:
	setp.eq.s32 	%p274, %r1458, 0;
	@%p274 bra 	$L__BB28_344;
	shl.b32 	%r876, %r276, 2;
	mov.u32 	%r877, _ZZN3cub18CUB_300001_SM_10006detail6select23DeviceSelectSweepKernelINS2_10policy_hubIjbiLb0ELNS0_10SelectImplE0EE10Policy1000EN6thrust24THRUST_300001_SM_1000_NS17counting_iteratorIjNS9_11use_defaultESB_SB_EENS9_18transform_iteratorI9NonZeroOpIhEPKhSB_SB_EEPjSJ_NS0_13ScanTileStateIiLb1EEENS0_8NullTypeESM_iNS2_19streaming_context_tIlLb1EEELS5_0EEEvT0_T1_T2_T3_T4_T5_T6_T7_iT8_NS1_7vsmem_tEE19static_temp_storage;
	add.s32 	%r878, %r877, %r876;
	st.shared.u32 	[%r878], %r211;
$L__BB28_344:
	bar.sync 	0;
	setp.ge.u32 	%p275, %r1461, %r1499;
	@%p275 bra 	$L__BB28_509;
	ld.param.u32 	%r1418, [_ZN3cub18CUB_300001_SM_10006detail6select23DeviceSelectSweepKernelINS2_10policy_hubIjbiLb0ELNS0_10SelectImplE0EE10Policy1000EN6thrust24THRUST_300001_SM_1000_NS17counting_iteratorIjNS9_11use_defaultESB_SB_EENS9_18transform_iteratorI9NonZeroOpIhEPKhSB_SB_EEPjSJ_NS0_13ScanTileStateIiLb1EEENS0_8NullTypeESM_iNS2_19streaming_context_tIlLb1EEELS5_0EEEvT0_T1_T2_T3_T4_T5_T6_T7_iT8_NS1_7vsmem_tE_param_7];
	mov.u64 	%rd385, %rd194;
	ld.param.u8 	%rs34, [%rd385];
	ld.param.u64 	%rd386, [%rd385+24];
	cvta.to.global.u64 	%rd98, %rd386;
	add.s32 	%r879, %r248, %r249;
	add.s32 	%r880, %r879, %r250;
	add.s32 	%r881, %r880, %r251;
	add.s32 	%r882, %r881, %r252;
	add.s32 	%r883, %r882, %r253;
	add.s32 	%r884, %r883, %r254;
	add.s32 	%r885, %r884, %r255;
	add.s32 	%r886, %r885, %r256;
	add.s32 	%r887, %r886, %r257;
	add.s32 	%r888, %r887, %r258;
	add.s32 	%r889, %r888, %r259;
	add.s32 	%r890, %r889, %r260;
	add.s32 	%r891, %r890, %r261;
	add.s32 	%r892, %r891, %r262;
	add.s32 	%r893, %r892, %r247;
	add.s32 	%r894, %r893, %r1418;
	sub.s32 	%r895, %r894, %r1461;
	add.s32 	%r278, %r895, -7169;
	and.b32  	%r896, %r278, 1536;
	setp.eq.s32 	%p276, %r896, 1536;
	@%p276 bra 	$L__BB28_350;
	cvt.u64.u32 	%rd677, %r1461;
	shl.b32 	%r897, %r1461, 2;
	mov.u32 	%r898, _ZZN3cub18CUB_300001_SM_10006detail6select23DeviceSelectSweepKernelINS2_10policy_hubIjbiLb0ELNS0_10SelectImplE0EE10Policy1000EN6thrust24THRUST_300001_SM_1000_NS17counting_iteratorIjNS9_11use_defaultESB_SB_EENS9_18transform_iteratorI9NonZeroOpIhEPKhSB_SB_EEPjSJ_NS0_13ScanTileStateIiLb1EEENS0_8NullTypeESM_iNS2_19streaming_context_tIlLb1EEELS5_0EEEvT0_T1_T2_T3_T4_T5_T6_T7_iT8_NS1_7vsmem_tEE19static_temp_storage;
	add.s32 	%r1460, %r898, %r897;
	shr.u32 	%r899, %r278, 9;
	add.s32 	%r900, %r899, 1;
	and.b32  	%r901, %r900, 3;
	neg.s32 	%r1459, %r901;
$L__BB28_347:
	.pragma "nounroll";
	setp.ne.s16 	%p277, %rs34, 0;
	ld.shared.u32 	%r283, [%r1460];
	mov.b64 	%rd678, 0;
	@%p277 bra 	$L__BB28_349;
	ld.global.u64 	%rd678, [%rd98];
$L__BB28_349:
	add.s64 	%rd388, %rd678, %rd677;
	shl.b64 	%rd389, %rd388, 2;
	add.s64 	%rd390, %rd2, %rd389;
	st.global.u32 	[%rd390], %r283;
	add.s64 	%rd677, %rd677, 512;
	cvt.u32.u64 	%r1461, %rd677;
	add.s32 	%r1460, %r1460, 2048;
	add.s32 	%r1459, %r1459, 1;
	setp.ne.s32 	%p278, %r1459, 0;
	@%p278 bra 	$L__BB28_347;
$L__BB28_350:
	setp.lt.u32 	%p279, %r278, 1536;
	@%p279 bra 	$L__BB28_509;
	mul.wide.u32 	%rd392, %r1461, 4;
	add.s64 	%rd104, %rd2, %rd392;
	shl.b32 	%r902, %r1461, 2;
	mov.u32 	%r903, _ZZN3cub18CUB_300001_SM_10006detail6select23DeviceSelectSweepKernelINS2_10policy_hubIjbiLb0ELNS0_10SelectImplE0EE10Policy1000EN6thrust24THRUST_300001_SM_1000_NS17counting_iteratorIjNS9_11use_defaultESB_SB_EENS9_18transform_iteratorI9NonZeroOpIhEPKhSB_SB_EEPjSJ_NS0_13ScanTileStateIiLb1EEENS0_8NullTypeESM_iNS2_19streaming_context_tIlLb1EEELS5_0EEEvT0_T1_T2_T3_T4_T5_T6_T7_iT8_NS1_7vsmem_tEE19static_temp_storage;
	add.s32 	%r904, %r902, %r903;
	add.s32 	%r1462, %r904, 4096;
	mov.b64 	%rd679, 0;
$L__BB28_352:
	setp.ne.s16 	%p280, %rs34, 0;
	ld.shared.u32 	%r291, [%r1462+-4096];
	mov.b64 	%rd680, 0;
	@%p280 bra 	$L__BB28_354;
	ld.global.u64 	%rd680, [%rd98];
$L__BB28_354:
	setp.ne.s16 	%p281, %rs34, 0;
	shl.b64 	%rd395, %rd680, 2;
	add.s64 	%rd396, %rd679, %rd395;
	add.s64 	%rd397, %rd104, %rd396;
	st.global.u32 	[%rd397], %r291;
	ld.shared.u32 	%r292, [%r1462+-2048];
	mov.b64 	%rd681, 0;
	@%p281 bra 	$L__BB28_356;
	ld.global.u64 	%rd681, [%rd98];
$L__BB28_356:
	setp.ne.s16 	%p282, %rs34, 0;
	shl.b64 	%rd399, %rd681, 2;
	add.s64 	%rd400, %rd679, %rd399;
	add.s64 	%rd401, %rd104, %rd400;
	st.global.u32 	[%rd401+2048], %r292;
	ld.shared.u32 	%r293, [%r1462];
	mov.b64 	%rd682, 0;
	@%p282 bra 	$L__BB28_358;
	ld.global.u64 	%rd682, [%rd98];
$L__BB28_358:
	setp.ne.s16 	%p283, %rs34, 0;
	shl.b64 	%rd403, %rd682, 2;
	add.s64 	%rd404, %rd679, %rd403;
	add.s64 	%rd405, %rd104, %rd404;
	st.global.u32 	[%rd405+4096], %r293;
	ld.shared.u32 	%r294, [%r1462+2048];
	mov.b64 	%rd683, 0;
	@%p283 bra 	$L__BB28_360;
	ld.global.u64 	%rd683, [%rd98];
$L__BB28_360:
	shl.b64 	%rd406, %rd683, 2;
	add.s64 	%rd407, %rd679, %rd406;
	add.s64 	%rd408, %rd104, %rd407;
	st.global.u32 	[%rd408+6144], %r294;
	add.s32 	%r1461, %r1461, 2048;
	add.s64 	%rd679, %rd679, 8192;
	add.s32 	%r1462, %r1462, 8192;
	setp.lt.s32 	%p284, %r1461, %r1499;
	@%p284 bra 	$L__BB28_352;
	bra.uni 	$L__BB28_509;
$L__BB28_361:
	ld.param.u8 	%rs37, [%rd1];
	setp.eq.s16 	%p3, %rs37, 0;
	ld.param.u64 	%rd197, [%rd1+16];
	cvt.u32.u64 	%r453, %rd197;
	selp.b32 	%r454, %r453, 0, %p3;
	mov.u32 	%r1495, %tid.x;
	mul.lo.s32 	%r455, %r1495, 14;
	add.s32 	%r456, %r1, %r3;
	add.s32 	%r457, %r456, %r454;
	setp.ge.s32 	%p4, %r455, %r183;
	add.s32 	%r298, %r457, %r455;
	or.b32  	%r299, %r455, 1;
	add.s32 	%r300, %r298, 1;
	add.s32 	%r301, %r455, 2;
	add.s32 	%r302, %r298, 2;
	add.s32 	%r303, %r455, 3;
	add.s32 	%r304, %r298, 3;
	add.s32 	%r305, %r455, 4;
	add.s32 	%r306, %r298, 4;
	add.s32 	%r307, %r455, 5;
	add.s32 	%r308, %r298, 5;
	add.s32 	%r309, %r455, 6;
	add.s32 	%r310, %r298, 6;
	add.s32 	%r311, %r455, 7;
	add.s32 	%r312, %r298, 7;
	add.s32 	%r313, %r455, 8;
	add.s32 	%r314, %r298, 8;
	add.s32 	%r315, %r455, 9;
	add.s32 	%r316, %r298, 9;
	add.s32 	%r317, %r455, 10;
	add.s32 	%r318, %r298, 10;
	add.s32 	%r319, %r455, 11;
	add.s32 	%r320, %r298, 11;
	add.s32 	%r321, %r455, 12;
	add.s32 	%r322, %r298, 12;
	add.s32 	%r323, %r455, 13;
	add.s32 	%r324, %r298, 13;
	bar.sync 	0;
	selp.b64 	%rd198, %rd197, 0, %p3;
	cvt.s64.s32 	%rd199, %r3;
	add.s64 	%rd200, %rd198, %rd199;
	cvt.u64.u32 	%rd201, %r455;
	add.s64 	%rd202, %rd200, %rd201;
	add.s64 	%rd143, %rd4, %rd202;
	mov.b32 	%r1464, 1;
	@%p4 bra 	$L__BB28_363;
	ld.global.u8 	%rs38, [%rd143];
	setp.ne.s16 	%p5, %rs38, 0;
	selp.u32 	%r1464, 1, 0, %p5;
$L__BB28_363:
	setp.ge.s32 	%p6, %r299, %r183;
	mov.b32 	%r1465, 1;
	@%p6 bra 	$L__BB28_365;
	ld.global.u8 	%rs39, [%rd143+1];
	setp.ne.s16 	%p7, %rs39, 0;
	selp.u32 	%r1465, 1, 0, %p7;
$L__BB28_365:
	setp.ge.s32 	%p8, %r301, %r183;
	mov.b32 	%r1466, 1;
	@%p8 bra 	$L__BB28_367;
	ld.global.u8 	%rs40, [%rd143+2];
	setp.ne.s16 	%p9, %rs40, 0;
	selp.u32 	%r1466, 1, 0, %p9;
$L__BB28_367:
	setp.ge.s32 	%p10, %r303, %r183;
	mov.b32 	%r1467, 1;
	@%p10 bra 	$L__BB28_369;
	ld.global.u8 	%rs41, [%rd143+3];
	setp.ne.s16 	%p11, %rs41, 0;
	selp.u32 	%r1467, 1, 0, %p11;
$L__BB28_369:
	setp.ge.s32 	%p12, %r305, %r183;
	mov.b32 	%r1468, 1;
	@%p12 bra 	$L__BB28_371;
	ld.global.u8 	%rs42, [%rd143+4];
	setp.ne.s16 	%p13, %rs42, 0;
	selp.u32 	%r1468, 1, 0, %p13;
$L__BB28_371:
	setp.ge.s32 	%p14, %r307, %r183;
	mov.b32 	%r1469, 1;
	@%p14 bra 	$L__BB28_373;
	ld.global.u8 	%rs43, [%rd143+5];
	setp.ne.s16 	%p15, %rs43, 0;
	selp.u32 	%r1469, 1, 0, %p15;
$L__BB28_373:
	setp.ge.s32 	%p16, %r309, %r183;
	mov.b32 	%r1470, 1;
	@%p16 bra 	$L__BB28_375;
	ld.global.u8 	%rs44, [%rd143+6];
	setp.ne.s16 	%p17, %rs44, 0;
	selp.u32 	%r1470, 1, 0, %p17;
$L__BB28_375:
	setp.ge.s32 	%p18, %r311, %r183;
	mov.b32 	%r1471, 1;
	@%p18 bra 	$L__BB28_377;
	ld.global.u8 	%rs45, [%rd143+7];
	setp.ne.s16 	%p19, %rs45, 0;
	selp.u32 	%r1471, 1, 0, %p19;
$L__BB28_377:
	setp.ge.s32 	%p20, %r313, %r183;
	mov.b32 	%r1472, 1;
	@%p20 bra 	$L__BB28_379;
	ld.global.u8 	%rs46, [%rd143+8];
	setp.ne.s16 	%p21, %rs46, 0;
	selp.u32 	%r1472, 1, 0, %p21;
$L__BB28_379:
	setp.ge.s32 	%p22, %r315, %r183;
	mov.b32 	%r1473, 1;
	@%p22 bra 	$L__BB28_381;
	ld.global.u8 	%rs47, [%rd143+9];
	setp.ne.s16 	%p23, %rs47, 0;
	selp.u32 	%r1473, 1, 0, %p23;
$L__BB28_381:
	setp.ge.s32 	%p24, %r317, %r183;
	mov.b32 	%r1474, 1;
	@%p24 bra 	$L__BB28_383;
	ld.global.u8 	%rs48, [%rd143+10];
	setp.ne.s16 	%p25, %rs48, 0;
	selp.u32 	%r1474, 1, 0, %p25;
$L__BB28_383:
	setp.ge.s32 	%p26, %r319, %r183;
	mov.b32 	%r1475, 1;
	@%p26 bra 	$L__BB28_385;
	ld.global.u8 	%rs49, [%rd143+11];
	setp.ne.s16 	%p27, %rs49, 0;
	selp.u32 	%r1475, 1, 0, %p27;
$L__BB28_385:
	setp.ge.s32 	%p28, %r321, %r183;
	mov.b32 	%r1476, 1;
	@%p28 bra 	$L__BB28_387;
	ld.global.u8 	%rs50, [%rd143+12];
	setp.ne.s16 	%p29, %rs50, 0;
	selp.u32 	%r1476, 1, 0, %p29;
$L__BB28_387:
	setp.ge.s32 	%p30, %r323, %r183;
	mov.b32 	%r1477, 1;
	@%p30 bra 	$L__BB28_389;
	ld.global.u8 	%rs51, [%rd143+13];
	setp.ne.s16 	%p31, %rs51, 0;
	selp.u32 	%r1477, 1, 0, %p31;
$L__BB28_389:
	bar.sync 	0;
	add.s32 	%r502, %r1465, %r1464;
	add.s32 	%r503, %r1466, %r502;
	add.s32 	%r504, %r1467, %r503;
	add.s32 	%r505, %r1468, %r504;
	add.s32 	%r506, %r1469, %r505;
	add.s32 	%r507, %r1470, %r506;
	add.s32 	%r508, %r1471, %r507;
	add.s32 	%r509, %r1472, %r508;
	add.s32 	%r510, %r1473, %r509;
	add.s32 	%r511, %r1474, %r510;
	add.s32 	%r512, %r1475, %r511;
	add.s32 	%r513, %r1476, %r512;
	add.s32 	%r476, %r1477, %r513;
	shr.u32 	%r354, %r1495, 5;
	// begin inline asm
	mov.u32 %r471, %laneid;
	// end inline asm
	mov.b32 	%r474, 1;
	mov.b32 	%r499, 0;
	mov.b32 	%r501, -1;
	// begin inline asm
	{  .reg .s32 r0;  .reg .pred p;  shfl.sync.up.b32 r0|p, %r476, %r474, %r499, %r501;  @p add.s32 r0, r0, %r476;  mov.s32 %r472, r0;}
	// end inline asm
	mov.b32 	%r480, 2;
	// begin inline asm
	{  .reg .s32 r0;  .reg .pred p;  shfl.sync.up.b32 r0|p, %r472, %r480, %r499, %r501;  @p add.s32 r0, r0, %r472;  mov.s32 %r478, r0;}
	// end inline asm
	mov.b32 	%r486, 4;
	// begin inline asm
	{  .reg .s32 r0;  .reg .pred p;  shfl.sync.up.b32 r0|p, %r478, %r486, %r499, %r501;  @p add.s32 r0, r0, %r478;  mov.s32 %r484, r0;}
	// end inline asm
	mov.b32 	%r492, 8;
	// begin inline asm
	{  .reg .s32 r0;  .reg .pred p;  shfl.sync.up.b32 r0|p, %r484, %r492, %r499, %r501;  @p add.s32 r0, r0, %r484;  mov.s32 %r490, r0;}
	// end inline asm
	mov.b32 	%r498, 16;
	// begin inline asm
	{  .reg .s32 r0;  .reg .pred p;  shfl.sync.up.b32 r0|p, %r490, %r498, %r499, %r501;  @p add.s32 r0, r0, %r490;  mov.s32 %r496, r0;}
	// end inline asm
	setp.ne.s32 	%p32, %r471, 31;
	@%p32 bra 	$L__BB28_391;
	shl.b32 	%r514, %r354, 2;
	mov.u32 	%r515, _ZZN3cub18CUB_300001_SM_10006detail6select23DeviceSelectSweepKernelINS2_10policy_hubIjbiLb0ELNS0_10SelectImplE0EE10Policy1000EN6thrust24THRUST_300001_SM_1000_NS17counting_iteratorIjNS9_11use_defaultESB_SB_EENS9_18transform_iteratorI9NonZeroOpIhEPKhSB_SB_EEPjSJ_NS0_13ScanTileStateIiLb1EEENS0_8NullTypeESM_iNS2_19streaming_context_tIlLb1EEELS5_0EEEvT0_T1_T2_T3_T4_T5_T6_T7_iT8_NS1_7vsmem_tEE19static_temp_storage;
	add.s32 	%r516, %r515, %r514;
	st.shared.u32 	[%r516], %r496;
$L__BB28_391:
	sub.s32 	%r517, %r496, %r476;
	bar.sync 	0;
	ld.shared.v4.u32 	{%r518, %r519, %r520, %r521}, [_ZZN3cub18CUB_300001_SM_10006detail6select23DeviceSelectSweepKernelINS2_10policy_hubIjbiLb0ELNS0_10SelectImplE0EE10Policy1000EN6thrust24THRUST_300001_SM_1000_NS17counting_iteratorIjNS9_11use_defaultESB_SB_EENS9_18transform_iteratorI9NonZeroOpIhEPKhSB_SB_EEPjSJ_NS0_13ScanTileStateIiLb1EEENS0_8NullTypeESM_iNS2_19streaming_context_tIlLb1EEELS5_0EEEvT0_T1_T2_T3_T4_T5_T6_T7_iT8_NS1_7vsmem_tEE19static_temp_storage];
	add.s32 	%r522, %r519, %r518;
	setp.eq.s32 	%p33, %r354, 2;
	selp.b32 	%r523, %r522, %r518, %p33;
	add.s32 	%r524, %r522, %r520;
	setp.eq.s32 	%p34, %r354, 3;
	selp.b32 	%r525, %r524, %r523, %p34;
	add.s32 	%r526, %r524, %r521;
	setp.eq.s32 	%p35, %r354, 4;
	selp.b32 	%r527, %r526, %r525, %p35;
	ld.shared.v4.u32 	{%r528, %r529, %r530, %r531}, [_ZZN3cub18CUB_300001_SM_10006detail6select23DeviceSelectSweepKernelINS2_10policy_hubIjbiLb0ELNS0_10SelectImplE0EE10Policy1000EN6thrust24THRUST_300001_SM_1000_NS17counting_iteratorIjNS9_11use_defaultESB_SB_EENS9_18transform_iteratorI9NonZeroOpIhEPKhSB_SB_EEPjSJ_NS0_13ScanTileStateIiLb1EEENS0_8NullTypeESM_iNS2_19streaming_context_tIlLb1EEELS5_0EEEvT0_T1_T2_T3_T4_T5_T6_T7_iT8_NS1_7vsmem_tEE19static_temp_storage+16];
	add.s32 	%r532, %r526, %r528;
	setp.eq.s32 	%p36, %r354, 5;
	selp.b32 	%r533, %r532, %r527, %p36;
	add.s32 	%r534, %r532, %r529;
	setp.eq.s32 	%p37, %r354, 6;
	selp.b32 	%r535, %r534, %r533, %p37;
	add.s32 	%r536, %r534, %r530;
	setp.eq.s32 	%p38, %r354, 7;
	selp.b32 	%r537, %r536, %r535, %p38;
	add.s32 	%r538, %r536, %r531;
	setp.eq.s32 	%p39, %r354, 8;
	selp.b32 	%r539, %r538, %r537, %p39;
	ld.shared.v4.u32 	{%r540, %r541, %r542, %r543}, [_ZZN3cub18CUB_300001_SM_10006detail6select23DeviceSelectSweepKernelINS2_10policy_hubIjbiLb0ELNS0_10SelectImplE0EE10Policy1000EN6thrust24THRUST_300001_SM_1000_NS17counting_iteratorIjNS9_11use_defaultESB_SB_EENS9_18transform_iteratorI9NonZeroOpIhEPKhSB_SB_EEPjSJ_NS0_13ScanTileStateIiLb1EEENS0_8NullTypeESM_iNS2_19streaming_context_tIlLb1EEELS5_0EEEvT0_T1_T2_T3_T4_T5_T6_T7_iT8_NS1_7vsmem_tEE19static_temp_storage+32];
	add.s32 	%r544, %r538, %r540;
	setp.eq.s32 	%p40, %r354, 9;
	selp.b32 	%r545, %r544, %r539, %p40;
	add.s32 	%r546, %r544, %r541;
	setp.eq.s32 	%p41, %r354, 10;
	selp.b32 	%r547, %r546, %r545, %p41;
	add.s32 	%r548, %r546, %r542;
	setp.eq.s32 	%p42, %r354, 11;
	selp.b32 	%r549, %r548, %r547, %p42;
	add.s32 	%r550, %r548, %r543;
	setp.eq.s32 	%p43, %r354, 12;
	selp.b32 	%r551, %r550, %r549, %p43;
	ld.shared.v4.u32 	{%r552, %r553, %r554, %r555}, [_ZZN3cub18CUB_300001_SM_10006detail6select23DeviceSelectSweepKernelINS2_10policy_hubIjbiLb0ELNS0_10SelectImplE0EE10Policy1000EN6thrust24THRUST_300001_SM_1000_NS17counting_iteratorIjNS9_11use_defaultESB_SB_EENS9_18transform_iteratorI9NonZeroOpIhEPKhSB_SB_EEPjSJ_NS0_13ScanTileStateIiLb1EEENS0_8NullTypeESM_iNS2_19streaming_context_tIlLb1EEELS5_0EEEvT0_T1_T2_T3_T4_T5_T6_T7_iT8_NS1_7vsmem_tEE19static_temp_storage+48];
	add.s32 	%r556, %r550, %r552;
	setp.eq.s32 	%p44, %r354, 13;
	selp.b32 	%r557, %r556, %r551, %p44;
	add.s32 	%r558, %r556, %r553;
	setp.eq.s32 	%p45, %r354, 14;
	selp.b32 	%r559, %r558, %r557, %p45;
	add.s32 	%r560, %r558, %r554;
	setp.eq.s32 	%p46, %r354, 15;
	selp.b32 	%r561, %r560, %r559, %p46;
	add.s32 	%r357, %r560, %r555;
	setp.gt.u32 	%p47, %r1495, 31;
	setp.lt.u32 	%p48, %r1495, 32;
	setp.eq.s32 	%p49, %r471, 0;
	selp.b32 	%r562, 0, %r517, %p49;
	add.s32 	%r1491, %r561, %r562;
	selp.b32 	%r359, %r517, %r1491, %p48;
	@%p47 bra 	$L__BB28_407;
	setp.ne.s32 	%p50, %r1495, 0;
	mul.wide.s32 	%rd203, %r1424, 8;
	add.s64 	%rd144, %rd3, %rd203;
	@%p50 bra 	$L__BB28_394;
	st.shared.u32 	[_ZZN3cub18CUB_300001_SM_10006detail6select23DeviceSelectSweepKernelINS2_10policy_hubIjbiLb0ELNS0_10SelectImplE0EE10Policy1000EN6thrust24THRUST_300001_SM_1000_NS17counting_iteratorIjNS9_11use_defaultESB_SB_EENS9_18transform_iteratorI9NonZeroOpIhEPKhSB_SB_EEPjSJ_NS0_13ScanTileStateIiLb1EEENS0_8NullTypeESM_iNS2_19streaming_context_tIlLb1EEELS5_0EEEvT0_T1_T2_T3_T4_T5_T6_T7_iT8_NS1_7vsmem_tEE19static_temp_storage+108], %r357;
	add.s64 	%rd204, %rd144, 256;
	mov.b32 	%r563, 100;
	// begin inline asm
	st.relaxed.gpu.v2.u32 [%rd204], {%r563, %r357};
	// end inline asm
$L__BB28_394:
	not.b32 	%r569, %r1495;
	add.s32 	%r1486, %r1424, %r569;
	mov.b32 	%r565, 675;
	// begin inline asm
	nanosleep.u32 %r565;
	// end inline asm
	mul.wide.s32 	%rd206, %r1486, 8;
	add.s64 	%rd207, %rd3, %rd206;
	add.s64 	%rd205, %rd207, 256;
	// begin inline asm
	ld.relaxed.gpu.v2.u32 {%r1488, %r1480}, [%rd205];
	// end inline asm
	mov.b32 	%r1481, 422;
$L__BB28_395:
	setp.eq.s32 	%p51, %r1488, 99;
	mov.b32 	%r570, -1;
	vote.sync.any.pred 	%p52, %p51, %r570;
	not.pred 	%p53, %p52;
	@%p53 bra 	$L__BB28_397;
	mul.lo.s32 	%r739, %r1424, 16807;
	and.b32  	%r1424, %r739, 2147483647;
	add.s32 	%r740, %r1481, 1;
	rem.u32 	%r736, %r1424, %r740;
	// begin inline asm
	nanosleep.u32 %r736;
	// end inline asm
	shr.u32 	%r1481, %r1481, 1;
	// begin inline asm
	ld.relaxed.gpu.v2.u32 {%r1488, %r1480}, [%rd205];
	// end inline asm
	bra.uni 	$L__BB28_395;
$L__BB28_397:
	setp.eq.s32 	%p54, %r1488, 101;
	mov.b32 	%r597, -1;
	vote.sync.ballot.b32 	%r599, %p54, %r597;
	// begin inline asm
	mov.u32 %r572, %lanemask_ge;
	// end inline asm
	and.b32  	%r600, %r599, %r572;
	or.b32  	%r601, %r600, -2147483648;
	add.s32 	%r602, %r601, -1;
	not.b32 	%r603, %r601;
	and.b32  	%r604, %r603, %r602;
	popc.b32 	%r576, %r604;
	mov.b32 	%r575, 1;
	// begin inline asm
	shfl.sync.down.b32 %r573, %r1480, %r575, %r576, %r597;
	// end inline asm
	setp.lt.s32 	%p56, %r471, %r576;
	selp.b32 	%r605, %r573, 0, %p56;
	add.s32 	%r579, %r605, %r1480;
	mov.b32 	%r580, 2;
	// begin inline asm
	shfl.sync.down.b32 %r578, %r579, %r580, %r576, %r597;
	// end inline asm
	add.s32 	%r374, %r471, 2;
	setp.gt.s32 	%p57, %r374, %r576;
	selp.b32 	%r606, 0, %r578, %p57;
	add.s32 	%r584, %r579, %r606;
	mov.b32 	%r585, 4;
	// begin inline asm
	shfl.sync.down.b32 %r583, %r584, %r585, %r576, %r597;
	// end inline asm
	add.s32 	%r375, %r471, 4;
	setp.gt.s32 	%p58, %r375, %r576;
	selp.b32 	%r607, 0, %r583, %p58;
	add.s32 	%r589, %r584, %r607;
	mov.b32 	%r590, 8;
	// begin inline asm
	shfl.sync.down.b32 %r588, %r589, %r590, %r576, %r597;
	// end inline asm
	add.s32 	%r376, %r471, 8;
	setp.gt.s32 	%p59, %r376, %r576;
	selp.b32 	%r608, 0, %r588, %p59;
	add.s32 	%r594, %r589, %r608;
	mov.b32 	%r595, 16;
	// begin inline asm
	shfl.sync.down.b32 %r593, %r594, %r595, %r576, %r597;
	// end inline asm
	add.s32 	%r377, %r471, 16;
	setp.gt.s32 	%p60, %r377, %r576;
	selp.b32 	%r609, 0, %r593, %p60;
	add.s32 	%r1484, %r594, %r609;
	add.s64 	%rd146, %rd3, 256;
	mov.b32 	%r1482, 422;
$L__BB28_398:
	setp.ne.s32 	%p61, %r1488, 101;
	mov.b32 	%r610, -1;
	vote.sync.all.pred 	%p62, %p61, %r610;
	not.pred 	%p63, %p62;
	@%p63 bra 	$L__BB28_403;
	shr.u32 	%r1482, %r1482, 1;
	mul.wide.s32 	%rd303, %r1486, 8;
	add.s64 	%rd304, %rd146, %rd303;
	add.s64 	%rd302, %rd304, -256;
	// begin inline asm
	ld.relaxed.gpu.v2.u32 {%r1488, %r1489}, [%rd302];
	// end inline asm
	mov.u32 	%r1490, %r1482;
$L__BB28_400:
	setp.eq.s32 	%p148, %r1488, 99;
	mov.b32 	%r692, -1;
	vote.sync.any.pred 	%p149, %p148, %r692;
	not.pred 	%p150, %p149;
	@%p150 bra 	$L__BB28_402;
	mul.lo.s32 	%r734, %r1424, 16807;
	and.b32  	%r1424, %r734, 2147483647;
	add.s32 	%r735, %r1490, 1;
	rem.u32 	%r731, %r1424, %r735;
	// begin inline asm
	nanosleep.u32 %r731;
	// end inline asm
	shr.u32 	%r1490, %r1490, 1;
	// begin inline asm
	ld.relaxed.gpu.v2.u32 {%r1488, %r1489}, [%rd302];
	// end inline asm
	bra.uni 	$L__BB28_400;
$L__BB28_402:
	setp.eq.s32 	%p151, %r1488, 101;
	mov.b32 	%r718, -1;
	vote.sync.ballot.b32 	%r719, %p151, %r718;
	and.b32  	%r720, %r719, %r572;
	or.b32  	%r721, %r720, -2147483648;
	add.s32 	%r722, %r721, -1;
	not.b32 	%r723, %r721;
	and.b32  	%r724, %r723, %r722;
	popc.b32 	%r697, %r724;
	mov.b32 	%r696, 1;
	// begin inline asm
	shfl.sync.down.b32 %r694, %r1489, %r696, %r697, %r718;
	// end inline asm
	setp.lt.s32 	%p153, %r471, %r697;
	selp.b32 	%r725, %r694, 0, %p153;
	add.s32 	%r700, %r725, %r1489;
	mov.b32 	%r701, 2;
	// begin inline asm
	shfl.sync.down.b32 %r699, %r700, %r701, %r697, %r718;
	// end inline asm
	setp.gt.s32 	%p154, %r374, %r697;
	selp.b32 	%r726, 0, %r699, %p154;
	add.s32 	%r705, %r700, %r726;
	mov.b32 	%r706, 4;
	// begin inline asm
	shfl.sync.down.b32 %r704, %r705, %r706, %r697, %r718;
	// end inline asm
	setp.gt.s32 	%p155, %r375, %r697;
	selp.b32 	%r727, 0, %r704, %p155;
	add.s32 	%r710, %r705, %r727;
	mov.b32 	%r711, 8;
	// begin inline asm
	shfl.sync.down.b32 %r709, %r710, %r711, %r697, %r718;
	// end inline asm
	setp.gt.s32 	%p156, %r376, %r697;
	selp.b32 	%r728, 0, %r709, %p156;
	add.s32 	%r715, %r710, %r728;
	mov.b32 	%r716, 16;
	// begin inline asm
	shfl.sync.down.b32 %r714, %r715, %r716, %r697, %r718;
	// end inline asm
	setp.gt.s32 	%p157, %r377, %r697;
	selp.b32 	%r729, 0, %r714, %p157;
	add.s32 	%r730, %r729, %r1484;
	add.s32 	%r1484, %r730, %r715;
	add.s32 	%r1486, %r1486, -32;
	bra.uni 	$L__BB28_398;
$L__BB28_403:
	setp.ne.s32 	%p64, %r1495, 0;
	@%p64 bra 	$L__BB28_405;
	add.s32 	%r613, %r1484, %r357;
	add.s64 	%rd208, %rd144, 256;
	mov.b32 	%r612, 101;
	// begin inline asm
	st.relaxed.gpu.v2.u32 [%rd208], {%r612, %r613};
	// end inline asm
	st.shared.u32 	[_ZZN3cub18CUB_300001_SM_10006detail6select23DeviceSelectSweepKernelINS2_10policy_hubIjbiLb0ELNS0_10SelectImplE0EE10Policy1000EN6thrust24THRUST_300001_SM_1000_NS17counting_iteratorIjNS9_11use_defaultESB_SB_EENS9_18transform_iteratorI9NonZeroOpIhEPKhSB_SB_EEPjSJ_NS0_13ScanTileStateIiLb1EEENS0_8NullTypeESM_iNS2_19streaming_context_tIlLb1EEELS5_0EEEvT0_T1_T2_T3_T4_T5_T6_T7_iT8_NS1_7vsmem_tEE19static_temp_storage+100], %r1484;
	st.shared.u32 	[_ZZN3cub18CUB_300001_SM_10006detail6select23DeviceSelectSweepKernelINS2_10policy_hubIjbiLb0ELNS0_10SelectImplE0EE10Policy1000EN6thrust24THRUST_300001_SM_1000_NS17counting_iteratorIjNS9_11use_defaultESB_SB_EENS9_18transform_iteratorI9NonZeroOpIhEPKhSB_SB_EEPjSJ_NS0_13ScanTileStateIiLb1EEENS0_8NullTypeESM_iNS2_19streaming_context_tIlLb1EEELS5_0EEEvT0_T1_T2_T3_T4_T5_T6_T7_iT8_NS1_7vsmem_tEE19static_temp_storage+104], %r613;
$L__BB28_405:
	setp.ne.s32 	%p65, %r471, 0;
	mov.u32 	%r1491, %r359;
	@%p65 bra 	$L__BB28_407;
	st.shared.u32 	[_ZZN3cub18CUB_300001_SM_10006detail6select23DeviceSelectSweepKernelINS2_10policy_hubIjbiLb0ELNS0_10SelectImplE0EE10Policy1000EN6thrust24THRUST_300001_SM_1000_NS17counting_iteratorIjNS9_11use_defaultESB_SB_EENS9_18transform_iteratorI9NonZeroOpIhEPKhSB_SB_EEPjSJ_NS0_13ScanTileStateIiLb1EEENS0_8NullTypeESM_iNS2_19streaming_context_tIlLb1EEELS5_0EEEvT0_T1_T2_T3_T4_T5_T6_T7_iT8_NS1_7vsmem_tEE19static_temp_storage+80], %r1484;
	mov.u32 	%r1491, %r1484;
$L__BB28_407:
	mov.u64 	%rd148, %rd194;
	bar.sync 	0;
	setp.eq.s32 	%p66, %r1495, 0;
	ld.shared.u32 	%r614, [_ZZN3cub18CUB_300001_SM_10006detail6select23DeviceSelectSweepKernelINS2_10policy_hubIjbiLb0ELNS0_10SelectImplE0EE10Policy1000EN6thrust24THRUST_300001_SM_1000_NS17counting_iteratorIjNS9_11use_defaultESB_SB_EENS9_18transform_iteratorI9NonZeroOpIhEPKhSB_SB_EEPjSJ_NS0_13ScanTileStateIiLb1EEENS0_8NullTypeESM_iNS2_19streaming_context_tIlLb1EEELS5_0EEEvT0_T1_T2_T3_T4_T5_T6_T7_iT8_NS1_7vsmem_tEE19static_temp_storage+80];
	selp.b32 	%r615, 0, %r614, %p66;
	add.s32 	%r400, %r615, %r1491;
	add.s32 	%r401, %r400, %r1464;
	add.s32 	%r402, %r502, %r400;
	add.s32 	%r403, %r402, %r1466;
	add.s32 	%r404, %r403, %r1467;
	add.s32 	%r405, %r404, %r1468;
	add.s32 	%r406, %r405, %r1469;
	add.s32 	%r407, %r406, %r1470;
	add.s32 	%r408, %r407, %r1471;
	add.s32 	%r409, %r408, %r1472;
	add.s32 	%r410, %r409, %r1473;
	add.s32 	%r411, %r410, %r1474;
	add.s32 	%r412, %r411, %r1475;
	add.s32 	%r413, %r412, %r1476;
	ld.shared.v2.u32 	{%r617, %r414}, [_ZZN3cub18CUB_300001_SM_10006detail6select23DeviceSelectSweepKernelINS2_10policy_hubIjbiLb0ELNS0_10SelectImplE0EE10Policy1000EN6thrust24THRUST_300001_SM_1000_NS17counting_iteratorIjNS9_11use_defaultESB_SB_EENS9_18transform_iteratorI9NonZeroOpIhEPKhSB_SB_EEPjSJ_NS0_13ScanTileStateIiLb1EEENS0_8NullTypeESM_iNS2_19streaming_context_tIlLb1EEELS5_0EEEvT0_T1_T2_T3_T4_T5_T6_T7_iT8_NS1_7vsmem_tEE19static_temp_storage+104];
	ld.shared.u32 	%r415, [_ZZN3cub18CUB_300001_SM_10006detail6select23DeviceSelectSweepKernelINS2_10policy_hubIjbiLb0ELNS0_10SelectImplE0EE10Policy1000EN6thrust24THRUST_300001_SM_1000_NS17counting_iteratorIjNS9_11use_defaultESB_SB_EENS9_18transform_iteratorI9NonZeroOpIhEPKhSB_SB_EEPjSJ_NS0_13ScanTileStateIiLb1EEENS0_8NullTypeESM_iNS2_19streaming_context_tIlLb1EEELS5_0EEEvT0_T1_T2_T3_T4_T5_T6_T7_iT8_NS1_7vsmem_tEE19static_temp_storage+100];
	sub.s32 	%r618, 7168, %r183;
	sub.s32 	%r1499, %r617, %r618;
	sub.s32 	%r417, %r414, %r618;
	setp.gt.s32 	%p67, %r417, 512;
	@%p67 bra 	$L__BB28_464;
	ld.param.u8 	%rs35, [%rd148];
	ld.param.u64 	%rd209, [%rd148+24];
	cvta.to.global.u64 	%rd149, %rd209;
	setp.ne.s32 	%p68, %r1464, 0;
	setp.lt.s32 	%p69, %r400, %r1499;
	and.pred  	%p70, %p68, %p69;
	@%p70 bra 	$L__BB28_409;
	bra.uni 	$L__BB28_412;
$L__BB28_409:
	setp.ne.s16 	%p71, %rs35, 0;
	mov.b64 	%rd703, 0;
	@%p71 bra 	$L__BB28_411;
	ld.global.u64 	%rd703, [%rd149];
$L__BB28_411:
	cvt.s64.s32 	%rd211, %r400;
	add.s64 	%rd212, %rd703, %rd211;
	shl.b64 	%rd213, %rd212, 2;
	add.s64 	%rd214, %rd2, %rd213;
	st.global.u32 	[%rd214], %r298;
$L__BB28_412:
	setp.eq.s32 	%p72, %r1465, 0;
	setp.ge.s32 	%p73, %r401, %r1499;
	or.pred  	%p74, %p72, %p73;
	@%p74 bra 	$L__BB28_416;
	setp.ne.s16 	%p75, %rs35, 0;
	mov.b64 	%rd704, 0;
	@%p75 bra 	$L__BB28_415;
	ld.global.u64 	%rd704, [%rd149];
$L__BB28_415:
	cvt.s64.s32 	%rd216, %r401;
	add.s64 	%rd217, %rd704, %rd216;
	shl.b64 	%rd218, %rd217, 2;
	add.s64 	%rd219, %rd2, %rd218;
	st.global.u32 	[%rd219], %r300;
$L__BB28_416:
	setp.eq.s32 	%p76, %r1466, 0;
	setp.ge.s32 	%p77, %r402, %r1499;
	or.pred  	%p78, %p76, %p77;
	@%p78 bra 	$L__BB28_420;
	setp.ne.s16 	%p79, %rs35, 0;
	mov.b64 	%rd705, 0;
	@%p79 bra 	$L__BB28_419;
	ld.global.u64 	%rd705, [%rd149];
$L__BB28_419:
	cvt.s64.s32 	%rd221, %r402;
	add.s64 	%rd222, %rd705, %rd221;
	shl.b64 	%rd223, %rd222, 2;
	add.s64 	%rd224, %rd2, %rd223;
	st.global.u32 	[%rd224], %r302;
$L__BB28_420:
	setp.eq.s32 	%p80, %r1467, 0;
	setp.ge.s32 	%p81, %r403, %r1499;
	or.pred  	%p82, %p80, %p81;
	@%p82 bra 	$L__BB28_424;
	setp.ne.s16 	%p83, %rs35, 0;
	mov.b64 	%rd706, 0;
	@%p83 bra 	$L__BB28_423;
	ld.global.u64 	%rd706, [%rd149];
$L__BB28_423:
	cvt.s64.s32 	%rd226, %r403;
	add.s64 	%rd227, %rd706, %rd226;
	shl.b64 	%rd228, %rd227, 2;
	add.s64 	%rd229, %rd2, %rd228;
	st.global.u32 	[%rd229], %r304;
$L__BB28_424:
	setp.eq.s32 	%p84, %r1468, 0;
	setp.ge.s32 	%p85, %r404, %r1499;
	or.pred  	%p86, %p84, %p85;
	@%p86 bra 	$L__BB28_428;
	setp.ne.s16 	%p87, %rs35, 0;
	mov.b64 	%rd707, 0;
	@%p87 bra 	$L__BB28_427;
	ld.global.u64 	%rd707, [%rd149];
$L__BB28_427:
	cvt.s64.s32 	%rd231, %r404;
	add.s64 	%rd232, %rd707, %rd231;
	shl.b64 	%rd233, %rd232, 2;
	add.s64 	%rd234, %rd2, %rd233;
	st.global.u32 	[%rd234], %r306;
$L__BB28_428:
	setp.eq.s32 	%p88, %r1469, 0;
	setp.ge.s32 	%p89, %r405, %r1499;
	or.pred  	%p90, %p88, %p89;
	@%p90 bra 	$L__BB28_432;
	setp.ne.s16 	%p91, %rs35, 0;
	mov.b64 	%rd708, 0;
	@%p91 bra 	$L__BB28_431;
	ld.global.u64 	%rd708, [%rd149];
$L__BB28_431:
	cvt.s64.s32 	%rd236, %r405;
	add.s64 	%rd237, %rd708, %rd236;
	shl.b64 	%rd238, %rd237, 2;
	add.s64 	%rd239, %rd2, %rd238;
	st.global.u32 	[%rd239], %r308;
$L__BB28_432:
	setp.eq.s32 	%p92, %r1470, 0;
	setp.ge.s32 	%p93, %r406, %r1499;
	or.pred  	%p94, %p92, %p93;
	@%p94 bra 	$L__BB28_436;
	setp.ne.s16 	%p95, %rs35, 0;
	mov.b64 	%rd709, 0;
	@%p95 bra 	$L__BB28_435;
	ld.global.u64 	%rd709, [%rd149];
$L__BB28_435:
	cvt.s64.s32 	%rd241, %r406;
	add.s64 	%rd242, %rd709, %rd241;
	shl.b64 	%rd243, %rd242, 2;
	add.s64 	%rd244, %rd2, %rd243;
	st.global.u32 	[%rd244], %r310;
$L__BB28_436:
	setp.eq.s32 	%p96, %r1471, 0;
	setp.ge.s32 	%p97, %r407, %r1499;
	or.pred  	%p98, %p96, %p97;
	@%p98 bra 	$L__BB28_440;
	setp.ne.s16 	%p99, %rs35, 0;
	mov.b64 	%rd710, 0;
	@%p99 bra 	$L__BB28_439;
	ld.global.u64 	%rd710, [%rd149];
$L__BB28_439:
	cvt.s64.s32 	%rd246, %r407;
	add.s64 	%rd247, %rd710, %rd246;
	shl.b64 	%rd248, %rd247, 2;
	add.s64 	%rd249, %rd2, %rd248;
	st.global.u32 	[%rd249], %r312;
$L__BB28_440:
	setp.eq.s32 	%p100, %r1472, 0;
	setp.ge.s32 	%p101, %r408, %r1499;
	or.pred  	%p102, %p100, %p101;
	@%p102 bra 	$L__BB28_444;
	setp.ne.s16 	%p103, %rs35, 0;
	mov.b64 	%rd711, 0;
	@%p103 bra 	$L__BB28_443;
	ld.global.u64 	%rd711, [%rd149];
$L__BB28_443:
	cvt.s64.s32 	%rd251, %r408;
	add.s64 	%rd252, %rd711, %rd251;
	shl.b64 	%rd253, %rd252, 2;
	add.s64 	%rd254, %rd2, %rd253;
	st.global.u32 	[%rd254], %r314;
$L__BB28_444:
	setp.eq.s32 	%p104, %r1473, 0;
	setp.ge.s32 	%p105, %r409, %r1499;
	or.pred  	%p106, %p104, %p105;
	@%p106 bra 	$L__BB28_448;
	setp.ne.s16 	%p107, %rs35, 0;
	mov.b64 	%rd712, 0;
	@%p107 bra 	$L__BB28_447;
	ld.global.u64 	%rd712, [%rd149];
$L__BB28_447:
	cvt.s64.s32 	%rd256, %r409;
	add.s64 	%rd257, %rd712, %rd256;
	shl.b64 	%rd258, %rd257, 2;
	add.s64 	%rd259, %rd2, %rd258;
	st.global.u32 	[%rd259], %r316;
$L__BB28_448:
	setp.eq.s32 	%p108, %r1474, 0;
	setp.ge.s32 	%p109, %r410, %r1499;
	or.pred  	%p110, %p108, %p109;
	@%p110 bra 	$L__BB28_452;
	setp.ne.s16 	%p111, %rs35, 0;
	mov.b64 	%rd713, 0;
	@%p111 bra 	$L__BB28_451;
	ld.global.u64 	%rd713, [%rd149];
$L__BB28_451:
	cvt.s64.s32 	%rd261, %r410;
	add.s64 	%rd262, %rd713, %rd261;
	shl.b64 	%rd263, %rd262, 2;
	add.s64 	%rd264, %rd2, %rd263;
	st.global.u32 	[%rd264], %r318;
$L__BB28_452:
	setp.eq.s32 	%p112, %r1475, 0;
	setp.ge.s32 	%p113, %r411, %r1499;
	or.pred  	%p114, %p112, %p113;
	@%p114 bra 	$L__BB28_456;
	setp.ne.s16 	%p115, %rs35, 0;
	mov.b64 	%rd714, 0;
	@%p115 bra 	$L__BB28_455;
	ld.global.u64 	%rd714, [%rd149];
$L__BB28_455:
	cvt.s64.s32 	%rd266, %r411;
	add.s64 	%rd267, %rd714, %rd266;
	shl.b64 	%rd268, %rd267, 2;
	add.s64 	%rd269, %rd2, %rd268;
	st.global.u32 	[%rd269], %r320;
$L__BB28_456:
	setp.eq.s32 	%p116, %r1476, 0;
	setp.ge.s32 	%p117, %r412, %r1499;
	or.pred  	%p118, %p116, %p117;
	@%p118 bra 	$L__BB28_460;
	setp.ne.s16 	%p119, %rs35, 0;
	mov.b64 	%rd715, 0;
	@%p119 bra 	$L__BB28_459;
	ld.global.u64 	%rd715, [%rd149];
$L__BB28_459:
	cvt.s64.s32 	%rd271, %r412;
	add.s64 	%rd272, %rd715, %rd271;
	shl.b64 	%rd273, %rd272, 2;
	add.s64 	%rd274, %rd2, %rd273;
	st.global.u32 	[%rd274], %r322;
$L__BB28_460:
	setp.eq.s32 	%p120, %r1477, 0;
	setp.ge.s32 	%p121, %r413, %r1499;
	or.pred  	%p122, %p120, %p121;
	@%p122 bra 	$L__BB28_509;
	setp.ne.s16 	%p123, %rs35, 0;
	mov.b64 	%rd716, 0;
	@%p123 bra 	$L__BB28_463;
	ld.global.u64 	%rd716, [%rd149];
$L__BB28_463:
	cvt.s64.s32 	%rd276, %r413;
	add.s64 	%rd277, %rd716, %rd276;
	shl.b64 	%rd278, %rd277, 2;
	add.s64 	%rd279, %rd2, %rd278;
	st.global.u32 	[%rd279], %r324;
	bra.uni 	$L__BB28_509;
$L__BB28_464:
	bar.sync 	0;
	setp.eq.s32 	%p124, %r1464, 0;
	@%p124 bra 	$L__BB28_466;
	sub.s32 	%r619, %r400, %r415;
	shl.b32 	%r620, %r619, 2;
	mov.u32 	%r621, _ZZN3cub18CUB_300001_SM_10006detail6select23DeviceSelectSweepKernelINS2_10policy_hubIjbiLb0ELNS0_10SelectImplE0EE10Policy1000EN6thrust24THRUST_300001_SM_1000_NS17counting_iteratorIjNS9_11use_defaultESB_SB_EENS9_18transform_iteratorI9NonZeroOpIhEPKhSB_SB_EEPjSJ_NS0_13ScanTileStateIiLb1EEENS0_8NullTypeESM_iNS2_19streaming_context_tIlLb1EEELS5_0EEEvT0_T1_T2_T3_T4_T5_T6_T7_iT8_NS1_7vsmem_tEE19static_temp_storage;
	add.s32 	%r622, %r621, %r620;
	st.shared.u32 	[%r622], %r298;
$L__BB28_466:
	setp.eq.s32 	%p125, %r1465, 0;
	@%p125 bra 	$L__BB28_468;
	sub.s32 	%r623, %r401, %r415;
	shl.b32 	%r624, %r623, 2;
	mov.u32 	%r625, _ZZN3cub18CUB_300001_SM_10006detail6select23DeviceSelectSweepKernelINS2_10policy_hubIjbiLb0ELNS0_10SelectImplE0EE10Policy1000EN6thrust24THRUST_300001_SM_1000_NS17counting_iteratorIjNS9_11use_defaultESB_SB_EENS9_18transform_iteratorI9NonZeroOpIhEPKhSB_SB_EEPjSJ_NS0_13ScanTileStateIiLb1EEENS0_8NullTypeESM_iNS2_19streaming_context_tIlLb1EEELS5_0EEEvT0_T1_T2_T3_T4_T5_T6_T7_iT8_NS1_7vsmem_tEE19static_temp_storage;
	add.s32 	%r626, %r625, %r624;
	st.shared.u32 	[%r626], %r300;
$L__BB28_468:
	setp.eq.s32 	%p126, %r1466, 0;
	@%p126 bra 	$L__BB28_470;
	sub.s32 	%r627, %r402, %r415;
	shl.b32 	%r628, %r627, 2;
	mov.u32 	%r629, _ZZN3cub18CUB_300001_SM_10006detail6select23DeviceSelectSweepKernelINS2_10policy_hubIjbiLb0ELNS0_10SelectImplE0EE10Policy1000EN6thrust24THRUST_300001_SM_1000_NS17counting_iteratorIjNS9_11use_defaultESB_SB_EENS9_18transform_iteratorI9NonZeroOpIhEPKhSB_SB_EEPjSJ_NS0_13ScanTileStateIiLb1EEENS0_8NullTypeESM_iNS2_19streaming_context_tIlLb1EEELS5_0EEEvT0_T1_T2_T3_T4_T5_T6_T7_iT8_NS1_7vsmem_tEE19static_temp_storage;
	add.s32 	%r630, %r629, %r628;
	st.shared.u32 	[%r630], %r302;
$L__BB28_470:
	setp.eq.s32 	%p127, %r1467, 0;
	@%p127 bra 	$L__BB28_472;
	sub.s32 	%r631, %r403, %r415;
	shl.b32 	%r632, %r631, 2;
	mov.u32 	%r633, _ZZN3cub18CUB_300001_SM_10006detail6select23DeviceSelectSweepKernelINS2_10policy_hubIjbiLb0ELNS0_10SelectImplE0EE10Policy1000EN6thrust24THRUST_300001_SM_1000_NS17counting_iteratorIjNS9_11use_defaultESB_SB_EENS9_18transform_iteratorI9NonZeroOpIhEPKhSB_SB_EEPjSJ_NS0_13ScanTileStateIiLb1EEENS0_8NullTypeESM_iNS2_19streaming_context_tIlLb1EEELS5_0EEEvT0_T1_T2_T3_T4_T5_T6_T7_iT8_NS1_7vsmem_tEE19static_temp_storage;
	add.s32 	%r634, %r633, %r632;
	st.shared.u32 	[%r634], %r304;
$L__BB28_472:
	setp.eq.s32 	%p128, %r1468, 0;
	@%p128 bra 	$L__BB28_474;
	sub.s32 	%r635, %r404, %r415;
	shl.b32 	%r636, %r635, 2;
	mov.u32 	%r637, _ZZN3cub18CUB_300001_SM_10006detail6select23DeviceSelectSweepKernelINS2_10policy_hubIjbiLb0ELNS0_10SelectImplE0EE10Policy1000EN6thrust24THRUST_300001_SM_1000_NS17counting_iteratorIjNS9_11use_defaultESB_SB_EENS9_18transform_iteratorI9NonZeroOpIhEPKhSB_SB_EEPjSJ_NS0_13ScanTileStateIiLb1EEENS0_8NullTypeESM_iNS2_19streaming_context_tIlLb1EEELS5_0EEEvT0_T1_T2_T3_T4_T5_T6_T7_iT8_NS1_7vsmem_tEE19static_temp_storage;
	add.s32 	%r638, %r637, %r636;
	st.shared.u32 	[%r638], %r306;
$L__BB28_474:
	setp.eq.s32 	%p129, %r1469, 0;
	@%p129 bra 	$L__BB28_476;
	sub.s32 	%r639, %r405, %r415;
	shl.b32 	%r640, %r639, 2;
	mov.u32 	%r641, _ZZN3cub18CUB_300001_SM_10006detail6select23DeviceSelectSweepKernelINS2_10policy_hubIjbiLb0ELNS0_10SelectImplE0EE10Policy1000EN6thrust24THRUST_300001_SM_1000_NS17counting_iteratorIjNS9_11use_defaultESB_SB_EENS9_18transform_iteratorI9NonZeroOpIhEPKhSB_SB_EEPjSJ_NS0_13ScanTileStateIiLb1EEENS0_8NullTypeESM_iNS2_19streaming_context_tIlLb1EEELS5_0EEEvT0_T1_T2_T3_T4_T5_T6_T7_iT8_NS1_7vsmem_tEE19static_temp_storage;
	add.s32 	%r642, %r641, %r640;
	st.shared.u32 	[%r642], %r308;
$L__BB28_476:
	setp.eq.s32 	%p130, %r1470, 0;
	@%p130 bra 	$L__BB28_478;
	sub.s32 	%r643, %r406, %r415;
	shl.b32 	%r644, %r643, 2;
	mov.u32 	%r645, _ZZN3cub18CUB_300001_SM_10006detail6select23DeviceSelectSweepKernelINS2_10policy_hubIjbiLb0ELNS0_10SelectImplE0EE10Policy1000EN6thrust24THRUST_300001_SM_1000_NS17counting_iteratorIjNS9_11use_defaultESB_SB_EENS9_18transform_iteratorI9NonZeroOpIhEPKhSB_SB_EEPjSJ_NS0_13ScanTileStateIiLb1EEENS0_8NullTypeESM_iNS2_19streaming_context_tIlLb1EEELS5_0EEEvT0_T1_T2_T3_T4_T5_T6_T7_iT8_NS1_7vsmem_tEE19static_temp_storage;
	add.s32 	%r646, %r645, %r644;
	st.shared.u32 	[%r646], %r310;
$L__BB28_478:
	setp.eq.s32 	%p131, %r1471, 0;
	@%p131 bra 	$L__BB28_480;
	sub.s32 	%r647, %r407, %r415;
	shl.b32 	%r648, %r647, 2;
	mov.u32 	%r649, _ZZN3cub18CUB_300001_SM_10006detail6select23DeviceSelectSweepKernelINS2_10policy_hubIjbiLb0ELNS0_10SelectImplE0EE10Policy1000EN6thrust24THRUST_300001_SM_1000_NS17counting_iteratorIjNS9_11use_defaultESB_SB_EENS9_18transform_iteratorI9NonZeroOpIhEPKhSB_SB_EEPjSJ_NS0_13ScanTileStateIiLb1EEENS0_8NullTypeESM_iNS2_19streaming_context_tIlLb1EEELS5_0EEEvT0_T1_T2_T3_T4_T5_T6_T7_iT8_NS1_7vsmem_tEE19static_temp_storage;
	add.s32 	%r650, %r649, %r648;
	st.shared.u32 	[%r650], %r312;
$L__BB28_480:
	setp.eq.s32 	%p132, %r1472, 0;
	@%p132 bra 	$L__BB28_482;
	sub.s32 	%r651, %r408, %r415;
	shl.b32 	%r652, %r651, 2;
	mov.u32 	%r653, _ZZN3cub18CUB_300001_SM_10006detail6select23DeviceSelectSweepKernelINS2_10policy_hubIjbiLb0ELNS0_10SelectImplE0EE10Policy1000EN6thrust24THRUST_300001_SM_1000_NS17counting_iteratorIjNS9_11use_defaultESB_SB_EENS9_18transform_iteratorI9NonZeroOpIhEPKhSB_SB_EEPjSJ_NS0_13ScanTileStateIiLb1EEENS0_8NullTypeESM_iNS2_19streaming_context_tIlLb1EEELS5_0EEEvT0_T1_T2_T3_T4_T5_T6_T7_iT8_NS1_7vsmem_tEE19static_temp_storage;
	add.s32 	%r654, %r653, %r652;
	st.shared.u32 	[%r654], %r314;
$L__BB28_482:
	setp.eq.s32 	%p133, %r1473, 0;
	@%p133 bra 	$L__BB28_484;
	sub.s32 	%r655, %r409, %r415;
	shl.b32 	%r656, %r655, 2;
	mov.u32 	%r657, _ZZN3cub18CUB_300001_SM_10006detail6select23DeviceSelectSweepKernelINS2_10policy_hubIjbiLb0ELNS0_10SelectImplE0EE10Policy1000EN6thrust24THRUST_300001_SM_1000_NS17counting_iteratorIjNS9_11use_defaultESB_SB_EENS9_18transform_iteratorI9NonZeroOpIhEPKhSB_SB_EEPjSJ_NS0_13ScanTileStateIiLb1EEENS0_8NullTypeESM_iNS2_19streaming_context_tIlLb1EEELS5_0EEEvT0_T1_T2_T3_T4_T5_T6_T7_iT8_NS1_7vsmem_tEE19static_temp_storage;
	add.s32 	%r658, %r657, %r656;
	st.shared.u32 	[%r658], %r316;
$L__BB28_484:
	setp.eq.s32 	%p134, %r1474, 0;
	@%p134 bra 	$L__BB28_486;
	sub.s32 	%r659, %r410, %r415;
	shl.b32 	%r660, %r659, 2;
	mov.u32 	%r661, _ZZN3cub18CUB_300001_SM_10006detail6select23DeviceSelectSweepKernelINS2_10policy_hubIjbiLb0ELNS0_10SelectImplE0EE10Policy1000EN6thrust24THRUST_300001_SM_1000_NS17counting_iteratorIjNS9_11use_defaultESB_SB_EENS9_18transform_iteratorI9NonZeroOpIhEPKhSB_SB_EEPjSJ_NS0_13ScanTileStateIiLb1EEENS0_8NullTypeESM_iNS2_19streaming_context_tIlLb1EEELS5_0EEEvT0_T1_T2_T3_T4_T5_T6_T7_iT8_NS1_7vsmem_tEE19static_temp_storage;
	add.s32 	%r662, %r661, %r660;
	st.shared.u32 	[%r662], %r318;
$L__BB28_486:
	setp.eq.s32 	%p135, %r1475, 0;
	@%p135 bra 	$L__BB28_488;
	sub.s32 	%r663, %r411, %r415;
	shl.b32 	%r664, %r663, 2;
	mov.u32 	%r665, _ZZN3cub18CUB_300001_SM_10006detail6select23DeviceSelectSweepKernelINS2_10policy_hubIjbiLb0ELNS0_10SelectImplE0EE10Policy1000EN6thrust24THRUST_300001_SM_1000_NS17counting_iteratorIjNS9_11use_defaultESB_SB_EENS9_18transform_iteratorI9NonZeroOpIhEPKhSB_SB_EEPjSJ_NS0_13ScanTileStateIiLb1EEENS0_8NullTypeESM_iNS2_19streaming_context_tIlLb1EEELS5_0EEEvT0_T1_T2_T3_T4_T5_T6_T7_iT8_NS1_7vsmem_tEE19static_temp_storage;
	add.s32 	%r666, %r665, %r664;
	st.shared.u32 	[%r666], %r320;
$L__BB28_488:
	setp.eq.s32 	%p136, %r1476, 0;
	@%p136 bra 	$L__BB28_490;
	sub.s32 	%r667, %r412, %r415;
	shl.b32 	%r668, %r667, 2;
	mov.u32 	%r669, _ZZN3cub18CUB_300001_SM_10006detail6select23DeviceSelectSweepKernelINS2_10policy_hubIjbiLb0ELNS0_10SelectImplE0EE10Policy1000EN6thrust24THRUST_300001_SM_1000_NS17counting_iteratorIjNS9_11use_defaultESB_SB_EENS9_18transform_iteratorI9NonZeroOpIhEPKhSB_SB_EEPjSJ_NS0_13ScanTileStateIiLb1EEENS0_8NullTypeESM_iNS2_19streaming_context_tIlLb1EEELS5_0EEEvT0_T1_T2_T3_T4_T5_T6_T7_iT8_NS1_7vsmem_tEE19static_temp_storage;
	add.s32 	%r670, %r669, %r668;
	st.shared.u32 	[%r670], %r322;
$L__BB28_490:
	setp.eq.s32 	%p137, %r1477, 0;
	@%p137 bra 	$L__BB28_492;
	sub.s32 	%r671, %r413, %r415;
	shl.b32 	%r672, %r671, 2;
	mov.u32 	%r673, _ZZN3cub18CUB_300001_SM_10006detail6select23DeviceSelectSweepKernelINS2_10policy_hubIjbiLb0ELNS0_10SelectImplE0EE10Policy1000EN6thrust24THRUST_300001_SM_1000_NS17counting_iteratorIjNS9_11use_defaultESB_SB_EENS9_18transform_iteratorI9NonZeroOpIhEPKhSB_SB_EEPjSJ_NS0_13ScanTileStateIiLb1EEENS0_8NullTypeESM_iNS2_19streaming_context_tIlLb1EEELS5_0EEEvT0_T1_T2_T3_T4_T5_T6_T7_iT8_NS1_7vsmem_tEE19static_temp_storage;
	add.s32 	%r674, %r673, %r672;
	st.shared.u32 	[%r674], %r324;
$L__BB28_492:
	bar.sync 	0;
	setp.ge.s32 	%p138, %r1495, %r417;
	@%p138 bra 	$L__BB28_509;
	ld.param.u32 	%r1417, [_ZN3cub18CUB_300001_SM_10006detail6select23DeviceSelectSweepKernelINS2_10policy_hubIjbiLb0ELNS0_10SelectImplE0EE10Policy1000EN6thrust24THRUST_300001_SM_1000_NS17counting_iteratorIjNS9_11use_defaultESB_SB_EENS9_18transform_iteratorI9NonZeroOpIhEPKhSB_SB_EEPjSJ_NS0_13ScanTileStateIiLb1EEENS0_8NullTypeESM_iNS2_19streaming_context_tIlLb1EEELS5_0EEEvT0_T1_T2_T3_T4_T5_T6_T7_iT8_NS1_7vsmem_tE_param_7];
	ld.param.u8 	%rs36, [%rd148];
	ld.param.u64 	%rd280, [%rd148+24];
	cvta.to.global.u64 	%rd150, %rd280;
	add.s32 	%r675, %r414, %r1417;
	add.s32 	%r676, %r1495, %r3;
	sub.s32 	%r677, %r675, %r676;
	add.s32 	%r418, %r677, -7169;
	and.b32  	%r678, %r418, 1536;
	setp.eq.s32 	%p139, %r678, 1536;
	@%p139 bra 	$L__BB28_498;
	shr.u32 	%r679, %r418, 9;
	add.s32 	%r680, %r679, 1;
	and.b32  	%r681, %r680, 3;
	add.s32 	%r1494, %r1495, %r415;
	shl.b32 	%r682, %r1495, 2;
	mov.u32 	%r683, _ZZN3cub18CUB_300001_SM_10006detail6select23DeviceSelectSweepKernelINS2_10policy_hubIjbiLb0ELNS0_10SelectImplE0EE10Policy1000EN6thrust24THRUST_300001_SM_1000_NS17counting_iteratorIjNS9_11use_defaultESB_SB_EENS9_18transform_iteratorI9NonZeroOpIhEPKhSB_SB_EEPjSJ_NS0_13ScanTileStateIiLb1EEENS0_8NullTypeESM_iNS2_19streaming_context_tIlLb1EEELS5_0EEEvT0_T1_T2_T3_T4_T5_T6_T7_iT8_NS1_7vsmem_tEE19static_temp_storage;
	add.s32 	%r1493, %r683, %r682;
	neg.s32 	%r1492, %r681;
	shl.b32 	%r684, %r680, 9;
	and.b32  	%r685, %r684, 1536;
	add.s32 	%r1495, %r1495, %r685;
$L__BB28_495:
	.pragma "nounroll";
	setp.ne.s16 	%p140, %rs36, 0;
	ld.shared.u32 	%r426, [%r1493];
	mov.b64 	%rd698, 0;
	@%p140 bra 	$L__BB28_497;
	ld.global.u64 	%rd698, [%rd150];
$L__BB28_497:
	cvt.s64.s32 	%rd282, %r1494;
	add.s64 	%rd283, %rd698, %rd282;
	shl.b64 	%rd284, %rd283, 2;
	add.s64 	%rd285, %rd2, %rd284;
	st.global.u32 	[%rd285], %r426;
	add.s32 	%r1494, %r1494, 512;
	add.s32 	%r1493, %r1493, 2048;
	add.s32 	%r1492, %r1492, 1;
	setp.ne.s32 	%p141, %r1492, 0;
	@%p141 bra 	$L__BB28_495;
$L__BB28_498:
	setp.lt.u32 	%p142, %r418, 1536;
	@%p142 bra 	$L__BB28_509;
	add.s32 	%r1497, %r1495, %r415;
	shl.b32 	%r686, %r1495, 2;
	mov.u32 	%r687, _ZZN3cub18CUB_300001_SM_10006detail6select23DeviceSelectSweepKernelINS2_10policy_hubIjbiLb0ELNS0_10SelectImplE0EE10Policy1000EN6thrust24THRUST_300001_SM_1000_NS17counting_iteratorIjNS9_11use_defaultESB_SB_EENS9_18transform_iteratorI9NonZeroOpIhEPKhSB_SB_EEPjSJ_NS0_13ScanTileStateIiLb1EEENS0_8NullTypeESM_iNS2_19streaming_context_tIlLb1EEELS5_0EEEvT0_T1_T2_T3_T4_T5_T6_T7_iT8_NS1_7vsmem_tEE19static_temp_storage;
	add.s32 	%r688, %r686, %r687;
	add.s32 	%r1496, %r688, 4096;
$L__BB28_500:
	setp.ne.s16 	%p143, %rs36, 0;
	cvt.s64.s32 	%rd153, %r1497;
	ld.shared.u32 	%r436, [%r1496+-4096];
	mov.b64 	%rd699, 0;
	@%p143 bra 	$L__BB28_502;
	ld.global.u64 	%rd699, [%rd150];
$L__BB28_502:
	setp.ne.s16 	%p144, %rs36, 0;
	add.s64 	%rd288, %rd699, %rd153;
	shl.b64 	%rd289, %rd288, 2;
	add.s64 	%rd290, %rd2, %rd289;
	st.global.u32 	[%rd290], %r436;
	ld.shared.u32 	%r437, [%r1496+-2048];
	mov.b64 	%rd700, 0;
	@%p144 bra 	$L__BB28_504;
	ld.global.u64 	%rd700, [%rd150];
$L__BB28_504:
	setp.ne.s16 	%p145, %rs36, 0;
	add.s64 	%rd292, %rd700, %rd153;
	shl.b64 	%rd293, %rd292, 2;
	add.s64 	%rd294, %rd2, %rd293;
	st.global.u32 	[%rd294+2048], %r437;
	ld.shared.u32 	%r438, [%r1496];
	mov.b64 	%rd701, 0;
	@%p145 bra 	$L__BB28_506;
	ld.global.u64 	%rd701, [%rd150];
$L__BB28_506:
	setp.ne.s16 	%p146, %rs36, 0;
	add.s64 	%rd296, %rd701, %rd153;
	shl.b64 	%rd297, %rd296, 2;
	add.s64 	%rd298, %rd2, %rd297;
	st.global.u32 	[%rd298+4096], %r438;
	ld.shared.u32 	%r439, [%r1496+2048];
	mov.b64 	%rd702, 0;
	@%p146 bra 	$L__BB28_508;
	ld.global.u64 	%rd702, [%rd150];
$L__BB28_508:
	cvt.u32.u64 	%r689, %rd153;
	add.s64 	%rd299, %rd702, %rd153;
	shl.b64 	%rd300, %rd299, 2;
	add.s64 	%rd301, %rd2, %rd300;
	st.global.u32 	[%rd301+6144], %r439;
	add.s32 	%r1495, %r1495, 2048;
	add.s32 	%r1497, %r689, 2048;
	add.s32 	%r1496, %r1496, 8192;
	setp.lt.s32 	%p147, %r1495, %r417;
	@%p147 bra 	$L__BB28_500;
$L__BB28_509:
	mov.u32 	%r905, %tid.x;
	setp.ne.s32 	%p285, %r905, 0;
	@%p285 bra 	$L__BB28_517;
	mov.u64 	%rd190, %rd194;
	ld.param.u8 	%rs105, [%rd190+1];
	setp.eq.s16 	%p286, %rs105, 0;
	@%p286 bra 	$L__BB28_514;
	ld.param.u8 	%rs106, [%rd190];
	setp.ne.s16 	%p287, %rs106, 0;
	mov.b32 	%r1500, 0;
	@%p287 bra 	$L__BB28_513;
	ld.param.u64 	%rd409, [%rd190+24];
	cvta.to.global.u64 	%rd410, %rd409;
	ld.global.u32 	%r1500, [%rd410];
$L__BB28_513:
	ld.param.u64 	%rd636, [_ZN3cub18CUB_300001_SM_10006detail6select23DeviceSelectSweepKernelINS2_10policy_hubIjbiLb0ELNS0_10SelectImplE0EE10Policy1000EN6thrust24THRUST_300001_SM_1000_NS17counting_iteratorIjNS9_11use_defaultESB_SB_EENS9_18transform_iteratorI9NonZeroOpIhEPKhSB_SB_EEPjSJ_NS0_13ScanTileStateIiLb1EEENS0_8NullTypeESM_iNS2_19streaming_context_tIlLb1EEELS5_0EEEvT0_T1_T2_T3_T4_T5_T6_T7_iT8_NS1_7vsmem_tE_param_3];
	add.s32 	%r907, %r1500, %r1499;
	cvta.to.global.u64 	%rd411, %rd636;
	st.global.u32 	[%rd411], %r907;
	bra.uni 	$L__BB28_517;
$L__BB28_514:
	ld.param.u8 	%rs107, [%rd190];
	setp.ne.s16 	%p288, %rs107, 0;
	mov.b64 	%rd717, 0;
	@%p288 bra 	$L__BB28_516;
	ld.param.u64 	%rd413, [%rd190+24];
	cvta.to.global.u64 	%rd414, %rd413;
	ld.global.u64 	%rd717, [%rd414];
$L__BB28_516:
	cvt.s64.s32 	%rd415, %r1499;
	add.s64 	%rd416, %rd717, %rd415;
	ld.param.u64 	%rd417, [%rd190+32];
	cvta.to.global.u64 	%rd418, %rd417;
	st.global.u64 	[%rd418], %rd416;
$L__BB28_517:
	ret;

}
	// .globl	_ZN3cub18CUB_300001_SM_10006detail6select23DeviceSelectSweepKernelINS2_10policy_hubIjbiLb0ELNS0_10SelectImplE0EE10Policy1000EN6thrust24THRUST_300001_SM_1000_NS17counting_iteratorIjNS9_11use_defaultESB_SB_EENS9_18transform_iteratorI9NonZeroOpIjEPKjSB_SB_EEPjSJ_NS0_13ScanTileStateIiLb1EEENS0_8NullTypeESM_iNS2_19streaming_context_tIlLb1EEELS5_0EEEvT0_T1_T2_T3_T4_T5_T6_T7_iT8_NS1_7vsmem_tE
.visible .entry _ZN3cub18CUB_300001_SM_10006detail6select23DeviceSelectSweepKernelINS2_10policy_hubIjbiLb0ELNS0_10SelectImplE0EE10Policy1000EN6thrust24THRUST_300001_SM_1000_NS17counting_iteratorIjNS9_11use_defaultESB_SB_EENS9_18transform_iteratorI9NonZeroOpIjEPKjSB_SB_EEPjSJ_NS0_13ScanTileStateIiLb1EEENS0_8NullTypeESM_iNS2_19streaming_context_tIlLb1EEELS5_0EEEvT0_T1_T2_T3_T4_T5_T6_T7_iT8_NS1_7vsmem_tE(
	.param .align 4 .b8 _ZN3cub18CUB_300001_SM_10006detail6select23DeviceSelectSweepKernelINS2_10policy_hubIjbiLb0ELNS0_10SelectImplE0EE10Policy1000EN6thrust24THRUST_300001_SM_1000_NS17counting_iteratorIjNS9_11use_defaultESB_SB_EENS9_18transform_iteratorI9NonZeroOpIjEPKjSB_SB_EEPjSJ_NS0_13ScanTileStateIiLb1EEENS0_8NullTypeESM_iNS2_19streaming_context_tIlLb1EEELS5_0EEEvT0_T1_T2_T3_T4_T5_T6_T7_iT8_NS1_7vsmem_tE_param_0[4],
	.param .align 8 .b8 _ZN3cub18CUB_300001_SM_10006detail6select23DeviceSelectSweepKernelINS2_10policy_hubIjbiLb0ELNS0_10SelectImplE0EE10Policy1000EN6thrust24THRUST_300001_SM_1000_NS17counting_iteratorIjNS9_11use_defaultESB_SB_EENS9_18transform_iteratorI9NonZeroOpIjEPKjSB_SB_EEPjSJ_NS0_13ScanTileStateIiLb1EEENS0_8NullTypeESM_iNS2_19streaming_context_tIlLb1EEELS5_0EEEvT0_T1_T2_T3_T4_T5_T6_T7_iT8_NS1_7vsmem_tE_param_1[16],
	.param .u64 .ptr .align 1 _ZN3cub18CUB_300001_SM_10006detail6select23DeviceSelectSweepKernelINS2_10policy_hubIjbiLb0ELNS0_10SelectImplE0EE10Policy1000EN6thrust24THRUST_300001_SM_1000_NS17counting_iteratorIjNS9_11use_defaultESB_SB_EENS9_18transform_iteratorI9NonZeroOpIjEPKjSB_SB_EEPjSJ_NS0_13ScanTileStateIiLb1EEENS0_8NullTypeESM_iNS2_19streaming_context_tIlLb1EEELS5_0EEEvT0_T1_T2_T3_T4_T5_T6_T7_iT8_NS1_7vsmem_tE_param_2,
	.param .u64 .ptr .align 1 _ZN3cub18CUB_300001_SM_10006detail6select23DeviceSelectSweepKernelINS2_10policy_hubIjbiLb0ELNS0_10SelectImplE0EE10Policy1000EN6thrust24THRUST_300001_SM_1000_NS17counting_iteratorIjNS9_11use_defaultESB_SB_EENS9_18transform_iteratorI9NonZeroOpIjEPKjSB_SB_EEPjSJ_NS0_13ScanTileStateIiLb1EEENS0_8NullTypeESM_iNS2_19streaming_context_tIlLb1EEELS5_0EEEvT0_T1_T2_T3_T4_T5_T6_T7_iT8_NS1_7vsmem_tE_param_3,
	.param .align 8 .b8 _ZN3cub18CUB_300001_SM_10006detail6select23DeviceSelectSweepKernelINS2_10policy_hubIjbiLb0ELNS0_10SelectImplE0EE10Policy1000EN6thrust24THRUST_300001_SM_1000_NS17counting_iteratorIjNS9_11use_defaultESB_SB_EENS9_18transform_iteratorI9NonZeroOpIjEPKjSB_SB_EEPjSJ_NS0_13ScanTileStateIiLb1EEENS0_8NullTypeESM_iNS2_19streaming_context_tIlLb1EEELS5_0EEEvT0_T1_T2_T3_T4_T5_T6_T7_iT8_NS1_7vsmem_tE_param_4[8],
	.param .align 1 .b8 _ZN3cub18CUB_300001_SM_10006detail6select23DeviceSelectSweepKernelINS2_10policy_hubIjbiLb0ELNS0_10SelectImplE0EE10Policy1000EN6thrust24THRUST_300001_SM_1000_NS17counting_iteratorIjNS9_11use_defaultESB_SB_EENS9_18transform_iteratorI9NonZeroOpIjEPKjSB_SB_EEPjSJ_NS0_13ScanTileStateIiLb1EEENS0_8NullTypeESM_iNS2_19streaming_context_tIlLb1EEELS5_0EEEvT0_T1_T2_T3_T4_T5_T6_T7_iT8_NS1_7vsmem_tE_param_5[1],
	.param .align 1 .b8 _ZN3cub18CUB_300001_SM_10006detail6select23DeviceSelectSweepKernelINS2_10policy_hubIjbiLb0ELNS0_10SelectImplE0EE10Policy1000EN6thrust24THRUST_300001_SM_1000_NS17counting_iteratorIjNS9_11use_defaultESB_SB_EENS9_18transform_iteratorI9NonZeroOpIjEPKjSB_SB_EEPjSJ_NS0_13ScanTileStateIiLb1EEENS0_8NullTypeESM_iNS2_19streaming_context_tIlLb1EEELS5_0EEEvT0_T1_T2_T3_T4_T5_T6_T7_iT8_NS1_7vsmem_tE_param_6[1],
	.param .u32 _ZN3cub18CUB_300001_SM_10006detail6select23DeviceSelectSweepKernelINS2_10policy_hubIjbiLb0ELNS0_10SelectImplE0EE10Policy1000EN6thrust24THRUST_300001_SM_1000_NS17counting_iteratorIjNS9_11use_defaultESB_SB_EENS9_18transform_iteratorI9NonZeroOpIjEPKjSB_SB_EEPjSJ_NS0_13ScanTileStateIiLb1EEENS0_8NullTypeESM_iNS2_19streaming_context_tIlLb1EEELS5_0EEEvT0_T1_T2_T3_T4_T5_T6_T7_iT8_NS1_7vsmem_tE_param_7,
	.param .u32 _ZN3cub18CUB_300001_SM_10006detail6select23DeviceSelectSweepKernelINS2_10policy_hubIjbiLb0ELNS0_10SelectImplE0EE10Policy1000EN6thrust24THRUST_300001_SM_1000_NS17counting_iteratorIjNS9_11use_defaultESB_SB_EENS9_18transform_iteratorI9NonZeroOpIjEPKjSB_SB_EEPjSJ_NS0_13ScanTileStateIiLb1EEENS0_8NullTypeESM_iNS2_19streaming_context_tIlLb1EEELS5_0EEEvT0_T1_T2_T3_T4_T5_T6_T7_iT8_NS1_7vsmem_tE_param_8,
	.param .align 8 .b8 _ZN3cub18CUB_300001_SM_10006detail6select23DeviceSelectSweepKernelINS2_10policy_hubIjbiLb0ELNS0_10SelectImplE0EE10Policy1000EN6thrust24THRUST_300001_SM_1000_NS17counting_iteratorIjNS9_11use_defaultESB_SB_EENS9_18transform_iteratorI9NonZeroOpIjEPKjSB_SB_EEPjSJ_NS0_13ScanTileStateIiLb1EEENS0_8NullTypeESM_iNS2_19streaming_context_tIlLb1EEELS5_0EEEvT0_T1_T2_T3_T4_T5_T6_T7_iT8_NS1_7vsmem_tE_param_9[40],
	.param .align 8 .b8 _ZN3cub18CUB_300001_SM_10006detail6select23DeviceSelectSweepKernelINS2_10policy_hubIjbiLb0ELNS0_10SelectImplE0EE10Policy1000EN6thrust24THRUST_300001_SM_1000_NS17counting_iteratorIjNS9_11use_defaultESB_SB_EENS9_18transform_iteratorI9NonZeroOpIjEPKjSB_SB_EEPjSJ_NS0_13ScanTileStateIiLb1EEENS0_8NullTypeESM_iNS2_19streaming_context_tIlLb1EEELS5_0EEEvT0_T1_T2_T3_T4_T5_T6_T7_iT8_NS1_7vsmem_tE_param_10[8]
)
.maxntid 512
{
	.reg .pred 	%p<505>;
	.reg .b16 	%rs<92>;
	.reg .b32 	%r<1557>;
	.reg .b64 	%rd<722>;
	// demoted variable
	.shared .align 16 .b8 _ZZN3cub18CUB_300001_SM_10006detail6select23DeviceSelectSweepKernelINS2_10policy_hubIjbiLb0ELNS0_10SelectImplE0EE10Policy1000EN6thrust24THRUST_300001_SM_1000_NS17counting_iteratorIjNS9_11use_defaultESB_SB_EENS9_18transform_iteratorI9NonZeroOpIjEPKjSB_SB_EEPjSJ_NS0_13ScanTileStateIiLb1EEENS0_8NullTypeESM_iNS2_19streaming_context_tIlLb1EEELS5_0EEEvT0_T1_T2_T3_T4_T5_T6_T7_iT8_NS1_7vsmem_tEE19static_temp_storage[28672];
	ld.param.u64 	%rd3, [_ZN3cub18CUB_300001_SM_10006detail6select23DeviceSelectSweepKernelINS2_10policy_hubIjbiLb0ELNS0_10SelectImplE0EE10Policy1000EN6thrust24THRUST_300001_SM_1000_NS17counting_iteratorIjNS9_11use_defaultESB_SB_EENS9_18transform_iteratorI9NonZeroOpIjEPKjSB_SB_EEPjSJ_NS0_13ScanTileStateIiLb1EEENS0_8NullTypeESM_iNS2_19streaming_context_tIlLb1EEELS5_0EEEvT0_T1_T2_T3_T4_T5_T6_T7_iT8_NS1_7vsmem_tE_param_4];
	ld.param.u32 	%r1, [_ZN3cub18CUB_300001_SM_10006detail6select23DeviceSelectSweepKernelINS2_10policy_hubIjbiLb0ELNS0_10SelectImplE0EE10Policy1000EN6thrust24THRUST_300001_SM_1000_NS17counting_iteratorIjNS9_11use_defaultESB_SB_EENS9_18transform_iteratorI9NonZeroOpIjEPKjSB_SB_EEPjSJ_NS0_13ScanTileStateIiLb1EEENS0_8NullTypeESM_iNS2_19streaming_context_tIlLb1EEELS5_0EEEvT0_T1_T2_T3_T4_T5_T6_T7_iT8_NS1_7vsmem_tE_param_0];
	ld.param.u64 	%rd195, [_ZN3cub18CUB_300001_SM_10006detail6select23DeviceSelectSweepKernelINS2_10policy_hubIjbiLb0ELNS0_10SelectImplE0EE10Policy1000EN6thrust24THRUST_300001_SM_1000_NS17counting_iteratorIjNS9_11use_defaultESB_SB_EENS9_18transform_iteratorI9NonZeroOpIjEPKjSB_SB_EEPjSJ_NS0_13ScanTileStateIiLb1EEENS0_8NullTypeESM_iNS2_19streaming_context_tIlLb1EEELS5_0EEEvT0_T1_T2_T3_T4_T5_T6_T7_iT8_NS1_7vsmem_tE_param_1];
	ld.param.u64 	%rd196, [_ZN3cub18CUB_300001_SM_10006detail6select23DeviceSelectSweepKernelINS2_10policy_hubIjbiLb0ELNS0_10SelectImplE0EE10Policy1000EN6thrust24THRUST_300001_SM_1000_NS17counting_iteratorIjNS9_11use_defaultESB_SB_EENS9_18transform_iteratorI9NonZeroOpIjEPKjSB_SB_EEPjSJ_NS0_13ScanTileStateIiLb1EEENS0_8NullTypeESM_iNS2_19streaming_context_tIlLb1EEELS5_0EEEvT0_T1_T2_T3_T4_T5_T6_T7_iT8_NS1_7vsmem_tE_param_2];
	ld.param.u32 	%r475, [_ZN3cub18CUB_300001_SM_10006detail6select23DeviceSelectSweepKernelINS2_10policy_hubIjbiLb0ELNS0_10SelectImplE0EE10Policy1000EN6thrust24THRUST_300001_SM_1000_NS17counting_iteratorIjNS9_11use_defaultESB_SB_EENS9_18transform_iteratorI9NonZeroOpIjEPKjSB_SB_EEPjSJ_NS0_13ScanTileStateIiLb1EEENS0_8NullTypeESM_iNS2_19streaming_context_tIlLb1EEELS5_0EEEvT0_T1_T2_T3_T4_T5_T6_T7_iT8_NS1_7vsmem_tE_param_8];
	mov.b64 	%rd194, _ZN3cub18CUB_300001_SM_10006detail6select23DeviceSelectSweepKernelINS2_10policy_hubIjbiLb0ELNS0_10SelectImplE0EE10Policy1000EN6thrust24THRUST_300001_SM_1000_NS17counting_iteratorIjNS9_11use_defaultESB_SB_EENS9_18transform_iteratorI9NonZeroOpIjEPKjSB_SB_EEPjSJ_NS0_13ScanTileStateIiLb1EEENS0_8NullTypeESM_iNS2_19streaming_context_tIlLb1EEELS5_0EEEvT0_T1_T2_T3_T4_T5_T6_T7_iT8_NS1_7vsmem_tE_param_9;
	mov.u64 	%rd1, %rd194;
	cvta.to.global.u64 	%rd2, %rd196;
	cvta.to.global.u64 	%rd4, %rd195;
	mov.u32 	%r476, %ctaid.x;
	mov.u32 	%r477, %nctaid.y;
	mov.u32 	%r478, %ctaid.y;
	mad.lo.s32 	%r1480, %r476, %r477, %r478;
	mul.lo.s32 	%r3, %r1480, 7168;
	add.s32 	%r479, %r475, -1;
	setp.ge.s32 	%p1, %r1480, %r479;
	@%p1 bra 	$L__BB29_228;
	setp.ne.s32 	%p289, %r1480, 0;
	@%p289 bra 	$L__BB29_108;
	ld.param.u8 	%rs72, [%rd1];
	setp.eq.s16 	%p408, %rs72, 0;
	ld.param.u64 	%rd535, [%rd1+16];
	cvt.u32.u64 	%r1284, %rd535;
	selp.b32 	%r1285, %r1284, 0, %p408;
	mov.u32 	%r4, %tid.x;
	mul.lo.s32 	%r1286, %r4, 14;
	add.s32 	%r1287, %r3, %r1286;
	add.s32 	%r1288, %r1287, %r1;
	add.s32 	%r5, %r1288, %r1285;
	add.s32 	%r6, %r5, 1;
	add.s32 	%r7, %r5, 2;
	add.s32 	%r8, %r5, 3;
	add.s32 	%r9, %r5, 4;
	add.s32 	%r10, %r5, 5;
	add.s32 	%r11, %r5, 6;
	add.s32 	%r12, %r5, 7;
	add.s32 	%r13, %r5, 8;
	add.s32 	%r14, %r5, 9;
	add.s32 	%r15, %r5, 10;
	add.s32 	%r16, %r5, 11;
	add.s32 	%r17, %r5, 12;
	add.s32 	%r18, %r5, 13;
	bar.sync 	0;
	selp.b64 	%rd536, %rd535, 0, %p408;
	cvt.u64.u32 	%rd537, %r3;
	add.s64 	%rd538, %rd536, %rd537;
	cvt.u64.u32 	%rd539, %r1286;
	add.s64 	%rd540, %rd538, %rd539;
	shl.b64 	%rd541, %rd540, 2;
	add.s64 	%rd542, %rd4, %rd541;
	ld.global.u32 	%r19, [%rd542];
	setp.ne.s32 	%p409, %r19, 0;
	ld.global.u32 	%r20, [%rd542+4];
	setp.ne.s32 	%p410, %r20, 0;
	ld.global.u32 	%r21, [%rd542+8];
	setp.ne.s32 	%p411, %r21, 0;
	ld.global.u32 	%r22, [%rd542+12];
	setp.ne.s32 	%p412, %r22, 0;
	ld.global.u32 	%r23, [%rd542+16];
	setp.ne.s32 	%p413, %r23, 0;
	ld.global.u32 	%r24, [%rd542+20];
	setp.ne.s32 	%p414, %r24, 0;
	ld.global.u32 	%r25, [%rd542+24];
	setp.ne.s32 	%p415, %r25, 0;
	ld.global.u32 	%r26, [%rd542+28];
	setp.ne.s32 	%p416, %r26, 0;
	ld.global.u32 	%r27, [%rd542+32];
	setp.ne.s32 	%p417, %r27, 0;
	ld.global.u32 	%r28, [%rd542+36];
	setp.ne.s32 	%p418, %r28, 0;
	ld.global.u32 	%r29, [%rd542+40];
	setp.ne.s32 	%p419, %r29, 0;
	ld.global.u32 	%r30, [%rd542+44];
	setp.ne.s32 	%p420, %r30, 0;
	ld.global.u32 	%r31, [%rd542+48];
	setp.ne.s32 	%p421, %r31, 0;
	ld.global.u32 	%r32, [%rd542+52];
	setp.ne.s32 	%p422, %r32, 0;
	selp.u32 	%r1289, 1, 0, %p409;
	selp.u32 	%r1290, 1, 0, %p410;
	selp.u32 	%r1291, 1, 0, %p411;
	selp.u32 	%r1292, 1, 0, %p412;
	selp.u32 	%r1293, 1, 0, %p413;
	selp.u32 	%r1294, 1, 0, %p414;
	selp.u32 	%r1295, 1, 0, %p415;
	selp.u32 	%r1296, 1, 0, %p416;
	selp.u32 	%r1297, 1, 0, %p417;
	selp.u32 	%r1298, 1, 0, %p418;
	selp.u32 	%r1299, 1, 0, %p419;
	selp.u32 	%r1300, 1, 0, %p420;
	selp.u32 	%r1301, 1, 0, %p421;
	selp.u32 	%r1302, 1, 0, %p422;
	bar.sync 	0;
	add.s32 	%r1303, %r1290, %r1289;
	add.s32 	%r1304, %r1303, %r1291;
	add.s32 	%r33, %r1304, %r1292;
	add.s32 	%r1305, %r33, %r1293;
	add.s32 	%r1306, %r1305, %r1294;
	add.s32 	%r1307, %r1306, %r1295;
	add.s32 	%r1308, %r1307, %r1296;
	add.s32 	%r1309, %r1308, %r1297;
	add.s32 	%r1310, %r1309, %r1298;
	add.s32 	%r1311, %r1310, %r1299;
	add.s32 	%r34, %r1311, %r1300;
	add.s32 	%r35, %r34, %r1301;
	add.s32 	%r1258, %r35, %r1302;
	shr.u32 	%r36, %r4, 5;
	// begin inline asm
	mov.u32 %r1253, %laneid;
	// end inline asm
	mov.b32 	%r1256, 1;
	mov.b32 	%r1281, 0;
	mov.b32 	%r1283, -1;
	// begin inline asm
	{  .reg .s32 r0;  .reg .pred p;  shfl.sync.up.b32 r0|p, %r1258, %r1256, %r1281, %r1283;  @p add.s32 r0, r0, %r1258;  mov.s32 %r1254, r0;}
	// end inline asm
	mov.b32 	%r1262, 2;
	// begin inline asm
	{  .reg .s32 r0;  .reg .pred p;  shfl.sync.up.b32 r0|p, %r1254, %r1262, %r1281, %r1283;  @p add.s32 r0, r0, %r1254;  mov.s32 %r1260, r0;}
	// end inline asm
	mov.b32 	%r1268, 4;
	// begin inline asm
	{  .reg .s32 r0;  .reg .pred p;  shfl.sync.up.b32 r0|p, %r1260, %r1268, %r1281, %r1283;  @p add.s32 r0, r0, %r1260;  mov.s32 %r1266, r0;}
	// end inline asm
	mov.b32 	%r1274, 8;
	// begin inline asm
	{  .reg .s32 r0;  .reg .pred p;  shfl.sync.up.b32 r0|p, %r1266, %r1274, %r1281, %r1283;  @p add.s32 r0, r0, %r1266;  mov.s32 %r1272, r0;}
	// end inline asm
	mov.b32 	%r1280, 16;
	// begin inline asm
	{  .reg .s32 r0;  .reg .pred p;  shfl.sync.up.b32 r0|p, %r1272, %r1280, %r1281, %r1283;  @p add.s32 r0, r0, %r1272;  mov.s32 %r1278, r0;}
	// end inline asm
	setp.ne.s32 	%p423, %r1253, 31;
	@%p423 bra 	$L__BB29_4;
	shl.b32 	%r1312, %r36, 2;
	mov.u32 	%r1313, _ZZN3cub18CUB_300001_SM_10006detail6select23DeviceSelectSweepKernelINS2_10policy_hubIjbiLb0ELNS0_10SelectImplE0EE10Policy1000EN6thrust24THRUST_300001_SM_1000_NS17counting_iteratorIjNS9_11use_defaultESB_SB_EENS9_18transform_iteratorI9NonZeroOpIjEPKjSB_SB_EEPjSJ_NS0_13ScanTileStateIiLb1EEENS0_8NullTypeESM_iNS2_19streaming_context_tIlLb1EEELS5_0EEEvT0_T1_T2_T3_T4_T5_T6_T7_iT8_NS1_7vsmem_tEE19static_temp_storage;
	add.s32 	%r1314, %r1313, %r1312;
	st.shared.u32 	[%r1314], %r1278;
$L__BB29_4:
	bar.sync 	0;
	ld.shared.v4.u32 	{%r39, %r40, %r41, %r42}, [_ZZN3cub18CUB_300001_SM_10006detail6select23DeviceSelectSweepKernelINS2_10policy_hubIjbiLb0ELNS0_10SelectImplE0EE10Policy1000EN6thrust24THRUST_300001_SM_1000_NS17counting_iteratorIjNS9_11use_defaultESB_SB_EENS9_18transform_iteratorI9NonZeroOpIjEPKjSB_SB_EEPjSJ_NS0_13ScanTileStateIiLb1EEENS0_8NullTypeESM_iNS2_19streaming_context_tIlLb1EEELS5_0EEEvT0_T1_T2_T3_T4_T5_T6_T7_iT8_NS1_7vsmem_tEE19static_temp_storage];
	shr.u32 	%r1315, %r4, 5;
	add.s32 	%r1316, %r40, %r39;
	setp.eq.s32 	%p424, %r1315, 2;
	selp.b32 	%r1317, %r1316, %r39, %p424;
	add.s32 	%r1318, %r1316, %r41;
	setp.eq.s32 	%p425, %r1315, 3;
	selp.b32 	%r1319, %r1318, %r1317, %p425;
	add.s32 	%r1320, %r1318, %r42;
	setp.eq.s32 	%p426, %r1315, 4;
	selp.b32 	%r1321, %r1320, %r1319, %p426;
	ld.shared.v4.u32 	{%r43, %r44, %r45, %r46}, [_ZZN3cub18CUB_300001_SM_10006detail6select23DeviceSelectSweepKernelINS2_10policy_hubIjbiLb0ELNS0_10SelectImplE0EE10Policy1000EN6thrust24THRUST_300001_SM_1000_NS17counting_iteratorIjNS9_11use_defaultESB_SB_EENS9_18transform_iteratorI9NonZeroOpIjEPKjSB_SB_EEPjSJ_NS0_13ScanTileStateIiLb1EEENS0_8NullTypeESM_iNS2_19streaming_context_tIlLb1EEELS5_0EEEvT0_T1_T2_T3_T4_T5_T6_T7_iT8_NS1_7vsmem_tEE19static_temp_storage+16];
	add.s32 	%r1322, %r1320, %r43;
	setp.eq.s32 	%p427, %r1315, 5;
	selp.b32 	%r1323, %r1322, %r1321, %p427;
	add.s32 	%r1324, %r1322, %r44;
	setp.eq.s32 	%p428, %r1315, 6;
	selp.b32 	%r1325, %r1324, %r1323, %p428;
	add.s32 	%r1326, %r1324, %r45;
	setp.eq.s32 	%p429, %r1315, 7;
	selp.b32 	%r1327, %r1326, %r1325, %p429;
	add.s32 	%r1328, %r1326, %r46;
	setp.eq.s32 	%p430, %r1315, 8;
	selp.b32 	%r1329, %r1328, %r1327, %p430;
	ld.shared.v4.u32 	{%r47, %r48, %r49, %r50}, [_ZZN3cub18CUB_300001_SM_10006detail6select23DeviceSelectSweepKernelINS2_10policy_hubIjbiLb0ELNS0_10SelectImplE0EE10Policy1000EN6thrust24THRUST_300001_SM_1000_NS17counting_iteratorIjNS9_11use_defaultESB_SB_EENS9_18transform_iteratorI9NonZeroOpIjEPKjSB_SB_EEPjSJ_NS0_13ScanTileStateIiLb1EEENS0_8NullTypeESM_iNS2_19streaming_context_tIlLb1EEELS5_0EEEvT0_T1_T2_T3_T4_T5_T6_T7_iT8_NS1_7vsmem_tEE19static_temp_storage+32];
	add.s32 	%r1330, %r1328, %r47;
	setp.eq.s32 	%p431, %r1315, 9;
	selp.b32 	%r1331, %r1330, %r1329, %p431;
	add.s32 	%r1332, %r1330, %r48;
	setp.eq.s32 	%p432, %r1315, 10;
	selp.b32 	%r1333, %r1332, %r1331, %p432;
	add.s32 	%r1334, %r1332, %r49;
	setp.eq.s32 	%p433, %r1315, 11;
	selp.b32 	%r1335, %r1334, %r1333, %p433;
	add.s32 	%r1336, %r1334, %r50;
	setp.eq.s32 	%p434, %r1315, 12;
	selp.b32 	%r1337, %r1336, %r1335, %p434;
	ld.shared.v4.u32 	{%r51, %r52, %r53, %r54}, [_ZZN3cub18CUB_300001_SM_10006detail6select23DeviceSelectSweepKernelINS2_10policy_hubIjbiLb0ELNS0_10SelectImplE0EE10Policy1000EN6thrust24THRUST_300001_SM_1000_NS17counting_iteratorIjNS9_11use_defaultESB_SB_EENS9_18transform_iteratorI9NonZeroOpIjEPKjSB_SB_EEPjSJ_NS0_13ScanTileStateIiLb1EEENS0_8NullTypeESM_iNS2_19streaming_context_tIlLb1EEELS5_0EEEvT0_T1_T2_T3_T4_T5_T6_T7_iT8_NS1_7vsmem_tEE19static_temp_storage+48];
	add.s32 	%r1338, %r1336, %r51;
	setp.eq.s32 	%p435, %r1315, 13;
	selp.b32 	%r1339, %r1338, %r1337, %p435;
	add.s32 	%r1340, %r1338, %r52;
	setp.eq.s32 	%p436, %r1315, 14;
	selp.b32 	%r1341, %r1340, %r1339, %p436;
	add.s32 	%r1342, %r1340, %r53;
	setp.eq.s32 	%p437, %r1315, 15;
	selp.b32 	%r1343, %r1342, %r1341, %p437;
	setp.lt.u32 	%p438, %r4, 32;
	selp.b32 	%r1344, 0, %r1343, %p438;
	setp.eq.s32 	%p439, %r1253, 0;
	setp.ne.s32 	%p440, %r32, 0;
	selp.u32 	%r1345, 1, 0, %p440;
	add.s32 	%r1346, %r35, %r1345;
	sub.s32 	%r1347, %r1278, %r1346;
	selp.b32 	%r1348, 0, %r1347, %p439;
	add.s32 	%r55, %r1344, %r1348;
	setp.ne.s32 	%p441, %r19, 0;
	selp.u32 	%r1349, 1, 0, %p441;
	add.s32 	%r56, %r55, %r1349;
	setp.ne.s32 	%p442, %r20, 0;
	selp.u32 	%r1350, 1, 0, %p442;
	add.s32 	%r1351, %r1350, %r1349;
	add.s32 	%r57, %r1351, %r55;
	setp.ne.s32 	%p443, %r21, 0;
	selp.u32 	%r1352, 1, 0, %p443;
	add.s32 	%r58, %r57, %r1352;
	add.s32 	%r59, %r33, %r55;
	setp.ne.s32 	%p444, %r23, 0;
	selp.u32 	%r1353, 1, 0, %p444;
	add.s32 	%r60, %r59, %r1353;
	setp.ne.s32 	%p445, %r24, 0;
	selp.u32 	%r1354, 1, 0, %p445;
	add.s32 	%r61, %r60, %r1354;
	setp.ne.s32 	%p446, %r25, 0;
	selp.u32 	%r1355, 1, 0, %p446;
	add.s32 	%r62, %r61, %r1355;
	setp.ne.s32 	%p447, %r26, 0;
	selp.u32 	%r1356, 1, 0, %p447;
	add.s32 	%r63, %r62, %r1356;
	setp.ne.s32 	%p448, %r27, 0;
	selp.u32 	%r1357, 1, 0, %p448;
	add.s32 	%r64, %r63, %r1357;
	setp.ne.s32 	%p449, %r28, 0;
	selp.u32 	%r1358, 1, 0, %p449;
	add.s32 	%r65, %r64, %r1358;
	setp.ne.s32 	%p450, %r29, 0;
	selp.u32 	%r1359, 1, 0, %p450;
	add.s32 	%r66, %r65, %r1359;
	add.s32 	%r67, %r34, %r55;
	add.s32 	%r68, %r35, %r55;
	setp.ne.s32 	%p451, %r4, 0;
	@%p451 bra 	$L__BB29_6;
	add.s64 	%rd543, %rd3, 256;
	add.s32 	%r1362, %r40, %r39;
	add.s32 	%r1363, %r1362, %r41;
	add.s32 	%r1364, %r1363, %r42;
	add.s32 	%r1365, %r1364, %r43;
	add.s32 	%r1366, %r1365, %r44;
	add.s32 	%r1367, %r1366, %r45;
	add.s32 	%r1368, %r1367, %r46;
	add.s32 	%r1369, %r1368, %r47;
	add.s32 	%r1370, %r1369, %r48;
	add.s32 	%r1371, %r1370, %r49;
	add.s32 	%r1372, %r1371, %r50;
	add.s32 	%r1373, %r1372, %r51;
	add.s32 	%r1374, %r1373, %r52;
	add.s32 	%r1375, %r1374, %r53;
	add.s32 	%r1361, %r1375, %r54;
	mov.b32 	%r1360, 101;
	// begin inline asm
	st.relaxed.gpu.v2.u32 [%rd543], {%r1360, %r1361};
	// end inline asm
$L__BB29_6:
	add.s32 	%r1376, %r40, %r39;
	add.s32 	%r1377, %r1376, %r41;
	add.s32 	%r1378, %r1377, %r42;
	add.s32 	%r1379, %r1378, %r43;
	add.s32 	%r1380, %r1379, %r44;
	add.s32 	%r1381, %r1380, %r45;
	add.s32 	%r1382, %r1381, %r46;
	add.s32 	%r1383, %r1382, %r47;
	add.s32 	%r1384, %r1383, %r48;
	add.s32 	%r1385, %r1384, %r49;
	add.s32 	%r1386, %r1385, %r50;
	add.s32 	%r1387, %r1386, %r51;
	add.s32 	%r1388, %r1387, %r52;
	add.s32 	%r1389, %r1388, %r53;
	add.s32 	%r1390, %r1389, %r54;
	setp.gt.s32 	%p452, %r1390, 512;
	@%p452 bra 	$L__BB29_63;
	setp.ne.s32 	%p453, %r19, 0;
	mov.u64 	%rd544, %rd194;
	ld.param.u8 	%rs1, [%rd544];
	ld.param.u64 	%rd545, [%rd544+24];
	cvta.to.global.u64 	%rd5, %rd545;
	@%p453 bra 	$L__BB29_8;
	bra.uni 	$L__BB29_11;
$L__BB29_8:
	setp.ne.s16 	%p454, %rs1, 0;
	mov.b64 	%rd648, 0;
	@%p454 bra 	$L__BB29_10;
	ld.global.u64 	%rd648, [%rd5];
$L__BB29_10:
	cvt.s64.s32 	%rd547, %r55;
	add.s64 	%rd548, %rd648, %rd547;
	shl.b64 	%rd549, %rd548, 2;
	add.s64 	%rd550, %rd2, %rd549;
	st.global.u32 	[%rd550], %r5;
$L__BB29_11:
	setp.eq.s32 	%p455, %r20, 0;
	@%p455 bra 	$L__BB29_15;
	setp.ne.s16 	%p456, %rs1, 0;
	mov.b64 	%rd649, 0;
	@%p456 bra 	$L__BB29_14;
	ld.global.u64 	%rd649, [%rd5];
$L__BB29_14:
	cvt.s64.s32 	%rd552, %r56;
	add.s64 	%rd553, %rd649, %rd552;
	shl.b64 	%rd554, %rd553, 2;
	add.s64 	%rd555, %rd2, %rd554;
	st.global.u32 	[%rd555], %r6;
$L__BB29_15:
	setp.eq.s32 	%p457, %r21, 0;
	@%p457 bra 	$L__BB29_19;
	setp.ne.s16 	%p458, %rs1, 0;
	mov.b64 	%rd650, 0;
	@%p458 bra 	$L__BB29_18;
	ld.global.u64 	%rd650, [%rd5];
$L__BB29_18:
	cvt.s64.s32 	%rd557, %r57;
	add.s64 	%rd558, %rd650, %rd557;
	shl.b64 	%rd559, %rd558, 2;
	add.s64 	%rd560, %rd2, %rd559;
	st.global.u32 	[%rd560], %r7;
$L__BB29_19:
	setp.eq.s32 	%p459, %r22, 0;
	@%p459 bra 	$L__BB29_23;
	setp.ne.s16 	%p460, %rs1, 0;
	mov.b64 	%rd651, 0;
	@%p460 bra 	$L__BB29_22;
	ld.global.u64 	%rd651, [%rd5];
$L__BB29_22:
	cvt.s64.s32 	%rd562, %r58;
	add.s64 	%rd563, %rd651, %rd562;
	shl.b64 	%rd564, %rd563, 2;
	add.s64 	%rd565, %rd2, %rd564;
	st.global.u32 	[%rd565], %r8;
$L__BB29_23:
	setp.eq.s32 	%p461, %r23, 0;
	@%p461 bra 	$L__BB29_27;
	setp.ne.s16 	%p462, %rs1, 0;
	mov.b64 	%rd652, 0;
	@%p462 bra 	$L__BB29_26;
	ld.global.u64 	%rd652, [%rd5];
$L__BB29_26:
	cvt.s64.s32 	%rd567, %r59;
	add.s64 	%rd568, %rd652, %rd567;
	shl.b64 	%rd569, %rd568, 2;
	add.s64 	%rd570, %rd2, %rd569;
	st.global.u32 	[%rd570], %r9;
$L__BB29_27:
	setp.eq.s32 	%p463, %r24, 0;
	@%p463 bra 	$L__BB29_31;
	setp.ne.s16 	%p464, %rs1, 0;
	mov.b64 	%rd653, 0;
	@%p464 bra 	$L__BB29_30;
	ld.global.u64 	%rd653, [%rd5];
$L__BB29_30:
	cvt.s64.s32 	%rd572, %r60;
	add.s64 	%rd573, %rd653, %rd572;
	shl.b64 	%rd574, %rd573, 2;
	add.s64 	%rd575, %rd2, %rd574;
	st.global.u32 	[%rd575], %r10;
$L__BB29_31:
	setp.eq.s32 	%p465, %r25, 0;
	@%p465 bra 	$L__BB29_35;
	setp.ne.s16 	%p466, %rs1, 0;
	mov.b64 	%rd654, 0;
	@%p466 bra 	$L__BB29_34;
	ld.global.u64 	%rd654, [%rd5];
$L__BB29_34:
	cvt.s64.s32 	%rd577, %r61;
	add.s64 	%rd578, %rd654, %rd577;
	shl.b64 	%rd579, %rd578, 2;
	add.s64 	%rd580, %rd2, %rd579;
	st.global.u32 	[%rd580], %r11;
$L__BB29_35:
	setp.eq.s32 	%p467, %r26, 0;
	@%p467 bra 	$L__BB29_39;
	setp.ne.s16 	%p468, %rs1, 0;
	mov.b64 	%rd655, 0;
	@%p468 bra 	$L__BB29_38;
	ld.global.u64 	%rd655, [%rd5];
$L__BB29_38:
	cvt.s64.s32 	%rd582, %r62;
	add.s64 	%rd583, %rd655, %rd582;
	shl.b64 	%rd584, %rd583, 2;
	add.s64 	%rd585, %rd2, %rd584;
	st.global.u32 	[%rd585], %r12;
$L__BB29_39:
	setp.eq.s32 	%p469, %r27, 0;
	@%p469 bra 	$L__BB29_43;
	setp.ne.s16 	%p470, %rs1, 0;
	mov.b64 	%rd656, 0;
	@%p470 bra 	$L__BB29_42;
	ld.global.u64 	%rd656, [%rd5];
$L__BB29_42:
	cvt.s64.s32 	%rd587, %r63;
	add.s64 	%rd588, %rd656, %rd587;
	shl.b64 	%rd589, %rd588, 2;
	add.s64 	%rd590, %rd2, %rd589;
	st.global.u32 	[%rd590], %r13;
$L__BB29_43:
	setp.eq.s32 	%p471, %r28, 0;
	@%p471 bra 	$L__BB29_47;
	setp.ne.s16 	%p472, %rs1, 0;
	mov.b64 	%rd657, 0;
	@%p472 bra 	$L__BB29_46;
	ld.global.u64 	%rd657, [%rd5];
$L__BB29_46:
	cvt.s64.s32 	%rd592, %r64;
	add.s64 	%rd593, %rd657, %rd592;
	shl.b64 	%rd594, %rd593, 2;
	add.s64 	%rd595, %rd2, %rd594;
	st.global.u32 	[%rd595], %r14;
$L__BB29_47:
	setp.eq.s32 	%p473, %r29, 0;
	@%p473 bra 	$L__BB29_51;
	setp.ne.s16 	%p474, %rs1, 0;
	mov.b64 	%rd658, 0;
	@%p474 bra 	$L__BB29_50;
	ld.global.u64 	%rd658, [%rd5];
$L__BB29_50:
	cvt.s64.s32 	%rd597, %r65;
	add.s64 	%rd598, %rd658, %rd597;
	shl.b64 	%rd599, %rd598, 2;
	add.s64 	%rd600, %rd2, %rd599;
	st.global.u32 	[%rd600], %r15;
$L__BB29_51:
	setp.eq.s32 	%p475, %r30, 0;
	@%p475 bra 	$L__BB29_55;
	setp.ne.s16 	%p476, %rs1, 0;
	mov.b64 	%rd659, 0;
	@%p476 bra 	$L__BB29_54;
	ld.global.u64 	%rd659, [%rd5];
$L__BB29_54:
	cvt.s64.s32 	%rd602, %r66;
	add.s64 	%rd603, %rd659, %rd602;
	shl.b64 	%rd604, %rd603, 2;
	add.s64 	%rd605, %rd2, %rd604;
	st.global.u32 	[%rd605], %r16;
$L__BB29_55:
	setp.eq.s32 	%p477, %r31, 0;
	@%p477 bra 	$L__BB29_59;
	setp.ne.s16 	%p478, %rs1, 0;
	mov.b64 	%rd660, 0;
	@%p478 bra 	$L__BB29_58;
	ld.global.u64 	%rd660, [%rd5];
$L__BB29_58:
	cvt.s64.s32 	%rd607, %r67;
	add.s64 	%rd608, %rd660, %rd607;
	shl.b64 	%rd609, %rd608, 2;
	add.s64 	%rd610, %rd2, %rd609;
	st.global.u32 	[%rd610], %r17;
$L__BB29_59:
	setp.eq.s32 	%p479, %r32, 0;
	@%p479 bra 	$L__BB29_517;
	setp.ne.s16 	%p480, %rs1, 0;
	mov.b64 	%rd661, 0;
	@%p480 bra 	$L__BB29_62;
	ld.global.u64 	%rd661, [%rd5];
$L__BB29_62:
	cvt.s64.s32 	%rd612, %r68;
	add.s64 	%rd613, %rd661, %rd612;
	shl.b64 	%rd614, %rd613, 2;
	add.s64 	%rd615, %rd2, %rd614;
	st.global.u32 	[%rd615], %r18;
	bra.uni 	$L__BB29_517;
$L__BB29_63:
	setp.eq.s32 	%p481, %r19, 0;
	bar.sync 	0;
	@%p481 bra 	$L__BB29_65;
	shl.b32 	%r1391, %r55, 2;
	mov.u32 	%r1392, _ZZN3cub18CUB_300001_SM_10006detail6select23DeviceSelectSweepKernelINS2_10policy_hubIjbiLb0ELNS0_10SelectImplE0EE10Policy1000EN6thrust24THRUST_300001_SM_1000_NS17counting_iteratorIjNS9_11use_defaultESB_SB_EENS9_18transform_iteratorI9NonZeroOpIjEPKjSB_SB_EEPjSJ_NS0_13ScanTileStateIiLb1EEENS0_8NullTypeESM_iNS2_19streaming_context_tIlLb1EEELS5_0EEEvT0_T1_T2_T3_T4_T5_T6_T7_iT8_NS1_7vsmem_tEE19static_temp_storage;
	add.s32 	%r1393, %r1392, %r1391;
	st.shared.u32 	[%r1393], %r5;
$L__BB29_65:
	setp.eq.s32 	%p482, %r20, 0;
	@%p482 bra 	$L__BB29_67;
	shl.b32 	%r1394, %r56, 2;
	mov.u32 	%r1395, _ZZN3cub18CUB_300001_SM_10006detail6select23DeviceSelectSweepKernelINS2_10policy_hubIjbiLb0ELNS0_10SelectImplE0EE10Policy1000EN6thrust24THRUST_300001_SM_1000_NS17counting_iteratorIjNS9_11use_defaultESB_SB_EENS9_18transform_iteratorI9NonZeroOpIjEPKjSB_SB_EEPjSJ_NS0_13ScanTileStateIiLb1EEENS0_8NullTypeESM_iNS2_19streaming_context_tIlLb1EEELS5_0EEEvT0_T1_T2_T3_T4_T5_T6_T7_iT8_NS1_7vsmem_tEE19static_temp_storage;
	add.s32 	%r1396, %r1395, %r1394;
	st.shared.u32 	[%r1396], %r6;
$L__BB29_67:
	setp.eq.s32 	%p483, %r21, 0;
	@%p483 bra 	$L__BB29_69;
	shl.b32 	%r1397, %r57, 2;
	mov.u32 	%r1398, _ZZN3cub18CUB_300001_SM_10006detail6select23DeviceSelectSweepKernelINS2_10policy_hubIjbiLb0ELNS0_10SelectImplE0EE10Policy1000EN6thrust24THRUST_300001_SM_1000_NS17counting_iteratorIjNS9_11use_defaultESB_SB_EENS9_18transform_iteratorI9NonZeroOpIjEPKjSB_SB_EEPjSJ_NS0_13ScanTileStateIiLb1EEENS0_8NullTypeESM_iNS2_19streaming_context_tIlLb1EEELS5_0EEEvT0_T1_T2_T3_T4_T5_T6_T7_iT8_NS1_7vsmem_tEE19static_temp_storage;
	add.s32 	%r1399, %r1398, %r1397;
	st.shared.u32 	[%r1399], %r7;
$L__BB29_69:
	setp.eq.s32 	%p484, %r22, 0;
	@%p484 bra 	$L__BB29_71;
	shl.b32 	%r1400, %r58, 2;
	mov.u32 	%r1401, _ZZN3cub18CUB_300001_SM_10006detail6select23DeviceSelectSweepKernelINS2_10policy_hubIjbiLb0ELNS0_10SelectImplE0EE10Policy1000EN6thrust24THRUST_300001_SM_1000_NS17counting_iteratorIjNS9_11use_defaultESB_SB_EENS9_18transform_iteratorI9NonZeroOpIjEPKjSB_SB_EEPjSJ_NS0_13ScanTileStateIiLb1EEENS0_8NullTypeESM_iNS2_19streaming_context_tIlLb1EEELS5_0EEEvT0_T1_T2_T3_T4_T5_T6_T7_iT8_NS1_7vsmem_tEE19static_temp_storage;
	add.s32 	%r1402, %r1401, %r1400;
	st.shared.u32 	[%r1402], %r8;
$L__BB29_71:
	setp.eq.s32 	%p485, %r23, 0;
	@%p485 bra 	$L__BB29_73;
	shl.b32 	%r1403, %r59, 2;
	mov.u32 	%r1404, _ZZN3cub18CUB_300001_SM_10006detail6select23DeviceSelectSweepKernelINS2_10policy_hubIjbiLb0ELNS0_10SelectImplE0EE10Policy1000EN6thrust24THRUST_300001_SM_1000_NS17counting_iteratorIjNS9_11use_defaultESB_SB_EENS9_18transform_iteratorI9NonZeroOpIjEPKjSB_SB_EEPjSJ_NS0_13ScanTileStateIiLb1EEENS0_8NullTypeESM_iNS2_19streaming_context_tIlLb1EEELS5_0EEEvT0_T1_T2_T3_T4_T5_T6_T7_iT8_NS1_7vsmem_tEE19static_temp_storage;
	add.s32 	%r1405, %r1404, %r1403;
	st.shared.u32 	[%r1405], %r9;
$L__BB29_73:
	setp.eq.s32 	%p486, %r24, 0;
	@%p486 bra 	$L__BB29_75;
	shl.b32 	%r1406, %r60, 2;
	mov.u32 	%r1407, _ZZN3cub18CUB_300001_SM_10006detail6select23DeviceSelectSweepKernelINS2_10policy_hubIjbiLb0ELNS0_10SelectImplE0EE10Policy1000EN6thrust24THRUST_300001_SM_1000_NS17counting_iteratorIjNS9_11use_defaultESB_SB_EENS9_18transform_iteratorI9NonZeroOpIjEPKjSB_SB_EEPjSJ_NS0_13ScanTileStateIiLb1EEENS0_8NullTypeESM_iNS2_19streaming_context_tIlLb1EEELS5_0EEEvT0_T1_T2_T3_T4_T5_T6_T7_iT8_NS1_7vsmem_tEE19static_temp_storage;
	add.s32 	%r1408, %r1407, %r1406;
	st.shared.u32 	[%r1408], %r10;
$L__BB29_75:
	setp.eq.s32 	%p487, %r25, 0;
	@%p487 bra 	$L__BB29_77;
	shl.b32 	%r1409, %r61, 2;
	mov.u32 	%r1410, _ZZN3cub18CUB_300001_SM_10006detail6select23DeviceSelectSweepKernelINS2_10policy_hubIjbiLb0ELNS0_10SelectImplE0EE10Policy1000EN6thrust24THRUST_300001_SM_1000_NS17counting_iteratorIjNS9_11use_defaultESB_SB_EENS9_18transform_iteratorI9NonZeroOpIjEPKjSB_SB_EEPjSJ_NS0_13ScanTileStateIiLb1EEENS0_8NullTypeESM_iNS2_19streaming_context_tIlLb1EEELS5_0EEEvT0_T1_T2_T3_T4_T5_T6_T7_iT8_NS1_7vsmem_tEE19static_temp_storage;
	add.s32 	%r1411, %r1410, %r1409;
	st.shared.u32 	[%r1411], %r11;
$L__BB29_77:
	setp.eq.s32 	%p488, %r26, 0;
	@%p488 bra 	$L__BB29_79;
	shl.b32 	%r1412, %r62, 2;
	mov.u32 	%r1413, _ZZN3cub18CUB_300001_SM_10006detail6select23DeviceSelectSweepKernelINS2_10policy_hubIjbiLb0ELNS0_10SelectImplE0EE10Policy1000EN6thrust24THRUST_300001_SM_1000_NS17counting_iteratorIjNS9_11use_defaultESB_SB_EENS9_18transform_iteratorI9NonZeroOpIjEPKjSB_SB_EEPjSJ_NS0_13ScanTileStateIiLb1EEENS0_8NullTypeESM_iNS2_19streaming_context_tIlLb1EEELS5_0EEEvT0_T1_T2_T3_T4_T5_T6_T7_iT8_NS1_7vsmem_tEE19static_temp_storage;
	add.s32 	%r1414, %r1413, %r1412;
	st.shared.u32 	[%r1414], %r12;
$L__BB29_79:
	setp.eq.s32 	%p489, %r27, 0;
	@%p489 bra 	$L__BB29_81;
	shl.b32 	%r1415, %r63, 2;
	mov.u32 	%r1416, _ZZN3cub18CUB_300001_SM_10006detail6select23DeviceSelectSweepKernelINS2_10policy_hubIjbiLb0ELNS0_10SelectImplE0EE10Policy1000EN6thrust24THRUST_300001_SM_1000_NS17counting_iteratorIjNS9_11use_defaultESB_SB_EENS9_18transform_iteratorI9NonZeroOpIjEPKjSB_SB_EEPjSJ_NS0_13ScanTileStateIiLb1EEENS0_8NullTypeESM_iNS2_19streaming_context_tIlLb1EEELS5_0EEEvT0_T1_T2_T3_T4_T5_T6_T7_iT8_NS1_7vsmem_tEE19static_temp_storage;
	add.s32 	%r1417, %r1416, %r1415;
	st.shared.u32 	[%r1417], %r13;
$L__BB29_81:
	setp.eq.s32 	%p490, %r28, 0;
	@%p490 bra 	$L__BB29_83;
	shl.b32 	%r1418, %r64, 2;
	mov.u32 	%r1419, _ZZN3cub18CUB_300001_SM_10006detail6select23DeviceSelectSweepKernelINS2_10policy_hubIjbiLb0ELNS0_10SelectImplE0EE10Policy1000EN6thrust24THRUST_300001_SM_1000_NS17counting_iteratorIjNS9_11use_defaultESB_SB_EENS9_18transform_iteratorI9NonZeroOpIjEPKjSB_SB_EEPjSJ_NS0_13ScanTileStateIiLb1EEENS0_8NullTypeESM_iNS2_19streaming_context_tIlLb1EEELS5_0EEEvT0_T1_T2_T3_T4_T5_T6_T7_iT8_NS1_7vsmem_tEE19static_temp_storage;
	add.s32 	%r1420, %r1419, %r1418;
	st.shared.u32 	[%r1420], %r14;
$L__BB29_83:
	setp.eq.s32 	%p491, %r29, 0;
	@%p491 bra 	$L__BB29_85;
	shl.b32 	%r1421, %r65, 2;
	mov.u32 	%r1422, _ZZN3cub18CUB_300001_SM_10006detail6select23DeviceSelectSweepKernelINS2_10policy_hubIjbiLb0ELNS0_10SelectImplE0EE10Policy1000EN6thrust24THRUST_300001_SM_1000_NS17counting_iteratorIjNS9_11use_defaultESB_SB_EENS9_18transform_iteratorI9NonZeroOpIjEPKjSB_SB_EEPjSJ_NS0_13ScanTileStateIiLb1EEENS0_8NullTypeESM_iNS2_19streaming_context_tIlLb1EEELS5_0EEEvT0_T1_T2_T3_T4_T5_T6_T7_iT8_NS1_7vsmem_tEE19static_temp_storage;
	add.s32 	%r1423, %r1422, %r1421;
	st.shared.u32 	[%r1423], %r15;
$L__BB29_85:
	setp.eq.s32 	%p492, %r30, 0;
	@%p492 bra 	$L__BB29_87;
	shl.b32 	%r1424, %r66, 2;
	mov.u32 	%r1425, _ZZN3cub18CUB_300001_SM_10006detail6select23DeviceSelectSweepKernelINS2_10policy_hubIjbiLb0ELNS0_10SelectImplE0EE10Policy1000EN6thrust24THRUST_300001_SM_1000_NS17counting_iteratorIjNS9_11use_defaultESB_SB_EENS9_18transform_iteratorI9NonZeroOpIjEPKjSB_SB_EEPjSJ_NS0_13ScanTileStateIiLb1EEENS0_8NullTypeESM_iNS2_19streaming_context_tIlLb1EEELS5_0EEEvT0_T1_T2_T3_T4_T5_T6_T7_iT8_NS1_7vsmem_tEE19static_temp_storage;
	add.s32 	%r1426, %r1425, %r1424;
	st.shared.u32 	[%r1426], %r16;
$L__BB29_87:
	setp.eq.s32 	%p493, %r31, 0;
	@%p493 bra 	$L__BB29_89;
	shl.b32 	%r1427, %r67, 2;
	mov.u32 	%r1428, _ZZN3cub18CUB_300001_SM_10006detail6select23DeviceSelectSweepKernelINS2_10policy_hubIjbiLb0ELNS0_10SelectImplE0EE10Policy1000EN6thrust24THRUST_300001_SM_1000_NS17counting_iteratorIjNS9_11use_defaultESB_SB_EENS9_18transform_iteratorI9NonZeroOpIjEPKjSB_SB_EEPjSJ_NS0_13ScanTileStateIiLb1EEENS0_8NullTypeESM_iNS2_19streaming_context_tIlLb1EEELS5_0EEEvT0_T1_T2_T3_T4_T5_T6_T7_iT8_NS1_7vsmem_tEE19static_temp_storage;
	add.s32 	%r1429, %r1428, %r1427;
	st.shared.u32 	[%r1429], %r17;
$L__BB29_89:
	setp.eq.s32 	%p494, %r32, 0;
	@%p494 bra 	$L__BB29_91;
	shl.b32 	%r1430, %r68, 2;
	mov.u32 	%r1431, _ZZN3cub18CUB_300001_SM_10006detail6select23DeviceSelectSweepKernelINS2_10policy_hubIjbiLb0ELNS0_10SelectImplE0EE10Policy1000EN6thrust24THRUST_300001_SM_1000_NS17counting_iteratorIjNS9_11use_defaultESB_SB_EENS9_18transform_iteratorI9NonZeroOpIjEPKjSB_SB_EEPjSJ_NS0_13ScanTileStateIiLb1EEENS0_8NullTypeESM_iNS2_19streaming_context_tIlLb1EEELS5_0EEEvT0_T1_T2_T3_T4_T5_T6_T7_iT8_NS1_7vsmem_tEE19static_temp_storage;
	add.s32 	%r1432, %r1431, %r1430;
	st.shared.u32 	[%r1432], %r18;
$L__BB29_91:
	bar.sync 	0;
	mov.u32 	%r1479, %tid.x;
	setp.ge.u32 	%p495, %r1479, %r1390;
	@%p495 bra 	$L__BB29_517;
	mov.u64 	%rd616, %rd194;
	ld.param.u8 	%rs2, [%rd616];
	ld.param.u64 	%rd617, [%rd616+24];
	cvta.to.global.u64 	%rd6, %rd617;
	add.s32 	%r1447, %r40, %r41;
	add.s32 	%r1448, %r1447, %r42;
	add.s32 	%r1449, %r1448, %r43;
	add.s32 	%r1450, %r1449, %r44;
	add.s32 	%r1451, %r1450, %r45;
	add.s32 	%r1452, %r1451, %r46;
	add.s32 	%r1453, %r1452, %r47;
	add.s32 	%r1454, %r1453, %r48;
	add.s32 	%r1455, %r1454, %r49;
	add.s32 	%r1456, %r1455, %r50;
	add.s32 	%r1457, %r1456, %r51;
	add.s32 	%r1458, %r1457, %r52;
	add.s32 	%r1459, %r1458, %r53;
	add.s32 	%r1460, %r1459, %r54;
	add.s32 	%r1461, %r1460, %r39;
	not.b32 	%r1462, %r1479;
	add.s32 	%r71, %r1461, %r1462;
	and.b32  	%r1463, %r71, 1536;
	setp.eq.s32 	%p496, %r1463, 1536;
	@%p496 bra 	$L__BB29_97;
	cvt.u64.u32 	%rd641, %r1479;
	shl.b32 	%r1464, %r1479, 2;
	mov.u32 	%r1465, _ZZN3cub18CUB_300001_SM_10006detail6select23DeviceSelectSweepKernelINS2_10policy_hubIjbiLb0ELNS0_10SelectImplE0EE10Policy1000EN6thrust24THRUST_300001_SM_1000_NS17counting_iteratorIjNS9_11use_defaultESB_SB_EENS9_18transform_iteratorI9NonZeroOpIjEPKjSB_SB_EEPjSJ_NS0_13ScanTileStateIiLb1EEENS0_8NullTypeESM_iNS2_19streaming_context_tIlLb1EEELS5_0EEEvT0_T1_T2_T3_T4_T5_T6_T7_iT8_NS1_7vsmem_tEE19static_temp_storage;
	add.s32 	%r1476, %r1465, %r1464;
	shr.u32 	%r1466, %r71, 9;
	add.s32 	%r1467, %r1466, 1;
	and.b32  	%r1468, %r1467, 3;
	neg.s32 	%r1475, %r1468;
$L__BB29_94:
	.pragma "nounroll";
	setp.ne.s16 	%p497, %rs2, 0;
	ld.shared.u32 	%r76, [%r1476];
	mov.b64 	%rd642, 0;
	@%p497 bra 	$L__BB29_96;
	ld.global.u64 	%rd642, [%rd6];
$L__BB29_96:
	add.s64 	%rd619, %rd642, %rd641;
	shl.b64 	%rd620, %rd619, 2;
	add.s64 	%rd621, %rd2, %rd620;
	st.global.u32 	[%rd621], %r76;
	add.s64 	%rd641, %rd641, 512;
	cvt.u32.u64 	%r1479, %rd641;
	add.s32 	%r1476, %r1476, 2048;
	add.s32 	%r1475, %r1475, 1;
	setp.ne.s32 	%p498, %r1475, 0;
	@%p498 bra 	$L__BB29_94;
$L__BB29_97:
	setp.lt.u32 	%p499, %r71, 1536;
	@%p499 bra 	$L__BB29_517;
	mul.wide.u32 	%rd623, %r1479, 4;
	add.s64 	%rd12, %rd2, %rd623;
	shl.b32 	%r1469, %r1479, 2;
	mov.u32 	%r1470, _ZZN3cub18CUB_300001_SM_10006detail6select23DeviceSelectSweepKernelINS2_10policy_hubIjbiLb0ELNS0_10SelectImplE0EE10Policy1000EN6thrust24THRUST_300001_SM_1000_NS17counting_iteratorIjNS9_11use_defaultESB_SB_EENS9_18transform_iteratorI9NonZeroOpIjEPKjSB_SB_EEPjSJ_NS0_13ScanTileStateIiLb1EEENS0_8NullTypeESM_iNS2_19streaming_context_tIlLb1EEELS5_0EEEvT0_T1_T2_T3_T4_T5_T6_T7_iT8_NS1_7vsmem_tEE19static_temp_storage;
	add.s32 	%r1471, %r1469, %r1470;
	add.s32 	%r1478, %r1471, 4096;
	mov.b64 	%rd643, 0;
$L__BB29_99:
	setp.ne.s16 	%p500, %rs2, 0;
	ld.shared.u32 	%r84, [%r1478+-4096];
	mov.b64 	%rd644, 0;
	@%p500 bra 	$L__BB29_101;
	ld.global.u64 	%rd644, [%rd6];
$L__BB29_101:
	setp.ne.s16 	%p501, %rs2, 0;
	shl.b64 	%rd626, %rd644, 2;
	add.s64 	%rd627, %rd643, %rd626;
	add.s64 	%rd628, %rd12, %rd627;
	st.global.u32 	[%rd628], %r84;
	ld.shared.u32 	%r85, [%r1478+-2048];
	mov.b64 	%rd645, 0;
	@%p501 bra 	$L__BB29_103;
	ld.global.u64 	%rd645, [%rd6];
$L__BB29_103:
	setp.ne.s16 	%p502, %rs2, 0;
	shl.b64 	%rd630, %rd645, 2;
	add.s64 	%rd631, %rd643, %rd630;
	add.s64 	%rd632, %rd12, %rd631;
	st.global.u32 	[%rd632+2048], %r85;
	ld.shared.u32 	%r86, [%r1478];
	mov.b64 	%rd646, 0;
	@%p502 bra 	$L__BB29_105;
	ld.global.u64 	%rd646, [%rd6];
$L__BB29_105:
	setp.ne.s16 	%p503, %rs2, 0;
	shl.b64 	%rd634, %rd646, 2;
	add.s64 	%rd635, %rd643, %rd634;
	add.s64 	%rd636, %rd12, %rd635;
	st.global.u32 	[%rd636+4096], %r86;
	ld.shared.u32 	%r87, [%r1478+2048];
	mov.b64 	%rd647, 0;
	@%p503 bra 	$L__BB29_107;
	ld.global.u64 	%rd647, [%rd6];
$L__BB29_107:
	shl.b64 	%rd637, %rd647, 2;
	add.s64 	%rd638, %rd643, %rd637;
	add.s64 	%rd639, %rd12, %rd638;
	st.global.u32 	[%rd639+6144], %r87;
	add.s32 	%r1479, %r1479, 2048;
	add.s64 	%rd643, %rd643, 8192;
	add.s32 	%r1478, %r1478, 8192;
	setp.lt.s32 	%p504, %r1479, %r1390;
	@%p504 bra 	$L__BB29_99;
	bra.uni 	$L__BB29_517;
$L__BB29_108:
	ld.param.u8 	%rs52, [%rd1];
	setp.eq.s16 	%p290, %rs52, 0;
	ld.param.u64 	%rd421, [%rd1+16];
	cvt.u32.u64 	%r995, %rd421;
	selp.b32 	%r996, %r995, 0, %p290;
	mov.u32 	%r1497, %tid.x;
	mul.lo.s32 	%r997, %r1497, 14;
	add.s32 	%r998, %r3, %r997;
	add.s32 	%r999, %r998, %r1;
	add.s32 	%r91, %r999, %r996;
	add.s32 	%r92, %r91, 1;
	add.s32 	%r93, %r91, 2;
	add.s32 	%r94, %r91, 3;
	add.s32 	%r95, %r91, 4;
	add.s32 	%r96, %r91, 5;
	add.s32 	%r97, %r91, 6;
	add.s32 	%r98, %r91, 7;
	add.s32 	%r99, %r91, 8;
	add.s32 	%r100, %r91, 9;
	add.s32 	%r101, %r91, 10;
	add.s32 	%r102, %r91, 11;
	add.s32 	%r103, %r91, 12;
	add.s32 	%r104, %r91, 13;
	bar.sync 	0;
	selp.b64 	%rd422, %rd421, 0, %p290;
	cvt.s64.s32 	%rd423, %r3;
	add.s64 	%rd424, %rd422, %rd423;
	cvt.u64.u32 	%rd425, %r997;
	add.s64 	%rd426, %rd424, %rd425;
	shl.b64 	%rd427, %rd426, 2;
	add.s64 	%rd428, %rd4, %rd427;
	ld.global.u32 	%r105, [%rd428];
	setp.ne.s32 	%p291, %r105, 0;
	ld.global.u32 	%r106, [%rd428+4];
	setp.ne.s32 	%p292, %r106, 0;
	ld.global.u32 	%r107, [%rd428+8];
	setp.ne.s32 	%p293, %r107, 0;
	ld.global.u32 	%r108, [%rd428+12];
	setp.ne.s32 	%p294, %r108, 0;
	ld.global.u32 	%r109, [%rd428+16];
	setp.ne.s32 	%p295, %r109, 0;
	ld.global.u32 	%r110, [%rd428+20];
	setp.ne.s32 	%p296, %r110, 0;
	ld.global.u32 	%r111, [%rd428+24];
	setp.ne.s32 	%p297, %r111, 0;
	ld.global.u32 	%r112, [%rd428+28];
	setp.ne.s32 	%p298, %r112, 0;
	ld.global.u32 	%r113, [%rd428+32];
	setp.ne.s32 	%p299, %r113, 0;
	ld.global.u32 	%r114, [%rd428+36];
	setp.ne.s32 	%p300, %r114, 0;
	ld.global.u32 	%r115, [%rd428+40];
	setp.ne.s32 	%p301, %r115, 0;
	ld.global.u32 	%r116, [%rd428+44];
	setp.ne.s32 	%p302, %r116, 0;
	ld.global.u32 	%r117, [%rd428+48];
	setp.ne.s32 	%p303, %r117, 0;
	ld.global.u32 	%r118, [%rd428+52];
	setp.ne.s32 	%p304, %r118, 0;
	selp.u32 	%r1000, 1, 0, %p291;
	selp.u32 	%r1001, 1, 0, %p292;
	selp.u32 	%r1002, 1, 0, %p293;
	selp.u32 	%r1003, 1, 0, %p294;
	selp.u32 	%r1004, 1, 0, %p295;
	selp.u32 	%r1005, 1, 0, %p296;
	selp.u32 	%r1006, 1, 0, %p297;
	selp.u32 	%r1007, 1, 0, %p298;
	selp.u32 	%r1008, 1, 0, %p299;
	selp.u32 	%r1009, 1, 0, %p300;
	selp.u32 	%r1010, 1, 0, %p301;
	selp.u32 	%r1011, 1, 0, %p302;
	selp.u32 	%r1012, 1, 0, %p303;
	selp.u32 	%r1013, 1, 0, %p304;
	bar.sync 	0;
	add.s32 	%r119, %r1001, %r1000;
	add.s32 	%r120, %r119, %r1002;
	add.s32 	%r121, %r120, %r1003;
	add.s32 	%r122, %r121, %r1004;
	add.s32 	%r123, %r122, %r1005;
	add.s32 	%r1014, %r123, %r1006;
	add.s32 	%r1015, %r1014, %r1007;
	add.s32 	%r124, %r1015, %r1008;
	add.s32 	%r125, %r124, %r1009;
	add.s32 	%r1016, %r125, %r1010;
	add.s32 	%r126, %r1016, %r1011;
	add.s32 	%r1017, %r126, %r1012;
	add.s32 	%r969, %r1017, %r1013;
	shr.u32 	%r128, %r1497, 5;
	// begin inline asm
	mov.u32 %r964, %laneid;
	// end inline asm
	mov.b32 	%r967, 1;
	mov.b32 	%r992, 0;
	mov.b32 	%r994, -1;
	// begin inline asm
	{  .reg .s32 r0;  .reg .pred p;  shfl.sync.up.b32 r0|p, %r969, %r967, %r992, %r994;  @p add.s32 r0, r0, %r969;  mov.s32 %r965, r0;}
	// end inline asm
	mov.b32 	%r973, 2;
	// begin inline asm
	{  .reg .s32 r0;  .reg .pred p;  shfl.sync.up.b32 r0|p, %r965, %r973, %r992, %r994;  @p add.s32 r0, r0, %r965;  mov.s32 %r971, r0;}
	// end inline asm
	mov.b32 	%r979, 4;
	// begin inline asm
	{  .reg .s32 r0;  .reg .pred p;  shfl.sync.up.b32 r0|p, %r971, %r979, %r992, %r994;  @p add.s32 r0, r0, %r971;  mov.s32 %r977, r0;}
	// end inline asm
	mov.b32 	%r985, 8;
	// begin inline asm
	{  .reg .s32 r0;  .reg .pred p;  shfl.sync.up.b32 r0|p, %r977, %r985, %r992, %r994;  @p add.s32 r0, r0, %r977;  mov.s32 %r983, r0;}
	// end inline asm
	mov.b32 	%r991, 16;
	// begin inline asm
	{  .reg .s32 r0;  .reg .pred p;  shfl.sync.up.b32 r0|p, %r983, %r991, %r992, %r994;  @p add.s32 r0, r0, %r983;  mov.s32 %r989, r0;}
	// end inline asm
	setp.ne.s32 	%p305, %r964, 31;
	@%p305 bra 	$L__BB29_110;
	shl.b32 	%r1018, %r128, 2;
	mov.u32 	%r1019, _ZZN3cub18CUB_300001_SM_10006detail6select23DeviceSelectSweepKernelINS2_10policy_hubIjbiLb0ELNS0_10SelectImplE0EE10Policy1000EN6thrust24THRUST_300001_SM_1000_NS17counting_iteratorIjNS9_11use_defaultESB_SB_EENS9_18transform_iteratorI9NonZeroOpIjEPKjSB_SB_EEPjSJ_NS0_13ScanTileStateIiLb1EEENS0_8NullTypeESM_iNS2_19streaming_context_tIlLb1EEELS5_0EEEvT0_T1_T2_T3_T4_T5_T6_T7_iT8_NS1_7vsmem_tEE19static_temp_storage;
	add.s32 	%r1020, %r1019, %r1018;
	st.shared.u32 	[%r1020], %r989;
$L__BB29_110:
	sub.s32 	%r1021, %r989, %r969;
	bar.sync 	0;
	ld.shared.v4.u32 	{%r1022, %r1023, %r1024, %r1025}, [_ZZN3cub18CUB_300001_SM_10006detail6select23DeviceSelectSweepKernelINS2_10policy_hubIjbiLb0ELNS0_10SelectImplE0EE10Policy1000EN6thrust24THRUST_300001_SM_1000_NS17counting_iteratorIjNS9_11use_defaultESB_SB_EENS9_18transform_iteratorI9NonZeroOpIjEPKjSB_SB_EEPjSJ_NS0_13ScanTileStateIiLb1EEENS0_8NullTypeESM_iNS2_19streaming_context_tIlLb1EEELS5_0EEEvT0_T1_T2_T3_T4_T5_T6_T7_iT8_NS1_7vsmem_tEE19static_temp_storage];
	add.s32 	%r1026, %r1023, %r1022;
	setp.eq.s32 	%p306, %r128, 2;
	selp.b32 	%r1027, %r1026, %r1022, %p306;
	add.s32 	%r1028, %r1026, %r1024;
	setp.eq.s32 	%p307, %r128, 3;
	selp.b32 	%r1029, %r1028, %r1027, %p307;
	add.s32 	%r1030, %r1028, %r1025;
	setp.eq.s32 	%p308, %r128, 4;
	selp.b32 	%r1031, %r1030, %r1029, %p308;
	ld.shared.v4.u32 	{%r1032, %r1033, %r1034, %r1035}, [_ZZN3cub18CUB_300001_SM_10006detail6select23DeviceSelectSweepKernelINS2_10policy_hubIjbiLb0ELNS0_10SelectImplE0EE10Policy1000EN6thrust24THRUST_300001_SM_1000_NS17counting_iteratorIjNS9_11use_defaultESB_SB_EENS9_18transform_iteratorI9NonZeroOpIjEPKjSB_SB_EEPjSJ_NS0_13ScanTileStateIiLb1EEENS0_8NullTypeESM_iNS2_19streaming_context_tIlLb1EEELS5_0EEEvT0_T1_T2_T3_T4_T5_T6_T7_iT8_NS1_7vsmem_tEE19static_temp_storage+16];
	add.s32 	%r1036, %r1030, %r1032;
	setp.eq.s32 	%p309, %r128, 5;
	selp.b32 	%r1037, %r1036, %r1031, %p309;
	add.s32 	%r1038, %r1036, %r1033;
	setp.eq.s32 	%p310, %r128, 6;
	selp.b32 	%r1039, %r1038, %r1037, %p310;
	add.s32 	%r1040, %r1038, %r1034;
	setp.eq.s32 	%p311, %r128, 7;
	selp.b32 	%r1041, %r1040, %r1039, %p311;
	add.s32 	%r1042, %r1040, %r1035;
	setp.eq.s32 	%p312, %r128, 8;
	selp.b32 	%r1043, %r1042, %r1041, %p312;
	ld.shared.v4.u32 	{%r1044, %r1045, %r1046, %r1047}, [_ZZN3cub18CUB_300001_SM_10006detail6select23DeviceSelectSweepKernelINS2_10policy_hubIjbiLb0ELNS0_10SelectImplE0EE10Policy1000EN6thrust24THRUST_300001_SM_1000_NS17counting_iteratorIjNS9_11use_defaultESB_SB_EENS9_18transform_iteratorI9NonZeroOpIjEPKjSB_SB_EEPjSJ_NS0_13ScanTileStateIiLb1EEENS0_8NullTypeESM_iNS2_19streaming_context_tIlLb1EEELS5_0EEEvT0_T1_T2_T3_T4_T5_T6_T7_iT8_NS1_7vsmem_tEE19static_temp_storage+32];
	add.s32 	%r1048, %r1042, %r1044;
	setp.eq.s32 	%p313, %r128, 9;
	selp.b32 	%r1049, %r1048, %r1043, %p313;
	add.s32 	%r1050, %r1048, %r1045;
	setp.eq.s32 	%p314, %r128, 10;
	selp.b32 	%r1051, %r1050, %r1049, %p314;
	add.s32 	%r1052, %r1050, %r1046;
	setp.eq.s32 	%p315, %r128, 11;
	selp.b32 	%r1053, %r1052, %r1051, %p315;
	add.s32 	%r1054, %r1052, %r1047;
	setp.eq.s32 	%p316, %r128, 12;
	selp.b32 	%r1055, %r1054, %r1053, %p316;
	ld.shared.v4.u32 	{%r1056, %r1057, %r1058, %r1059}, [_ZZN3cub18CUB_300001_SM_10006detail6select23DeviceSelectSweepKernelINS2_10policy_hubIjbiLb0ELNS0_10SelectImplE0EE10Policy1000EN6thrust24THRUST_300001_SM_1000_NS17counting_iteratorIjNS9_11use_defaultESB_SB_EENS9_18transform_iteratorI9NonZeroOpIjEPKjSB_SB_EEPjSJ_NS0_13ScanTileStateIiLb1EEENS0_8NullTypeESM_iNS2_19streaming_context_tIlLb1EEELS5_0EEEvT0_T1_T2_T3_T4_T5_T6_T7_iT8_NS1_7vsmem_tEE19static_temp_storage+48];
	add.s32 	%r1060, %r1054, %r1056;
	setp.eq.s32 	%p317, %r128, 13;
	selp.b32 	%r1061, %r1060, %r1055, %p317;
	add.s32 	%r1062, %r1060, %r1057;
	setp.eq.s32 	%p318, %r128, 14;
	selp.b32 	%r1063, %r1062, %r1061, %p318;
	add.s32 	%r1064, %r1062, %r1058;
	setp.eq.s32 	%p319, %r128, 15;
	selp.b32 	%r1065, %r1064, %r1063, %p319;
	add.s32 	%r131, %r1064, %r1059;
	setp.gt.u32 	%p320, %r1497, 31;
	setp.lt.u32 	%p321, %r1497, 32;
	setp.eq.s32 	%p322, %r964, 0;
	selp.b32 	%r1066, 0, %r1021, %p322;
	add.s32 	%r1493, %r1065, %r1066;
	selp.b32 	%r133, %r1021, %r1493, %p321;
	@%p320 bra 	$L__BB29_126;
	setp.ne.s32 	%p323, %r1497, 0;
	mul.wide.s32 	%rd429, %r1480, 8;
	add.s64 	%rd51, %rd3, %rd429;
	@%p323 bra 	$L__BB29_113;
	st.shared.u32 	[_ZZN3cub18CUB_300001_SM_10006detail6select23DeviceSelectSweepKernelINS2_10policy_hubIjbiLb0ELNS0_10SelectImplE0EE10Policy1000EN6thrust24THRUST_300001_SM_1000_NS17counting_iteratorIjNS9_11use_defaultESB_SB_EENS9_18transform_iteratorI9NonZeroOpIjEPKjSB_SB_EEPjSJ_NS0_13ScanTileStateIiLb1EEENS0_8NullTypeESM_iNS2_19streaming_context_tIlLb1EEELS5_0EEEvT0_T1_T2_T3_T4_T5_T6_T7_iT8_NS1_7vsmem_tEE19static_temp_storage+108], %r131;
	add.s64 	%rd430, %rd51, 256;
	mov.b32 	%r1067, 100;
	// begin inline asm
	st.relaxed.gpu.v2.u32 [%rd430], {%r1067, %r131};
	// end inline asm
$L__BB29_113:
	not.b32 	%r1073, %r1497;
	add.s32 	%r1488, %r1480, %r1073;
	mov.b32 	%r1069, 675;
	// begin inline asm
	nanosleep.u32 %r1069;
	// end inline asm
	mul.wide.s32 	%rd432, %r1488, 8;
	add.s64 	%rd433, %rd3, %rd432;
	add.s64 	%rd431, %rd433, 256;
	// begin inline asm
	ld.relaxed.gpu.v2.u32 {%r1490, %r1482}, [%rd431];
	// end inline asm
	mov.b32 	%r1483, 422;
$L__BB29_114:
	setp.eq.s32 	%p324, %r1490, 99;
	mov.b32 	%r1074, -1;
	vote.sync.any.pred 	%p325, %p324, %r1074;
	not.pred 	%p326, %p325;
	@%p326 bra 	$L__BB29_116;
	mul.lo.s32 	%r1251, %r1480, 16807;
	and.b32  	%r1480, %r1251, 2147483647;
	add.s32 	%r1252, %r1483, 1;
	rem.u32 	%r1248, %r1480, %r1252;
	// begin inline asm
	nanosleep.u32 %r1248;
	// end inline asm
	shr.u32 	%r1483, %r1483, 1;
	// begin inline asm
	ld.relaxed.gpu.v2.u32 {%r1490, %r1482}, [%rd431];
	// end inline asm
	bra.uni 	$L__BB29_114;
$L__BB29_116:
	setp.eq.s32 	%p327, %r1490, 101;
	mov.b32 	%r1101, -1;
	vote.sync.ballot.b32 	%r1103, %p327, %r1101;
	// begin inline asm
	mov.u32 %r1076, %lanemask_ge;
	// end inline asm
	and.b32  	%r1104, %r1103, %r1076;
	or.b32  	%r1105, %r1104, -2147483648;
	add.s32 	%r1106, %r1105, -1;
	not.b32 	%r1107, %r1105;
	and.b32  	%r1108, %r1107, %r1106;
	popc.b32 	%r1080, %r1108;
	mov.b32 	%r1079, 1;
	// begin inline asm
	shfl.sync.down.b32 %r1077, %r1482, %r1079, %r1080, %r1101;
	// end inline asm
	setp.lt.s32 	%p329, %r964, %r1080;
	selp.b32 	%r1109, %r1077, 0, %p329;
	add.s32 	%r1083, %r1109, %r1482;
	mov.b32 	%r1084, 2;
	// begin inline asm
	shfl.sync.down.b32 %r1082, %r1083, %r1084, %r1080, %r1101;
	// end inline asm
	add.s32 	%r1110, %r964, 2;
	setp.gt.s32 	%p330, %r1110, %r1080;
	selp.b32 	%r1111, 0, %r1082, %p330;
	add.s32 	%r1088, %r1083, %r1111;
	mov.b32 	%r1089, 4;
	// begin inline asm
	shfl.sync.down.b32 %r1087, %r1088, %r1089, %r1080, %r1101;
	// end inline asm
	add.s32 	%r1112, %r964, 4;
	setp.gt.s32 	%p331, %r1112, %r1080;
	selp.b32 	%r1113, 0, %r1087, %p331;
	add.s32 	%r1093, %r1088, %r1113;
	mov.b32 	%r1094, 8;
	// begin inline asm
	shfl.sync.down.b32 %r1092, %r1093, %r1094, %r1080, %r1101;
	// end inline asm
	add.s32 	%r1114, %r964, 8;
	setp.gt.s32 	%p332, %r1114, %r1080;
	selp.b32 	%r1115, 0, %r1092, %p332;
	add.s32 	%r1098, %r1093, %r1115;
	mov.b32 	%r1099, 16;
	// begin inline asm
	shfl.sync.down.b32 %r1097, %r1098, %r1099, %r1080, %r1101;
	// end inline asm
	add.s32 	%r1116, %r964, 16;
	setp.gt.s32 	%p333, %r1116, %r1080;
	selp.b32 	%r1117, 0, %r1097, %p333;
	add.s32 	%r1486, %r1098, %r1117;
	add.s64 	%rd53, %rd3, 256;
	mov.b32 	%r1484, 422;
$L__BB29_117:
	setp.ne.s32 	%p334, %r1490, 101;
	mov.b32 	%r1118, -1;
	vote.sync.all.pred 	%p335, %p334, %r1118;
	not.pred 	%p336, %p335;
	@%p336 bra 	$L__BB29_122;
	shr.u32 	%r1484, %r1484, 1;
	mul.wide.s32 	%rd529, %r1488, 8;
	add.s64 	%rd530, %rd53, %rd529;
	add.s64 	%rd528, %rd530, -256;
	// begin inline asm
	ld.relaxed.gpu.v2.u32 {%r1490, %r1491}, [%rd528];
	// end inline asm
	mov.u32 	%r1492, %r1484;
$L__BB29_119:
	setp.eq.s32 	%p398, %r1490, 99;
	mov.b32 	%r1200, -1;
	vote.sync.any.pred 	%p399, %p398, %r1200;
	not.pred 	%p400, %p399;
	@%p400 bra 	$L__BB29_121;
	mul.lo.s32 	%r1246, %r1480, 16807;
	and.b32  	%r1480, %r1246, 2147483647;
	add.s32 	%r1247, %r1492, 1;
	rem.u32 	%r1243, %r1480, %r1247;
	// begin inline asm
	nanosleep.u32 %r1243;
	// end inline asm
	shr.u32 	%r1492, %r1492, 1;
	// begin inline asm
	ld.relaxed.gpu.v2.u32 {%r1490, %r1491}, [%rd528];
	// end inline asm
	bra.uni 	$L__BB29_119;
$L__BB29_121:
	setp.eq.s32 	%p401, %r1490, 101;
	mov.b32 	%r1226, -1;
	vote.sync.ballot.b32 	%r1227, %p401, %r1226;
	and.b32  	%r1228, %r1227, %r1076;
	or.b32  	%r1229, %r1228, -2147483648;
	add.s32 	%r1230, %r1229, -1;
	not.b32 	%r1231, %r1229;
	and.b32  	%r1232, %r1231, %r1230;
	popc.b32 	%r1205, %r1232;
	mov.b32 	%r1204, 1;
	// begin inline asm
	shfl.sync.down.b32 %r1202, %r1491, %r1204, %r1205, %r1226;
	// end inline asm
	setp.lt.s32 	%p403, %r964, %r1205;
	selp.b32 	%r1233, %r1202, 0, %p403;
	add.s32 	%r1208, %r1233, %r1491;
	mov.b32 	%r1209, 2;
	// begin inline asm
	shfl.sync.down.b32 %r1207, %r1208, %r1209, %r1205, %r1226;
	// end inline asm
	setp.gt.s32 	%p404, %r1110, %r1205;
	selp.b32 	%r1235, 0, %r1207, %p404;
	add.s32 	%r1213, %r1208, %r1235;
	mov.b32 	%r1214, 4;
	// begin inline asm
	shfl.sync.down.b32 %r1212, %r1213, %r1214, %r1205, %r1226;
	// end inline asm
	setp.gt.s32 	%p405, %r1112, %r1205;
	selp.b32 	%r1237, 0, %r1212, %p405;
	add.s32 	%r1218, %r1213, %r1237;
	mov.b32 	%r1219, 8;
	// begin inline asm
	shfl.sync.down.b32 %r1217, %r1218, %r1219, %r1205, %r1226;
	// end inline asm
	setp.gt.s32 	%p406, %r1114, %r1205;
	selp.b32 	%r1239, 0, %r1217, %p406;
	add.s32 	%r1223, %r1218, %r1239;
	mov.b32 	%r1224, 16;
	// begin inline asm
	shfl.sync.down.b32 %r1222, %r1223, %r1224, %r1205, %r1226;
	// end inline asm
	setp.gt.s32 	%p407, %r1116, %r1205;
	selp.b32 	%r1241, 0, %r1222, %p407;
	add.s32 	%r1242, %r1241, %r1486;
	add.s32 	%r1486, %r1242, %r1223;
	add.s32 	%r1488, %r1488, -32;
	bra.uni 	$L__BB29_117;
$L__BB29_122:
	setp.ne.s32 	%p337, %r1497, 0;
	@%p337 bra 	$L__BB29_124;
	add.s32 	%r1121, %r1486, %r131;
	add.s64 	%rd434, %rd51, 256;
	mov.b32 	%r1120, 101;
	// begin inline asm
	st.relaxed.gpu.v2.u32 [%rd434], {%r1120, %r1121};
	// end inline asm
	st.shared.u32 	[_ZZN3cub18CUB_300001_SM_10006detail6select23DeviceSelectSweepKernelINS2_10policy_hubIjbiLb0ELNS0_10SelectImplE0EE10Policy1000EN6thrust24THRUST_300001_SM_1000_NS17counting_iteratorIjNS9_11use_defaultESB_SB_EENS9_18transform_iteratorI9NonZeroOpIjEPKjSB_SB_EEPjSJ_NS0_13ScanTileStateIiLb1EEENS0_8NullTypeESM_iNS2_19streaming_context_tIlLb1EEELS5_0EEEvT0_T1_T2_T3_T4_T5_T6_T7_iT8_NS1_7vsmem_tEE19static_temp_storage+100], %r1486;
	st.shared.u32 	[_ZZN3cub18CUB_300001_SM_10006detail6select23DeviceSelectSweepKernelINS2_10policy_hubIjbiLb0ELNS0_10SelectImplE0EE10Policy1000EN6thrust24THRUST_300001_SM_1000_NS17counting_iteratorIjNS9_11use_defaultESB_SB_EENS9_18transform_iteratorI9NonZeroOpIjEPKjSB_SB_EEPjSJ_NS0_13ScanTileStateIiLb1EEENS0_8NullTypeESM_iNS2_19streaming_context_tIlLb1EEELS5_0EEEvT0_T1_T2_T3_T4_T5_T6_T7_iT8_NS1_7vsmem_tEE19static_temp_storage+104], %r1121;
$L__BB29_124:
	setp.ne.s32 	%p338, %r964, 0;
	mov.u32 	%r1493, %r133;
	@%p338 bra 	$L__BB29_126;
	st.shared.u32 	[_ZZN3cub18CUB_300001_SM_10006detail6select23DeviceSelectSweepKernelINS2_10policy_hubIjbiLb0ELNS0_10SelectImplE0EE10Policy1000EN6thrust24THRUST_300001_SM_1000_NS17counting_iteratorIjNS9_11use_defaultESB_SB_EENS9_18transform_iteratorI9NonZeroOpIjEPKjSB_SB_EEPjSJ_NS0_13ScanTileStateIiLb1EEENS0_8NullTypeESM_iNS2_19streaming_context_tIlLb1EEELS5_0EEEvT0_T1_T2_T3_T4_T5_T6_T7_iT8_NS1_7vsmem_tEE19static_temp_storage+80], %r1486;
	mov.u32 	%r1493, %r1486;
$L__BB29_126:
	mov.u64 	%rd54, %rd194;
	bar.sync 	0;
	setp.eq.s32 	%p339, %r1497, 0;
	ld.shared.u32 	%r1122, [_ZZN3cub18CUB_300001_SM_10006detail6select23DeviceSelectSweepKernelINS2_10policy_hubIjbiLb0ELNS0_10SelectImplE0EE10Policy1000EN6thrust24THRUST_300001_SM_1000_NS17counting_iteratorIjNS9_11use_defaultESB_SB_EENS9_18transform_iteratorI9NonZeroOpIjEPKjSB_SB_EEPjSJ_NS0_13ScanTileStateIiLb1EEENS0_8NullTypeESM_iNS2_19streaming_context_tIlLb1EEELS5_0EEEvT0_T1_T2_T3_T4_T5_T6_T7_iT8_NS1_7vsmem_tEE19static_temp_storage+80];
	selp.b32 	%r1123, 0, %r1122, %p339;
	add.s32 	%r170, %r1123, %r1493;
	setp.ne.s32 	%p340, %r105, 0;
	selp.u32 	%r1124, 1, 0, %p340;
	add.s32 	%r171, %r170, %r1124;
	add.s32 	%r172, %r119, %r170;
	add.s32 	%r173, %r120, %r170;
	add.s32 	%r174, %r121, %r170;
	add.s32 	%r175, %r122, %r170;
	add.s32 	%r176, %r123, %r170;
	setp.ne.s32 	%p341, %r111, 0;
	selp.u32 	%r1125, 1, 0, %p341;
	add.s32 	%r177, %r176, %r1125;
	setp.ne.s32 	%p342, %r112, 0;
	selp.u32 	%r1126, 1, 0, %p342;
	add.s32 	%r178, %r177, %r1126;
	add.s32 	%r179, %r124, %r170;
	add.s32 	%r180, %r125, %r170;
	setp.ne.s32 	%p343, %r115, 0;
	selp.u32 	%r1127, 1, 0, %p343;
	add.s32 	%r181, %r180, %r1127;
	add.s32 	%r182, %r126, %r170;
	setp.ne.s32 	%p344, %r117, 0;
	selp.u32 	%r1128, 1, 0, %p344;
	add.s32 	%r183, %r182, %r1128;
	ld.shared.u32 	%r184, [_ZZN3cub18CUB_300001_SM_10006detail6select23DeviceSelectSweepKernelINS2_10policy_hubIjbiLb0ELNS0_10SelectImplE0EE10Policy1000EN6thrust24THRUST_300001_SM_1000_NS17counting_iteratorIjNS9_11use_defaultESB_SB_EENS9_18transform_iteratorI9NonZeroOpIjEPKjSB_SB_EEPjSJ_NS0_13ScanTileStateIiLb1EEENS0_8NullTypeESM_iNS2_19streaming_context_tIlLb1EEELS5_0EEEvT0_T1_T2_T3_T4_T5_T6_T7_iT8_NS1_7vsmem_tEE19static_temp_storage+108];
	ld.shared.u32 	%r185, [_ZZN3cub18CUB_300001_SM_10006detail6select23DeviceSelectSweepKernelINS2_10policy_hubIjbiLb0ELNS0_10SelectImplE0EE10Policy1000EN6thrust24THRUST_300001_SM_1000_NS17counting_iteratorIjNS9_11use_defaultESB_SB_EENS9_18transform_iteratorI9NonZeroOpIjEPKjSB_SB_EEPjSJ_NS0_13ScanTileStateIiLb1EEENS0_8NullTypeESM_iNS2_19streaming_context_tIlLb1EEELS5_0EEEvT0_T1_T2_T3_T4_T5_T6_T7_iT8_NS1_7vsmem_tEE19static_temp_storage+100];
	setp.gt.s32 	%p345, %r184, 512;
	@%p345 bra 	$L__BB29_183;
	setp.ne.s32 	%p346, %r105, 0;
	ld.param.u8 	%rs3, [%rd54];
	ld.param.u64 	%rd435, [%rd54+24];
	cvta.to.global.u64 	%rd55, %rd435;
	@%p346 bra 	$L__BB29_128;
	bra.uni 	$L__BB29_131;
$L__BB29_128:
	setp.ne.s16 	%p347, %rs3, 0;
	mov.b64 	%rd667, 0;
	@%p347 bra 	$L__BB29_130;
	ld.global.u64 	%rd667, [%rd55];
$L__BB29_130:
	cvt.s64.s32 	%rd437, %r170;
	add.s64 	%rd438, %rd667, %rd437;
	shl.b64 	%rd439, %rd438, 2;
	add.s64 	%rd440, %rd2, %rd439;
	st.global.u32 	[%rd440], %r91;
$L__BB29_131:
	setp.eq.s32 	%p348, %r106, 0;
	@%p348 bra 	$L__BB29_135;
	setp.ne.s16 	%p349, %rs3, 0;
	mov.b64 	%rd668, 0;
	@%p349 bra 	$L__BB29_134;
	ld.global.u64 	%rd668, [%rd55];
$L__BB29_134:
	cvt.s64.s32 	%rd442, %r171;
	add.s64 	%rd443, %rd668, %rd442;
	shl.b64 	%rd444, %rd443, 2;
	add.s64 	%rd445, %rd2, %rd444;
	st.global.u32 	[%rd445], %r92;
$L__BB29_135:
	setp.eq.s32 	%p350, %r107, 0;
	@%p350 bra 	$L__BB29_139;
	setp.ne.s16 	%p351, %rs3, 0;
	mov.b64 	%rd669, 0;
	@%p351 bra 	$L__BB29_138;
	ld.global.u64 	%rd669, [%rd55];
$L__BB29_138:
	cvt.s64.s32 	%rd447, %r172;
	add.s64 	%rd448, %rd669, %rd447;
	shl.b64 	%rd449, %rd448, 2;
	add.s64 	%rd450, %rd2, %rd449;
	st.global.u32 	[%rd450], %r93;
$L__BB29_139:
	setp.eq.s32 	%p352, %r108, 0;
	@%p352 bra 	$L__BB29_143;
	setp.ne.s16 	%p353, %rs3, 0;
	mov.b64 	%rd670, 0;
	@%p353 bra 	$L__BB29_142;
	ld.global.u64 	%rd670, [%rd55];
$L__BB29_142:
	cvt.s64.s32 	%rd452, %r173;
	add.s64 	%rd453, %rd670, %rd452;
	shl.b64 	%rd454, %rd453, 2;
	add.s64 	%rd455, %rd2, %rd454;
	st.global.u32 	[%rd455], %r94;
$L__BB29_143:
	setp.eq.s32 	%p354, %r109, 0;
	@%p354 bra 	$L__BB29_147;
	setp.ne.s16 	%p355, %rs3, 0;
	mov.b64 	%rd671, 0;
	@%p355 bra 	$L__BB29_146;
	ld.global.u64 	%rd671, [%rd55];
$L__BB29_146:
	cvt.s64.s32 	%rd457, %r174;
	add.s64 	%rd458, %rd671, %rd457;
	shl.b64 	%rd459, %rd458, 2;
	add.s64 	%rd460, %rd2, %rd459;
	st.global.u32 	[%rd460], %r95;
$L__BB29_147:
	setp.eq.s32 	%p356, %r110, 0;
	@%p356 bra 	$L__BB29_151;
	setp.ne.s16 	%p357, %rs3, 0;
	mov.b64 	%rd672, 0;
	@%p357 bra 	$L__BB29_150;
	ld.global.u64 	%rd672, [%rd55];
$L__BB29_150:
	cvt.s64.s32 	%rd462, %r175;
	add.s64 	%rd463, %rd672, %rd462;
	shl.b64 	%rd464, %rd463, 2;
	add.s64 	%rd465, %rd2, %rd464;
	st.global.u32 	[%rd465], %r96;
$L__BB29_151:
	setp.eq.s32 	%p358, %r111, 0;
	@%p358 bra 	$L__BB29_155;
	setp.ne.s16 	%p359, %rs3, 0;
	mov.b64 	%rd673, 0;
	@%p359 bra 	$L__BB29_154;
	ld.global.u64 	%rd673, [%rd55];
$L__BB29_154:
	cvt.s64.s32 	%rd467, %r176;
	add.s64 	%rd468, %rd673, %rd467;
	shl.b64 	%rd469, %rd468, 2;
	add.s64 	%rd470, %rd2, %rd469;
	st.global.u32 	[%rd470], %r97;
$L__BB29_155:
	setp.eq.s32 	%p360, %r112, 0;
	@%p360 bra 	$L__BB29_159;
	setp.ne.s16 	%p361, %rs3, 0;
	mov.b64 	%rd674, 0;
	@%p361 bra 	$L__BB29_158;
	ld.global.u64 	%rd674, [%rd55];
$L__BB29_158:
	cvt.s64.s32 	%rd472, %r177;
	add.s64 	%rd473, %rd674, %rd472;
	shl.b64 	%rd474, %rd473, 2;
	add.s64 	%rd475, %rd2, %rd474;
	st.global.u32 	[%rd475], %r98;
$L__BB29_159:
	setp.eq.s32 	%p362, %r113, 0;
	@%p362 bra 	$L__BB29_163;
	setp.ne.s16 	%p363, %rs3, 0;
	mov.b64 	%rd675, 0;
	@%p363 bra 	$L__BB29_162;
	ld.global.u64 	%rd675, [%rd55];
$L__BB29_162:
	cvt.s64.s32 	%rd477, %r178;
	add.s64 	%rd478, %rd675, %rd477;
	shl.b64 	%rd479, %rd478, 2;
	add.s64 	%rd480, %rd2, %rd479;
	st.global.u32 	[%rd480], %r99;
$L__BB29_163:
	setp.eq.s32 	%p364, %r114, 0;
	@%p364 bra 	$L__BB29_167;
	setp.ne.s16 	%p365, %rs3, 0;
	mov.b64 	%rd676, 0;
	@%p365 bra 	$L__BB29_166;
	ld.global.u64 	%rd676, [%rd55];
$L__BB29_166:
	cvt.s64.s32 	%rd482, %r179;
	add.s64 	%rd483, %rd676, %rd482;
	shl.b64 	%rd484, %rd483, 2;
	add.s64 	%rd485, %rd2, %rd484;
	st.global.u32 	[%rd485], %r100;
$L__BB29_167:
	setp.eq.s32 	%p366, %r115, 0;
	@%p366 bra 	$L__BB29_171;
	setp.ne.s16 	%p367, %rs3, 0;
	mov.b64 	%rd677, 0;
	@%p367 bra 	$L__BB29_170;
	ld.global.u64 	%rd677, [%rd55];
$L__BB29_170:
	cvt.s64.s32 	%rd487, %r180;
	add.s64 	%rd488, %rd677, %rd487;
	shl.b64 	%rd489, %rd488, 2;
	add.s64 	%rd490, %rd2, %rd489;
	st.global.u32 	[%rd490], %r101;
$L__BB29_171:
	setp.eq.s32 	%p368, %r116, 0;
	@%p368 bra 	$L__BB29_175;
	setp.ne.s16 	%p369, %rs3, 0;
	mov.b64 	%rd678, 0;
	@%p369 bra 	$L__BB29_174;
	ld.global.u64 	%rd678, [%rd55];
$L__BB29_174:
	cvt.s64.s32 	%rd492, %r181;
	add.s64 	%rd493, %rd678, %rd492;
	shl.b64 	%rd494, %rd493, 2;
	add.s64 	%rd495, %rd2, %rd494;
	st.global.u32 	[%rd495], %r102;
$L__BB29_175:
	setp.eq.s32 	%p370, %r117, 0;
	@%p370 bra 	$L__BB29_179;
	setp.ne.s16 	%p371, %rs3, 0;
	mov.b64 	%rd679, 0;
	@%p371 bra 	$L__BB29_178;
	ld.global.u64 	%rd679, [%rd55];
$L__BB29_178:
	cvt.s64.s32 	%rd497, %r182;
	add.s64 	%rd498, %rd679, %rd497;
	shl.b64 	%rd499, %rd498, 2;
	add.s64 	%rd500, %rd2, %rd499;
	st.global.u32 	[%rd500], %r103;
$L__BB29_179:
	setp.eq.s32 	%p372, %r118, 0;
	@%p372 bra 	$L__BB29_517;
	setp.ne.s16 	%p373, %rs3, 0;
	mov.b64 	%rd680, 0;
	@%p373 bra 	$L__BB29_182;
	ld.global.u64 	%rd680, [%rd55];
$L__BB29_182:
	cvt.s64.s32 	%rd502, %r183;
	add.s64 	%rd503, %rd680, %rd502;
	shl.b64 	%rd504, %rd503, 2;
	add.s64 	%rd505, %rd2, %rd504;
	st.global.u32 	[%rd505], %r104;
	bra.uni 	$L__BB29_517;
$L__BB29_183:
	setp.eq.s32 	%p374, %r105, 0;
	bar.sync 	0;
	@%p374 bra 	$L__BB29_185;
	sub.s32 	%r1129, %r170, %r185;
	shl.b32 	%r1130, %r1129, 2;
	mov.u32 	%r1131, _ZZN3cub18CUB_300001_SM_10006detail6select23DeviceSelectSweepKernelINS2_10policy_hubIjbiLb0ELNS0_10SelectImplE0EE10Policy1000EN6thrust24THRUST_300001_SM_1000_NS17counting_iteratorIjNS9_11use_defaultESB_SB_EENS9_18transform_iteratorI9NonZeroOpIjEPKjSB_SB_EEPjSJ_NS0_13ScanTileStateIiLb1EEENS0_8NullTypeESM_iNS2_19streaming_context_tIlLb1EEELS5_0EEEvT0_T1_T2_T3_T4_T5_T6_T7_iT8_NS1_7vsmem_tEE19static_temp_storage;
	add.s32 	%r1132, %r1131, %r1130;
	st.shared.u32 	[%r1132], %r91;
$L__BB29_185:
	setp.eq.s32 	%p375, %r106, 0;
	@%p375 bra 	$L__BB29_187;
	sub.s32 	%r1133, %r171, %r185;
	shl.b32 	%r1134, %r1133, 2;
	mov.u32 	%r1135, _ZZN3cub18CUB_300001_SM_10006detail6select23DeviceSelectSweepKernelINS2_10policy_hubIjbiLb0ELNS0_10SelectImplE0EE10Policy1000EN6thrust24THRUST_300001_SM_1000_NS17counting_iteratorIjNS9_11use_defaultESB_SB_EENS9_18transform_iteratorI9NonZeroOpIjEPKjSB_SB_EEPjSJ_NS0_13ScanTileStateIiLb1EEENS0_8NullTypeESM_iNS2_19streaming_context_tIlLb1EEELS5_0EEEvT0_T1_T2_T3_T4_T5_T6_T7_iT8_NS1_7vsmem_tEE19static_temp_storage;
	add.s32 	%r1136, %r1135, %r1134;
	st.shared.u32 	[%r1136], %r92;
$L__BB29_187:
	setp.eq.s32 	%p376, %r107, 0;
	@%p376 bra 	$L__BB29_189;
	sub.s32 	%r1137, %r172, %r185;
	shl.b32 	%r1138, %r1137, 2;
	mov.u32 	%r1139, _ZZN3cub18CUB_300001_SM_10006detail6select23DeviceSelectSweepKernelINS2_10policy_hubIjbiLb0ELNS0_10SelectImplE0EE10Policy1000EN6thrust24THRUST_300001_SM_1000_NS17counting_iteratorIjNS9_11use_defaultESB_SB_EENS9_18transform_iteratorI9NonZeroOpIjEPKjSB_SB_EEPjSJ_NS0_13ScanTileStateIiLb1EEENS0_8NullTypeESM_iNS2_19streaming_context_tIlLb1EEELS5_0EEEvT0_T1_T2_T3_T4_T5_T6_T7_iT8_NS1_7vsmem_tEE19static_temp_storage;
	add.s32 	%r1140, %r1139, %r1138;
	st.shared.u32 	[%r1140], %r93;
$L__BB29_189:
	setp.eq.s32 	%p377, %r108, 0;
	@%p377 bra 	$L__BB29_191;
	sub.s32 	%r1141, %r173, %r185;
	shl.b32 	%r1142, %r1141, 2;
	mov.u32 	%r1143, _ZZN3cub18CUB_300001_SM_10006detail6select23DeviceSelectSweepKernelINS2_10policy_hubIjbiLb0ELNS0_10SelectImplE0EE10Policy1000EN6thrust24THRUST_300001_SM_1000_NS17counting_iteratorIjNS9_11use_defaultESB_SB_EENS9_18transform_iteratorI9NonZeroOpIjEPKjSB_SB_EEPjSJ_NS0_13ScanTileStateIiLb1EEENS0_8NullTypeESM_iNS2_19streaming_context_tIlLb1EEELS5_0EEEvT0_T1_T2_T3_T4_T5_T6_T7_iT8_NS1_7vsmem_tEE19static_temp_storage;
	add.s32 	%r1144, %r1143, %r1142;
	st.shared.u32 	[%r1144], %r94;
$L__BB29_191:
	setp.eq.s32 	%p378, %r109, 0;
	@%p378 bra 	$L__BB29_193;
	sub.s32 	%r1145, %r174, %r185;
	shl.b32 	%r1146, %r1145, 2;
	mov.u32 	%r1147, _ZZN3cub18CUB_300001_SM_10006detail6select23DeviceSelectSweepKernelINS2_10policy_hubIjbiLb0ELNS0_10SelectImplE0EE10Policy1000EN6thrust24THRUST_300001_SM_1000_NS17counting_iteratorIjNS9_11use_defaultESB_SB_EENS9_18transform_iteratorI9NonZeroOpIjEPKjSB_SB_EEPjSJ_NS0_13ScanTileStateIiLb1EEENS0_8NullTypeESM_iNS2_19streaming_context_tIlLb1EEELS5_0EEEvT0_T1_T2_T3_T4_T5_T6_T7_iT8_NS1_7vsmem_tEE19static_temp_storage;
	add.s32 	%r1148, %r1147, %r1146;
	st.shared.u32 	[%r1148], %r95;
$L__BB29_193:
	setp.eq.s32 	%p379, %r110, 0;
	@%p379 bra 	$L__BB29_195;
	sub.s32 	%r1149, %r175, %r185;
	shl.b32 	%r1150, %r1149, 2;
	mov.u32 	%r1151, _ZZN3cub18CUB_300001_SM_10006detail6select23DeviceSelectSweepKernelINS2_10policy_hubIjbiLb0ELNS0_10SelectImplE0EE10Policy1000EN6thrust24THRUST_300001_SM_1000_NS17counting_iteratorIjNS9_11use_defaultESB_SB_EENS9_18transform_iteratorI9NonZeroOpIjEPKjSB_SB_EEPjSJ_NS0_13ScanTileStateIiLb1EEENS0_8NullTypeESM_iNS2_19streaming_context_tIlLb1EEELS5_0EEEvT0_T1_T2_T3_T4_T5_T6_T7_iT8_NS1_7vsmem_tEE19static_temp_storage;
	add.s32 	%r1152, %r1151, %r1150;
	st.shared.u32 	[%r1152], %r96;
$L__BB29_195:
	setp.eq.s32 	%p380, %r111, 0;
	@%p380 bra 	$L__BB29_197;
	sub.s32 	%r1153, %r176, %r185;
	shl.b32 	%r1154, %r1153, 2;
	mov.u32 	%r1155, _ZZN3cub18CUB_300001_SM_10006detail6select23DeviceSelectSweepKernelINS2_10policy_hubIjbiLb0ELNS0_10SelectImplE0EE10Policy1000EN6thrust24THRUST_300001_SM_1000_NS17counting_iteratorIjNS9_11use_defaultESB_SB_EENS9_18transform_iteratorI9NonZeroOpIjEPKjSB_SB_EEPjSJ_NS0_13ScanTileStateIiLb1EEENS0_8NullTypeESM_iNS2_19streaming_context_tIlLb1EEELS5_0EEEvT0_T1_T2_T3_T4_T5_T6_T7_iT8_NS1_7vsmem_tEE19static_temp_storage;
	add.s32 	%r1156, %r1155, %r1154;
	st.shared.u32 	[%r1156], %r97;
$L__BB29_197:
	setp.eq.s32 	%p381, %r112, 0;
	@%p381 bra 	$L__BB29_199;
	sub.s32 	%r1157, %r177, %r185;
	shl.b32 	%r1158, %r1157, 2;
	mov.u32 	%r1159, _ZZN3cub18CUB_300001_SM_10006detail6select23DeviceSelectSweepKernelINS2_10policy_hubIjbiLb0ELNS0_10SelectImplE0EE10Policy1000EN6thrust24THRUST_300001_SM_1000_NS17counting_iteratorIjNS9_11use_defaultESB_SB_EENS9_18transform_iteratorI9NonZeroOpIjEPKjSB_SB_EEPjSJ_NS0_13ScanTileStateIiLb1EEENS0_8NullTypeESM_iNS2_19streaming_context_tIlLb1EEELS5_0EEEvT0_T1_T2_T3_T4_T5_T6_T7_iT8_NS1_7vsmem_tEE19static_temp_storage;
	add.s32 	%r1160, %r1159, %r1158;
	st.shared.u32 	[%r1160], %r98;
$L__BB29_199:
	setp.eq.s32 	%p382, %r113, 0;
	@%p382 bra 	$L__BB29_201;
	sub.s32 	%r1161, %r178, %r185;
	shl.b32 	%r1162, %r1161, 2;
	mov.u32 	%r1163, _ZZN3cub18CUB_300001_SM_10006detail6select23DeviceSelectSweepKernelINS2_10policy_hubIjbiLb0ELNS0_10SelectImplE0EE10Policy1000EN6thrust24THRUST_300001_SM_1000_NS17counting_iteratorIjNS9_11use_defaultESB_SB_EENS9_18transform_iteratorI9NonZeroOpIjEPKjSB_SB_EEPjSJ_NS0_13ScanTileStateIiLb1EEENS0_8NullTypeESM_iNS2_19streaming_context_tIlLb1EEELS5_0EEEvT0_T1_T2_T3_T4_T5_T6_T7_iT8_NS1_7vsmem_tEE19static_temp_storage;
	add.s32 	%r1164, %r1163, %r1162;
	st.shared.u32 	[%r1164], %r99;
$L__BB29_201:
	setp.eq.s32 	%p383, %r114, 0;
	@%p383 bra 	$L__BB29_203;
	sub.s32 	%r1165, %r179, %r185;
	shl.b32 	%r1166, %r1165, 2;
	mov.u32 	%r1167, _ZZN3cub18CUB_300001_SM_10006detail6select23DeviceSelectSweepKernelINS2_10policy_hubIjbiLb0ELNS0_10SelectImplE0EE10Policy1000EN6thrust24THRUST_300001_SM_1000_NS17counting_iteratorIjNS9_11use_defaultESB_SB_EENS9_18transform_iteratorI9NonZeroOpIjEPKjSB_SB_EEPjSJ_NS0_13ScanTileStateIiLb1EEENS0_8NullTypeESM_iNS2_19streaming_context_tIlLb1EEELS5_0EEEvT0_T1_T2_T3_T4_T5_T6_T7_iT8_NS1_7vsmem_tEE19static_temp_storage;
	add.s32 	%r1168, %r1167, %r1166;
	st.shared.u32 	[%r1168], %r100;
$L__BB29_203:
	setp.eq.s32 	%p384, %r115, 0;
	@%p384 bra 	$L__BB29_205;
	sub.s32 	%r1169, %r180, %r185;
	shl.b32 	%r1170, %r1169, 2;
	mov.u32 	%r1171, _ZZN3cub18CUB_300001_SM_10006detail6select23DeviceSelectSweepKernelINS2_10policy_hubIjbiLb0ELNS0_10SelectImplE0EE10Policy1000EN6thrust24THRUST_300001_SM_1000_NS17counting_iteratorIjNS9_11use_defaultESB_SB_EENS9_18transform_iteratorI9NonZeroOpIjEPKjSB_SB_EEPjSJ_NS0_13ScanTileStateIiLb1EEENS0_8NullTypeESM_iNS2_19streaming_context_tIlLb1EEELS5_0EEEvT0_T1_T2_T3_T4_T5_T6_T7_iT8_NS1_7vsmem_tEE19static_temp_storage;
	add.s32 	%r1172, %r1171, %r1170;
	st.shared.u32 	[%r1172], %r101;
$L__BB29_205:
	setp.eq.s32 	%p385, %r116, 0;
	@%p385 bra 	$L__BB29_207;
	sub.s32 	%r1173, %r181, %r185;
	shl.b32 	%r1174, %r1173, 2;
	mov.u32 	%r1175, _ZZN3cub18CUB_300001_SM_10006detail6select23DeviceSelectSweepKernelINS2_10policy_hubIjbiLb0ELNS0_10SelectImplE0EE10Policy1000EN6thrust24THRUST_300001_SM_1000_NS17counting_iteratorIjNS9_11use_defaultESB_SB_EENS9_18transform_iteratorI9NonZeroOpIjEPKjSB_SB_EEPjSJ_NS0_13ScanTileStateIiLb1EEENS0_8NullTypeESM_iNS2_19streaming_context_tIlLb1EEELS5_0EEEvT0_T1_T2_T3_T4_T5_T6_T7_iT8_NS1_7vsmem_tEE19static_temp_storage;
	add.s32 	%r1176, %r1175, %r1174;
	st.shared.u32 	[%r1176], %r102;
$L__BB29_207:
	setp.eq.s32 	%p386, %r117, 0;
	@%p386 bra 	$L__BB29_209;
	sub.s32 	%r1177, %r182, %r185;
	shl.b32 	%r1178, %r1177, 2;
	mov.u32 	%r1179, _ZZN3cub18CUB_300001_SM_10006detail6select23DeviceSelectSweepKernelINS2_10policy_hubIjbiLb0ELNS0_10SelectImplE0EE10Policy1000EN6thrust24THRUST_300001_SM_1000_NS17counting_iteratorIjNS9_11use_defaultESB_SB_EENS9_18transform_iteratorI9NonZeroOpIjEPKjSB_SB_EEPjSJ_NS0_13ScanTileStateIiLb1EEENS0_8NullTypeESM_iNS2_19streaming_context_tIlLb1EEELS5_0EEEvT0_T1_T2_T3_T4_T5_T6_T7_iT8_NS1_7vsmem_tEE19static_temp_storage;
	add.s32 	%r1180, %r1179, %r1178;
	st.shared.u32 	[%r1180], %r103;
$L__BB29_209:
	setp.eq.s32 	%p387, %r118, 0;
	@%p387 bra 	$L__BB29_211;
	sub.s32 	%r1181, %r183, %r185;
	shl.b32 	%r1182, %r1181, 2;
	mov.u32 	%r1183, _ZZN3cub18CUB_300001_SM_10006detail6select23DeviceSelectSweepKernelINS2_10policy_hubIjbiLb0ELNS0_10SelectImplE0EE10Policy1000EN6thrust24THRUST_300001_SM_1000_NS17counting_iteratorIjNS9_11use_defaultESB_SB_EENS9_18transform_iteratorI9NonZeroOpIjEPKjSB_SB_EEPjSJ_NS0_13ScanTileStateIiLb1EEENS0_8NullTypeESM_iNS2_19streaming_context_tIlLb1EEELS5_0EEEvT0_T1_T2_T3_T4_T5_T6_T7_iT8_NS1_7vsmem_tEE19static_temp_storage;
	add.s32 	%r1184, %r1183, %r1182;
	st.shared.u32 	[%r1184], %r104;
$L__BB29_211:
	bar.sync 	0;
	setp.ge.s32 	%p388, %r1497, %r184;
	@%p388 bra 	$L__BB29_517;
	ld.param.u8 	%rs4, [%rd54];
	ld.param.u64 	%rd506, [%rd54+24];
	cvta.to.global.u64 	%rd56, %rd506;
	not.b32 	%r1185, %r1497;
	add.s32 	%r186, %r184, %r1185;
	and.b32  	%r1186, %r186, 1536;
	setp.eq.s32 	%p389, %r1186, 1536;
	@%p389 bra 	$L__BB29_217;
	shr.u32 	%r1187, %r186, 9;
	add.s32 	%r1188, %r1187, 1;
	and.b32  	%r1189, %r1188, 3;
	add.s32 	%r1496, %r1497, %r185;
	shl.b32 	%r1190, %r1497, 2;
	mov.u32 	%r1191, _ZZN3cub18CUB_300001_SM_10006detail6select23DeviceSelectSweepKernelINS2_10policy_hubIjbiLb0ELNS0_10SelectImplE0EE10Policy1000EN6thrust24THRUST_300001_SM_1000_NS17counting_iteratorIjNS9_11use_defaultESB_SB_EENS9_18transform_iteratorI9NonZeroOpIjEPKjSB_SB_EEPjSJ_NS0_13ScanTileStateIiLb1EEENS0_8NullTypeESM_iNS2_19streaming_context_tIlLb1EEELS5_0EEEvT0_T1_T2_T3_T4_T5_T6_T7_iT8_NS1_7vsmem_tEE19static_temp_storage;
	add.s32 	%r1495, %r1191, %r1190;
	neg.s32 	%r1494, %r1189;
	shl.b32 	%r1192, %r1188, 9;
	and.b32  	%r1193, %r1192, 1536;
	add.s32 	%r1497, %r1497, %r1193;
$L__BB29_214:
	.pragma "nounroll";
	setp.ne.s16 	%p390, %rs4, 0;
	ld.shared.u32 	%r194, [%r1495];
	mov.b64 	%rd662, 0;
	@%p390 bra 	$L__BB29_216;
	ld.global.u64 	%rd662, [%rd56];
$L__BB29_216:
	cvt.s64.s32 	%rd508, %r1496;
	add.s64 	%rd509, %rd662, %rd508;
	shl.b64 	%rd510, %rd509, 2;
	add.s64 	%rd511, %rd2, %rd510;
	st.global.u32 	[%rd511], %r194;
	add.s32 	%r1496, %r1496, 512;
	add.s32 	%r1495, %r1495, 2048;
	add.s32 	%r1494, %r1494, 1;
	setp.ne.s32 	%p391, %r1494, 0;
	@%p391 bra 	$L__BB29_214;
$L__BB29_217:
	setp.lt.u32 	%p392, %r186, 1536;
	@%p392 bra 	$L__BB29_517;
	add.s32 	%r1499, %r1497, %r185;
	shl.b32 	%r1194, %r1497, 2;
	mov.u32 	%r1195, _ZZN3cub18CUB_300001_SM_10006detail6select23DeviceSelectSweepKernelINS2_10policy_hubIjbiLb0ELNS0_10SelectImplE0EE10Policy1000EN6thrust24THRUST_300001_SM_1000_NS17counting_iteratorIjNS9_11use_defaultESB_SB_EENS9_18transform_iteratorI9NonZeroOpIjEPKjSB_SB_EEPjSJ_NS0_13ScanTileStateIiLb1EEENS0_8NullTypeESM_iNS2_19streaming_context_tIlLb1EEELS5_0EEEvT0_T1_T2_T3_T4_T5_T6_T7_iT8_NS1_7vsmem_tEE19static_temp_storage;
	add.s32 	%r1196, %r1194, %r1195;
	add.s32 	%r1498, %r1196, 4096;
$L__BB29_219:
	setp.ne.s16 	%p393, %rs4, 0;
	cvt.s64.s32 	%rd59, %r1499;
	ld.shared.u32 	%r204, [%r1498+-4096];
	mov.b64 	%rd663, 0;
	@%p393 bra 	$L__BB29_221;
	ld.global.u64 	%rd663, [%rd56];
$L__BB29_221:
	setp.ne.s16 	%p394, %rs4, 0;
	add.s64 	%rd514, %rd663, %rd59;
	shl.b64 	%rd515, %rd514, 2;
	add.s64 	%rd516, %rd2, %rd515;
	st.global.u32 	[%rd516], %r204;
	ld.shared.u32 	%r205, [%r1498+-2048];
	mov.b64 	%rd664, 0;
	@%p394 bra 	$L__BB29_223;
	ld.global.u64 	%rd664, [%rd56];
$L__BB29_223:
	setp.ne.s16 	%p395, %rs4, 0;
	add.s64 	%rd518, %rd664, %rd59;
	shl.b64 	%rd519, %rd518, 2;
	add.s64 	%rd520, %rd2, %rd519;
	st.global.u32 	[%rd520+2048], %r205;
	ld.shared.u32 	%r206, [%r1498];
	mov.b64 	%rd665, 0;
	@%p395 bra 	$L__BB29_225;
	ld.global.u64 	%rd665, [%rd56];
$L__BB29_225:
	setp.ne.s16 	%p396, %rs4, 0;
	add.s64 	%rd522, %rd665, %rd59;
	shl.b64 	%rd523, %rd522, 2;
	add.s64 	%rd524, %rd2, %rd523;
	st.global.u32 	[%rd524+4096], %r206;
	ld.shared.u32 	%r207, [%r1498+2048];
	mov.b64 	%rd666, 0;
	@%p396 bra 	$L__BB29_227;
	ld.global.u64 	%rd666, [%rd56];
$L__BB29_227:
	cvt.u32.u64 	%r1197, %rd59;
	add.s64 	%rd525, %rd666, %rd59;
	shl.b64 	%rd526, %rd525, 2;
	add.s64 	%rd527, %rd2, %rd526;
	st.global.u32 	[%rd527+6144], %r207;
	add.s32 	%r1497, %r1497, 2048;
	add.s32 	%r1499, %r1197, 2048;
	add.s32 	%r1498, %r1498, 8192;
	setp.lt.s32 	%p397, %r1497, %r184;
	@%p397 bra 	$L__BB29_219;
	bra.uni 	$L__BB29_517;
$L__BB29_228:
	ld.param.u32 	%r1472, [_ZN3cub18CUB_300001_SM_10006detail6select23DeviceSelectSweepKernelINS2_10policy_hubIjbiLb0ELNS0_10SelectImplE0EE10Policy1000EN6thrust24THRUST_300001_SM_1000_NS17counting_iteratorIjNS9_11use_defaultESB_SB_EENS9_18transform_iteratorI9NonZeroOpIjEPKjSB_SB_EEPjSJ_NS0_13ScanTileStateIiLb1EEENS0_8NullTypeESM_iNS2_19streaming_context_tIlLb1EEELS5_0EEEvT0_T1_T2_T3_T4_T5_T6_T7_iT8_NS1_7vsmem_tE_param_7];
	sub.s32 	%r211, %r1472, %r3;
	setp.ne.s32 	%p2, %r1480, 0;
	@%p2 bra 	$L__BB29_361;
	ld.param.u8 	%rs29, [%rd1];
	setp.eq.s16 	%p158, %rs29, 0;
	ld.param.u64 	%rd308, [%rd1+16];
	cvt.u32.u64 	%r784, %rd308;
	selp.b32 	%r785, %r784, 0, %p158;
	mov.u32 	%r1517, %tid.x;
	mul.lo.s32 	%r786, %r1517, 14;
	add.s32 	%r787, %r1, %r3;
	add.s32 	%r788, %r787, %r785;
	setp.ge.s32 	%p159, %r786, %r211;
	add.s32 	%r213, %r788, %r786;
	or.b32  	%r214, %r786, 1;
	add.s32 	%r215, %r213, 1;
	add.s32 	%r216, %r786, 2;
	add.s32 	%r217, %r213, 2;
	add.s32 	%r218, %r786, 3;
	add.s32 	%r219, %r213, 3;
	add.s32 	%r220, %r786, 4;
	add.s32 	%r221, %r213, 4;
	add.s32 	%r222, %r786, 5;
	add.s32 	%r223, %r213, 5;
	add.s32 	%r224, %r786, 6;
	add.s32 	%r225, %r213, 6;
	add.s32 	%r226, %r786, 7;
	add.s32 	%r227, %r213, 7;
	add.s32 	%r228, %r786, 8;
	add.s32 	%r229, %r213, 8;
	add.s32 	%r230, %r786, 9;
	add.s32 	%r231, %r213, 9;
	add.s32 	%r232, %r786, 10;
	add.s32 	%r233, %r213, 10;
	add.s32 	%r234, %r786, 11;
	add.s32 	%r235, %r213, 11;
	add.s32 	%r236, %r786, 12;
	add.s32 	%r237, %r213, 12;
	add.s32 	%r238, %r786, 13;
	add.s32 	%r239, %r213, 13;
	bar.sync 	0;
	selp.b64 	%rd309, %rd308, 0, %p158;
	cvt.u64.u32 	%rd310, %r3;
	add.s64 	%rd311, %rd309, %rd310;
	cvt.u64.u32 	%rd312, %r786;
	add.s64 	%rd313, %rd311, %rd312;
	shl.b64 	%rd314, %rd313, 2;
	add.s64 	%rd96, %rd4, %rd314;
	mov.b32 	%r1501, 1;
	@%p159 bra 	$L__BB29_231;
	ld.global.u32 	%r789, [%rd96];
	setp.ne.s32 	%p160, %r789, 0;
	selp.u32 	%r1501, 1, 0, %p160;
$L__BB29_231:
	setp.ge.s32 	%p161, %r214, %r211;
	mov.b32 	%r1502, 1;
	@%p161 bra 	$L__BB29_233;
	ld.global.u32 	%r791, [%rd96+4];
	setp.ne.s32 	%p162, %r791, 0;
	selp.u32 	%r1502, 1, 0, %p162;
$L__BB29_233:
	setp.ge.s32 	%p163, %r216, %r211;
	mov.b32 	%r1503, 1;
	@%p163 bra 	$L__BB29_235;
	ld.global.u32 	%r793, [%rd96+8];
	setp.ne.s32 	%p164, %r793, 0;
	selp.u32 	%r1503, 1, 0, %p164;
$L__BB29_235:
	setp.ge.s32 	%p165, %r218, %r211;
	mov.b32 	%r1504, 1;
	@%p165 bra 	$L__BB29_237;
	ld.global.u32 	%r795, [%rd96+12];
	setp.ne.s32 	%p166, %r795, 0;
	selp.u32 	%r1504, 1, 0, %p166;
$L__BB29_237:
	setp.ge.s32 	%p167, %r220, %r211;
	mov.b32 	%r1505, 1;
	@%p167 bra 	$L__BB29_239;
	ld.global.u32 	%r797, [%rd96+16];
	setp.ne.s32 	%p168, %r797, 0;
	selp.u32 	%r1505, 1, 0, %p168;
$L__BB29_239:
	setp.ge.s32 	%p169, %r222, %r211;
	mov.b32 	%r1506, 1;
	@%p169 bra 	$L__BB29_241;
	ld.global.u32 	%r799, [%rd96+20];
	setp.ne.s32 	%p170, %r799, 0;
	selp.u32 	%r1506, 1, 0, %p170;
$L__BB29_241:
	setp.ge.s32 	%p171, %r224, %r211;
	mov.b32 	%r1507, 1;
	@%p171 bra 	$L__BB29_243;
	ld.global.u32 	%r801, [%rd96+24];
	setp.ne.s32 	%p172, %r801, 0;
	selp.u32 	%r1507, 1, 0, %p172;
$L__BB29_243:
	setp.ge.s32 	%p173, %r226, %r211;
	mov.b32 	%r1508, 1;
	@%p173 bra 	$L__BB29_245;
	ld.global.u32 	%r803, [%rd96+28];
	setp.ne.s32 	%p174, %r803, 0;
	selp.u32 	%r1508, 1, 0, %p174;
$L__BB29_245:
	setp.ge.s32 	%p175, %r228, %r211;
	mov.b32 	%r1509, 1;
	@%p175 bra 	$L__BB29_247;
	ld.global.u32 	%r805, [%rd96+32];
	setp.ne.s32 	%p176, %r805, 0;
	selp.u32 	%r1509, 1, 0, %p176;
$L__BB29_247:
	setp.ge.s32 	%p177, %r230, %r211;
	mov.b32 	%r1510, 1;
	@%p177 bra 	$L__BB29_249;
	ld.global.u32 	%r807, [%rd96+36];
	setp.ne.s32 	%p178, %r807, 0;
	selp.u32 	%r1510, 1, 0, %p178;
$L__BB29_249:
	setp.ge.s32 	%p179, %r232, %r211;
	mov.b32 	%r1511, 1;
	@%p179 bra 	$L__BB29_251;
	ld.global.u32 	%r809, [%rd96+40];
	setp.ne.s32 	%p180, %r809, 0;
	selp.u32 	%r1511, 1, 0, %p180;
$L__BB29_251:
	setp.ge.s32 	%p181, %r234, %r211;
	mov.b32 	%r1512, 1;
	@%p181 bra 	$L__BB29_253;
	ld.global.u32 	%r811, [%rd96+44];
	setp.ne.s32 	%p182, %r811, 0;
	selp.u32 	%r1512, 1, 0, %p182;
$L__BB29_253:
	setp.ge.s32 	%p183, %r236, %r211;
	mov.b32 	%r1513, 1;
	@%p183 bra 	$L__BB29_255;
	ld.global.u32 	%r813, [%rd96+48];
	setp.ne.s32 	%p184, %r813, 0;
	selp.u32 	%r1513, 1, 0, %p184;
$L__BB29_255:
	setp.ge.s32 	%p185, %r238, %r211;
	mov.b32 	%r1514, 1;
	@%p185 bra 	$L__BB29_257;
	ld.global.u32 	%r815, [%rd96+52];
	setp.ne.s32 	%p186, %r815, 0;
	selp.u32 	%r1514, 1, 0, %p186;
$L__BB29_257:
	bar.sync 	0;
	add.s32 	%r268, %r1502, %r1501;
	add.s32 	%r847, %r1503, %r268;
	add.s32 	%r848, %r1504, %r847;
	add.s32 	%r269, %r1505, %r848;
	add.s32 	%r270, %r1506, %r269;
	add.s32 	%r849, %r1507, %r270;
	add.s32 	%r850, %r1508, %r849;
	add.s32 	%r851, %r1509, %r850;
	add.s32 	%r852, %r1510, %r851;
	add.s32 	%r853, %r1511, %r852;
	add.s32 	%r854, %r1512, %r853;
	add.s32 	%r855, %r1513, %r854;
	add.s32 	%r821, %r1514, %r855;
	shr.u32 	%r272, %r1517, 5;
	// begin inline asm
	mov.u32 %r816, %laneid;
	// end inline asm
	mov.b32 	%r819, 1;
	mov.b32 	%r844, 0;
	mov.b32 	%r846, -1;
	// begin inline asm
	{  .reg .s32 r0;  .reg .pred p;  shfl.sync.up.b32 r0|p, %r821, %r819, %r844, %r846;  @p add.s32 r0, r0, %r821;  mov.s32 %r817, r0;}
	// end inline asm
	mov.b32 	%r825, 2;
	// begin inline asm
	{  .reg .s32 r0;  .reg .pred p;  shfl.sync.up.b32 r0|p, %r817, %r825, %r844, %r846;  @p add.s32 r0, r0, %r817;  mov.s32 %r823, r0;}
	// end inline asm
	mov.b32 	%r831, 4;
	// begin inline asm
	{  .reg .s32 r0;  .reg .pred p;  shfl.sync.up.b32 r0|p, %r823, %r831, %r844, %r846;  @p add.s32 r0, r0, %r823;  mov.s32 %r829, r0;}
	// end inline asm
	mov.b32 	%r837, 8;
	// begin inline asm
	{  .reg .s32 r0;  .reg .pred p;  shfl.sync.up.b32 r0|p, %r829, %r837, %r844, %r846;  @p add.s32 r0, r0, %r829;  mov.s32 %r835, r0;}
	// end inline asm
	mov.b32 	%r843, 16;
	// begin inline asm
	{  .reg .s32 r0;  .reg .pred p;  shfl.sync.up.b32 r0|p, %r835, %r843, %r844, %r846;  @p add.s32 r0, r0, %r835;  mov.s32 %r841, r0;}
	// end inline asm
	setp.ne.s32 	%p187, %r816, 31;
	@%p187 bra 	$L__BB29_259;
	shl.b32 	%r856, %r272, 2;
	mov.u32 	%r857, _ZZN3cub18CUB_300001_SM_10006detail6select23DeviceSelectSweepKernelINS2_10policy_hubIjbiLb0ELNS0_10SelectImplE0EE10Policy1000EN6thrust24THRUST_300001_SM_1000_NS17counting_iteratorIjNS9_11use_defaultESB_SB_EENS9_18transform_iteratorI9NonZeroOpIjEPKjSB_SB_EEPjSJ_NS0_13ScanTileStateIiLb1EEENS0_8NullTypeESM_iNS2_19streaming_context_tIlLb1EEELS5_0EEEvT0_T1_T2_T3_T4_T5_T6_T7_iT8_NS1_7vsmem_tEE19static_temp_storage;
	add.s32 	%r858, %r857, %r856;
	st.shared.u32 	[%r858], %r841;
$L__BB29_259:
	bar.sync 	0;
	ld.shared.v4.u32 	{%r275, %r276, %r277, %r278}, [_ZZN3cub18CUB_300001_SM_10006detail6select23DeviceSelectSweepKernelINS2_10policy_hubIjbiLb0ELNS0_10SelectImplE0EE10Policy1000EN6thrust24THRUST_300001_SM_1000_NS17counting_iteratorIjNS9_11use_defaultESB_SB_EENS9_18transform_iteratorI9NonZeroOpIjEPKjSB_SB_EEPjSJ_NS0_13ScanTileStateIiLb1EEENS0_8NullTypeESM_iNS2_19streaming_context_tIlLb1EEELS5_0EEEvT0_T1_T2_T3_T4_T5_T6_T7_iT8_NS1_7vsmem_tEE19static_temp_storage];
	shr.u32 	%r859, %r1517, 5;
	add.s32 	%r860, %r276, %r275;
	setp.eq.s32 	%p188, %r859, 2;
	selp.b32 	%r861, %r860, %r275, %p188;
	add.s32 	%r862, %r860, %r277;
	setp.eq.s32 	%p189, %r859, 3;
	selp.b32 	%r863, %r862, %r861, %p189;
	add.s32 	%r864, %r862, %r278;
	setp.eq.s32 	%p190, %r859, 4;
	selp.b32 	%r865, %r864, %r863, %p190;
	ld.shared.v4.u32 	{%r279, %r280, %r281, %r282}, [_ZZN3cub18CUB_300001_SM_10006detail6select23DeviceSelectSweepKernelINS2_10policy_hubIjbiLb0ELNS0_10SelectImplE0EE10Policy1000EN6thrust24THRUST_300001_SM_1000_NS17counting_iteratorIjNS9_11use_defaultESB_SB_EENS9_18transform_iteratorI9NonZeroOpIjEPKjSB_SB_EEPjSJ_NS0_13ScanTileStateIiLb1EEENS0_8NullTypeESM_iNS2_19streaming_context_tIlLb1EEELS5_0EEEvT0_T1_T2_T3_T4_T5_T6_T7_iT8_NS1_7vsmem_tEE19static_temp_storage+16];
	add.s32 	%r866, %r864, %r279;
	setp.eq.s32 	%p191, %r859, 5;
	selp.b32 	%r867, %r866, %r865, %p191;
	add.s32 	%r868, %r866, %r280;
	setp.eq.s32 	%p192, %r859, 6;
	selp.b32 	%r869, %r868, %r867, %p192;
	add.s32 	%r870, %r868, %r281;
	setp.eq.s32 	%p193, %r859, 7;
	selp.b32 	%r871, %r870, %r869, %p193;
	add.s32 	%r872, %r870, %r282;
	setp.eq.s32 	%p194, %r859, 8;
	selp.b32 	%r873, %r872, %r871, %p194;
	ld.shared.v4.u32 	{%r283, %r284, %r285, %r286}, [_ZZN3cub18CUB_300001_SM_10006detail6select23DeviceSelectSweepKernelINS2_10policy_hubIjbiLb0ELNS0_10SelectImplE0EE10Policy1000EN6thrust24THRUST_300001_SM_1000_NS17counting_iteratorIjNS9_11use_defaultESB_SB_EENS9_18transform_iteratorI9NonZeroOpIjEPKjSB_SB_EEPjSJ_NS0_13ScanTileStateIiLb1EEENS0_8NullTypeESM_iNS2_19streaming_context_tIlLb1EEELS5_0EEEvT0_T1_T2_T3_T4_T5_T6_T7_iT8_NS1_7vsmem_tEE19static_temp_storage+32];
	add.s32 	%r874, %r872, %r283;
	setp.eq.s32 	%p195, %r859, 9;
	selp.b32 	%r875, %r874, %r873, %p195;
	add.s32 	%r876, %r874, %r284;
	setp.eq.s32 	%p196, %r859, 10;
	selp.b32 	%r877, %r876, %r875, %p196;
	add.s32 	%r878, %r876, %r285;
	setp.eq.s32 	%p197, %r859, 11;
	selp.b32 	%r879, %r878, %r877, %p197;
	add.s32 	%r880, %r878, %r286;
	setp.eq.s32 	%p198, %r859, 12;
	selp.b32 	%r881, %r880, %r879, %p198;
	ld.shared.v4.u32 	{%r287, %r288, %r289, %r290}, [_ZZN3cub18CUB_300001_SM_10006detail6select23DeviceSelectSweepKernelINS2_10policy_hubIjbiLb0ELNS0_10SelectImplE0EE10Policy1000EN6thrust24THRUST_300001_SM_1000_NS17counting_iteratorIjNS9_11use_defaultESB_SB_EENS9_18transform_iteratorI9NonZeroOpIjEPKjSB_SB_EEPjSJ_NS0_13ScanTileStateIiLb1EEENS0_8NullTypeESM_iNS2_19streaming_context_tIlLb1EEELS5_0EEEvT0_T1_T2_T3_T4_T5_T6_T7_iT8_NS1_7vsmem_tEE19static_temp_storage+48];
	add.s32 	%r882, %r880, %r287;
	setp.eq.s32 	%p199, %r859, 13;
	selp.b32 	%r883, %r882, %r881, %p199;
	add.s32 	%r884, %r882, %r288;
	setp.eq.s32 	%p200, %r859, 14;
	selp.b32 	%r885, %r884, %r883, %p200;
	add.s32 	%r886, %r884, %r289;
	setp.eq.s32 	%p201, %r859, 15;
	selp.b32 	%r887, %r886, %r885, %p201;
	setp.lt.u32 	%p202, %r1517, 32;
	selp.b32 	%r888, 0, %r887, %p202;
	setp.eq.s32 	%p203, %r816, 0;
	sub.s32 	%r889, %r841, %r821;
	selp.b32 	%r890, 0, %r889, %p203;
	add.s32 	%r291, %r888, %r890;
	add.s32 	%r292, %r291, %r1501;
	add.s32 	%r293, %r268, %r291;
	add.s32 	%r294, %r293, %r1503;
	add.s32 	%r295, %r294, %r1504;
	add.s32 	%r296, %r269, %r291;
	add.s32 	%r297, %r270, %r291;
	add.s32 	%r298, %r297, %r1507;
	add.s32 	%r299, %r298, %r1508;
	add.s32 	%r300, %r299, %r1509;
	add.s32 	%r301, %r300, %r1510;
	add.s32 	%r302, %r301, %r1511;
	add.s32 	%r303, %r302, %r1512;
	add.s32 	%r304, %r303, %r1513;
	add.s32 	%r891, %r211, %r290;
	add.s32 	%r892, %r891, %r886;
	add.s32 	%r1555, %r892, -7168;
	setp.gt.s32 	%p204, %r1555, 512;
	@%p204 bra 	$L__BB29_316;
	mov.u64 	%rd315, %rd194;
	ld.param.u8 	%rs5, [%rd315];
	ld.param.u64 	%rd316, [%rd315+24];
	cvta.to.global.u64 	%rd97, %rd316;
	setp.ne.s32 	%p205, %r1501, 0;
	setp.lt.s32 	%p206, %r291, %r1555;
	and.pred  	%p207, %p205, %p206;
	@%p207 bra 	$L__BB29_261;
	bra.uni 	$L__BB29_264;
$L__BB29_261:
	setp.ne.s16 	%p208, %rs5, 0;
	mov.b64 	%rd688, 0;
	@%p208 bra 	$L__BB29_263;
	ld.global.u64 	%rd688, [%rd97];
$L__BB29_263:
	cvt.s64.s32 	%rd318, %r291;
	add.s64 	%rd319, %rd688, %rd318;
	shl.b64 	%rd320, %rd319, 2;
	add.s64 	%rd321, %rd2, %rd320;
	st.global.u32 	[%rd321], %r213;
$L__BB29_264:
	setp.eq.s32 	%p209, %r1502, 0;
	setp.ge.s32 	%p210, %r292, %r1555;
	or.pred  	%p211, %p209, %p210;
	@%p211 bra 	$L__BB29_268;
	setp.ne.s16 	%p212, %rs5, 0;
	mov.b64 	%rd689, 0;
	@%p212 bra 	$L__BB29_267;
	ld.global.u64 	%rd689, [%rd97];
$L__BB29_267:
	cvt.s64.s32 	%rd323, %r292;
	add.s64 	%rd324, %rd689, %rd323;
	shl.b64 	%rd325, %rd324, 2;
	add.s64 	%rd326, %rd2, %rd325;
	st.global.u32 	[%rd326], %r215;
$L__BB29_268:
	setp.eq.s32 	%p213, %r1503, 0;
	setp.ge.s32 	%p214, %r293, %r1555;
	or.pred  	%p215, %p213, %p214;
	@%p215 bra 	$L__BB29_272;
	setp.ne.s16 	%p216, %rs5, 0;
	mov.b64 	%rd690, 0;
	@%p216 bra 	$L__BB29_271;
	ld.global.u64 	%rd690, [%rd97];
$L__BB29_271:
	cvt.s64.s32 	%rd328, %r293;
	add.s64 	%rd329, %rd690, %rd328;
	shl.b64 	%rd330, %rd329, 2;
	add.s64 	%rd331, %rd2, %rd330;
	st.global.u32 	[%rd331], %r217;
$L__BB29_272:
	setp.eq.s32 	%p217, %r1504, 0;
	setp.ge.s32 	%p218, %r294, %r1555;
	or.pred  	%p219, %p217, %p218;
	@%p219 bra 	$L__BB29_276;
	setp.ne.s16 	%p220, %rs5, 0;
	mov.b64 	%rd691, 0;
	@%p220 bra 	$L__BB29_275;
	ld.global.u64 	%rd691, [%rd97];
$L__BB29_275:
	cvt.s64.s32 	%rd333, %r294;
	add.s64 	%rd334, %rd691, %rd333;
	shl.b64 	%rd335, %rd334, 2;
	add.s64 	%rd336, %rd2, %rd335;
	st.global.u32 	[%rd336], %r219;
$L__BB29_276:
	setp.eq.s32 	%p221, %r1505, 0;
	setp.ge.s32 	%p222, %r295, %r1555;
	or.pred  	%p223, %p221, %p222;
	@%p223 bra 	$L__BB29_280;
	setp.ne.s16 	%p224, %rs5, 0;
	mov.b64 	%rd692, 0;
	@%p224 bra 	$L__BB29_279;
	ld.global.u64 	%rd692, [%rd97];
$L__BB29_279:
	cvt.s64.s32 	%rd338, %r295;
	add.s64 	%rd339, %rd692, %rd338;
	shl.b64 	%rd340, %rd339, 2;
	add.s64 	%rd341, %rd2, %rd340;
	st.global.u32 	[%rd341], %r221;
$L__BB29_280:
	setp.eq.s32 	%p225, %r1506, 0;
	setp.ge.s32 	%p226, %r296, %r1555;
	or.pred  	%p227, %p225, %p226;
	@%p227 bra 	$L__BB29_284;
	setp.ne.s16 	%p228, %rs5, 0;
	mov.b64 	%rd693, 0;
	@%p228 bra 	$L__BB29_283;
	ld.global.u64 	%rd693, [%rd97];
$L__BB29_283:
	cvt.s64.s32 	%rd343, %r296;
	add.s64 	%rd344, %rd693, %rd343;
	shl.b64 	%rd345, %rd344, 2;
	add.s64 	%rd346, %rd2, %rd345;
	st.global.u32 	[%rd346], %r223;
$L__BB29_284:
	setp.eq.s32 	%p229, %r1507, 0;
	setp.ge.s32 	%p230, %r297, %r1555;
	or.pred  	%p231, %p229, %p230;
	@%p231 bra 	$L__BB29_288;
	setp.ne.s16 	%p232, %rs5, 0;
	mov.b64 	%rd694, 0;
	@%p232 bra 	$L__BB29_287;
	ld.global.u64 	%rd694, [%rd97];
$L__BB29_287:
	cvt.s64.s32 	%rd348, %r297;
	add.s64 	%rd349, %rd694, %rd348;
	shl.b64 	%rd350, %rd349, 2;
	add.s64 	%rd351, %rd2, %rd350;
	st.global.u32 	[%rd351], %r225;
$L__BB29_288:
	setp.eq.s32 	%p233, %r1508, 0;
	setp.ge.s32 	%p234, %r298, %r1555;
	or.pred  	%p235, %p233, %p234;
	@%p235 bra 	$L__BB29_292;
	setp.ne.s16 	%p236, %rs5, 0;
	mov.b64 	%rd695, 0;
	@%p236 bra 	$L__BB29_291;
	ld.global.u64 	%rd695, [%rd97];
$L__BB29_291:
	cvt.s64.s32 	%rd353, %r298;
	add.s64 	%rd354, %rd695, %rd353;
	shl.b64 	%rd355, %rd354, 2;
	add.s64 	%rd356, %rd2, %rd355;
	st.global.u32 	[%rd356], %r227;
$L__BB29_292:
	setp.eq.s32 	%p237, %r1509, 0;
	setp.ge.s32 	%p238, %r299, %r1555;
	or.pred  	%p239, %p237, %p238;
	@%p239 bra 	$L__BB29_296;
	setp.ne.s16 	%p240, %rs5, 0;
	mov.b64 	%rd696, 0;
	@%p240 bra 	$L__BB29_295;
	ld.global.u64 	%rd696, [%rd97];
$L__BB29_295:
	cvt.s64.s32 	%rd358, %r299;
	add.s64 	%rd359, %rd696, %rd358;
	shl.b64 	%rd360, %rd359, 2;
	add.s64 	%rd361, %rd2, %rd360;
	st.global.u32 	[%rd361], %r229;
$L__BB29_296:
	setp.eq.s32 	%p241, %r1510, 0;
	setp.ge.s32 	%p242, %r300, %r1555;
	or.pred  	%p243, %p241, %p242;
	@%p243 bra 	$L__BB29_300;
	setp.ne.s16 	%p244, %rs5, 0;
	mov.b64 	%rd697, 0;
	@%p244 bra 	$L__BB29_299;
	ld.global.u64 	%rd697, [%rd97];
$L__BB29_299:
	cvt.s64.s32 	%rd363, %r300;
	add.s64 	%rd364, %rd697, %rd363;
	shl.b64 	%rd365, %rd364, 2;
	add.s64 	%rd366, %rd2, %rd365;
	st.global.u32 	[%rd366], %r231;
$L__BB29_300:
	setp.eq.s32 	%p245, %r1511, 0;
	setp.ge.s32 	%p246, %r301, %r1555;
	or.pred  	%p247, %p245, %p246;
	@%p247 bra 	$L__BB29_304;
	setp.ne.s16 	%p248, %rs5, 0;
	mov.b64 	%rd698, 0;
	@%p248 bra 	$L__BB29_303;
	ld.global.u64 	%rd698, [%rd97];
$L__BB29_303:
	cvt.s64.s32 	%rd368, %r301;
	add.s64 	%rd369, %rd698, %rd368;
	shl.b64 	%rd370, %rd369, 2;
	add.s64 	%rd371, %rd2, %rd370;
	st.global.u32 	[%rd371], %r233;
$L__BB29_304:
	setp.eq.s32 	%p249, %r1512, 0;
	setp.ge.s32 	%p250, %r302, %r1555;
	or.pred  	%p251, %p249, %p250;
	@%p251 bra 	$L__BB29_308;
	setp.ne.s16 	%p252, %rs5, 0;
	mov.b64 	%rd699, 0;
	@%p252 bra 	$L__BB29_307;
	ld.global.u64 	%rd699, [%rd97];
$L__BB29_307:
	cvt.s64.s32 	%rd373, %r302;
	add.s64 	%rd374, %rd699, %rd373;
	shl.b64 	%rd375, %rd374, 2;
	add.s64 	%rd376, %rd2, %rd375;
	st.global.u32 	[%rd376], %r235;
$L__BB29_308:
	setp.eq.s32 	%p253, %r1513, 0;
	setp.ge.s32 	%p254, %r303, %r1555;
	or.pred  	%p255, %p253, %p254;
	@%p255 bra 	$L__BB29_312;
	setp.ne.s16 	%p256, %rs5, 0;
	mov.b64 	%rd700, 0;
	@%p256 bra 	$L__BB29_311;
	ld.global.u64 	%rd700, [%rd97];
$L__BB29_311:
	cvt.s64.s32 	%rd378, %r303;
	add.s64 	%rd379, %rd700, %rd378;
	shl.b64 	%rd380, %rd379, 2;
	add.s64 	%rd381, %rd2, %rd380;
	st.global.u32 	[%rd381], %r237;
$L__BB29_312:
	setp.eq.s32 	%p257, %r1514, 0;
	setp.ge.s32 	%p258, %r304, %r1555;
	or.pred  	%p259, %p257, %p258;
	@%p259 bra 	$L__BB29_509;
	setp.ne.s16 	%p260, %rs5, 0;
	mov.b64 	%rd701, 0;
	@%p260 bra 	$L__BB29_315;
	ld.global.u64 	%rd701, [%rd97];
$L__BB29_315:
	cvt.s64.s32 	%rd383, %r304;
	add.s64 	%rd384, %rd701, %rd383;
	shl.b64 	%rd385, %rd384, 2;
	add.s64 	%rd386, %rd2, %rd385;
	st.global.u32 	[%rd386], %r239;
	bra.uni 	$L__BB29_509;
$L__BB29_316:
	bar.sync 	0;
	setp.eq.s32 	%p261, %r1501, 0;
	@%p261 bra 	$L__BB29_318;
	shl.b32 	%r893, %r291, 2;
	mov.u32 	%r894, _ZZN3cub18CUB_300001_SM_10006detail6select23DeviceSelectSweepKernelINS2_10policy_hubIjbiLb0ELNS0_10SelectImplE0EE10Policy1000EN6thrust24THRUST_300001_SM_1000_NS17counting_iteratorIjNS9_11use_defaultESB_SB_EENS9_18transform_iteratorI9NonZeroOpIjEPKjSB_SB_EEPjSJ_NS0_13ScanTileStateIiLb1EEENS0_8NullTypeESM_iNS2_19streaming_context_tIlLb1EEELS5_0EEEvT0_T1_T2_T3_T4_T5_T6_T7_iT8_NS1_7vsmem_tEE19static_temp_storage;
	add.s32 	%r895, %r894, %r893;
	st.shared.u32 	[%r895], %r213;
$L__BB29_318:
	setp.eq.s32 	%p262, %r1502, 0;
	@%p262 bra 	$L__BB29_320;
	shl.b32 	%r896, %r292, 2;
	mov.u32 	%r897, _ZZN3cub18CUB_300001_SM_10006detail6select23DeviceSelectSweepKernelINS2_10policy_hubIjbiLb0ELNS0_10SelectImplE0EE10Policy1000EN6thrust24THRUST_300001_SM_1000_NS17counting_iteratorIjNS9_11use_defaultESB_SB_EENS9_18transform_iteratorI9NonZeroOpIjEPKjSB_SB_EEPjSJ_NS0_13ScanTileStateIiLb1EEENS0_8NullTypeESM_iNS2_19streaming_context_tIlLb1EEELS5_0EEEvT0_T1_T2_T3_T4_T5_T6_T7_iT8_NS1_7vsmem_tEE19static_temp_storage;
	add.s32 	%r898, %r897, %r896;
	st.shared.u32 	[%r898], %r215;
$L__BB29_320:
	setp.eq.s32 	%p263, %r1503, 0;
	@%p263 bra 	$L__BB29_322;
	shl.b32 	%r899, %r293, 2;
	mov.u32 	%r900, _ZZN3cub18CUB_300001_SM_10006detail6select23DeviceSelectSweepKernelINS2_10policy_hubIjbiLb0ELNS0_10SelectImplE0EE10Policy1000EN6thrust24THRUST_300001_SM_1000_NS17counting_iteratorIjNS9_11use_defaultESB_SB_EENS9_18transform_iteratorI9NonZeroOpIjEPKjSB_SB_EEPjSJ_NS0_13ScanTileStateIiLb1EEENS0_8NullTypeESM_iNS2_19streaming_context_tIlLb1EEELS5_0EEEvT0_T1_T2_T3_T4_T5_T6_T7_iT8_NS1_7vsmem_tEE19static_temp_storage;
	add.s32 	%r901, %r900, %r899;
	st.shared.u32 	[%r901], %r217;
$L__BB29_322:
	setp.eq.s32 	%p264, %r1504, 0;
	@%p264 bra 	$L__BB29_324;
	shl.b32 	%r902, %r294, 2;
	mov.u32 	%r903, _ZZN3cub18CUB_300001_SM_10006detail6select23DeviceSelectSweepKernelINS2_10policy_hubIjbiLb0ELNS0_10SelectImplE0EE10Policy1000EN6thrust24THRUST_300001_SM_1000_NS17counting_iteratorIjNS9_11use_defaultESB_SB_EENS9_18transform_iteratorI9NonZeroOpIjEPKjSB_SB_EEPjSJ_NS0_13ScanTileStateIiLb1EEENS0_8NullTypeESM_iNS2_19streaming_context_tIlLb1EEELS5_0EEEvT0_T1_T2_T3_T4_T5_T6_T7_iT8_NS1_7vsmem_tEE19static_temp_storage;
	add.s32 	%r904, %r903, %r902;
	st.shared.u32 	[%r904], %r219;
$L__BB29_324:
	setp.eq.s32 	%p265, %r1505, 0;
	@%p265 bra 	$L__BB29_326;
	shl.b32 	%r905, %r295, 2;
	mov.u32 	%r906, _ZZN3cub18CUB_300001_SM_10006detail6select23DeviceSelectSweepKernelINS2_10policy_hubIjbiLb0ELNS0_10SelectImplE0EE10Policy1000EN6thrust24THRUST_300001_SM_1000_NS17counting_iteratorIjNS9_11use_defaultESB_SB_EENS9_18transform_iteratorI9NonZeroOpIjEPKjSB_SB_EEPjSJ_NS0_13ScanTileStateIiLb1EEENS0_8NullTypeESM_iNS2_19streaming_context_tIlLb1EEELS5_0EEEvT0_T1_T2_T3_T4_T5_T6_T7_iT8_NS1_7vsmem_tEE19static_temp_storage;
	add.s32 	%r907, %r906, %r905;
	st.shared.u32 	[%r907], %r221;
$L__BB29_326:
	setp.eq.s32 	%p266, %r1506, 0;
	@%p266 bra 	$L__BB29_328;
	shl.b32 	%r908, %r296, 2;
	mov.u32 	%r909, _ZZN3cub18CUB_300001_SM_10006detail6select23DeviceSelectSweepKernelINS2_10policy_hubIjbiLb0ELNS0_10SelectImplE0EE10Policy1000EN6thrust24THRUST_300001_SM_1000_NS17counting_iteratorIjNS9_11use_defaultESB_SB_EENS9_18transform_iteratorI9NonZeroOpIjEPKjSB_SB_EEPjSJ_NS0_13ScanTileStateIiLb1EEENS0_8NullTypeESM_iNS2_19streaming_context_tIlLb1EEELS5_0EEEvT0_T1_T2_T3_T4_T5_T6_T7_iT8_NS1_7vsmem_tEE19static_temp_storage;
	add.s32 	%r910, %r909, %r908;
	st.shared.u32 	[%r910], %r223;
$L__BB29_328:
	setp.eq.s32 	%p267, %r1507, 0;
	@%p267 bra 	$L__BB29_330;
	shl.b32 	%r911, %r297, 2;
	mov.u32 	%r912, _ZZN3cub18CUB_300001_SM_10006detail6select23DeviceSelectSweepKernelINS2_10policy_hubIjbiLb0ELNS0_10SelectImplE0EE10Policy1000EN6thrust24THRUST_300001_SM_1000_NS17counting_iteratorIjNS9_11use_defaultESB_SB_EENS9_18transform_iteratorI9NonZeroOpIjEPKjSB_SB_EEPjSJ_NS0_13ScanTileStateIiLb1EEENS0_8NullTypeESM_iNS2_19streaming_context_tIlLb1EEELS5_0EEEvT0_T1_T2_T3_T4_T5_T6_T7_iT8_NS1_7vsmem_tEE19static_temp_storage;
	add.s32 	%r913, %r912, %r911;
	st.shared.u32 	[%r913], %r225;
$L__BB29_330:
	setp.eq.s32 	%p268, %r1508, 0;
	@%p268 bra 	$L__BB29_332;
	shl.b32 	%r914, %r298, 2;
	mov.u32 	%r915, _ZZN3cub18CUB_300001_SM_10006detail6select23DeviceSelectSweepKernelINS2_10policy_hubIjbiLb0ELNS0_10SelectImplE0EE10Policy1000EN6thrust24THRUST_300001_SM_1000_NS17counting_iteratorIjNS9_11use_defaultESB_SB_EENS9_18transform_iteratorI9NonZeroOpIjEPKjSB_SB_EEPjSJ_NS0_13ScanTileStateIiLb1EEENS0_8NullTypeESM_iNS2_19streaming_context_tIlLb1EEELS5_0EEEvT0_T1_T2_T3_T4_T5_T6_T7_iT8_NS1_7vsmem_tEE19static_temp_storage;
	add.s32 	%r916, %r915, %r914;
	st.shared.u32 	[%r916], %r227;
$L__BB29_332:
	setp.eq.s32 	%p269, %r1509, 0;
	@%p269 bra 	$L__BB29_334;
	shl.b32 	%r917, %r299, 2;
	mov.u32 	%r918, _ZZN3cub18CUB_300001_SM_10006detail6select23DeviceSelectSweepKernelINS2_10policy_hubIjbiLb0ELNS0_10SelectImplE0EE10Policy1000EN6thrust24THRUST_300001_SM_1000_NS17counting_iteratorIjNS9_11use_defaultESB_SB_EENS9_18transform_iteratorI9NonZeroOpIjEPKjSB_SB_EEPjSJ_NS0_13ScanTileStateIiLb1EEENS0_8NullTypeESM_iNS2_19streaming_context_tIlLb1EEELS5_0EEEvT0_T1_T2_T3_T4_T5_T6_T7_iT8_NS1_7vsmem_tEE19static_temp_storage;
	add.s32 	%r919, %r918, %r917;
	st.shared.u32 	[%r919], %r229;
$L__BB29_334:
	setp.eq.s32 	%p270, %r1510, 0;
	@%p270 bra 	$L__BB29_336;
	shl.b32 	%r920, %r300, 2;
	mov.u32 	%r921, _ZZN3cub18CUB_300001_SM_10006detail6select23DeviceSelectSweepKernelINS2_10policy_hubIjbiLb0ELNS0_10SelectImplE0EE10Policy1000EN6thrust24THRUST_300001_SM_1000_NS17counting_iteratorIjNS9_11use_defaultESB_SB_EENS9_18transform_iteratorI9NonZeroOpIjEPKjSB_SB_EEPjSJ_NS0_13ScanTileStateIiLb1EEENS0_8NullTypeESM_iNS2_19streaming_context_tIlLb1EEELS5_0EEEvT0_T1_T2_T3_T4_T5_T6_T7_iT8_NS1_7vsmem_tEE19static_temp_storage;
	add.s32 	%r922, %r921, %r920;
	st.shared.u32 	[%r922], %r231;
$L__BB29_336:
	setp.eq.s32 	%p271, %r1511, 0;
	@%p271 bra 	$L__BB29_338;
	shl.b32 	%r923, %r301, 2;
	mov.u32 	%r924, _ZZN3cub18CUB_300001_SM_10006detail6select23DeviceSelectSweepKernelINS2_10policy_hubIjbiLb0ELNS0_10SelectImplE0EE10Policy1000EN6thrust24THRUST_300001_SM_1000_NS17counting_iteratorIjNS9_11use_defaultESB_SB_EENS9_18transform_iteratorI9NonZeroOpIjEPKjSB_SB_EEPjSJ_NS0_13ScanTileStateIiLb1EEENS0_8NullTypeESM_iNS2_19streaming_context_tIlLb1EEELS5_0EEEvT0_T1_T2_T3_T4_T5_T6_T7_iT8_NS1_7vsmem_tEE19static_temp_storage;
	add.s32 	%r925, %r924, %r923;
	st.shared.u32 	[%r925], %r233;
$L__BB29_338:
	setp.eq.s32 	%p272, %r1512, 0;
	@%p272 bra 	$L__BB29_340;
	shl.b32 	%r926, %r302, 2;
	mov.u32 	%r927, _ZZN3cub18CUB_300001_SM_10006detail6select23DeviceSelectSweepKernelINS2_10policy_hubIjbiLb0ELNS0_10SelectImplE0EE10Policy1000EN6thrust24THRUST_300001_SM_1000_NS17counting_iteratorIjNS9_11use_defaultESB_SB_EENS9_18transform_iteratorI9NonZeroOpIjEPKjSB_SB_EEPjSJ_NS0_13ScanTileStateIiLb1EEENS0_8NullTypeESM_iNS2_19streaming_context_tIlLb1EEELS5_0EEEvT0_T1_T2_T3_T4_T5_T6_T7_iT8_NS1_7vsmem_tEE19static_temp_storage;
	add.s32 	%r928, %r927, %r926;
	st.shared.u32 	[%r928], %r235;
$L__BB29_340:
	setp.eq.s32 	%p273, %r1513, 0;
	@%p273 bra 	$L__BB29_342;
	shl.b32 	%r929, %r303, 2;
	mov.u32 	%r930, _ZZN3cub18CUB_300001_SM_10006detail6select23DeviceSelectSweepKernelINS2_10policy_hubIjbiLb0ELNS0_10SelectImplE0EE10Policy1000EN6thrust24THRUST_300001_SM_1000_NS17counting_iteratorIjNS9_11use_defaultESB_SB_EENS9_18transform_iteratorI9NonZeroOpIjEPKjSB_SB_EEPjSJ_NS0_13ScanTileStateIiLb1EEENS0_8NullTypeESM_iNS2_19streaming_context_tIlLb1EEELS5_0EEEvT0_T1_T2_T3_T4_T5_T6_T7_iT8_NS1_7vsmem_tEE19static_temp_storage;
	add.s32 	%r931, %r930, %r929;
	st.shared.u32 	[%r931], %r237;
$L__BB29_342:
	setp.eq.s32 	%p274, %r1514, 0;
	@%p274 bra 	$L__BB29_344;
	shl.b32 	%r932, %r304, 2;
	mov.u32 	%r933, _ZZN3cub18CUB_300001_SM_10006detail6select23DeviceSelectSweepKernelINS2_10policy_hubIjbiLb0ELNS0_10SelectImplE0EE10Policy1000EN6thrust24THRUST_300001_SM_1000_NS17counting_iteratorIjNS9_11use_defaultESB_SB_EENS9_18transform_iteratorI9NonZeroOpIjEPKjSB_SB_EEPjSJ_NS0_13ScanTileStateIiLb1EEENS0_8NullTypeESM_iNS2_19streaming_context_tIlLb1EEELS5_0EEEvT0_T1_T2_T3_T4_T5_T6_T7_iT8_NS1_7vsmem_tEE19static_temp_storage;
	add.s32 	%r934, %r933, %r932;
	st.shared.u32 	[%r934], %r239;
$L__BB29_344:
	bar.sync 	0;
	setp.ge.u32 	%p275, %r1517, %r1555;
	@%p275 bra 	$L__BB29_509;
	ld.param.u32 	%r1474, [_ZN3cub18CUB_300001_SM_10006detail6select23DeviceSelectSweepKernelINS2_10policy_hubIjbiLb0ELNS0_10SelectImplE0EE10Policy1000EN6thrust24THRUST_300001_SM_1000_NS17counting_iteratorIjNS9_11use_defaultESB_SB_EENS9_18transform_iteratorI9NonZeroOpIjEPKjSB_SB_EEPjSJ_NS0_13ScanTileStateIiLb1EEENS0_8NullTypeESM_iNS2_19streaming_context_tIlLb1EEELS5_0EEEvT0_T1_T2_T3_T4_T5_T6_T7_iT8_NS1_7vsmem_tE_param_7];
	mov.u64 	%rd387, %rd194;
	ld.param.u8 	%rs6, [%rd387];
	ld.param.u64 	%rd388, [%rd387+24];
	cvta.to.global.u64 	%rd98, %rd388;
	add.s32 	%r935, %r276, %r277;
	add.s32 	%r936, %r935, %r278;
	add.s32 	%r937, %r936, %r279;
	add.s32 	%r938, %r937, %r280;
	add.s32 	%r939, %r938, %r281;
	add.s32 	%r940, %r939, %r282;
	add.s32 	%r941, %r940, %r283;
	add.s32 	%r942, %r941, %r284;
	add.s32 	%r943, %r942, %r285;
	add.s32 	%r944, %r943, %r286;
	add.s32 	%r945, %r944, %r287;
	add.s32 	%r946, %r945, %r288;
	add.s32 	%r947, %r946, %r289;
	add.s32 	%r948, %r947, %r290;
	add.s32 	%r949, %r948, %r275;
	add.s32 	%r950, %r949, %r1474;
	sub.s32 	%r951, %r950, %r1517;
	add.s32 	%r306, %r951, -7169;
	and.b32  	%r952, %r306, 1536;
	setp.eq.s32 	%p276, %r952, 1536;
	@%p276 bra 	$L__BB29_350;
	cvt.u64.u32 	%rd681, %r1517;
	shl.b32 	%r953, %r1517, 2;
	mov.u32 	%r954, _ZZN3cub18CUB_300001_SM_10006detail6select23DeviceSelectSweepKernelINS2_10policy_hubIjbiLb0ELNS0_10SelectImplE0EE10Policy1000EN6thrust24THRUST_300001_SM_1000_NS17counting_iteratorIjNS9_11use_defaultESB_SB_EENS9_18transform_iteratorI9NonZeroOpIjEPKjSB_SB_EEPjSJ_NS0_13ScanTileStateIiLb1EEENS0_8NullTypeESM_iNS2_19streaming_context_tIlLb1EEELS5_0EEEvT0_T1_T2_T3_T4_T5_T6_T7_iT8_NS1_7vsmem_tEE19static_temp_storage;
	add.s32 	%r1516, %r954, %r953;
	shr.u32 	%r955, %r306, 9;
	add.s32 	%r956, %r955, 1;
	and.b32  	%r957, %r956, 3;
	neg.s32 	%r1515, %r957;
$L__BB29_347:
	.pragma "nounroll";
	setp.ne.s16 	%p277, %rs6, 0;
	ld.shared.u32 	%r311, [%r1516];
	mov.b64 	%rd682, 0;
	@%p277 bra 	$L__BB29_349;
	ld.global.u64 	%rd682, [%rd98];
$L__BB29_349:
	add.s64 	%rd390, %rd682, %rd681;
	shl.b64 	%rd391, %rd390, 2;
	add.s64 	%rd392, %rd2, %rd391;
	st.global.u32 	[%rd392], %r311;
	add.s64 	%rd681, %rd681, 512;
	cvt.u32.u64 	%r1517, %rd681;
	add.s32 	%r1516, %r1516, 2048;
	add.s32 	%r1515, %r1515, 1;
	setp.ne.s32 	%p278, %r1515, 0;
	@%p278 bra 	$L__BB29_347;
$L__BB29_350:
	setp.lt.u32 	%p279, %r306, 1536;
	@%p279 bra 	$L__BB29_509;
	mul.wide.u32 	%rd394, %r1517, 4;
	add.s64 	%rd104, %rd2, %rd394;
	shl.b32 	%r958, %r1517, 2;
	mov.u32 	%r959, _ZZN3cub18CUB_300001_SM_10006detail6select23DeviceSelectSweepKernelINS2_10policy_hubIjbiLb0ELNS0_10SelectImplE0EE10Policy1000EN6thrust24THRUST_300001_SM_1000_NS17counting_iteratorIjNS9_11use_defaultESB_SB_EENS9_18transform_iteratorI9NonZeroOpIjEPKjSB_SB_EEPjSJ_NS0_13ScanTileStateIiLb1EEENS0_8NullTypeESM_iNS2_19streaming_context_tIlLb1EEELS5_0EEEvT0_T1_T2_T3_T4_T5_T6_T7_iT8_NS1_7vsmem_tEE19static_temp_storage;
	add.s32 	%r960, %r958, %r959;
	add.s32 	%r1518, %r960, 4096;
	mov.b64 	%rd683, 0;
$L__BB29_352:
	setp.ne.s16 	%p280, %rs6, 0;
	ld.shared.u32 	%r319, [%r1518+-4096];
	mov.b64 	%rd684, 0;
	@%p280 bra 	$L__BB29_354;
	ld.global.u64 	%rd684, [%rd98];
$L__BB29_354:
	setp.ne.s16 	%p281, %rs6, 0;
	shl.b64 	%rd397, %rd684, 2;
	add.s64 	%rd398, %rd683, %rd397;
	add.s64 	%rd399, %rd104, %rd398;
	st.global.u32 	[%rd399], %r319;
	ld.shared.u32 	%r320, [%r1518+-2048];
	mov.b64 	%rd685, 0;
	@%p281 bra 	$L__BB29_356;
	ld.global.u64 	%rd685, [%rd98];
$L__BB29_356:
	setp.ne.s16 	%p282, %rs6, 0;
	shl.b64 	%rd401, %rd685, 2;
	add.s64 	%rd402, %rd683, %rd401;
	add.s64 	%rd403, %rd104, %rd402;
	st.global.u32 	[%rd403+2048], %r320;
	ld.shared.u32 	%r321, [%r1518];
	mov.b64 	%rd686, 0;
	@%p282 bra 	$L__BB29_358;
	ld.global.u64 	%rd686, [%rd98];
$L__BB29_358:
	setp.ne.s16 	%p283, %rs6, 0;
	shl.b64 	%rd405, %rd686, 2;
	add.s64 	%rd406, %rd683, %rd405;
	add.s64 	%rd407, %rd104, %rd406;
	st.global.u32 	[%rd407+4096], %r321;
	ld.shared.u32 	%r322, [%r1518+2048];
	mov.b64 	%rd687, 0;
	@%p283 bra 	$L__BB29_360;
	ld.global.u64 	%rd687, [%rd98];
$L__BB29_360:
	shl.b64 	%rd408, %rd687, 2;
	add.s64 	%rd409, %rd683, %rd408;
	add.s64 	%rd410, %rd104, %rd409;
	st.global.u32 	[%rd410+6144], %r322;
	add.s32 	%r1517, %r1517, 2048;
	add.s64 	%rd683, %rd683, 8192;
	add.s32 	%r1518, %r1518, 8192;
	setp.lt.s32 	%p284, %r1517, %r1555;
	@%p284 bra 	$L__BB29_352;
	bra.uni 	$L__BB29_509;
$L__BB29_361:
	ld.param.u8 	%rs9, [%rd1];
	setp.eq.s16 	%p3, %rs9, 0;
	ld.param.u64 	%rd197, [%rd1+16];
	cvt.u32.u64 	%r481, %rd197;
	selp.b32 	%r482, %r481, 0, %p3;
	mov.u32 	%r1551, %tid.x;
	mul.lo.s32 	%r483, %r1551, 14;
	add.s32 	%r484, %r1, %r3;
	add.s32 	%r485, %r484, %r482;
	setp.ge.s32 	%p4, %r483, %r211;
	add.s32 	%r326, %r485, %r483;
	or.b32  	%r327, %r483, 1;
	add.s32 	%r328, %r326, 1;
	add.s32 	%r329, %r483, 2;
	add.s32 	%r330, %r326, 2;
	add.s32 	%r331, %r483, 3;
	add.s32 	%r332, %r326, 3;
	add.s32 	%r333, %r483, 4;
	add.s32 	%r334, %r326, 4;
	add.s32 	%r335, %r483, 5;
	add.s32 	%r336, %r326, 5;
	add.s32 	%r337, %r483, 6;
	add.s32 	%r338, %r326, 6;
	add.s32 	%r339, %r483, 7;
	add.s32 	%r340, %r326, 7;
	add.s32 	%r341, %r483, 8;
	add.s32 	%r342, %r326, 8;
	add.s32 	%r343, %r483, 9;
	add.s32 	%r344, %r326, 9;
	add.s32 	%r345, %r483, 10;
	add.s32 	%r346, %r326, 10;
	add.s32 	%r347, %r483, 11;
	add.s32 	%r348, %r326, 11;
	add.s32 	%r349, %r483, 12;
	add.s32 	%r350, %r326, 12;
	add.s32 	%r351, %r483, 13;
	add.s32 	%r352, %r326, 13;
	bar.sync 	0;
	selp.b64 	%rd198, %rd197, 0, %p3;
	cvt.s64.s32 	%rd199, %r3;
	add.s64 	%rd200, %rd198, %rd199;
	cvt.u64.u32 	%rd201, %r483;
	add.s64 	%rd202, %rd200, %rd201;
	shl.b64 	%rd203, %rd202, 2;
	add.s64 	%rd143, %rd4, %rd203;
	mov.b32 	%r1520, 1;
	@%p4 bra 	$L__BB29_363;
	ld.global.u32 	%r486, [%rd143];
	setp.ne.s32 	%p5, %r486, 0;
	selp.u32 	%r1520, 1, 0, %p5;
$L__BB29_363:
	setp.ge.s32 	%p6, %r327, %r211;
	mov.b32 	%r1521, 1;
	@%p6 bra 	$L__BB29_365;
	ld.global.u32 	%r488, [%rd143+4];
	setp.ne.s32 	%p7, %r488, 0;
	selp.u32 	%r1521, 1, 0, %p7;
$L__BB29_365:
	setp.ge.s32 	%p8, %r329, %r211;
	mov.b32 	%r1522, 1;
	@%p8 bra 	$L__BB29_367;
	ld.global.u32 	%r490, [%rd143+8];
	setp.ne.s32 	%p9, %r490, 0;
	selp.u32 	%r1522, 1, 0, %p9;
$L__BB29_367:
	setp.ge.s32 	%p10, %r331, %r211;
	mov.b32 	%r1523, 1;
	@%p10 bra 	$L__BB29_369;
	ld.global.u32 	%r492, [%rd143+12];
	setp.ne.s32 	%p11, %r492, 0;
	selp.u32 	%r1523, 1, 0, %p11;
$L__BB29_369:
	setp.ge.s32 	%p12, %r333, %r211;
	mov.b32 	%r1524, 1;
	@%p12 bra 	$L__BB29_371;
	ld.global.u32 	%r494, [%rd143+16];
	setp.ne.s32 	%p13, %r494, 0;
	selp.u32 	%r1524, 1, 0, %p13;
$L__BB29_371:
	setp.ge.s32 	%p14, %r335, %r211;
	mov.b32 	%r1525, 1;
	@%p14 bra 	$L__BB29_373;
	ld.global.u32 	%r496, [%rd143+20];
	setp.ne.s32 	%p15, %r496, 0;
	selp.u32 	%r1525, 1, 0, %p15;
$L__BB29_373:
	setp.ge.s32 	%p16, %r337, %r211;
	mov.b32 	%r1526, 1;
	@%p16 bra 	$L__BB29_375;
	ld.global.u32 	%r498, [%rd143+24];
	setp.ne.s32 	%p17, %r498, 0;
	selp.u32 	%r1526, 1, 0, %p17;
$L__BB29_375:
	setp.ge.s32 	%p18, %r339, %r211;
	mov.b32 	%r1527, 1;
	@%p18 bra 	$L__BB29_377;
	ld.global.u32 	%r500, [%rd143+28];
	setp.ne.s32 	%p19, %r500, 0;
	selp.u32 	%r1527, 1, 0, %p19;
$L__BB29_377:
	setp.ge.s32 	%p20, %r341, %r211;
	mov.b32 	%r1528, 1;
	@%p20 bra 	$L__BB29_379;
	ld.global.u32 	%r502, [%rd143+32];
	setp.ne.s32 	%p21, %r502, 0;
	selp.u32 	%r1528, 1, 0, %p21;
$L__BB29_379:
	setp.ge.s32 	%p22, %r343, %r211;
	mov.b32 	%r1529, 1;
	@%p22 bra 	$L__BB29_381;
	ld.global.u32 	%r504, [%rd143+36];
	setp.ne.s32 	%p23, %r504, 0;
	selp.u32 	%r1529, 1, 0, %p23;
$L__BB29_381:
	setp.ge.s32 	%p24, %r345, %r211;
	mov.b32 	%r1530, 1;
	@%p24 bra 	$L__BB29_383;
	ld.global.u32 	%r506, [%rd143+40];
	setp.ne.s32 	%p25, %r506, 0;
	selp.u32 	%r1530, 1, 0, %p25;
$L__BB29_383:
	setp.ge.s32 	%p26, %r347, %r211;
	mov.b32 	%r1531, 1;
	@%p26 bra 	$L__BB29_385;
	ld.global.u32 	%r508, [%rd143+44];
	setp.ne.s32 	%p27, %r508, 0;
	selp.u32 	%r1531, 1, 0, %p27;
$L__BB29_385:
	setp.ge.s32 	%p28, %r349, %r211;
	mov.b32 	%r1532, 1;
	@%p28 bra 	$L__BB29_387;
	ld.global.u32 	%r510, [%rd143+48];
	setp.ne.s32 	%p29, %r510, 0;
	selp.u32 	%r1532, 1, 0, %p29;
$L__BB29_387:
	setp.ge.s32 	%p30, %r351, %r211;
	mov.b32 	%r1533, 1;
	@%p30 bra 	$L__BB29_389;
	ld.global.u32 	%r512, [%rd143+52];
	setp.ne.s32 	%p31, %r512, 0;
	selp.u32 	%r1533, 1, 0, %p31;
$L__BB29_389:
	bar.sync 	0;
	add.s32 	%r544, %r1521, %r1520;
	add.s32 	%r545, %r1522, %r544;
	add.s32 	%r546, %r1523, %r545;
	add.s32 	%r547, %r1524, %r546;
	add.s32 	%r548, %r1525, %r547;
	add.s32 	%r549, %r1526, %r548;
	add.s32 	%r550, %r1527, %r549;
	add.s32 	%r551, %r1528, %r550;
	add.s32 	%r552, %r1529, %r551;
	add.s32 	%r553, %r1530, %r552;
	add.s32 	%r554, %r1531, %r553;
	add.s32 	%r555, %r1532, %r554;
	add.s32 	%r518, %r1533, %r555;
	shr.u32 	%r382, %r1551, 5;
	// begin inline asm
	mov.u32 %r513, %laneid;
	// end inline asm
	mov.b32 	%r516, 1;
	mov.b32 	%r541, 0;
	mov.b32 	%r543, -1;
	// begin inline asm
	{  .reg .s32 r0;  .reg .pred p;  shfl.sync.up.b32 r0|p, %r518, %r516, %r541, %r543;  @p add.s32 r0, r0, %r518;  mov.s32 %r514, r0;}
	// end inline asm
	mov.b32 	%r522, 2;
	// begin inline asm
	{  .reg .s32 r0;  .reg .pred p;  shfl.sync.up.b32 r0|p, %r514, %r522, %r541, %r543;  @p add.s32 r0, r0, %r514;  mov.s32 %r520, r0;}
	// end inline asm
	mov.b32 	%r528, 4;
	// begin inline asm
	{  .reg .s32 r0;  .reg .pred p;  shfl.sync.up.b32 r0|p, %r520, %r528, %r541, %r543;  @p add.s32 r0, r0, %r520;  mov.s32 %r526, r0;}
	// end inline asm
	mov.b32 	%r534, 8;
	// begin inline asm
	{  .reg .s32 r0;  .reg .pred p;  shfl.sync.up.b32 r0|p, %r526, %r534, %r541, %r543;  @p add.s32 r0, r0, %r526;  mov.s32 %r532, r0;}
	// end inline asm
	mov.b32 	%r540, 16;
	// begin inline asm
	{  .reg .s32 r0;  .reg .pred p;  shfl.sync.up.b32 r0|p, %r532, %r540, %r541, %r543;  @p add.s32 r0, r0, %r532;  mov.s32 %r538, r0;}
	// end inline asm
	setp.ne.s32 	%p32, %r513, 31;
	@%p32 bra 	$L__BB29_391;
	shl.b32 	%r556, %r382, 2;
	mov.u32 	%r557, _ZZN3cub18CUB_300001_SM_10006detail6select23DeviceSelectSweepKernelINS2_10policy_hubIjbiLb0ELNS0_10SelectImplE0EE10Policy1000EN6thrust24THRUST_300001_SM_1000_NS17counting_iteratorIjNS9_11use_defaultESB_SB_EENS9_18transform_iteratorI9NonZeroOpIjEPKjSB_SB_EEPjSJ_NS0_13ScanTileStateIiLb1EEENS0_8NullTypeESM_iNS2_19streaming_context_tIlLb1EEELS5_0EEEvT0_T1_T2_T3_T4_T5_T6_T7_iT8_NS1_7vsmem_tEE19static_temp_storage;
	add.s32 	%r558, %r557, %r556;
	st.shared.u32 	[%r558], %r538;
$L__BB29_391:
	sub.s32 	%r559, %r538, %r518;
	bar.sync 	0;
	ld.shared.v4.u32 	{%r560, %r561, %r562, %r563}, [_ZZN3cub18CUB_300001_SM_10006detail6select23DeviceSelectSweepKernelINS2_10policy_hubIjbiLb0ELNS0_10SelectImplE0EE10Policy1000EN6thrust24THRUST_300001_SM_1000_NS17counting_iteratorIjNS9_11use_defaultESB_SB_EENS9_18transform_iteratorI9NonZeroOpIjEPKjSB_SB_EEPjSJ_NS0_13ScanTileStateIiLb1EEENS0_8NullTypeESM_iNS2_19streaming_context_tIlLb1EEELS5_0EEEvT0_T1_T2_T3_T4_T5_T6_T7_iT8_NS1_7vsmem_tEE19static_temp_storage];
	add.s32 	%r564, %r561, %r560;
	setp.eq.s32 	%p33, %r382, 2;
	selp.b32 	%r565, %r564, %r560, %p33;
	add.s32 	%r566, %r564, %r562;
	setp.eq.s32 	%p34, %r382, 3;
	selp.b32 	%r567, %r566, %r565, %p34;
	add.s32 	%r568, %r566, %r563;
	setp.eq.s32 	%p35, %r382, 4;
	selp.b32 	%r569, %r568, %r567, %p35;
	ld.shared.v4.u32 	{%r570, %r571, %r572, %r573}, [_ZZN3cub18CUB_300001_SM_10006detail6select23DeviceSelectSweepKernelINS2_10policy_hubIjbiLb0ELNS0_10SelectImplE0EE10Policy1000EN6thrust24THRUST_300001_SM_1000_NS17counting_iteratorIjNS9_11use_defaultESB_SB_EENS9_18transform_iteratorI9NonZeroOpIjEPKjSB_SB_EEPjSJ_NS0_13ScanTileStateIiLb1EEENS0_8NullTypeESM_iNS2_19streaming_context_tIlLb1EEELS5_0EEEvT0_T1_T2_T3_T4_T5_T6_T7_iT8_NS1_7vsmem_tEE19static_temp_storage+16];
	add.s32 	%r574, %r568, %r570;
	setp.eq.s32 	%p36, %r382, 5;
	selp.b32 	%r575, %r574, %r569, %p36;
	add.s32 	%r576, %r574, %r571;
	setp.eq.s32 	%p37, %r382, 6;
	selp.b32 	%r577, %r576, %r575, %p37;
	add.s32 	%r578, %r576, %r572;
	setp.eq.s32 	%p38, %r382, 7;
	selp.b32 	%r579, %r578, %r577, %p38;
	add.s32 	%r580, %r578, %r573;
	setp.eq.s32 	%p39, %r382, 8;
	selp.b32 	%r581, %r580, %r579, %p39;
	ld.shared.v4.u32 	{%r582, %r583, %r584, %r585}, [_ZZN3cub18CUB_300001_SM_10006detail6select23DeviceSelectSweepKernelINS2_10policy_hubIjbiLb0ELNS0_10SelectImplE0EE10Policy1000EN6thrust24THRUST_300001_SM_1000_NS17counting_iteratorIjNS9_11use_defaultESB_SB_EENS9_18transform_iteratorI9NonZeroOpIjEPKjSB_SB_EEPjSJ_NS0_13ScanTileStateIiLb1EEENS0_8NullTypeESM_iNS2_19streaming_context_tIlLb1EEELS5_0EEEvT0_T1_T2_T3_T4_T5_T6_T7_iT8_NS1_7vsmem_tEE19static_temp_storage+32];
	add.s32 	%r586, %r580, %r582;
	setp.eq.s32 	%p40, %r382, 9;
	selp.b32 	%r587, %r586, %r581, %p40;
	add.s32 	%r588, %r586, %r583;
	setp.eq.s32 	%p41, %r382, 10;
	selp.b32 	%r589, %r588, %r587, %p41;
	add.s32 	%r590, %r588, %r584;
	setp.eq.s32 	%p42, %r382, 11;
	selp.b32 	%r591, %r590, %r589, %p42;
	add.s32 	%r592, %r590, %r585;
	setp.eq.s32 	%p43, %r382, 12;
	selp.b32 	%r593, %r592, %r591, %p43;
	ld.shared.v4.u32 	{%r594, %r595, %r596, %r597}, [_ZZN3cub18CUB_300001_SM_10006detail6select23DeviceSelectSweepKernelINS2_10policy_hubIjbiLb0ELNS0_10SelectImplE0EE10Policy1000EN6thrust24THRUST_300001_SM_1000_NS17counting_iteratorIjNS9_11use_defaultESB_SB_EENS9_18transform_iteratorI9NonZeroOpIjEPKjSB_SB_EEPjSJ_NS0_13ScanTileStateIiLb1EEENS0_8NullTypeESM_iNS2_19streaming_context_tIlLb1EEELS5_0EEEvT0_T1_T2_T3_T4_T5_T6_T7_iT8_NS1_7vsmem_tEE19static_temp_storage+48];
	add.s32 	%r598, %r592, %r594;
	setp.eq.s32 	%p44, %r382, 13;
	selp.b32 	%r599, %r598, %r593, %p44;
	add.s32 	%r600, %r598, %r595;
	setp.eq.s32 	%p45, %r382, 14;
	selp.b32 	%r601, %r600, %r599, %p45;
	add.s32 	%r602, %r600, %r596;
	setp.eq.s32 	%p46, %r382, 15;
	selp.b32 	%r603, %r602, %r601, %p46;
	add.s32 	%r385, %r602, %r597;
	setp.gt.u32 	%p47, %r1551, 31;
	setp.lt.u32 	%p48, %r1551, 32;
	setp.eq.s32 	%p49, %r513, 0;
	selp.b32 	%r604, 0, %r559, %p49;
	add.s32 	%r1547, %r603, %r604;
	selp.b32 	%r387, %r559, %r1547, %p48;
	@%p47 bra 	$L__BB29_407;
	setp.ne.s32 	%p50, %r1551, 0;
	mul.wide.s32 	%rd204, %r1480, 8;
	add.s64 	%rd144, %rd3, %rd204;
	@%p50 bra 	$L__BB29_394;
	st.shared.u32 	[_ZZN3cub18CUB_300001_SM_10006detail6select23DeviceSelectSweepKernelINS2_10policy_hubIjbiLb0ELNS0_10SelectImplE0EE10Policy1000EN6thrust24THRUST_300001_SM_1000_NS17counting_iteratorIjNS9_11use_defaultESB_SB_EENS9_18transform_iteratorI9NonZeroOpIjEPKjSB_SB_EEPjSJ_NS0_13ScanTileStateIiLb1EEENS0_8NullTypeESM_iNS2_19streaming_context_tIlLb1EEELS5_0EEEvT0_T1_T2_T3_T4_T5_T6_T7_iT8_NS1_7vsmem_tEE19static_temp_storage+108], %r385;
	add.s64 	%rd205, %rd144, 256;
	mov.b32 	%r605, 100;
	// begin inline asm
	st.relaxed.gpu.v2.u32 [%rd205], {%r605, %r385};
	// end inline asm
$L__BB29_394:
	not.b32 	%r611, %r1551;
	add.s32 	%r1542, %r1480, %r611;
	mov.b32 	%r607, 675;
	// begin inline asm
	nanosleep.u32 %r607;
	// end inline asm
	mul.wide.s32 	%rd207, %r1542, 8;
	add.s64 	%rd208, %rd3, %rd207;
	add.s64 	%rd206, %rd208, 256;
	// begin inline asm
	ld.relaxed.gpu.v2.u32 {%r1544, %r1536}, [%rd206];
	// end inline asm
	mov.b32 	%r1537, 422;
$L__BB29_395:
	setp.eq.s32 	%p51, %r1544, 99;
	mov.b32 	%r612, -1;
	vote.sync.any.pred 	%p52, %p51, %r612;
	not.pred 	%p53, %p52;
	@%p53 bra 	$L__BB29_397;
	mul.lo.s32 	%r781, %r1480, 16807;
	and.b32  	%r1480, %r781, 2147483647;
	add.s32 	%r782, %r1537, 1;
	rem.u32 	%r778, %r1480, %r782;
	// begin inline asm
	nanosleep.u32 %r778;
	// end inline asm
	shr.u32 	%r1537, %r1537, 1;
	// begin inline asm
	ld.relaxed.gpu.v2.u32 {%r1544, %r1536}, [%rd206];
	// end inline asm
	bra.uni 	$L__BB29_395;
$L__BB29_397:
	setp.eq.s32 	%p54, %r1544, 101;
	mov.b32 	%r639, -1;
	vote.sync.ballot.b32 	%r641, %p54, %r639;
	// begin inline asm
	mov.u32 %r614, %lanemask_ge;
	// end inline asm
	and.b32  	%r642, %r641, %r614;
	or.b32  	%r643, %r642, -2147483648;
	add.s32 	%r644, %r643, -1;
	not.b32 	%r645, %r643;
	and.b32  	%r646, %r645, %r644;
	popc.b32 	%r618, %r646;
	mov.b32 	%r617, 1;
	// begin inline asm
	shfl.sync.down.b32 %r615, %r1536, %r617, %r618, %r639;
	// end inline asm
	setp.lt.s32 	%p56, %r513, %r618;
	selp.b32 	%r647, %r615, 0, %p56;
	add.s32 	%r621, %r647, %r1536;
	mov.b32 	%r622, 2;
	// begin inline asm
	shfl.sync.down.b32 %r620, %r621, %r622, %r618, %r639;
	// end inline asm
	add.s32 	%r402, %r513, 2;
	setp.gt.s32 	%p57, %r402, %r618;
	selp.b32 	%r648, 0, %r620, %p57;
	add.s32 	%r626, %r621, %r648;
	mov.b32 	%r627, 4;
	// begin inline asm
	shfl.sync.down.b32 %r625, %r626, %r627, %r618, %r639;
	// end inline asm
	add.s32 	%r403, %r513, 4;
	setp.gt.s32 	%p58, %r403, %r618;
	selp.b32 	%r649, 0, %r625, %p58;
	add.s32 	%r631, %r626, %r649;
	mov.b32 	%r632, 8;
	// begin inline asm
	shfl.sync.down.b32 %r630, %r631, %r632, %r618, %r639;
	// end inline asm
	add.s32 	%r404, %r513, 8;
	setp.gt.s32 	%p59, %r404, %r618;
	selp.b32 	%r650, 0, %r630, %p59;
	add.s32 	%r636, %r631, %r650;
	mov.b32 	%r637, 16;
	// begin inline asm
	shfl.sync.down.b32 %r635, %r636, %r637, %r618, %r639;
	// end inline asm
	add.s32 	%r405, %r513, 16;
	setp.gt.s32 	%p60, %r405, %r618;
	selp.b32 	%r651, 0, %r635, %p60;
	add.s32 	%r1540, %r636, %r651;
	add.s64 	%rd146, %rd3, 256;
	mov.b32 	%r1538, 422;
$L__BB29_398:
	setp.ne.s32 	%p61, %r1544, 101;
	mov.b32 	%r652, -1;
	vote.sync.all.pred 	%p62, %p61, %r652;
	not.pred 	%p63, %p62;
	@%p63 bra 	$L__BB29_403;
	shr.u32 	%r1538, %r1538, 1;
	mul.wide.s32 	%rd304, %r1542, 8;
	add.s64 	%rd305, %rd146, %rd304;
	add.s64 	%rd303, %rd305, -256;
	// begin inline asm
	ld.relaxed.gpu.v2.u32 {%r1544, %r1545}, [%rd303];
	// end inline asm
	mov.u32 	%r1546, %r1538;
$L__BB29_400:
	setp.eq.s32 	%p148, %r1544, 99;
	mov.b32 	%r734, -1;
	vote.sync.any.pred 	%p149, %p148, %r734;
	not.pred 	%p150, %p149;
	@%p150 bra 	$L__BB29_402;
	mul.lo.s32 	%r776, %r1480, 16807;
	and.b32  	%r1480, %r776, 2147483647;
	add.s32 	%r777, %r1546, 1;
	rem.u32 	%r773, %r1480, %r777;
	// begin inline asm
	nanosleep.u32 %r773;
	// end inline asm
	shr.u32 	%r1546, %r1546, 1;
	// begin inline asm
	ld.relaxed.gpu.v2.u32 {%r1544, %r1545}, [%rd303];
	// end inline asm
	bra.uni 	$L__BB29_400;
$L__BB29_402:
	setp.eq.s32 	%p151, %r1544, 101;
	mov.b32 	%r760, -1;
	vote.sync.ballot.b32 	%r761, %p151, %r760;
	and.b32  	%r762, %r761, %r614;
	or.b32  	%r763, %r762, -2147483648;
	add.s32 	%r764, %r763, -1;
	not.b32 	%r765, %r763;
	and.b32  	%r766, %r765, %r764;
	popc.b32 	%r739, %r766;
	mov.b32 	%r738, 1;
	// begin inline asm
	shfl.sync.down.b32 %r736, %r1545, %r738, %r739, %r760;
	// end inline asm
	setp.lt.s32 	%p153, %r513, %r739;
	selp.b32 	%r767, %r736, 0, %p153;
	add.s32 	%r742, %r767, %r1545;
	mov.b32 	%r743, 2;
	// begin inline asm
	shfl.sync.down.b32 %r741, %r742, %r743, %r739, %r760;
	// end inline asm
	setp.gt.s32 	%p154, %r402, %r739;
	selp.b32 	%r768, 0, %r741, %p154;
	add.s32 	%r747, %r742, %r768;
	mov.b32 	%r748, 4;
	// begin inline asm
	shfl.sync.down.b32 %r746, %r747, %r748, %r739, %r760;
	// end inline asm
	setp.gt.s32 	%p155, %r403, %r739;
	selp.b32 	%r769, 0, %r746, %p155;
	add.s32 	%r752, %r747, %r769;
	mov.b32 	%r753, 8;
	// begin inline asm
	shfl.sync.down.b32 %r751, %r752, %r753, %r739, %r760;
	// end inline asm
	setp.gt.s32 	%p156, %r404, %r739;
	selp.b32 	%r770, 0, %r751, %p156;
	add.s32 	%r757, %r752, %r770;
	mov.b32 	%r758, 16;
	// begin inline asm
	shfl.sync.down.b32 %r756, %r757, %r758, %r739, %r760;
	// end inline asm
	setp.gt.s32 	%p157, %r405, %r739;
	selp.b32 	%r771, 0, %r756, %p157;
	add.s32 	%r772, %r771, %r1540;
	add.s32 	%r1540, %r772, %r757;
	add.s32 	%r1542, %r1542, -32;
	bra.uni 	$L__BB29_398;
$L__BB29_403:
	setp.ne.s32 	%p64, %r1551, 0;
	@%p64 bra 	$L__BB29_405;
	add.s32 	%r655, %r1540, %r385;
	add.s64 	%rd209, %rd144, 256;
	mov.b32 	%r654, 101;
	// begin inline asm
	st.relaxed.gpu.v2.u32 [%rd209], {%r654, %r655};
	// end inline asm
	st.shared.u32 	[_ZZN3cub18CUB_300001_SM_10006detail6select23DeviceSelectSweepKernelINS2_10policy_hubIjbiLb0ELNS0_10SelectImplE0EE10Policy1000EN6thrust24THRUST_300001_SM_1000_NS17counting_iteratorIjNS9_11use_defaultESB_SB_EENS9_18transform_iteratorI9NonZeroOpIjEPKjSB_SB_EEPjSJ_NS0_13ScanTileStateIiLb1EEENS0_8NullTypeESM_iNS2_19streaming_context_tIlLb1EEELS5_0EEEvT0_T1_T2_T3_T4_T5_T6_T7_iT8_NS1_7vsmem_tEE19static_temp_storage+100], %r1540;
	st.shared.u32 	[_ZZN3cub18CUB_300001_SM_10006detail6select23DeviceSelectSweepKernelINS2_10policy_hubIjbiLb0ELNS0_10SelectImplE0EE10Policy1000EN6thrust24THRUST_300001_SM_1000_NS17counting_iteratorIjNS9_11use_defaultESB_SB_EENS9_18transform_iteratorI9NonZeroOpIjEPKjSB_SB_EEPjSJ_NS0_13ScanTileStateIiLb1EEENS0_8NullTypeESM_iNS2_19streaming_context_tIlLb1EEELS5_0EEEvT0_T1_T2_T3_T4_T5_T6_T7_iT8_NS1_7vsmem_tEE19static_temp_storage+104], %r655;
$L__BB29_405:
	setp.ne.s32 	%p65, %r513, 0;
	mov.u32 	%r1547, %r387;
	@%p65 bra 	$L__BB29_407;
	st.shared.u32 	[_ZZN3cub18CUB_300001_SM_10006detail6select23DeviceSelectSweepKernelINS2_10policy_hubIjbiLb0ELNS0_10SelectImplE0EE10Policy1000EN6thrust24THRUST_300001_SM_1000_NS17counting_iteratorIjNS9_11use_defaultESB_SB_EENS9_18transform_iteratorI9NonZeroOpIjEPKjSB_SB_EEPjSJ_NS0_13ScanTileStateIiLb1EEENS0_8NullTypeESM_iNS2_19streaming_context_tIlLb1EEELS5_0EEEvT0_T1_T2_T3_T4_T5_T6_T7_iT8_NS1_7vsmem_tEE19static_temp_storage+80], %r1540;
	mov.u32 	%r1547, %r1540;
$L__BB29_407:
	mov.u64 	%rd148, %rd194;
	bar.sync 	0;
	setp.eq.s32 	%p66, %r1551, 0;
	ld.shared.u32 	%r656, [_ZZN3cub18CUB_300001_SM_10006detail6select23DeviceSelectSweepKernelINS2_10policy_hubIjbiLb0ELNS0_10SelectImplE0EE10Policy1000EN6thrust24THRUST_300001_SM_1000_NS17counting_iteratorIjNS9_11use_defaultESB_SB_EENS9_18transform_iteratorI9NonZeroOpIjEPKjSB_SB_EEPjSJ_NS0_13ScanTileStateIiLb1EEENS0_8NullTypeESM_iNS2_19streaming_context_tIlLb1EEELS5_0EEEvT0_T1_T2_T3_T4_T5_T6_T7_iT8_NS1_7vsmem_tEE19static_temp_storage+80];
	selp.b32 	%r657, 0, %r656, %p66;
	add.s32 	%r428, %r657, %r1547;
	add.s32 	%r429, %r428, %r1520;
	add.s32 	%r430, %r544, %r428;
	add.s32 	%r431, %r430, %r1522;
	add.s32 	%r432, %r431, %r1523;
	add.s32 	%r433, %r432, %r1524;
	add.s32 	%r434, %r433, %r1525;
	add.s32 	%r435, %r434, %r1526;
	add.s32 	%r436, %r435, %r1527;
	add.s32 	%r437, %r436, %r1528;
	add.s32 	%r438, %r437, %r1529;
	add.s32 	%r439, %r438, %r1530;
	add.s32 	%r440, %r439, %r1531;
	add.s32 	%r441, %r440, %r1532;
	ld.shared.v2.u32 	{%r659, %r442}, [_ZZN3cub18CUB_300001_SM_10006detail6select23DeviceSelectSweepKernelINS2_10policy_hubIjbiLb0ELNS0_10SelectImplE0EE10Policy1000EN6thrust24THRUST_300001_SM_1000_NS17counting_iteratorIjNS9_11use_defaultESB_SB_EENS9_18transform_iteratorI9NonZeroOpIjEPKjSB_SB_EEPjSJ_NS0_13ScanTileStateIiLb1EEENS0_8NullTypeESM_iNS2_19streaming_context_tIlLb1EEELS5_0EEEvT0_T1_T2_T3_T4_T5_T6_T7_iT8_NS1_7vsmem_tEE19static_temp_storage+104];
	ld.shared.u32 	%r443, [_ZZN3cub18CUB_300001_SM_10006detail6select23DeviceSelectSweepKernelINS2_10policy_hubIjbiLb0ELNS0_10SelectImplE0EE10Policy1000EN6thrust24THRUST_300001_SM_1000_NS17counting_iteratorIjNS9_11use_defaultESB_SB_EENS9_18transform_iteratorI9NonZeroOpIjEPKjSB_SB_EEPjSJ_NS0_13ScanTileStateIiLb1EEENS0_8NullTypeESM_iNS2_19streaming_context_tIlLb1EEELS5_0EEEvT0_T1_T2_T3_T4_T5_T6_T7_iT8_NS1_7vsmem_tEE19static_temp_storage+100];
	sub.s32 	%r660, 7168, %r211;
	sub.s32 	%r1555, %r659, %r660;
	sub.s32 	%r445, %r442, %r660;
	setp.gt.s32 	%p67, %r445, 512;
	@%p67 bra 	$L__BB29_464;
	ld.param.u8 	%rs7, [%rd148];
	ld.param.u64 	%rd210, [%rd148+24];
	cvta.to.global.u64 	%rd149, %rd210;
	setp.ne.s32 	%p68, %r1520, 0;
	setp.lt.s32 	%p69, %r428, %r1555;
	and.pred  	%p70, %p68, %p69;
	@%p70 bra 	$L__BB29_409;
	bra.uni 	$L__BB29_412;
$L__BB29_409:
	setp.ne.s16 	%p71, %rs7, 0;
	mov.b64 	%rd707, 0;
	@%p71 bra 	$L__BB29_411;
	ld.global.u64 	%rd707, [%rd149];
$L__BB29_411:
	cvt.s64.s32 	%rd212, %r428;
	add.s64 	%rd213, %rd707, %rd212;
	shl.b64 	%rd214, %rd213, 2;
	add.s64 	%rd215, %rd2, %rd214;
	st.global.u32 	[%rd215], %r326;
$L__BB29_412:
	setp.eq.s32 	%p72, %r1521, 0;
	setp.ge.s32 	%p73, %r429, %r1555;
	or.pred  	%p74, %p72, %p73;
	@%p74 bra 	$L__BB29_416;
	setp.ne.s16 	%p75, %rs7, 0;
	mov.b64 	%rd708, 0;
	@%p75 bra 	$L__BB29_415;
	ld.global.u64 	%rd708, [%rd149];
$L__BB29_415:
	cvt.s64.s32 	%rd217, %r429;
	add.s64 	%rd218, %rd708, %rd217;
	shl.b64 	%rd219, %rd218, 2;
	add.s64 	%rd220, %rd2, %rd219;
	st.global.u32 	[%rd220], %r328;
$L__BB29_416:
	setp.eq.s32 	%p76, %r1522, 0;
	setp.ge.s32 	%p77, %r430, %r1555;
	or.pred  	%p78, %p76, %p77;
	@%p78 bra 	$L__BB29_420;
	setp.ne.s16 	%p79, %rs7, 0;
	mov.b64 	%rd709, 0;
	@%p79 bra 	$L__BB29_419;
	ld.global.u64 	%rd709, [%rd149];
$L__BB29_419:
	cvt.s64.s32 	%rd222, %r430;
	add.s64 	%rd223, %rd709, %rd222;
	shl.b64 	%rd224, %rd223, 2;
	add.s64 	%rd225, %rd2, %rd224;
	st.global.u32 	[%rd225], %r330;
$L__BB29_420:
	setp.eq.s32 	%p80, %r1523, 0;
	setp.ge.s32 	%p81, %r431, %r1555;
	or.pred  	%p82, %p80, %p81;
	@%p82 bra 	$L__BB29_424;
	setp.ne.s16 	%p83, %rs7, 0;
	mov.b64 	%rd710, 0;
	@%p83 bra 	$L__BB29_423;
	ld.global.u64 	%rd710, [%rd149];
$L__BB29_423:
	cvt.s64.s32 	%rd227, %r431;
	add.s64 	%rd228, %rd710, %rd227;
	shl.b64 	%rd229, %rd228, 2;
	add.s64 	%rd230, %rd2, %rd229;
	st.global.u32 	[%rd230], %r332;
$L__BB29_424:
	setp.eq.s32 	%p84, %r1524, 0;
	setp.ge.s32 	%p85, %r432, %r1555;
	or.pred  	%p86, %p84, %p85;
	@%p86 bra 	$L__BB29_428;
	setp.ne.s16 	%p87, %rs7, 0;
	mov.b64 	%rd711, 0;
	@%p87 bra 	$L__BB29_427;
	ld.global.u64 	%rd711, [%rd149];
$L__BB29_427:
	cvt.s64.s32 	%rd232, %r432;
	add.s64 	%rd233, %rd711, %rd232;
	shl.b64 	%rd234, %rd233, 2;
	add.s64 	%rd235, %rd2, %rd234;
	st.global.u32 	[%rd235], %r334;
$L__BB29_428:
	setp.eq.s32 	%p88, %r1525, 0;
	setp.ge.s32 	%p89, %r433, %r1555;
	or.pred  	%p90, %p88, %p89;
	@%p90 bra 	$L__BB29_432;
	setp.ne.s16 	%p91, %rs7, 0;
	mov.b64 	%rd712, 0;
	@%p91 bra 	$L__BB29_431;
	ld.global.u64 	%rd712, [%rd149];
$L__BB29_431:
	cvt.s64.s32 	%rd237, %r433;
	add.s64 	%rd238, %rd712, %rd237;
	shl.b64 	%rd239, %rd238, 2;
	add.s64 	%rd240, %rd2, %rd239;
	st.global.u32 	[%rd240], %r336;
$L__BB29_432:
	setp.eq.s32 	%p92, %r1526, 0;
	setp.ge.s32 	%p93, %r434, %r1555;
	or.pred  	%p94, %p92, %p93;
	@%p94 bra 	$L__BB29_436;
	setp.ne.s16 	%p95, %rs7, 0;
	mov.b64 	%rd713, 0;
	@%p95 bra 	$L__BB29_435;
	ld.global.u64 	%rd713, [%rd149];
$L__BB29_435:
	cvt.s64.s32 	%rd242, %r434;
	add.s64 	%rd243, %rd713, %rd242;
	shl.b64 	%rd244, %rd243, 2;
	add.s64 	%rd245, %rd2, %rd244;
	st.global.u32 	[%rd245], %r338;
$L__BB29_436:
	setp.eq.s32 	%p96, %r1527, 0;
	setp.ge.s32 	%p97, %r435, %r1555;
	or.pred  	%p98, %p96, %p97;
	@%p98 bra 	$L__BB29_440;
	setp.ne.s16 	%p99, %rs7, 0;
	mov.b64 	%rd714, 0;
	@%p99 bra 	$L__BB29_439;
	ld.global.u64 	%rd714, [%rd149];
$L__BB29_439:
	cvt.s64.s32 	%rd247, %r435;
	add.s64 	%rd248, %rd714, %rd247;
	shl.b64 	%rd249, %rd248, 2;
	add.s64 	%rd250, %rd2, %rd249;
	st.global.u32 	[%rd250], %r340;
$L__BB29_440:
	setp.eq.s32 	%p100, %r1528, 0;
	setp.ge.s32 	%p101, %r436, %r1555;
	or.pred  	%p102, %p100, %p101;
	@%p102 bra 	$L__BB29_444;
	setp.ne.s16 	%p103, %rs7, 0;
	mov.b64 	%rd715, 0;
	@%p103 bra 	$L__BB29_443;
	ld.global.u64 	%rd715, [%rd149];
$L__BB29_443:
	cvt.s64.s32 	%rd252, %r436;
	add.s64 	%rd253, %rd715, %rd252;
	shl.b64 	%rd254, %rd253, 2;
	add.s64 	%rd255, %rd2, %rd254;
	st.global.u32 	[%rd255], %r342;
$L__BB29_444:
	setp.eq.s32 	%p104, %r1529, 0;
	setp.ge.s32 	%p105, %r437, %r1555;
	or.pred  	%p106, %p104, %p105;
	@%p106 bra 	$L__BB29_448;
	setp.ne.s16 	%p107, %rs7, 0;
	mov.b64 	%rd716, 0;
	@%p107 bra 	$L__BB29_447;
	ld.global.u64 	%rd716, [%rd149];
$L__BB29_447:
	cvt.s64.s32 	%rd257, %r437;
	add.s64 	%rd258, %rd716, %rd257;
	shl.b64 	%rd259, %rd258, 2;
	add.s64 	%rd260, %rd2, %rd259;
	st.global.u32 	[%rd260], %r344;
$L__BB29_448:
	setp.eq.s32 	%p108, %r1530, 0;
	setp.ge.s32 	%p109, %r438, %r1555;
	or.pred  	%p110, %p108, %p109;
	@%p110 bra 	$L__BB29_452;
	setp.ne.s16 	%p111, %rs7, 0;
	mov.b64 	%rd717, 0;
	@%p111 bra 	$L__BB29_451;
	ld.global.u64 	%rd717, [%rd149];
$L__BB29_451:
	cvt.s64.s32 	%rd262, %r438;
	add.s64 	%rd263, %rd717, %rd262;
	shl.b64 	%rd264, %rd263, 2;
	add.s64 	%rd265, %rd2, %rd264;
	st.global.u32 	[%rd265], %r346;
$L__BB29_452:
	setp.eq.s32 	%p112, %r1531, 0;
	setp.ge.s32 	%p113, %r439, %r1555;
	or.pred  	%p114, %p112, %p113;
	@%p114 bra 	$L__BB29_456;
	setp.ne.s16 	%p115, %rs7, 0;
	mov.b64 	%rd718, 0;
	@%p115 bra 	$L__BB29_455;
	ld.global.u64 	%rd718, [%rd149];
$L__BB29_455:
	cvt.s64.s32 	%rd267, %r439;
	add.s64 	%rd268, %rd718, %rd267;
	shl.b64 	%rd269, %rd268, 2;
	add.s64 	%rd270, %rd2, %rd269;
	st.global.u32 	[%rd270], %r348;
$L__BB29_456:
	setp.eq.s32 	%p116, %r1532, 0;
	setp.ge.s32 	%p117, %r440, %r1555;
	or.pred  	%p118, %p116, %p117;
	@%p118 bra 	$L__BB29_460;
	setp.ne.s16 	%p119, %rs7, 0;
	mov.b64 	%rd719, 0;
	@%p119 bra 	$L__BB29_459;
	ld.global.u64 	%rd719, [%rd149];
$L__BB29_459:
	cvt.s64.s32 	%rd272, %r440;
	add.s64 	%rd273, %rd719, %rd272;
	shl.b64 	%rd274, %rd273, 2;
	add.s64 	%rd275, %rd2, %rd274;
	st.global.u32 	[%rd275], %r350;
$L__BB29_460:
	setp.eq.s32 	%p120, %r1533, 0;
	setp.ge.s32 	%p121, %r441, %r1555;
	or.pred  	%p122, %p120, %p121;
	@%p122 bra 	$L__BB29_509;
	setp.ne.s16 	%p123, %rs7, 0;
	mov.b64 	%rd720, 0;
	@%p123 bra 	$L__BB29_463;
	ld.global.u64 	%rd720, [%rd149];
$L__BB29_463:
	cvt.s64.s32 	%rd277, %r441;
	add.s64 	%rd278, %rd720, %rd277;
	shl.b64 	%rd279, %rd278, 2;
	add.s64 	%rd280, %rd2, %rd279;
	st.global.u32 	[%rd280], %r352;
	bra.uni 	$L__BB29_509;
$L__BB29_464:
	bar.sync 	0;
	setp.eq.s32 	%p124, %r1520, 0;
	@%p124 bra 	$L__BB29_466;
	sub.s32 	%r661, %r428, %r443;
	shl.b32 	%r662, %r661, 2;
	mov.u32 	%r663, _ZZN3cub18CUB_300001_SM_10006detail6select23DeviceSelectSweepKernelINS2_10policy_hubIjbiLb0ELNS0_10SelectImplE0EE10Policy1000EN6thrust24THRUST_300001_SM_1000_NS17counting_iteratorIjNS9_11use_defaultESB_SB_EENS9_18transform_iteratorI9NonZeroOpIjEPKjSB_SB_EEPjSJ_NS0_13ScanTileStateIiLb1EEENS0_8NullTypeESM_iNS2_19streaming_context_tIlLb1EEELS5_0EEEvT0_T1_T2_T3_T4_T5_T6_T7_iT8_NS1_7vsmem_tEE19static_temp_storage;
	add.s32 	%r664, %r663, %r662;
	st.shared.u32 	[%r664], %r326;
$L__BB29_466:
	setp.eq.s32 	%p125, %r1521, 0;
	@%p125 bra 	$L__BB29_468;
	sub.s32 	%r665, %r429, %r443;
	shl.b32 	%r666, %r665, 2;
	mov.u32 	%r667, _ZZN3cub18CUB_300001_SM_10006detail6select23DeviceSelectSweepKernelINS2_10policy_hubIjbiLb0ELNS0_10SelectImplE0EE10Policy1000EN6thrust24THRUST_300001_SM_1000_NS17counting_iteratorIjNS9_11use_defaultESB_SB_EENS9_18transform_iteratorI9NonZeroOpIjEPKjSB_SB_EEPjSJ_NS0_13ScanTileStateIiLb1EEENS0_8NullTypeESM_iNS2_19streaming_context_tIlLb1EEELS5_0EEEvT0_T1_T2_T3_T4_T5_T6_T7_iT8_NS1_7vsmem_tEE19static_temp_storage;
	add.s32 	%r668, %r667, %r666;
	st.shared.u32 	[%r668], %r328;
$L__BB29_468:
	setp.eq.s32 	%p126, %r1522, 0;
	@%p126 bra 	$L__BB29_470;
	sub.s32 	%r669, %r430, %r443;
	shl.b32 	%r670, %r669, 2;
	mov.u32 	%r671, _ZZN3cub18CUB_300001_SM_10006detail6select23DeviceSelectSweepKernelINS2_10policy_hubIjbiLb0ELNS0_10SelectImplE0EE10Policy1000EN6thrust24THRUST_300001_SM_1000_NS17counting_iteratorIjNS9_11use_defaultESB_SB_EENS9_18transform_iteratorI9NonZeroOpIjEPKjSB_SB_EEPjSJ_NS0_13ScanTileStateIiLb1EEENS0_8NullTypeESM_iNS2_19streaming_context_tIlLb1EEELS5_0EEEvT0_T1_T2_T3_T4_T5_T6_T7_iT8_NS1_7vsmem_tEE19static_temp_storage;
	add.s32 	%r672, %r671, %r670;
	st.shared.u32 	[%r672], %r330;
$L__BB29_470:
	setp.eq.s32 	%p127, %r1523, 0;
	@%p127 bra 	$L__BB29_472;
	sub.s32 	%r673, %r431, %r443;
	shl.b32 	%r674, %r673, 2;
	mov.u32 	%r675, _ZZN3cub18CUB_300001_SM_10006detail6select23DeviceSelectSweepKernelINS2_10policy_hubIjbiLb0ELNS0_10SelectImplE0EE10Policy1000EN6thrust24THRUST_300001_SM_1000_NS17counting_iteratorIjNS9_11use_defaultESB_SB_EENS9_18transform_iteratorI9NonZeroOpIjEPKjSB_SB_EEPjSJ_NS0_13ScanTileStateIiLb1EEENS0_8NullTypeESM_iNS2_19streaming_context_tIlLb1EEELS5_0EEEvT0_T1_T2_T3_T4_T5_T6_T7_iT8_NS1_7vsmem_tEE19static_temp_storage;
	add.s32 	%r676, %r675, %r674;
	st.shared.u32 	[%r676], %r332;
$L__BB29_472:
	setp.eq.s32 	%p128, %r1524, 0;
	@%p128 bra 	$L__BB29_474;
	sub.s32 	%r677, %r432, %r443;
	shl.b32 	%r678, %r677, 2;
	mov.u32 	%r679, _ZZN3cub18CUB_300001_SM_10006detail6select23DeviceSelectSweepKernelINS2_10policy_hubIjbiLb0ELNS0_10SelectImplE0EE10Policy1000EN6thrust24THRUST_300001_SM_1000_NS17counting_iteratorIjNS9_11use_defaultESB_SB_EENS9_18transform_iteratorI9NonZeroOpIjEPKjSB_SB_EEPjSJ_NS0_13ScanTileStateIiLb1EEENS0_8NullTypeESM_iNS2_19streaming_context_tIlLb1EEELS5_0EEEvT0_T1_T2_T3_T4_T5_T6_T7_iT8_NS1_7vsmem_tEE19static_temp_storage;
	add.s32 	%r680, %r679, %r678;
	st.shared.u32 	[%r680], %r334;
$L__BB29_474:
	setp.eq.s32 	%p129, %r1525, 0;
	@%p129 bra 	$L__BB29_476;
	sub.s32 	%r681, %r433, %r443;
	shl.b32 	%r682, %r681, 2;
	mov.u32 	%r683, _ZZN3cub18CUB_300001_SM_10006detail6select23DeviceSelectSweepKernelINS2_10policy_hubIjbiLb0ELNS0_10SelectImplE0EE10Policy1000EN6thrust24THRUST_300001_SM_1000_NS17counting_iteratorIjNS9_11use_defaultESB_SB_EENS9_18transform_iteratorI9NonZeroOpIjEPKjSB_SB_EEPjSJ_NS0_13ScanTileStateIiLb1EEENS0_8NullTypeESM_iNS2_19streaming_context_tIlLb1EEELS5_0EEEvT0_T1_T2_T3_T4_T5_T6_T7_iT8_NS1_7vsmem_tEE19static_temp_storage;
	add.s32 	%r684, %r683, %r682;
	st.shared.u32 	[%r684], %r336;
$L__BB29_476:
	setp.eq.s32 	%p130, %r1526, 0;
	@%p130 bra 	$L__BB29_478;
	sub.s32 	%r685, %r434, %r443;
	shl.b32 	%r686, %r685, 2;
	mov.u32 	%r687, _ZZN3cub18CUB_300001_SM_10006detail6select23DeviceSelectSweepKernelINS2_10policy_hubIjbiLb0ELNS0_10SelectImplE0EE10Policy1000EN6thrust24THRUST_300001_SM_1000_NS17counting_iteratorIjNS9_11use_defaultESB_SB_EENS9_18transform_iteratorI9NonZeroOpIjEPKjSB_SB_EEPjSJ_NS0_13ScanTileStateIiLb1EEENS0_8NullTypeESM_iNS2_19streaming_context_tIlLb1EEELS5_0EEEvT0_T1_T2_T3_T4_T5_T6_T7_iT8_NS1_7vsmem_tEE19static_temp_storage;
	add.s32 	%r688, %r687, %r686;
	st.shared.u32 	[%r688], %r338;
$L__BB29_478:
	setp.eq.s32 	%p131, %r1527, 0;
	@%p131 bra 	$L__BB29_480;
	sub.s32 	%r689, %r435, %r443;
	shl.b32 	%r690, %r689, 2;
	mov.u32 	%r691, _ZZN3cub18CUB_300001_SM_10006detail6select23DeviceSelectSweepKernelINS2_10policy_hubIjbiLb0ELNS0_10SelectImplE0EE10Policy1000EN6thrust24THRUST_300001_SM_1000_NS17counting_iteratorIjNS9_11use_defaultESB_SB_EENS9_18transform_iteratorI9NonZeroOpIjEPKjSB_SB_EEPjSJ_NS0_13ScanTileStateIiLb1EEENS0_8NullTypeESM_iNS2_19streaming_context_tIlLb1EEELS5_0EEEvT0_T1_T2_T3_T4_T5_T6_T7_iT8_NS1_7vsmem_tEE19static_temp_storage;
	add.s32 	%r692, %r691, %r690;
	st.shared.u32 	[%r692], %r340;
$L__BB29_480:
	setp.eq.s32 	%p132, %r1528, 0;
	@%p132 bra 	$L__BB29_482;
	sub.s32 	%r693, %r436, %r443;
	shl.b32 	%r694, %r693, 2;
	mov.u32 	%r695, _ZZN3cub18CUB_300001_SM_10006detail6select23DeviceSelectSweepKernelINS2_10policy_hubIjbiLb0ELNS0_10SelectImplE0EE10Policy1000EN6thrust24THRUST_300001_SM_1000_NS17counting_iteratorIjNS9_11use_defaultESB_SB_EENS9_18transform_iteratorI9NonZeroOpIjEPKjSB_SB_EEPjSJ_NS0_13ScanTileStateIiLb1EEENS0_8NullTypeESM_iNS2_19streaming_context_tIlLb1EEELS5_0EEEvT0_T1_T2_T3_T4_T5_T6_T7_iT8_NS1_7vsmem_tEE19static_temp_storage;
	add.s32 	%r696, %r695, %r694;
	st.shared.u32 	[%r696], %r342;
$L__BB29_482:
	setp.eq.s32 	%p133, %r1529, 0;
	@%p133 bra 	$L__BB29_484;
	sub.s32 	%r697, %r437, %r443;
	shl.b32 	%r698, %r697, 2;
	mov.u32 	%r699, _ZZN3cub18CUB_300001_SM_10006detail6select23DeviceSelectSweepKernelINS2_10policy_hubIjbiLb0ELNS0_10SelectImplE0EE10Policy1000EN6thrust24THRUST_300001_SM_1000_NS17counting_iteratorIjNS9_11use_defaultESB_SB_EENS9_18transform_iteratorI9NonZeroOpIjEPKjSB_SB_EEPjSJ_NS0_13ScanTileStateIiLb1EEENS0_8NullTypeESM_iNS2_19streaming_context_tIlLb1EEELS5_0EEEvT0_T1_T2_T3_T4_T5_T6_T7_iT8_NS1_7vsmem_tEE19static_temp_storage;
	add.s32 	%r700, %r699, %r698;
	st.shared.u32 	[%r700], %r344;
$L__BB29_484:
	setp.eq.s32 	%p134, %r1530, 0;
	@%p134 bra 	$L__BB29_486;
	sub.s32 	%r701, %r438, %r443;
	shl.b32 	%r702, %r701, 2;
	mov.u32 	%r703, _ZZN3cub18CUB_300001_SM_10006detail6select23DeviceSelectSweepKernelINS2_10policy_hubIjbiLb0ELNS0_10SelectImplE0EE10Policy1000EN6thrust24THRUST_300001_SM_1000_NS17counting_iteratorIjNS9_11use_defaultESB_SB_EENS9_18transform_iteratorI9NonZeroOpIjEPKjSB_SB_EEPjSJ_NS0_13ScanTileStateIiLb1EEENS0_8NullTypeESM_iNS2_19streaming_context_tIlLb1EEELS5_0EEEvT0_T1_T2_T3_T4_T5_T6_T7_iT8_NS1_7vsmem_tEE19static_temp_storage;
	add.s32 	%r704, %r703, %r702;
	st.shared.u32 	[%r704], %r346;
$L__BB29_486:
	setp.eq.s32 	%p135, %r1531, 0;
	@%p135 bra 	$L__BB29_488;
	sub.s32 	%r705, %r439, %r443;
	shl.b32 	%r706, %r705, 2;
	mov.u32 	%r707, _ZZN3cub18CUB_300001_SM_10006detail6select23DeviceSelectSweepKernelINS2_10policy_hubIjbiLb0ELNS0_10SelectImplE0EE10Policy1000EN6thrust24THRUST_300001_SM_1000_NS17counting_iteratorIjNS9_11use_defaultESB_SB_EENS9_18transform_iteratorI9NonZeroOpIjEPKjSB_SB_EEPjSJ_NS0_13ScanTileStateIiLb1EEENS0_8NullTypeESM_iNS2_19streaming_context_tIlLb1EEELS5_0EEEvT0_T1_T2_T3_T4_T5_T6_T7_iT8_NS1_7vsmem_tEE19static_temp_storage;
	add.s32 	%r708, %r707, %r706;
	st.shared.u32 	[%r708], %r348;
$L__BB29_488:
	setp.eq.s32 	%p136, %r1532, 0;
	@%p136 bra 	$L__BB29_490;
	sub.s32 	%r709, %r440, %r443;
	shl.b32 	%r710, %r709, 2;
	mov.u32 	%r711, _ZZN3cub18CUB_300001_SM_10006detail6select23DeviceSelectSweepKernelINS2_10policy_hubIjbiLb0ELNS0_10SelectImplE0EE10Policy1000EN6thrust24THRUST_300001_SM_1000_NS17counting_iteratorIjNS9_11use_defaultESB_SB_EENS9_18transform_iteratorI9NonZeroOpIjEPKjSB_SB_EEPjSJ_NS0_13ScanTileStateIiLb1EEENS0_8NullTypeESM_iNS2_19streaming_context_tIlLb1EEELS5_0EEEvT0_T1_T2_T3_T4_T5_T6_T7_iT8_NS1_7vsmem_tEE19static_temp_storage;
	add.s32 	%r712, %r711, %r710;
	st.shared.u32 	[%r712], %r350;
$L__BB29_490:
	setp.eq.s32 	%p137, %r1533, 0;
	@%p137 bra 	$L__BB29_492;
	sub.s32 	%r713, %r441, %r443;
	shl.b32 	%r714, %r713, 2;
	mov.u32 	%r715, _ZZN3cub18CUB_300001_SM_10006detail6select23DeviceSelectSweepKernelINS2_10policy_hubIjbiLb0ELNS0_10SelectImplE0EE10Policy1000EN6thrust24THRUST_300001_SM_1000_NS17counting_iteratorIjNS9_11use_defaultESB_SB_EENS9_18transform_iteratorI9NonZeroOpIjEPKjSB_SB_EEPjSJ_NS0_13ScanTileStateIiLb1EEENS0_8NullTypeESM_iNS2_19streaming_context_tIlLb1EEELS5_0EEEvT0_T1_T2_T3_T4_T5_T6_T7_iT8_NS1_7vsmem_tEE19static_temp_storage;
	add.s32 	%r716, %r715, %r714;
	st.shared.u32 	[%r716], %r352;
$L__BB29_492:
	bar.sync 	0;
	setp.ge.s32 	%p138, %r1551, %r445;
	@%p138 bra 	$L__BB29_509;
	ld.param.u32 	%r1473, [_ZN3cub18CUB_300001_SM_10006detail6select23DeviceSelectSweepKernelINS2_10policy_hubIjbiLb0ELNS0_10SelectImplE0EE10Policy1000EN6thrust24THRUST_300001_SM_1000_NS17counting_iteratorIjNS9_11use_defaultESB_SB_EENS9_18transform_iteratorI9NonZeroOpIjEPKjSB_SB_EEPjSJ_NS0_13ScanTileStateIiLb1EEENS0_8NullTypeESM_iNS2_19streaming_context_tIlLb1EEELS5_0EEEvT0_T1_T2_T3_T4_T5_T6_T7_iT8_NS1_7vsmem_tE_param_7];
	ld.param.u8 	%rs8, [%rd148];
	ld.param.u64 	%rd281, [%rd148+24];
	cvta.to.global.u64 	%rd150, %rd281;
	add.s32 	%r717, %r442, %r1473;
	add.s32 	%r718, %r1551, %r3;
	sub.s32 	%r719, %r717, %r718;
	add.s32 	%r446, %r719, -7169;
	and.b32  	%r720, %r446, 1536;
	setp.eq.s32 	%p139, %r720, 1536;
	@%p139 bra 	$L__BB29_498;
	shr.u32 	%r721, %r446, 9;
	add.s32 	%r722, %r721, 1;
	and.b32  	%r723, %r722, 3;
	add.s32 	%r1550, %r1551, %r443;
	shl.b32 	%r724, %r1551, 2;
	mov.u32 	%r725, _ZZN3cub18CUB_300001_SM_10006detail6select23DeviceSelectSweepKernelINS2_10policy_hubIjbiLb0ELNS0_10SelectImplE0EE10Policy1000EN6thrust24THRUST_300001_SM_1000_NS17counting_iteratorIjNS9_11use_defaultESB_SB_EENS9_18transform_iteratorI9NonZeroOpIjEPKjSB_SB_EEPjSJ_NS0_13ScanTileStateIiLb1EEENS0_8NullTypeESM_iNS2_19streaming_context_tIlLb1EEELS5_0EEEvT0_T1_T2_T3_T4_T5_T6_T7_iT8_NS1_7vsmem_tEE19static_temp_storage;
	add.s32 	%r1549, %r725, %r724;
	neg.s32 	%r1548, %r723;
	shl.b32 	%r726, %r722, 9;
	and.b32  	%r727, %r726, 1536;
	add.s32 	%r1551, %r1551, %r727;
$L__BB29_495:
	.pragma "nounroll";
	setp.ne.s16 	%p140, %rs8, 0;
	ld.shared.u32 	%r454, [%r1549];
	mov.b64 	%rd702, 0;
	@%p140 bra 	$L__BB29_497;
	ld.global.u64 	%rd702, [%rd150];
$L__BB29_497:
	cvt.s64.s32 	%rd283, %r1550;
	add.s64 	%rd284, %rd702, %rd283;
	shl.b64 	%rd285, %rd284, 2;
	add.s64 	%rd286, %rd2, %rd285;
	st.global.u32 	[%rd286], %r454;
	add.s32 	%r1550, %r1550, 512;
	add.s32 	%r1549, %r1549, 2048;
	add.s32 	%r1548, %r1548, 1;
	setp.ne.s32 	%p141, %r1548, 0;
	@%p141 bra 	$L__BB29_495;
$L__BB29_498:
	setp.lt.u32 	%p142, %r446, 1536;
	@%p142 bra 	$L__BB29_509;
	add.s32 	%r1553, %r1551, %r443;
	shl.b32 	%r728, %r1551, 2;
	mov.u32 	%r729, _ZZN3cub18CUB_300001_SM_10006detail6select23DeviceSelectSweepKernelINS2_10policy_hubIjbiLb0ELNS0_10SelectImplE0EE10Policy1000EN6thrust24THRUST_300001_SM_1000_NS17counting_iteratorIjNS9_11use_defaultESB_SB_EENS9_18transform_iteratorI9NonZeroOpIjEPKjSB_SB_EEPjSJ_NS0_13ScanTileStateIiLb1EEENS0_8NullTypeESM_iNS2_19streaming_context_tIlLb1EEELS5_0EEEvT0_T1_T2_T3_T4_T5_T6_T7_iT8_NS1_7vsmem_tEE19static_temp_storage;
	add.s32 	%r730, %r728, %r729;
	add.s32 	%r1552, %r730, 4096;
$L__BB29_500:
	setp.ne.s16 	%p143, %rs8, 0;
	cvt.s64.s32 	%rd153, %r1553;
	ld.shared.u32 	%r464, [%r1552+-4096];
	mov.b64 	%rd703, 0;
	@%p143 bra 	$L__BB29_502;
	ld.global.u64 	%rd703, [%rd150];
$L__BB29_502:
	setp.ne.s16 	%p144, %rs8, 0;
	add.s64 	%rd289, %rd703, %rd153;
	shl.b64 	%rd290, %rd289, 2;
	add.s64 	%rd291, %rd2, %rd290;
	st.global.u32 	[%rd291], %r464;
	ld.shared.u32 	%r465, [%r1552+-2048];
	mov.b64 	%rd704, 0;
	@%p144 bra 	$L__BB29_504;
	ld.global.u64 	%rd704, [%rd150];
$L__BB29_504:
	setp.ne.s16 	%p145, %rs8, 0;
	add.s64 	%rd293, %rd704, %rd153;
	shl.b64 	%rd294, %rd293, 2;
	add.s64 	%rd295, %rd2, %rd294;
	st.global.u32 	[%rd295+2048], %r465;
	ld.shared.u32 	%r466, [%r1552];
	mov.b64 	%rd705, 0;
	@%p145 bra 	$L__BB29_506;
	ld.global.u64 	%rd705, [%rd150];
$L__BB29_506:
	setp.ne.s16 	%p146, %rs8, 0;
	add.s64 	%rd297, %rd705, %rd153;
	shl.b64 	%rd298, %rd297, 2;
	add.s64 	%rd299, %rd2, %rd298;
	st.global.u32 	[%rd299+4096], %r466;
	ld.shared.u32 	%r467, [%r1552+2048];
	mov.b64 	%rd706, 0;
	@%p146 bra 	$L__BB29_508;
	ld.global.u64 	%rd706, [%rd150];
$L__BB29_508:
	cvt.u32.u64 	%r731, %rd153;
	add.s64 	%rd300, %rd706, %rd153;
	shl.b64 	%rd301, %rd300, 2;
	add.s64 	%rd302, %rd2, %rd301;
	st.global.u32 	[%rd302+6144], %r467;
	add.s32 	%r1551, %r1551, 2048;
	add.s32 	%r1553, %r731, 2048;
	add.s32 	%r1552, %r1552, 8192;
	setp.lt.s32 	%p147, %r1551, %r445;
	@%p147 bra 	$L__BB29_500;
$L__BB29_509:
	mov.u32 	%r961, %tid.x;
	setp.ne.s32 	%p285, %r961, 0;
	@%p285 bra 	$L__BB29_517;
	mov.u64 	%rd190, %rd194;
	ld.param.u8 	%rs49, [%rd190+1];
	setp.eq.s16 	%p286, %rs49, 0;
	@%p286 bra 	$L__BB29_514;
	ld.param.u8 	%rs50, [%rd190];
	setp.ne.s16 	%p287, %rs50, 0;
	mov.b32 	%r1556, 0;
	@%p287 bra 	$L__BB29_513;
	ld.param.u64 	%rd411, [%rd190+24];
	cvta.to.global.u64 	%rd412, %rd411;
	ld.global.u32 	%r1556, [%rd412];
$L__BB29_513:
	ld.param.u64 	%rd640, [_ZN3cub18CUB_300001_SM_10006detail6select23DeviceSelectSweepKernelINS2_10policy_hubIjbiLb0ELNS0_10SelectImplE0EE10Policy1000EN6thrust24THRUST_300001_SM_1000_NS17counting_iteratorIjNS9_11use_defaultESB_SB_EENS9_18transform_iteratorI9NonZeroOpIjEPKjSB_SB_EEPjSJ_NS0_13ScanTileStateIiLb1EEENS0_8NullTypeESM_iNS2_19streaming_context_tIlLb1EEELS5_0EEEvT0_T1_T2_T3_T4_T5_T6_T7_iT8_NS1_7vsmem_tE_param_3];
	add.s32 	%r963, %r1556, %r1555;
	cvta.to.global.u64 	%rd413, %rd640;
	st.global.u32 	[%rd413], %r963;
	bra.uni 	$L__BB29_517;
$L__BB29_514:
	ld.param.u8 	%rs51, [%rd190];
	setp.ne.s16 	%p288, %rs51, 0;
	mov.b64 	%rd721, 0;
	@%p288 bra 	$L__BB29_516;
	ld.param.u64 	%rd415, [%rd190+24];
	cvta.to.global.u64 	%rd416, %rd415;
	ld.global.u64 	%rd721, [%rd416];
$L__BB29_516:
	cvt.s64.s32 	%rd417, %r1555;
	add.s64 	%rd418, %rd721, %rd417;
	ld.param.u64 	%rd419, [%rd190+32];
	cvta.to.global.u64 	%rd420, %rd419;
	st.global.u64 	[%rd420], %rd418;
$L__BB29_517:
	ret;

}
	// .globl	_ZN3cub18CUB_300001_SM_10006detail6select23DeviceSelectSweepKernelINS2_10policy_hubIjbiLb0ELNS0_10SelectImplE0EE10Policy1000EN6thrust24THRUST_300001_SM_1000_NS17counting_iteratorIjNS9_11use_defaultESB_SB_EENS9_18transform_iteratorI9NonZeroOpIlEPKlSB_SB_EEPjSJ_NS0_13ScanTileStateIiLb1EEENS0_8NullTypeESM_iNS2_19streaming_context_tIlLb1EEELS5_0EEEvT0_T1_T2_T3_T4_T5_T6_T7_iT8_NS1_7vsmem_tE
.visible .entry _ZN3cub18CUB_300001_SM_10006detail6select23DeviceSelectSweepKernelINS2_10policy_hubIjbiLb0ELNS0_10SelectImplE0EE10Policy1000EN6thrust24THRUST_300001_SM_1000_NS17counting_iteratorIjNS9_11use_defaultESB_SB_EENS9_18transform_iteratorI9NonZeroOpIlEPKlSB_SB_EEPjSJ_NS0_13ScanTileStateIiLb1EEENS0_8NullTypeESM_iNS2_19streaming_context_tIlLb1EEELS5_0EEEvT0_T1_T2_T3_T4_T5_T6_T7_iT8_NS1_7vsmem_tE(
	.param .align 4 .b8 _ZN3cub18CUB_300001_SM_10006detail6select23DeviceSelectSweepKernelINS2_10policy_hubIjbiLb0ELNS0_10SelectImplE0EE10Policy1000EN6thrust24THRUST_300001_SM_1000_NS17counting_iteratorIjNS9_11use_defaultESB_SB_EENS9_18transform_iteratorI9NonZeroOpIlEPKlSB_SB_EEPjSJ_NS0_13ScanTileStateIiLb1EEENS0_8NullTypeESM_iNS2_19streaming_context_tIlLb1EEELS5_0EEEvT0_T1_T2_T3_T4_T5_T6_T7_iT8_NS1_7vsmem_tE_param_0[4],
	.param .align 8 .b8 _ZN3cub18CUB_300001_SM_10006detail6select23DeviceSelectSweepKernelINS2_10policy_hubIjbiLb0ELNS0_10SelectImplE0EE10Policy1000EN6thrust24THRUST_300001_SM_1000_NS17counting_iteratorIjNS9_11use_defaultESB_SB_EENS9_18transform_iteratorI9NonZeroOpIlEPKlSB_SB_EEPjSJ_NS0_13ScanTileStateIiLb1EEENS0_8NullTypeESM_iNS2_19streaming_context_tIlLb1EEELS5_0EEEvT0_T1_T2_T3_T4_T5_T6_T7_iT8_NS1_7vsmem_tE_param_1[16],
	.param .u64 .ptr .align 1 _ZN3cub18CUB_300001_SM_10006detail6select23DeviceSelectSweepKernelINS2_10policy_hubIjbiLb0ELNS0_10SelectImplE0EE10Policy1000EN6thrust24THRUST_300001_SM_1000_NS17counting_iteratorIjNS9_11use_defaultESB_SB_EENS9_18transform_iteratorI9NonZeroOpIlEPKlSB_SB_EEPjSJ_NS0_13ScanTileStateIiLb1EEENS0_8NullTypeESM_iNS2_19streaming_context_tIlLb1EEELS5_0EEEvT0_T1_T2_T3_T4_T5_T6_T7_iT8_NS1_7vsmem_tE_param_2,
	.param .u64 .ptr .align 1 _ZN3cub18CUB_300001_SM_10006detail6select23DeviceSelectSweepKernelINS2_10policy_hubIjbiLb0ELNS0_10SelectImplE0EE10Policy1000EN6thrust24THRUST_300001_SM_1000_NS17counting_iteratorIjNS9_11use_defaultESB_SB_EENS9_18transform_iteratorI9NonZeroOpIlEPKlSB_SB_EEPjSJ_NS0_13ScanTileStateIiLb1EEENS0_8NullTypeESM_iNS2_19streaming_context_tIlLb1EEELS5_0EEEvT0_T1_T2_T3_T4_T5_T6_T7_iT8_NS1_7vsmem_tE_param_3,
	.param .align 8 .b8 _ZN3cub18CUB_300001_SM_10006detail6select23DeviceSelectSweepKernelINS2_10policy_hubIjbiLb0ELNS0_10SelectImplE0EE10Policy1000EN6thrust24THRUST_300001_SM_1000_NS17counting_iteratorIjNS9_11use_defaultESB_SB_EENS9_18transform_iteratorI9NonZeroOpIlEPKlSB_SB_EEPjSJ_NS0_13ScanTileStateIiLb1EEENS0_8NullTypeESM_iNS2_19streaming_context_tIlLb1EEELS5_0EEEvT0_T1_T2_T3_T4_T5_T6_T7_iT8_NS1_7vsmem_tE_param_4[8],
	.param .align 1 .b8 _ZN3cub18CUB_300001_SM_10006detail6select23DeviceSelectSweepKernelINS2_10policy_hubIjbiLb0ELNS0_10SelectImplE0EE10Policy1000EN6thrust24THRUST_300001_SM_1000_NS17counting_iteratorIjNS9_11use_defaultESB_SB_EENS9_18transform_iteratorI9NonZeroOpIlEPKlSB_SB_EEPjSJ_NS0_13ScanTileStateIiLb1EEENS0_8NullTypeESM_iNS2_19streaming_context_tIlLb1EEELS5_0EEEvT0_T1_T2_T3_T4_T5_T6_T7_iT8_NS1_7vsmem_tE_param_5[1],
	.param .align 1 .b8 _ZN3cub18CUB_300001_SM_10006detail6select23DeviceSelectSweepKernelINS2_10policy_hubIjbiLb0ELNS0_10SelectImplE0EE10Policy1000EN6thrust24THRUST_300001_SM_1000_NS17counting_iteratorIjNS9_11use_defaultESB_SB_EENS9_18transform_iteratorI9NonZeroOpIlEPKlSB_SB_EEPjSJ_NS0_13ScanTileStateIiLb1EEENS0_8NullTypeESM_iNS2_19streaming_context_tIlLb1EEELS5_0EEEvT0_T1_T2_T3_T4_T5_T6_T7_iT8_NS1_7vsmem_tE_param_6[1],
	.param .u32 _ZN3cub18CUB_300001_SM_10006detail6select23DeviceSelectSweepKernelINS2_10policy_hubIjbiLb0ELNS0_10SelectImplE0EE10Policy1000EN6thrust24THRUST_300001_SM_1000_NS17counting_iteratorIjNS9_11use_defaultESB_SB_EENS9_18transform_iteratorI9NonZeroOpIlEPKlSB_SB_EEPjSJ_NS0_13ScanTileStateIiLb1EEENS0_8NullTypeESM_iNS2_19streaming_context_tIlLb1EEELS5_0EEEvT0_T1_T2_T3_T4_T5_T6_T7_iT8_NS1_7vsmem_tE_param_7,
	.param .u32 _ZN3cub18CUB_300001_SM_10006detail6select23DeviceSelectSweepKernelINS2_10policy_hubIjbiLb0ELNS0_10SelectImplE0EE10Policy1000EN6thrust24THRUST_300001_SM_1000_NS17counting_iteratorIjNS9_11use_defaultESB_SB_EENS9_18transform_iteratorI9NonZeroOpIlEPKlSB_SB_EEPjSJ_NS0_13ScanTileStateIiLb1EEENS0_8NullTypeESM_iNS2_19streaming_context_tIlLb1EEELS5_0EEEvT0_T1_T2_T3_T4_T5_T6_T7_iT8_NS1_7vsmem_tE_param_8,
	.param .align 8 .b8 _ZN3cub18CUB_300001_SM_10006detail6select23DeviceSelectSweepKernelINS2_10policy_hubIjbiLb0ELNS0_10SelectImplE0EE10Policy1000EN6thrust24THRUST_300001_SM_1000_NS17counting_iteratorIjNS9_11use_defaultESB_SB_EENS9_18transform_iteratorI9NonZeroOpIlEPKlSB_SB_EEPjSJ_NS0_13ScanTileStateIiLb1EEENS0_8NullTypeESM_iNS2_19streaming_context_tIlLb1EEELS5_0EEEvT0_T1_T2_T3_T4_T5_T6_T7_iT8_NS1_7vsmem_tE_param_9[40],
	.param .align 8 .b8 _ZN3cub18CUB_300001_SM_10006detail6select23DeviceSelectSweepKernelINS2_10policy_hubIjbiLb0ELNS0_10SelectImplE0EE10Policy1000EN6thrust24THRUST_300001_SM_1000_NS17counting_iteratorIjNS9_11use_defaultESB_SB_EENS9_18transform_iteratorI9NonZeroOpIlEPKlSB_SB_EEPjSJ_NS0_13ScanTileStateIiLb1EEENS0_8NullTypeESM_iNS2_19streaming_context_tIlLb1EEELS5_0EEEvT0_T1_T2_T3_T4_T5_T6_T7_iT8_NS1_7vsmem_tE_param_10[8]
)
.maxntid 512
{
	.reg .pred 	%p<516>;
	.reg .b16 	%rs<100>;
	.reg .b32 	%r<1566>;
	.reg .b64 	%rd<802>;
	// demoted variable
	.shared .align 16 .b8 _ZZN3cub18CUB_300001_SM_10006detail6select23DeviceSelectSweepKernelINS2_10policy_hubIjbiLb0ELNS0_10SelectImplE0EE10Policy1000EN6thrust24THRUST_300001_SM_1000_NS17counting_iteratorIjNS9_11use_defaultESB_SB_EENS9_18transform_iteratorI9NonZeroOpIlEPKlSB_SB_EEPjSJ_NS0_13ScanTileStateIiLb1EEENS0_8NullTypeESM_iNS2_19streaming_context_tIlLb1EEELS5_0EEEvT0_T1_T2_T3_T4_T5_T6_T7_iT8_NS1_7vsmem_tEE19static_temp_storage[28672];
	ld.param.u64 	%rd3, [_ZN3cub18CUB_300001_SM_10006detail6select23DeviceSelectSweepKernelINS2_10policy_hubIjbiLb0ELNS0_10SelectImplE0EE10Policy1000EN6thrust24THRUST_300001_SM_1000_NS17counting_iteratorIjNS9_11use_defaultESB_SB_EENS9_18transform_iteratorI9NonZeroOpIlEPKlSB_SB_EEPjSJ_NS0_13ScanTileStateIiLb1EEENS0_8NullTypeESM_iNS2_19streaming_context_tIlLb1EEELS5_0EEEvT0_T1_T2_T3_T4_T5_T6_T7_iT8_NS1_7vsmem_tE_param_4];
	ld.param.u32 	%r1, [_ZN3cub18CUB_300001_SM_10006detail6select23DeviceSelectSweepKernelINS2_10policy_hubIjbiLb0ELNS0_10SelectImplE0EE10Policy1000EN6thrust24THRUST_300001_SM_1000_NS17counting_iteratorIjNS9_11use_defaultESB_SB_EENS9_18transform_iteratorI9NonZeroOpIlEPKlSB_SB_EEPjSJ_NS0_13ScanTileStateIiLb1EEENS0_8NullTypeESM_iNS2_19streaming_context_tIlLb1EEELS5_0EEEvT0_T1_T2_T3_T4_T5_T6_T7_iT8_NS1_7vsmem_tE_param_0];
	ld.param.u64 	%rd224, [_ZN3cub18CUB_300001_SM_10006detail6select23DeviceSelectSweepKernelINS2_10policy_hubIjbiLb0ELNS0_10SelectImplE0EE10Policy1000EN6thrust24THRUST_300001_SM_1000_NS17counting_iteratorIjNS9_11use_defaultESB_SB_EENS9_18transform_iteratorI9NonZeroOpIlEPKlSB_SB_EEPjSJ_NS0_13ScanTileStateIiLb1EEENS0_8NullTypeESM_iNS2_19streaming_context_tIlLb1EEELS5_0EEEvT0_T1_T2_T3_T4_T5_T6_T7_iT8_NS1_7vsmem_tE_param_1];
	ld.param.u64 	%rd225, [_ZN3cub18CUB_300001_SM_10006detail6select23DeviceSelectSweepKernelINS2_10policy_hubIjbiLb0ELNS0_10SelectImplE0EE10Policy1000EN6thrust24THRUST_300001_SM_1000_NS17counting_iteratorIjNS9_11use_defaultESB_SB_EENS9_18transform_iteratorI9NonZeroOpIlEPKlSB_SB_EEPjSJ_NS0_13ScanTileStateIiLb1EEENS0_8NullTypeESM_iNS2_19streaming_context_tIlLb1EEELS5_0EEEvT0_T1_T2_T3_T4_T5_T6_T7_iT8_NS1_7vsmem_tE_param_2];
	ld.param.u32 	%r448, [_ZN3cub18CUB_300001_SM_10006detail6select23DeviceSelectSweepKernelINS2_10policy_hubIjbiLb0ELNS0_10SelectImplE0EE10Policy1000EN6thrust24THRUST_300001_SM_1000_NS17counting_iteratorIjNS9_11use_defaultESB_SB_EENS9_18transform_iteratorI9NonZeroOpIlEPKlSB_SB_EEPjSJ_NS0_13ScanTileStateIiLb1EEENS0_8NullTypeESM_iNS2_19streaming_context_tIlLb1EEELS5_0EEEvT0_T1_T2_T3_T4_T5_T6_T7_iT8_NS1_7vsmem_tE_param_8];
	mov.b64 	%rd227, _ZN3cub18CUB_300001_SM_10006detail6select23DeviceSelectSweepKernelINS2_10policy_hubIjbiLb0ELNS0_10SelectImplE0EE10Policy1000EN6thrust24THRUST_300001_SM_1000_NS17counting_iteratorIjNS9_11use_defaultESB_SB_EENS9_18transform_iteratorI9NonZeroOpIlEPKlSB_SB_EEPjSJ_NS0_13ScanTileStateIiLb1EEENS0_8NullTypeESM_iNS2_19streaming_context_tIlLb1EEELS5_0EEEvT0_T1_T2_T3_T4_T5_T6_T7_iT8_NS1_7vsmem_tE_param_9;
	mov.u64 	%rd1, %rd227;
	cvta.to.global.u64 	%rd2, %rd225;
	cvta.to.global.u64 	%rd4, %rd224;
	mov.u32 	%r449, %ctaid.x;
	mov.u32 	%r450, %nctaid.y;
	mov.u32 	%r451, %ctaid.y;
	mad.lo.s32 	%r1543, %r449, %r450, %r451;
	mul.lo.s32 	%r3, %r1543, 7168;
	add.s32 	%r452, %r448, -1;
	setp.ge.s32 	%p1, %r1543, %r452;
	@%p1 bra 	$L__BB30_228;
	setp.ne.s32 	%p289, %r1543, 0;
	@%p289 bra 	$L__BB30_108;
	mov.u64 	%rd602, %rd227;
	ld.param.u8 	%rs80, [%rd602];
	setp.eq.s16 	%p416, %rs80, 0;
	ld.param.u64 	%rd603, [%rd602+16];
	cvt.u32.u64 	%r1269, %rd603;
	selp.b32 	%r1270, %r1269, 0, %p416;
	mov.u32 	%r4, %tid.x;
	mul.lo.s32 	%r1271, %r4, 14;
	mov.u32 	%r1272, %ctaid.x;
	mov.u32 	%r1273, %nctaid.y;
	mov.u32 	%r1274, %ctaid.y;
	mad.lo.s32 	%r1275, %r1272, %r1273, %r1274;
	mul.lo.s32 	%r1276, %r1275, 7168;
	add.s32 	%r1277, %r1276, %r1271;
	add.s32 	%r1278, %r1277, %r1;
	add.s32 	%r5, %r1278, %r1270;
	add.s32 	%r6, %r5, 1;
	add.s32 	%r7, %r5, 2;
	add.s32 	%r8, %r5, 3;
	add.s32 	%r9, %r5, 4;
	add.s32 	%r10, %r5, 5;
	add.s32 	%r11, %r5, 6;
	add.s32 	%r12, %r5, 7;
	add.s32 	%r13, %r5, 8;
	add.s32 	%r14, %r5, 9;
	add.s32 	%r15, %r5, 10;
	add.s32 	%r16, %r5, 11;
	add.s32 	%r17, %r5, 12;
	add.s32 	%r18, %r5, 13;
	bar.sync 	0;
	selp.b64 	%rd604, %rd603, 0, %p416;
	cvt.u64.u32 	%rd605, %r1276;
	add.s64 	%rd606, %rd604, %rd605;
	cvt.u64.u32 	%rd607, %r1271;
	add.s64 	%rd608, %rd606, %rd607;
	cvta.to.global.u64 	%rd609, %rd224;
	shl.b64 	%rd610, %rd608, 3;
	add.s64 	%rd611, %rd609, %rd610;
	ld.global.u64 	%rd5, [%rd611];
	setp.ne.s64 	%p417, %rd5, 0;
	ld.global.u64 	%rd6, [%rd611+8];
	setp.ne.s64 	%p418, %rd6, 0;
	ld.global.u64 	%rd7, [%rd611+16];
	setp.ne.s64 	%p419, %rd7, 0;
	ld.global.u64 	%rd8, [%rd611+24];
	setp.ne.s64 	%p420, %rd8, 0;
	ld.global.u64 	%rd9, [%rd611+32];
	setp.ne.s64 	%p421, %rd9, 0;
	ld.global.u64 	%rd10, [%rd611+40];
	setp.ne.s64 	%p422, %rd10, 0;
	ld.global.u64 	%rd11, [%rd611+48];
	setp.ne.s64 	%p423, %rd11, 0;
	ld.global.u64 	%rd12, [%rd611+56];
	setp.ne.s64 	%p424, %rd12, 0;
	ld.global.u64 	%rd13, [%rd611+64];
	setp.ne.s64 	%p425, %rd13, 0;
	ld.global.u64 	%rd14, [%rd611+72];
	setp.ne.s64 	%p426, %rd14, 0;
	ld.global.u64 	%rd15, [%rd611+80];
	setp.ne.s64 	%p427, %rd15, 0;
	ld.global.u64 	%rd16, [%rd611+88];
	setp.ne.s64 	%p428, %rd16, 0;
	ld.global.u64 	%rd17, [%rd611+96];
	setp.ne.s64 	%p429, %rd17, 0;
	ld.global.u64 	%rd18, [%rd611+104];
	setp.ne.s64 	%p430, %rd18, 0;
	selp.u32 	%r1279, 1, 0, %p417;
	selp.u32 	%r1280, 1, 0, %p418;
	selp.u32 	%r1281, 1, 0, %p419;
	selp.u32 	%r1282, 1, 0, %p420;
	selp.u32 	%r1283, 1, 0, %p421;
	selp.u32 	%r1284, 1, 0, %p422;
	selp.u32 	%r1285, 1, 0, %p423;
	selp.u32 	%r1286, 1, 0, %p424;
	selp.u32 	%r1287, 1, 0, %p425;
	selp.u32 	%r1288, 1, 0, %p426;
	selp.u32 	%r1289, 1, 0, %p427;
	selp.u32 	%r1290, 1, 0, %p428;
	selp.u32 	%r1291, 1, 0, %p429;
	selp.u32 	%r1292, 1, 0, %p430;
	bar.sync 	0;
	add.s32 	%r1293, %r1280, %r1279;
	add.s32 	%r1294, %r1293, %r1281;
	add.s32 	%r1295, %r1294, %r1282;
	add.s32 	%r1296, %r1295, %r1283;
	add.s32 	%r1297, %r1296, %r1284;
	add.s32 	%r1298, %r1297, %r1285;
	add.s32 	%r1299, %r1298, %r1286;
	add.s32 	%r1300, %r1299, %r1287;
	add.s32 	%r1301, %r1300, %r1288;
	add.s32 	%r1302, %r1301, %r1289;
	add.s32 	%r1303, %r1302, %r1290;
	add.s32 	%r1304, %r1303, %r1291;
	add.s32 	%r1243, %r1304, %r1292;
	// begin inline asm
	mov.u32 %r1238, %laneid;
	// end inline asm
	mov.b32 	%r1241, 1;
	mov.b32 	%r1266, 0;
	mov.b32 	%r1268, -1;
	// begin inline asm
	{  .reg .s32 r0;  .reg .pred p;  shfl.sync.up.b32 r0|p, %r1243, %r1241, %r1266, %r1268;  @p add.s32 r0, r0, %r1243;  mov.s32 %r1239, r0;}
	// end inline asm
	mov.b32 	%r1247, 2;
	// begin inline asm
	{  .reg .s32 r0;  .reg .pred p;  shfl.sync.up.b32 r0|p, %r1239, %r1247, %r1266, %r1268;  @p add.s32 r0, r0, %r1239;  mov.s32 %r1245, r0;}
	// end inline asm
	mov.b32 	%r1253, 4;
	// begin inline asm
	{  .reg .s32 r0;  .reg .pred p;  shfl.sync.up.b32 r0|p, %r1245, %r1253, %r1266, %r1268;  @p add.s32 r0, r0, %r1245;  mov.s32 %r1251, r0;}
	// end inline asm
	mov.b32 	%r1259, 8;
	// begin inline asm
	{  .reg .s32 r0;  .reg .pred p;  shfl.sync.up.b32 r0|p, %r1251, %r1259, %r1266, %r1268;  @p add.s32 r0, r0, %r1251;  mov.s32 %r1257, r0;}
	// end inline asm
	mov.b32 	%r1265, 16;
	// begin inline asm
	{  .reg .s32 r0;  .reg .pred p;  shfl.sync.up.b32 r0|p, %r1257, %r1265, %r1266, %r1268;  @p add.s32 r0, r0, %r1257;  mov.s32 %r1263, r0;}
	// end inline asm
	setp.ne.s32 	%p431, %r1238, 31;
	@%p431 bra 	$L__BB30_4;
	shr.u32 	%r1305, %r4, 3;
	and.b32  	%r1306, %r1305, 124;
	mov.u32 	%r1307, _ZZN3cub18CUB_300001_SM_10006detail6select23DeviceSelectSweepKernelINS2_10policy_hubIjbiLb0ELNS0_10SelectImplE0EE10Policy1000EN6thrust24THRUST_300001_SM_1000_NS17counting_iteratorIjNS9_11use_defaultESB_SB_EENS9_18transform_iteratorI9NonZeroOpIlEPKlSB_SB_EEPjSJ_NS0_13ScanTileStateIiLb1EEENS0_8NullTypeESM_iNS2_19streaming_context_tIlLb1EEELS5_0EEEvT0_T1_T2_T3_T4_T5_T6_T7_iT8_NS1_7vsmem_tEE19static_temp_storage;
	add.s32 	%r1308, %r1307, %r1306;
	st.shared.u32 	[%r1308], %r1263;
$L__BB30_4:
	bar.sync 	0;
	ld.shared.v4.u32 	{%r21, %r22, %r23, %r24}, [_ZZN3cub18CUB_300001_SM_10006detail6select23DeviceSelectSweepKernelINS2_10policy_hubIjbiLb0ELNS0_10SelectImplE0EE10Policy1000EN6thrust24THRUST_300001_SM_1000_NS17counting_iteratorIjNS9_11use_defaultESB_SB_EENS9_18transform_iteratorI9NonZeroOpIlEPKlSB_SB_EEPjSJ_NS0_13ScanTileStateIiLb1EEENS0_8NullTypeESM_iNS2_19streaming_context_tIlLb1EEELS5_0EEEvT0_T1_T2_T3_T4_T5_T6_T7_iT8_NS1_7vsmem_tEE19static_temp_storage];
	mov.u32 	%r1309, %tid.x;
	shr.u32 	%r1310, %r1309, 5;
	add.s32 	%r1311, %r22, %r21;
	setp.eq.s32 	%p432, %r1310, 2;
	selp.b32 	%r1312, %r1311, %r21, %p432;
	add.s32 	%r1313, %r1311, %r23;
	setp.eq.s32 	%p433, %r1310, 3;
	selp.b32 	%r1314, %r1313, %r1312, %p433;
	add.s32 	%r1315, %r1313, %r24;
	setp.eq.s32 	%p434, %r1310, 4;
	selp.b32 	%r1316, %r1315, %r1314, %p434;
	ld.shared.v4.u32 	{%r25, %r26, %r27, %r28}, [_ZZN3cub18CUB_300001_SM_10006detail6select23DeviceSelectSweepKernelINS2_10policy_hubIjbiLb0ELNS0_10SelectImplE0EE10Policy1000EN6thrust24THRUST_300001_SM_1000_NS17counting_iteratorIjNS9_11use_defaultESB_SB_EENS9_18transform_iteratorI9NonZeroOpIlEPKlSB_SB_EEPjSJ_NS0_13ScanTileStateIiLb1EEENS0_8NullTypeESM_iNS2_19streaming_context_tIlLb1EEELS5_0EEEvT0_T1_T2_T3_T4_T5_T6_T7_iT8_NS1_7vsmem_tEE19static_temp_storage+16];
	add.s32 	%r1317, %r1315, %r25;
	setp.eq.s32 	%p435, %r1310, 5;
	selp.b32 	%r1318, %r1317, %r1316, %p435;
	add.s32 	%r1319, %r1317, %r26;
	setp.eq.s32 	%p436, %r1310, 6;
	selp.b32 	%r1320, %r1319, %r1318, %p436;
	add.s32 	%r1321, %r1319, %r27;
	setp.eq.s32 	%p437, %r1310, 7;
	selp.b32 	%r1322, %r1321, %r1320, %p437;
	add.s32 	%r1323, %r1321, %r28;
	setp.eq.s32 	%p438, %r1310, 8;
	selp.b32 	%r1324, %r1323, %r1322, %p438;
	ld.shared.v4.u32 	{%r29, %r30, %r31, %r32}, [_ZZN3cub18CUB_300001_SM_10006detail6select23DeviceSelectSweepKernelINS2_10policy_hubIjbiLb0ELNS0_10SelectImplE0EE10Policy1000EN6thrust24THRUST_300001_SM_1000_NS17counting_iteratorIjNS9_11use_defaultESB_SB_EENS9_18transform_iteratorI9NonZeroOpIlEPKlSB_SB_EEPjSJ_NS0_13ScanTileStateIiLb1EEENS0_8NullTypeESM_iNS2_19streaming_context_tIlLb1EEELS5_0EEEvT0_T1_T2_T3_T4_T5_T6_T7_iT8_NS1_7vsmem_tEE19static_temp_storage+32];
	add.s32 	%r1325, %r1323, %r29;
	setp.eq.s32 	%p439, %r1310, 9;
	selp.b32 	%r1326, %r1325, %r1324, %p439;
	add.s32 	%r1327, %r1325, %r30;
	setp.eq.s32 	%p440, %r1310, 10;
	selp.b32 	%r1328, %r1327, %r1326, %p440;
	add.s32 	%r1329, %r1327, %r31;
	setp.eq.s32 	%p441, %r1310, 11;
	selp.b32 	%r1330, %r1329, %r1328, %p441;
	add.s32 	%r1331, %r1329, %r32;
	setp.eq.s32 	%p442, %r1310, 12;
	selp.b32 	%r1332, %r1331, %r1330, %p442;
	ld.shared.v4.u32 	{%r33, %r34, %r35, %r36}, [_ZZN3cub18CUB_300001_SM_10006detail6select23DeviceSelectSweepKernelINS2_10policy_hubIjbiLb0ELNS0_10SelectImplE0EE10Policy1000EN6thrust24THRUST_300001_SM_1000_NS17counting_iteratorIjNS9_11use_defaultESB_SB_EENS9_18transform_iteratorI9NonZeroOpIlEPKlSB_SB_EEPjSJ_NS0_13ScanTileStateIiLb1EEENS0_8NullTypeESM_iNS2_19streaming_context_tIlLb1EEELS5_0EEEvT0_T1_T2_T3_T4_T5_T6_T7_iT8_NS1_7vsmem_tEE19static_temp_storage+48];
	add.s32 	%r1333, %r1331, %r33;
	setp.eq.s32 	%p443, %r1310, 13;
	selp.b32 	%r1334, %r1333, %r1332, %p443;
	add.s32 	%r1335, %r1333, %r34;
	setp.eq.s32 	%p444, %r1310, 14;
	selp.b32 	%r1336, %r1335, %r1334, %p444;
	add.s32 	%r1337, %r1335, %r35;
	setp.eq.s32 	%p445, %r1310, 15;
	selp.b32 	%r1338, %r1337, %r1336, %p445;
	setp.lt.u32 	%p446, %r1309, 32;
	selp.b32 	%r1339, 0, %r1338, %p446;
	setp.eq.s32 	%p447, %r1238, 0;
	setp.ne.s64 	%p448, %rd12, 0;
	selp.u32 	%r1340, 1, 0, %p448;
	setp.ne.s64 	%p449, %rd6, 0;
	selp.u32 	%r1341, 1, 0, %p449;
	setp.ne.s64 	%p450, %rd5, 0;
	selp.u32 	%r1342, 1, 0, %p450;
	add.s32 	%r1343, %r1341, %r1342;
	setp.ne.s64 	%p451, %rd7, 0;
	selp.u32 	%r1344, 1, 0, %p451;
	add.s32 	%r1345, %r1343, %r1344;
	setp.ne.s64 	%p452, %rd8, 0;
	selp.u32 	%r1346, 1, 0, %p452;
	add.s32 	%r1347, %r1345, %r1346;
	setp.ne.s64 	%p453, %rd9, 0;
	selp.u32 	%r1348, 1, 0, %p453;
	add.s32 	%r1349, %r1347, %r1348;
	setp.ne.s64 	%p454, %rd10, 0;
	selp.u32 	%r1350, 1, 0, %p454;
	add.s32 	%r1351, %r1349, %r1350;
	setp.ne.s64 	%p455, %rd11, 0;
	selp.u32 	%r1352, 1, 0, %p455;
	add.s32 	%r1353, %r1351, %r1352;
	add.s32 	%r1354, %r1353, %r1340;
	setp.ne.s64 	%p456, %rd13, 0;
	selp.u32 	%r1355, 1, 0, %p456;
	add.s32 	%r1356, %r1354, %r1355;
	setp.ne.s64 	%p457, %rd14, 0;
	selp.u32 	%r1357, 1, 0, %p457;
	add.s32 	%r1358, %r1356, %r1357;
	setp.ne.s64 	%p458, %rd15, 0;
	selp.u32 	%r1359, 1, 0, %p458;
	add.s32 	%r1360, %r1358, %r1359;
	setp.ne.s64 	%p459, %rd16, 0;
	selp.u32 	%r1361, 1, 0, %p459;
	add.s32 	%r1362, %r1360, %r1361;
	setp.ne.s64 	%p460, %rd17, 0;
	selp.u32 	%r1363, 1, 0, %p460;
	add.s32 	%r1364, %r1362, %r1363;
	setp.ne.s64 	%p461, %rd18, 0;
	selp.u32 	%r1365, 1, 0, %p461;
	add.s32 	%r1366, %r1364, %r1365;
	sub.s32 	%r1367, %r1263, %r1366;
	selp.b32 	%r1368, 0, %r1367, %p447;
	add.s32 	%r37, %r1339, %r1368;
	add.s32 	%r38, %r37, %r1342;
	add.s32 	%r39, %r1343, %r37;
	add.s32 	%r40, %r1345, %r37;
	add.s32 	%r41, %r1347, %r37;
	add.s32 	%r42, %r1349, %r37;
	add.s32 	%r43, %r1351, %r37;
	add.s32 	%r44, %r1353, %r37;
	add.s32 	%r45, %r1354, %r37;
	add.s32 	%r46, %r1356, %r37;
	add.s32 	%r47, %r1358, %r37;
	add.s32 	%r48, %r1360, %r37;
	add.s32 	%r49, %r1362, %r37;
	add.s32 	%r50, %r1364, %r37;
	setp.ne.s32 	%p462, %r1309, 0;
	@%p462 bra 	$L__BB30_6;
	add.s64 	%rd612, %rd3, 256;
	add.s32 	%r1371, %r22, %r21;
	add.s32 	%r1372, %r1371, %r23;
	add.s32 	%r1373, %r1372, %r24;
	add.s32 	%r1374, %r1373, %r25;
	add.s32 	%r1375, %r1374, %r26;
	add.s32 	%r1376, %r1375, %r27;
	add.s32 	%r1377, %r1376, %r28;
	add.s32 	%r1378, %r1377, %r29;
	add.s32 	%r1379, %r1378, %r30;
	add.s32 	%r1380, %r1379, %r31;
	add.s32 	%r1381, %r1380, %r32;
	add.s32 	%r1382, %r1381, %r33;
	add.s32 	%r1383, %r1382, %r34;
	add.s32 	%r1384, %r1383, %r35;
	add.s32 	%r1370, %r1384, %r36;
	mov.b32 	%r1369, 101;
	// begin inline asm
	st.relaxed.gpu.v2.u32 [%rd612], {%r1369, %r1370};
	// end inline asm
$L__BB30_6:
	add.s32 	%r1385, %r22, %r21;
	add.s32 	%r1386, %r1385, %r23;
	add.s32 	%r1387, %r1386, %r24;
	add.s32 	%r1388, %r1387, %r25;
	add.s32 	%r1389, %r1388, %r26;
	add.s32 	%r1390, %r1389, %r27;
	add.s32 	%r1391, %r1390, %r28;
	add.s32 	%r1392, %r1391, %r29;
	add.s32 	%r1393, %r1392, %r30;
	add.s32 	%r1394, %r1393, %r31;
	add.s32 	%r1395, %r1394, %r32;
	add.s32 	%r1396, %r1395, %r33;
	add.s32 	%r1397, %r1396, %r34;
	add.s32 	%r1398, %r1397, %r35;
	add.s32 	%r1399, %r1398, %r36;
	setp.gt.s32 	%p463, %r1399, 512;
	@%p463 bra 	$L__BB30_63;
	mov.u64 	%rd613, %rd227;
	ld.param.u8 	%rs1, [%rd613];
	ld.param.u64 	%rd614, [%rd613+24];
	cvta.to.global.u64 	%rd19, %rd614;
	@%p450 bra 	$L__BB30_8;
	bra.uni 	$L__BB30_11;
$L__BB30_8:
	setp.ne.s16 	%p465, %rs1, 0;
	mov.b64 	%rd728, 0;
	@%p465 bra 	$L__BB30_10;
	ld.global.u64 	%rd728, [%rd19];
$L__BB30_10:
	ld.param.u64 	%rd716, [_ZN3cub18CUB_300001_SM_10006detail6select23DeviceSelectSweepKernelINS2_10policy_hubIjbiLb0ELNS0_10SelectImplE0EE10Policy1000EN6thrust24THRUST_300001_SM_1000_NS17counting_iteratorIjNS9_11use_defaultESB_SB_EENS9_18transform_iteratorI9NonZeroOpIlEPKlSB_SB_EEPjSJ_NS0_13ScanTileStateIiLb1EEENS0_8NullTypeESM_iNS2_19streaming_context_tIlLb1EEELS5_0EEEvT0_T1_T2_T3_T4_T5_T6_T7_iT8_NS1_7vsmem_tE_param_2];
	cvt.s64.s32 	%rd616, %r37;
	add.s64 	%rd617, %rd728, %rd616;
	cvta.to.global.u64 	%rd618, %rd716;
	shl.b64 	%rd619, %rd617, 2;
	add.s64 	%rd620, %rd618, %rd619;
	st.global.u32 	[%rd620], %r5;
$L__BB30_11:
	setp.eq.s64 	%p466, %rd6, 0;
	@%p466 bra 	$L__BB30_15;
	setp.ne.s16 	%p467, %rs1, 0;
	mov.b64 	%rd729, 0;
	@%p467 bra 	$L__BB30_14;
	ld.global.u64 	%rd729, [%rd19];
$L__BB30_14:
	ld.param.u64 	%rd717, [_ZN3cub18CUB_300001_SM_10006detail6select23DeviceSelectSweepKernelINS2_10policy_hubIjbiLb0ELNS0_10SelectImplE0EE10Policy1000EN6thrust24THRUST_300001_SM_1000_NS17counting_iteratorIjNS9_11use_defaultESB_SB_EENS9_18transform_iteratorI9NonZeroOpIlEPKlSB_SB_EEPjSJ_NS0_13ScanTileStateIiLb1EEENS0_8NullTypeESM_iNS2_19streaming_context_tIlLb1EEELS5_0EEEvT0_T1_T2_T3_T4_T5_T6_T7_iT8_NS1_7vsmem_tE_param_2];
	cvt.s64.s32 	%rd622, %r38;
	add.s64 	%rd623, %rd729, %rd622;
	cvta.to.global.u64 	%rd624, %rd717;
	shl.b64 	%rd625, %rd623, 2;
	add.s64 	%rd626, %rd624, %rd625;
	st.global.u32 	[%rd626], %r6;
$L__BB30_15:
	ld.param.u64 	%rd718, [_ZN3cub18CUB_300001_SM_10006detail6select23DeviceSelectSweepKernelINS2_10policy_hubIjbiLb0ELNS0_10SelectImplE0EE10Policy1000EN6thrust24THRUST_300001_SM_1000_NS17counting_iteratorIjNS9_11use_defaultESB_SB_EENS9_18transform_iteratorI9NonZeroOpIlEPKlSB_SB_EEPjSJ_NS0_13ScanTileStateIiLb1EEENS0_8NullTypeESM_iNS2_19streaming_context_tIlLb1EEELS5_0EEEvT0_T1_T2_T3_T4_T5_T6_T7_iT8_NS1_7vsmem_tE_param_2];
	cvta.to.global.u64 	%rd42, %rd718;
	setp.eq.s64 	%p468, %rd7, 0;
	@%p468 bra 	$L__BB30_19;
	setp.ne.s16 	%p469, %rs1, 0;
	mov.b64 	%rd730, 0;
	@%p469 bra 	$L__BB30_18;
	ld.global.u64 	%rd730, [%rd19];
$L__BB30_18:
	cvt.s64.s32 	%rd628, %r39;
	add.s64 	%rd629, %rd730, %rd628;
	shl.b64 	%rd630, %rd629, 2;
	add.s64 	%rd631, %rd42, %rd630;
	st.global.u32 	[%rd631], %r7;
$L__BB30_19:
	setp.eq.s64 	%p470, %rd8, 0;
	@%p470 bra 	$L__BB30_23;
	setp.ne.s16 	%p471, %rs1, 0;
	mov.b64 	%rd731, 0;
	@%p471 bra 	$L__BB30_22;
	ld.global.u64 	%rd731, [%rd19];
$L__BB30_22:
	cvt.s64.s32 	%rd633, %r40;
	add.s64 	%rd634, %rd731, %rd633;
	shl.b64 	%rd635, %rd634, 2;
	add.s64 	%rd636, %rd42, %rd635;
	st.global.u32 	[%rd636], %r8;
$L__BB30_23:
	setp.eq.s64 	%p472, %rd9, 0;
	@%p472 bra 	$L__BB30_27;
	setp.ne.s16 	%p473, %rs1, 0;
	mov.b64 	%rd732, 0;
	@%p473 bra 	$L__BB30_26;
	ld.global.u64 	%rd732, [%rd19];
$L__BB30_26:
	cvt.s64.s32 	%rd638, %r41;
	add.s64 	%rd639, %rd732, %rd638;
	shl.b64 	%rd640, %rd639, 2;
	add.s64 	%rd641, %rd42, %rd640;
	st.global.u32 	[%rd641], %r9;
$L__BB30_27:
	setp.eq.s64 	%p474, %rd10, 0;
	@%p474 bra 	$L__BB30_31;
	setp.ne.s16 	%p475, %rs1, 0;
	mov.b64 	%rd733, 0;
	@%p475 bra 	$L__BB30_30;
	ld.global.u64 	%rd733, [%rd19];
$L__BB30_30:
	cvt.s64.s32 	%rd643, %r42;
	add.s64 	%rd644, %rd733, %rd643;
	shl.b64 	%rd645, %rd644, 2;
	add.s64 	%rd646, %rd42, %rd645;
	st.global.u32 	[%rd646], %r10;
$L__BB30_31:
	setp.eq.s64 	%p476, %rd11, 0;
	@%p476 bra 	$L__BB30_35;
	setp.ne.s16 	%p477, %rs1, 0;
	mov.b64 	%rd734, 0;
	@%p477 bra 	$L__BB30_34;
	ld.global.u64 	%rd734, [%rd19];
$L__BB30_34:
	cvt.s64.s32 	%rd648, %r43;
	add.s64 	%rd649, %rd734, %rd648;
	shl.b64 	%rd650, %rd649, 2;
	add.s64 	%rd651, %rd42, %rd650;
	st.global.u32 	[%rd651], %r11;
$L__BB30_35:
	setp.eq.s64 	%p478, %rd12, 0;
	@%p478 bra 	$L__BB30_39;
	setp.ne.s16 	%p479, %rs1, 0;
	mov.b64 	%rd735, 0;
	@%p479 bra 	$L__BB30_38;
	ld.global.u64 	%rd735, [%rd19];
$L__BB30_38:
	cvt.s64.s32 	%rd653, %r44;
	add.s64 	%rd654, %rd735, %rd653;
	shl.b64 	%rd655, %rd654, 2;
	add.s64 	%rd656, %rd42, %rd655;
	st.global.u32 	[%rd656], %r12;
$L__BB30_39:
	setp.eq.s64 	%p480, %rd13, 0;
	@%p480 bra 	$L__BB30_43;
	setp.ne.s16 	%p481, %rs1, 0;
	mov.b64 	%rd736, 0;
	@%p481 bra 	$L__BB30_42;
	ld.global.u64 	%rd736, [%rd19];
$L__BB30_42:
	cvt.s64.s32 	%rd658, %r45;
	add.s64 	%rd659, %rd736, %rd658;
	shl.b64 	%rd660, %rd659, 2;
	add.s64 	%rd661, %rd42, %rd660;
	st.global.u32 	[%rd661], %r13;
$L__BB30_43:
	setp.eq.s64 	%p482, %rd14, 0;
	@%p482 bra 	$L__BB30_47;
	setp.ne.s16 	%p483, %rs1, 0;
	mov.b64 	%rd737, 0;
	@%p483 bra 	$L__BB30_46;
	ld.global.u64 	%rd737, [%rd19];
$L__BB30_46:
	cvt.s64.s32 	%rd663, %r46;
	add.s64 	%rd664, %rd737, %rd663;
	shl.b64 	%rd665, %rd664, 2;
	add.s64 	%rd666, %rd42, %rd665;
	st.global.u32 	[%rd666], %r14;
$L__BB30_47:
	setp.eq.s64 	%p484, %rd15, 0;
	@%p484 bra 	$L__BB30_51;
	setp.ne.s16 	%p485, %rs1, 0;
	mov.b64 	%rd738, 0;
	@%p485 bra 	$L__BB30_50;
	ld.global.u64 	%rd738, [%rd19];
$L__BB30_50:
	cvt.s64.s32 	%rd668, %r47;
	add.s64 	%rd669, %rd738, %rd668;
	shl.b64 	%rd670, %rd669, 2;
	add.s64 	%rd671, %rd42, %rd670;
	st.global.u32 	[%rd671], %r15;
$L__BB30_51:
	setp.eq.s64 	%p486, %rd16, 0;
	@%p486 bra 	$L__BB30_55;
	setp.ne.s16 	%p487, %rs1, 0;
	mov.b64 	%rd739, 0;
	@%p487 bra 	$L__BB30_54;
	ld.global.u64 	%rd739, [%rd19];
$L__BB30_54:
	cvt.s64.s32 	%rd673, %r48;
	add.s64 	%rd674, %rd739, %rd673;
	shl.b64 	%rd675, %rd674, 2;
	add.s64 	%rd676, %rd42, %rd675;
	st.global.u32 	[%rd676], %r16;
$L__BB30_55:
	setp.eq.s64 	%p488, %rd17, 0;
	@%p488 bra 	$L__BB30_59;
	setp.ne.s16 	%p489, %rs1, 0;
	mov.b64 	%rd740, 0;
	@%p489 bra 	$L__BB30_58;
	ld.global.u64 	%rd740, [%rd19];
$L__BB30_58:
	cvt.s64.s32 	%rd678, %r49;
	add.s64 	%rd679, %rd740, %rd678;
	shl.b64 	%rd680, %rd679, 2;
	add.s64 	%rd681, %rd42, %rd680;
	st.global.u32 	[%rd681], %r17;
$L__BB30_59:
	setp.eq.s64 	%p490, %rd18, 0;
	@%p490 bra 	$L__BB30_517;
	setp.ne.s16 	%p491, %rs1, 0;
	mov.b64 	%rd741, 0;
	@%p491 bra 	$L__BB30_62;
	ld.global.u64 	%rd741, [%rd19];
$L__BB30_62:
	cvt.s64.s32 	%rd683, %r50;
	add.s64 	%rd684, %rd741, %rd683;
	shl.b64 	%rd685, %rd684, 2;
	add.s64 	%rd686, %rd42, %rd685;
	st.global.u32 	[%rd686], %r18;
	bra.uni 	$L__BB30_517;
$L__BB30_63:
	setp.eq.s64 	%p492, %rd5, 0;
	bar.sync 	0;
	@%p492 bra 	$L__BB30_65;
	shl.b32 	%r1400, %r37, 2;
	mov.u32 	%r1401, _ZZN3cub18CUB_300001_SM_10006detail6select23DeviceSelectSweepKernelINS2_10policy_hubIjbiLb0ELNS0_10SelectImplE0EE10Policy1000EN6thrust24THRUST_300001_SM_1000_NS17counting_iteratorIjNS9_11use_defaultESB_SB_EENS9_18transform_iteratorI9NonZeroOpIlEPKlSB_SB_EEPjSJ_NS0_13ScanTileStateIiLb1EEENS0_8NullTypeESM_iNS2_19streaming_context_tIlLb1EEELS5_0EEEvT0_T1_T2_T3_T4_T5_T6_T7_iT8_NS1_7vsmem_tEE19static_temp_storage;
	add.s32 	%r1402, %r1401, %r1400;
	st.shared.u32 	[%r1402], %r5;
$L__BB30_65:
	setp.eq.s64 	%p493, %rd6, 0;
	@%p493 bra 	$L__BB30_67;
	shl.b32 	%r1403, %r38, 2;
	mov.u32 	%r1404, _ZZN3cub18CUB_300001_SM_10006detail6select23DeviceSelectSweepKernelINS2_10policy_hubIjbiLb0ELNS0_10SelectImplE0EE10Policy1000EN6thrust24THRUST_300001_SM_1000_NS17counting_iteratorIjNS9_11use_defaultESB_SB_EENS9_18transform_iteratorI9NonZeroOpIlEPKlSB_SB_EEPjSJ_NS0_13ScanTileStateIiLb1EEENS0_8NullTypeESM_iNS2_19streaming_context_tIlLb1EEELS5_0EEEvT0_T1_T2_T3_T4_T5_T6_T7_iT8_NS1_7vsmem_tEE19static_temp_storage;
	add.s32 	%r1405, %r1404, %r1403;
	st.shared.u32 	[%r1405], %r6;
$L__BB30_67:
	setp.eq.s64 	%p494, %rd7, 0;
	@%p494 bra 	$L__BB30_69;
	shl.b32 	%r1406, %r39, 2;
	mov.u32 	%r1407, _ZZN3cub18CUB_300001_SM_10006detail6select23DeviceSelectSweepKernelINS2_10policy_hubIjbiLb0ELNS0_10SelectImplE0EE10Policy1000EN6thrust24THRUST_300001_SM_1000_NS17counting_iteratorIjNS9_11use_defaultESB_SB_EENS9_18transform_iteratorI9NonZeroOpIlEPKlSB_SB_EEPjSJ_NS0_13ScanTileStateIiLb1EEENS0_8NullTypeESM_iNS2_19streaming_context_tIlLb1EEELS5_0EEEvT0_T1_T2_T3_T4_T5_T6_T7_iT8_NS1_7vsmem_tEE19static_temp_storage;
	add.s32 	%r1408, %r1407, %r1406;
	st.shared.u32 	[%r1408], %r7;
$L__BB30_69:
	setp.eq.s64 	%p495, %rd8, 0;
	@%p495 bra 	$L__BB30_71;
	shl.b32 	%r1409, %r40, 2;
	mov.u32 	%r1410, _ZZN3cub18CUB_300001_SM_10006detail6select23DeviceSelectSweepKernelINS2_10policy_hubIjbiLb0ELNS0_10SelectImplE0EE10Policy1000EN6thrust24THRUST_300001_SM_1000_NS17counting_iteratorIjNS9_11use_defaultESB_SB_EENS9_18transform_iteratorI9NonZeroOpIlEPKlSB_SB_EEPjSJ_NS0_13ScanTileStateIiLb1EEENS0_8NullTypeESM_iNS2_19streaming_context_tIlLb1EEELS5_0EEEvT0_T1_T2_T3_T4_T5_T6_T7_iT8_NS1_7vsmem_tEE19static_temp_storage;
	add.s32 	%r1411, %r1410, %r1409;
	st.shared.u32 	[%r1411], %r8;
$L__BB30_71:
	setp.eq.s64 	%p496, %rd9, 0;
	@%p496 bra 	$L__BB30_73;
	shl.b32 	%r1412, %r41, 2;
	mov.u32 	%r1413, _ZZN3cub18CUB_300001_SM_10006detail6select23DeviceSelectSweepKernelINS2_10policy_hubIjbiLb0ELNS0_10SelectImplE0EE10Policy1000EN6thrust24THRUST_300001_SM_1000_NS17counting_iteratorIjNS9_11use_defaultESB_SB_EENS9_18transform_iteratorI9NonZeroOpIlEPKlSB_SB_EEPjSJ_NS0_13ScanTileStateIiLb1EEENS0_8NullTypeESM_iNS2_19streaming_context_tIlLb1EEELS5_0EEEvT0_T1_T2_T3_T4_T5_T6_T7_iT8_NS1_7vsmem_tEE19static_temp_storage;
	add.s32 	%r1414, %r1413, %r1412;
	st.shared.u32 	[%r1414], %r9;
$L__BB30_73:
	setp.eq.s64 	%p497, %rd10, 0;
	@%p497 bra 	$L__BB30_75;
	shl.b32 	%r1415, %r42, 2;
	mov.u32 	%r1416, _ZZN3cub18CUB_300001_SM_10006detail6select23DeviceSelectSweepKernelINS2_10policy_hubIjbiLb0ELNS0_10SelectImplE0EE10Policy1000EN6thrust24THRUST_300001_SM_1000_NS17counting_iteratorIjNS9_11use_defaultESB_SB_EENS9_18transform_iteratorI9NonZeroOpIlEPKlSB_SB_EEPjSJ_NS0_13ScanTileStateIiLb1EEENS0_8NullTypeESM_iNS2_19streaming_context_tIlLb1EEELS5_0EEEvT0_T1_T2_T3_T4_T5_T6_T7_iT8_NS1_7vsmem_tEE19static_temp_storage;
	add.s32 	%r1417, %r1416, %r1415;
	st.shared.u32 	[%r1417], %r10;
$L__BB30_75:
	setp.eq.s64 	%p498, %rd11, 0;
	@%p498 bra 	$L__BB30_77;
	shl.b32 	%r1418, %r43, 2;
	mov.u32 	%r1419, _ZZN3cub18CUB_300001_SM_10006detail6select23DeviceSelectSweepKernelINS2_10policy_hubIjbiLb0ELNS0_10SelectImplE0EE10Policy1000EN6thrust24THRUST_300001_SM_1000_NS17counting_iteratorIjNS9_11use_defaultESB_SB_EENS9_18transform_iteratorI9NonZeroOpIlEPKlSB_SB_EEPjSJ_NS0_13ScanTileStateIiLb1EEENS0_8NullTypeESM_iNS2_19streaming_context_tIlLb1EEELS5_0EEEvT0_T1_T2_T3_T4_T5_T6_T7_iT8_NS1_7vsmem_tEE19static_temp_storage;
	add.s32 	%r1420, %r1419, %r1418;
	st.shared.u32 	[%r1420], %r11;
$L__BB30_77:
	setp.eq.s64 	%p499, %rd12, 0;
	@%p499 bra 	$L__BB30_79;
	shl.b32 	%r1421, %r44, 2;
	mov.u32 	%r1422, _ZZN3cub18CUB_300001_SM_10006detail6select23DeviceSelectSweepKernelINS2_10policy_hubIjbiLb0ELNS0_10SelectImplE0EE10Policy1000EN6thrust24THRUST_300001_SM_1000_NS17counting_iteratorIjNS9_11use_defaultESB_SB_EENS9_18transform_iteratorI9NonZeroOpIlEPKlSB_SB_EEPjSJ_NS0_13ScanTileStateIiLb1EEENS0_8NullTypeESM_iNS2_19streaming_context_tIlLb1EEELS5_0EEEvT0_T1_T2_T3_T4_T5_T6_T7_iT8_NS1_7vsmem_tEE19static_temp_storage;
	add.s32 	%r1423, %r1422, %r1421;
	st.shared.u32 	[%r1423], %r12;
$L__BB30_79:
	setp.eq.s64 	%p500, %rd13, 0;
	@%p500 bra 	$L__BB30_81;
	shl.b32 	%r1424, %r45, 2;
	mov.u32 	%r1425, _ZZN3cub18CUB_300001_SM_10006detail6select23DeviceSelectSweepKernelINS2_10policy_hubIjbiLb0ELNS0_10SelectImplE0EE10Policy1000EN6thrust24THRUST_300001_SM_1000_NS17counting_iteratorIjNS9_11use_defaultESB_SB_EENS9_18transform_iteratorI9NonZeroOpIlEPKlSB_SB_EEPjSJ_NS0_13ScanTileStateIiLb1EEENS0_8NullTypeESM_iNS2_19streaming_context_tIlLb1EEELS5_0EEEvT0_T1_T2_T3_T4_T5_T6_T7_iT8_NS1_7vsmem_tEE19static_temp_storage;
	add.s32 	%r1426, %r1425, %r1424;
	st.shared.u32 	[%r1426], %r13;
$L__BB30_81:
	setp.eq.s64 	%p501, %rd14, 0;
	@%p501 bra 	$L__BB30_83;
	shl.b32 	%r1427, %r46, 2;
	mov.u32 	%r1428, _ZZN3cub18CUB_300001_SM_10006detail6select23DeviceSelectSweepKernelINS2_10policy_hubIjbiLb0ELNS0_10SelectImplE0EE10Policy1000EN6thrust24THRUST_300001_SM_1000_NS17counting_iteratorIjNS9_11use_defaultESB_SB_EENS9_18transform_iteratorI9NonZeroOpIlEPKlSB_SB_EEPjSJ_NS0_13ScanTileStateIiLb1EEENS0_8NullTypeESM_iNS2_19streaming_context_tIlLb1EEELS5_0EEEvT0_T1_T2_T3_T4_T5_T6_T7_iT8_NS1_7vsmem_tEE19static_temp_storage;
	add.s32 	%r1429, %r1428, %r1427;
	st.shared.u32 	[%r1429], %r14;
$L__BB30_83:
	setp.eq.s64 	%p502, %rd15, 0;
	@%p502 bra 	$L__BB30_85;
	shl.b32 	%r1430, %r47, 2;
	mov.u32 	%r1431, _ZZN3cub18CUB_300001_SM_10006detail6select23DeviceSelectSweepKernelINS2_10policy_hubIjbiLb0ELNS0_10SelectImplE0EE10Policy1000EN6thrust24THRUST_300001_SM_1000_NS17counting_iteratorIjNS9_11use_defaultESB_SB_EENS9_18transform_iteratorI9NonZeroOpIlEPKlSB_SB_EEPjSJ_NS0_13ScanTileStateIiLb1EEENS0_8NullTypeESM_iNS2_19streaming_context_tIlLb1EEELS5_0EEEvT0_T1_T2_T3_T4_T5_T6_T7_iT8_NS1_7vsmem_tEE19static_temp_storage;
	add.s32 	%r1432, %r1431, %r1430;
	st.shared.u32 	[%r1432], %r15;
$L__BB30_85:
	setp.eq.s64 	%p503, %rd16, 0;
	@%p503 bra 	$L__BB30_87;
	shl.b32 	%r1433, %r48, 2;
	mov.u32 	%r1434, _ZZN3cub18CUB_300001_SM_10006detail6select23DeviceSelectSweepKernelINS2_10policy_hubIjbiLb0ELNS0_10SelectImplE0EE10Policy1000EN6thrust24THRUST_300001_SM_1000_NS17counting_iteratorIjNS9_11use_defaultESB_SB_EENS9_18transform_iteratorI9NonZeroOpIlEPKlSB_SB_EEPjSJ_NS0_13ScanTileStateIiLb1EEENS0_8NullTypeESM_iNS2_19streaming_context_tIlLb1EEELS5_0EEEvT0_T1_T2_T3_T4_T5_T6_T7_iT8_NS1_7vsmem_tEE19static_temp_storage;
	add.s32 	%r1435, %r1434, %r1433;
	st.shared.u32 	[%r1435], %r16;
$L__BB30_87:
	setp.eq.s64 	%p504, %rd17, 0;
	@%p504 bra 	$L__BB30_89;
	shl.b32 	%r1436, %r49, 2;
	mov.u32 	%r1437, _ZZN3cub18CUB_300001_SM_10006detail6select23DeviceSelectSweepKernelINS2_10policy_hubIjbiLb0ELNS0_10SelectImplE0EE10Policy1000EN6thrust24THRUST_300001_SM_1000_NS17counting_iteratorIjNS9_11use_defaultESB_SB_EENS9_18transform_iteratorI9NonZeroOpIlEPKlSB_SB_EEPjSJ_NS0_13ScanTileStateIiLb1EEENS0_8NullTypeESM_iNS2_19streaming_context_tIlLb1EEELS5_0EEEvT0_T1_T2_T3_T4_T5_T6_T7_iT8_NS1_7vsmem_tEE19static_temp_storage;
	add.s32 	%r1438, %r1437, %r1436;
	st.shared.u32 	[%r1438], %r17;
$L__BB30_89:
	setp.eq.s64 	%p505, %rd18, 0;
	@%p505 bra 	$L__BB30_91;
	shl.b32 	%r1439, %r50, 2;
	mov.u32 	%r1440, _ZZN3cub18CUB_300001_SM_10006detail6select23DeviceSelectSweepKernelINS2_10policy_hubIjbiLb0ELNS0_10SelectImplE0EE10Policy1000EN6thrust24THRUST_300001_SM_1000_NS17counting_iteratorIjNS9_11use_defaultESB_SB_EENS9_18transform_iteratorI9NonZeroOpIlEPKlSB_SB_EEPjSJ_NS0_13ScanTileStateIiLb1EEENS0_8NullTypeESM_iNS2_19streaming_context_tIlLb1EEELS5_0EEEvT0_T1_T2_T3_T4_T5_T6_T7_iT8_NS1_7vsmem_tEE19static_temp_storage;
	add.s32 	%r1441, %r1440, %r1439;
	st.shared.u32 	[%r1441], %r18;
$L__BB30_91:
	bar.sync 	0;
	add.s32 	%r1442, %r22, %r21;
	add.s32 	%r1443, %r1442, %r23;
	add.s32 	%r1444, %r1443, %r24;
	add.s32 	%r1445, %r1444, %r25;
	add.s32 	%r1446, %r1445, %r26;
	add.s32 	%r1447, %r1446, %r27;
	add.s32 	%r1448, %r1447, %r28;
	add.s32 	%r1449, %r1448, %r29;
	add.s32 	%r1450, %r1449, %r30;
	add.s32 	%r1451, %r1450, %r31;
	add.s32 	%r1452, %r1451, %r32;
	add.s32 	%r1453, %r1452, %r33;
	add.s32 	%r1454, %r1453, %r34;
	add.s32 	%r1455, %r1454, %r35;
	add.s32 	%r51, %r1455, %r36;
	mov.u32 	%r1488, %tid.x;
	setp.ge.u32 	%p506, %r1488, %r51;
	@%p506 bra 	$L__BB30_517;
	ld.param.u64 	%rd719, [_ZN3cub18CUB_300001_SM_10006detail6select23DeviceSelectSweepKernelINS2_10policy_hubIjbiLb0ELNS0_10SelectImplE0EE10Policy1000EN6thrust24THRUST_300001_SM_1000_NS17counting_iteratorIjNS9_11use_defaultESB_SB_EENS9_18transform_iteratorI9NonZeroOpIlEPKlSB_SB_EEPjSJ_NS0_13ScanTileStateIiLb1EEENS0_8NullTypeESM_iNS2_19streaming_context_tIlLb1EEELS5_0EEEvT0_T1_T2_T3_T4_T5_T6_T7_iT8_NS1_7vsmem_tE_param_2];
	cvta.to.global.u64 	%rd20, %rd719;
	mov.u64 	%rd687, %rd227;
	ld.param.u8 	%rs2, [%rd687];
	ld.param.u64 	%rd688, [%rd687+24];
	cvta.to.global.u64 	%rd21, %rd688;
	add.s32 	%r1456, %r22, %r23;
	add.s32 	%r1457, %r1456, %r24;
	add.s32 	%r1458, %r1457, %r25;
	add.s32 	%r1459, %r1458, %r26;
	add.s32 	%r1460, %r1459, %r27;
	add.s32 	%r1461, %r1460, %r28;
	add.s32 	%r1462, %r1461, %r29;
	add.s32 	%r1463, %r1462, %r30;
	add.s32 	%r1464, %r1463, %r31;
	add.s32 	%r1465, %r1464, %r32;
	add.s32 	%r1466, %r1465, %r33;
	add.s32 	%r1467, %r1466, %r34;
	add.s32 	%r1468, %r1467, %r35;
	add.s32 	%r1469, %r1468, %r36;
	add.s32 	%r1470, %r1469, %r21;
	not.b32 	%r1471, %r1488;
	add.s32 	%r53, %r1470, %r1471;
	and.b32  	%r1472, %r53, 1536;
	setp.eq.s32 	%p507, %r1472, 1536;
	@%p507 bra 	$L__BB30_97;
	cvt.u64.u32 	%rd721, %r1488;
	shl.b32 	%r1473, %r1488, 2;
	mov.u32 	%r1474, _ZZN3cub18CUB_300001_SM_10006detail6select23DeviceSelectSweepKernelINS2_10policy_hubIjbiLb0ELNS0_10SelectImplE0EE10Policy1000EN6thrust24THRUST_300001_SM_1000_NS17counting_iteratorIjNS9_11use_defaultESB_SB_EENS9_18transform_iteratorI9NonZeroOpIlEPKlSB_SB_EEPjSJ_NS0_13ScanTileStateIiLb1EEENS0_8NullTypeESM_iNS2_19streaming_context_tIlLb1EEELS5_0EEEvT0_T1_T2_T3_T4_T5_T6_T7_iT8_NS1_7vsmem_tEE19static_temp_storage;
	add.s32 	%r1485, %r1474, %r1473;
	shr.u32 	%r1475, %r53, 9;
	add.s32 	%r1476, %r1475, 1;
	and.b32  	%r1477, %r1476, 3;
	neg.s32 	%r1484, %r1477;
$L__BB30_94:
	.pragma "nounroll";
	setp.ne.s16 	%p508, %rs2, 0;
	ld.shared.u32 	%r58, [%r1485];
	mov.b64 	%rd722, 0;
	@%p508 bra 	$L__BB30_96;
	ld.global.u64 	%rd722, [%rd21];
$L__BB30_96:
	add.s64 	%rd690, %rd722, %rd721;
	shl.b64 	%rd691, %rd690, 2;
	add.s64 	%rd692, %rd20, %rd691;
	st.global.u32 	[%rd692], %r58;
	add.s64 	%rd721, %rd721, 512;
	cvt.u32.u64 	%r1488, %rd721;
	add.s32 	%r1485, %r1485, 2048;
	add.s32 	%r1484, %r1484, 1;
	setp.ne.s32 	%p509, %r1484, 0;
	@%p509 bra 	$L__BB30_94;
$L__BB30_97:
	setp.lt.u32 	%p510, %r53, 1536;
	@%p510 bra 	$L__BB30_517;
	mul.wide.u32 	%rd694, %r1488, 4;
	add.s64 	%rd27, %rd20, %rd694;
	shl.b32 	%r1478, %r1488, 2;
	mov.u32 	%r1479, _ZZN3cub18CUB_300001_SM_10006detail6select23DeviceSelectSweepKernelINS2_10policy_hubIjbiLb0ELNS0_10SelectImplE0EE10Policy1000EN6thrust24THRUST_300001_SM_1000_NS17counting_iteratorIjNS9_11use_defaultESB_SB_EENS9_18transform_iteratorI9NonZeroOpIlEPKlSB_SB_EEPjSJ_NS0_13ScanTileStateIiLb1EEENS0_8NullTypeESM_iNS2_19streaming_context_tIlLb1EEELS5_0EEEvT0_T1_T2_T3_T4_T5_T6_T7_iT8_NS1_7vsmem_tEE19static_temp_storage;
	add.s32 	%r1480, %r1478, %r1479;
	add.s32 	%r1487, %r1480, 4096;
	mov.b64 	%rd723, 0;
$L__BB30_99:
	setp.ne.s16 	%p511, %rs2, 0;
	ld.shared.u32 	%r66, [%r1487+-4096];
	mov.b64 	%rd724, 0;
	@%p511 bra 	$L__BB30_101;
	ld.global.u64 	%rd724, [%rd21];
$L__BB30_101:
	setp.ne.s16 	%p512, %rs2, 0;
	shl.b64 	%rd697, %rd724, 2;
	add.s64 	%rd698, %rd723, %rd697;
	add.s64 	%rd699, %rd27, %rd698;
	st.global.u32 	[%rd699], %r66;
	ld.shared.u32 	%r67, [%r1487+-2048];
	mov.b64 	%rd725, 0;
	@%p512 bra 	$L__BB30_103;
	ld.global.u64 	%rd725, [%rd21];
$L__BB30_103:
	setp.ne.s16 	%p513, %rs2, 0;
	shl.b64 	%rd701, %rd725, 2;
	add.s64 	%rd702, %rd723, %rd701;
	add.s64 	%rd703, %rd27, %rd702;
	st.global.u32 	[%rd703+2048], %r67;
	ld.shared.u32 	%r68, [%r1487];
	mov.b64 	%rd726, 0;
	@%p513 bra 	$L__BB30_105;
	ld.global.u64 	%rd726, [%rd21];
$L__BB30_105:
	setp.ne.s16 	%p514, %rs2, 0;
	shl.b64 	%rd705, %rd726, 2;
	add.s64 	%rd706, %rd723, %rd705;
	add.s64 	%rd707, %rd27, %rd706;
	st.global.u32 	[%rd707+4096], %r68;
	ld.shared.u32 	%r69, [%r1487+2048];
	mov.b64 	%rd727, 0;
	@%p514 bra 	$L__BB30_107;
	ld.global.u64 	%rd727, [%rd21];
$L__BB30_107:
	shl.b64 	%rd708, %rd727, 2;
	add.s64 	%rd709, %rd723, %rd708;
	add.s64 	%rd710, %rd27, %rd709;
	st.global.u32 	[%rd710+6144], %r69;
	add.s32 	%r1488, %r1488, 2048;
	add.s64 	%rd723, %rd723, 8192;
	add.s32 	%r1487, %r1487, 8192;
	setp.lt.s32 	%p515, %r1488, %r51;
	@%p515 bra 	$L__BB30_99;
	bra.uni 	$L__BB30_517;
$L__BB30_108:
	mov.u64 	%rd480, %rd227;
	ld.param.u8 	%rs60, [%rd480];
	setp.eq.s16 	%p290, %rs60, 0;
	ld.param.u64 	%rd481, [%rd480+16];
	cvt.u32.u64 	%r940, %rd481;
	selp.b32 	%r941, %r940, 0, %p290;
	mov.u32 	%r1506, %tid.x;
	mul.lo.s32 	%r942, %r1506, 14;
	mov.u32 	%r943, %ctaid.x;
	mov.u32 	%r944, %nctaid.y;
	mov.u32 	%r945, %ctaid.y;
	mad.lo.s32 	%r1498, %r943, %r944, %r945;
	mul.lo.s32 	%r946, %r1498, 7168;
	add.s32 	%r947, %r946, %r942;
	add.s32 	%r948, %r947, %r1;
	add.s32 	%r74, %r948, %r941;
	add.s32 	%r75, %r74, 1;
	add.s32 	%r76, %r74, 2;
	add.s32 	%r77, %r74, 3;
	add.s32 	%r78, %r74, 4;
	add.s32 	%r79, %r74, 5;
	add.s32 	%r80, %r74, 6;
	add.s32 	%r81, %r74, 7;
	add.s32 	%r82, %r74, 8;
	add.s32 	%r83, %r74, 9;
	add.s32 	%r84, %r74, 10;
	add.s32 	%r85, %r74, 11;
	add.s32 	%r86, %r74, 12;
	add.s32 	%r87, %r74, 13;
	bar.sync 	0;
	selp.b64 	%rd482, %rd481, 0, %p290;
	cvt.s64.s32 	%rd483, %r946;
	add.s64 	%rd484, %rd482, %rd483;
	cvt.u64.u32 	%rd485, %r942;
	add.s64 	%rd486, %rd484, %rd485;
	cvta.to.global.u64 	%rd487, %rd224;
	shl.b64 	%rd488, %rd486, 3;
	add.s64 	%rd489, %rd487, %rd488;
	ld.global.u64 	%rd67, [%rd489];
	setp.ne.s64 	%p291, %rd67, 0;
	ld.global.u64 	%rd68, [%rd489+8];
	setp.ne.s64 	%p292, %rd68, 0;
	ld.global.u64 	%rd69, [%rd489+16];
	setp.ne.s64 	%p293, %rd69, 0;
	ld.global.u64 	%rd70, [%rd489+24];
	setp.ne.s64 	%p294, %rd70, 0;
	ld.global.u64 	%rd71, [%rd489+32];
	setp.ne.s64 	%p295, %rd71, 0;
	ld.global.u64 	%rd72, [%rd489+40];
	setp.ne.s64 	%p296, %rd72, 0;
	ld.global.u64 	%rd73, [%rd489+48];
	setp.ne.s64 	%p297, %rd73, 0;
	ld.global.u64 	%rd74, [%rd489+56];
	setp.ne.s64 	%p298, %rd74, 0;
	ld.global.u64 	%rd75, [%rd489+64];
	setp.ne.s64 	%p299, %rd75, 0;
	ld.global.u64 	%rd76, [%rd489+72];
	setp.ne.s64 	%p300, %rd76, 0;
	ld.global.u64 	%rd77, [%rd489+80];
	setp.ne.s64 	%p301, %rd77, 0;
	ld.global.u64 	%rd78, [%rd489+88];
	setp.ne.s64 	%p302, %rd78, 0;
	ld.global.u64 	%rd79, [%rd489+96];
	setp.ne.s64 	%p303, %rd79, 0;
	ld.global.u64 	%rd80, [%rd489+104];
	setp.ne.s64 	%p304, %rd80, 0;
	selp.u32 	%r949, 1, 0, %p291;
	selp.u32 	%r950, 1, 0, %p292;
	selp.u32 	%r951, 1, 0, %p293;
	selp.u32 	%r952, 1, 0, %p294;
	selp.u32 	%r953, 1, 0, %p295;
	selp.u32 	%r954, 1, 0, %p296;
	selp.u32 	%r955, 1, 0, %p297;
	selp.u32 	%r956, 1, 0, %p298;
	selp.u32 	%r957, 1, 0, %p299;
	selp.u32 	%r958, 1, 0, %p300;
	selp.u32 	%r959, 1, 0, %p301;
	selp.u32 	%r960, 1, 0, %p302;
	selp.u32 	%r961, 1, 0, %p303;
	selp.u32 	%r962, 1, 0, %p304;
	bar.sync 	0;
	add.s32 	%r963, %r950, %r949;
	add.s32 	%r964, %r963, %r951;
	add.s32 	%r965, %r964, %r952;
	add.s32 	%r966, %r965, %r953;
	add.s32 	%r967, %r966, %r954;
	add.s32 	%r968, %r967, %r955;
	add.s32 	%r969, %r968, %r956;
	add.s32 	%r970, %r969, %r957;
	add.s32 	%r971, %r970, %r958;
	add.s32 	%r972, %r971, %r959;
	add.s32 	%r973, %r972, %r960;
	add.s32 	%r974, %r973, %r961;
	add.s32 	%r914, %r974, %r962;
	// begin inline asm
	mov.u32 %r909, %laneid;
	// end inline asm
	mov.b32 	%r912, 1;
	mov.b32 	%r937, 0;
	mov.b32 	%r939, -1;
	// begin inline asm
	{  .reg .s32 r0;  .reg .pred p;  shfl.sync.up.b32 r0|p, %r914, %r912, %r937, %r939;  @p add.s32 r0, r0, %r914;  mov.s32 %r910, r0;}
	// end inline asm
	mov.b32 	%r918, 2;
	// begin inline asm
	{  .reg .s32 r0;  .reg .pred p;  shfl.sync.up.b32 r0|p, %r910, %r918, %r937, %r939;  @p add.s32 r0, r0, %r910;  mov.s32 %r916, r0;}
	// end inline asm
	mov.b32 	%r924, 4;
	// begin inline asm
	{  .reg .s32 r0;  .reg .pred p;  shfl.sync.up.b32 r0|p, %r916, %r924, %r937, %r939;  @p add.s32 r0, r0, %r916;  mov.s32 %r922, r0;}
	// end inline asm
	mov.b32 	%r930, 8;
	// begin inline asm
	{  .reg .s32 r0;  .reg .pred p;  shfl.sync.up.b32 r0|p, %r922, %r930, %r937, %r939;  @p add.s32 r0, r0, %r922;  mov.s32 %r928, r0;}
	// end inline asm
	mov.b32 	%r936, 16;
	// begin inline asm
	{  .reg .s32 r0;  .reg .pred p;  shfl.sync.up.b32 r0|p, %r928, %r936, %r937, %r939;  @p add.s32 r0, r0, %r928;  mov.s32 %r934, r0;}
	// end inline asm
	setp.ne.s32 	%p305, %r909, 31;
	@%p305 bra 	$L__BB30_110;
	shr.u32 	%r975, %r1506, 3;
	and.b32  	%r976, %r975, 124;
	mov.u32 	%r977, _ZZN3cub18CUB_300001_SM_10006detail6select23DeviceSelectSweepKernelINS2_10policy_hubIjbiLb0ELNS0_10SelectImplE0EE10Policy1000EN6thrust24THRUST_300001_SM_1000_NS17counting_iteratorIjNS9_11use_defaultESB_SB_EENS9_18transform_iteratorI9NonZeroOpIlEPKlSB_SB_EEPjSJ_NS0_13ScanTileStateIiLb1EEENS0_8NullTypeESM_iNS2_19streaming_context_tIlLb1EEELS5_0EEEvT0_T1_T2_T3_T4_T5_T6_T7_iT8_NS1_7vsmem_tEE19static_temp_storage;
	add.s32 	%r978, %r977, %r976;
	st.shared.u32 	[%r978], %r934;
$L__BB30_110:
	sub.s32 	%r979, %r934, %r914;
	bar.sync 	0;
	ld.shared.v4.u32 	{%r980, %r981, %r982, %r983}, [_ZZN3cub18CUB_300001_SM_10006detail6select23DeviceSelectSweepKernelINS2_10policy_hubIjbiLb0ELNS0_10SelectImplE0EE10Policy1000EN6thrust24THRUST_300001_SM_1000_NS17counting_iteratorIjNS9_11use_defaultESB_SB_EENS9_18transform_iteratorI9NonZeroOpIlEPKlSB_SB_EEPjSJ_NS0_13ScanTileStateIiLb1EEENS0_8NullTypeESM_iNS2_19streaming_context_tIlLb1EEELS5_0EEEvT0_T1_T2_T3_T4_T5_T6_T7_iT8_NS1_7vsmem_tEE19static_temp_storage];
	shr.u32 	%r984, %r1506, 5;
	add.s32 	%r985, %r981, %r980;
	setp.eq.s32 	%p306, %r984, 2;
	selp.b32 	%r986, %r985, %r980, %p306;
	add.s32 	%r987, %r985, %r982;
	setp.eq.s32 	%p307, %r984, 3;
	selp.b32 	%r988, %r987, %r986, %p307;
	add.s32 	%r989, %r987, %r983;
	setp.eq.s32 	%p308, %r984, 4;
	selp.b32 	%r990, %r989, %r988, %p308;
	ld.shared.v4.u32 	{%r991, %r992, %r993, %r994}, [_ZZN3cub18CUB_300001_SM_10006detail6select23DeviceSelectSweepKernelINS2_10policy_hubIjbiLb0ELNS0_10SelectImplE0EE10Policy1000EN6thrust24THRUST_300001_SM_1000_NS17counting_iteratorIjNS9_11use_defaultESB_SB_EENS9_18transform_iteratorI9NonZeroOpIlEPKlSB_SB_EEPjSJ_NS0_13ScanTileStateIiLb1EEENS0_8NullTypeESM_iNS2_19streaming_context_tIlLb1EEELS5_0EEEvT0_T1_T2_T3_T4_T5_T6_T7_iT8_NS1_7vsmem_tEE19static_temp_storage+16];
	add.s32 	%r995, %r989, %r991;
	setp.eq.s32 	%p309, %r984, 5;
	selp.b32 	%r996, %r995, %r990, %p309;
	add.s32 	%r997, %r995, %r992;
	setp.eq.s32 	%p310, %r984, 6;
	selp.b32 	%r998, %r997, %r996, %p310;
	add.s32 	%r999, %r997, %r993;
	setp.eq.s32 	%p311, %r984, 7;
	selp.b32 	%r1000, %r999, %r998, %p311;
	add.s32 	%r1001, %r999, %r994;
	setp.eq.s32 	%p312, %r984, 8;
	selp.b32 	%r1002, %r1001, %r1000, %p312;
	ld.shared.v4.u32 	{%r1003, %r1004, %r1005, %r1006}, [_ZZN3cub18CUB_300001_SM_10006detail6select23DeviceSelectSweepKernelINS2_10policy_hubIjbiLb0ELNS0_10SelectImplE0EE10Policy1000EN6thrust24THRUST_300001_SM_1000_NS17counting_iteratorIjNS9_11use_defaultESB_SB_EENS9_18transform_iteratorI9NonZeroOpIlEPKlSB_SB_EEPjSJ_NS0_13ScanTileStateIiLb1EEENS0_8NullTypeESM_iNS2_19streaming_context_tIlLb1EEELS5_0EEEvT0_T1_T2_T3_T4_T5_T6_T7_iT8_NS1_7vsmem_tEE19static_temp_storage+32];
	add.s32 	%r1007, %r1001, %r1003;
	setp.eq.s32 	%p313, %r984, 9;
	selp.b32 	%r1008, %r1007, %r1002, %p313;
	add.s32 	%r1009, %r1007, %r1004;
	setp.eq.s32 	%p314, %r984, 10;
	selp.b32 	%r1010, %r1009, %r1008, %p314;
	add.s32 	%r1011, %r1009, %r1005;
	setp.eq.s32 	%p315, %r984, 11;
	selp.b32 	%r1012, %r1011, %r1010, %p315;
	add.s32 	%r1013, %r1011, %r1006;
	setp.eq.s32 	%p316, %r984, 12;
	selp.b32 	%r1014, %r1013, %r1012, %p316;
	ld.shared.v4.u32 	{%r1015, %r1016, %r1017, %r1018}, [_ZZN3cub18CUB_300001_SM_10006detail6select23DeviceSelectSweepKernelINS2_10policy_hubIjbiLb0ELNS0_10SelectImplE0EE10Policy1000EN6thrust24THRUST_300001_SM_1000_NS17counting_iteratorIjNS9_11use_defaultESB_SB_EENS9_18transform_iteratorI9NonZeroOpIlEPKlSB_SB_EEPjSJ_NS0_13ScanTileStateIiLb1EEENS0_8NullTypeESM_iNS2_19streaming_context_tIlLb1EEELS5_0EEEvT0_T1_T2_T3_T4_T5_T6_T7_iT8_NS1_7vsmem_tEE19static_temp_storage+48];
	add.s32 	%r1019, %r1013, %r1015;
	setp.eq.s32 	%p317, %r984, 13;
	selp.b32 	%r1020, %r1019, %r1014, %p317;
	add.s32 	%r1021, %r1019, %r1016;
	setp.eq.s32 	%p318, %r984, 14;
	selp.b32 	%r1022, %r1021, %r1020, %p318;
	add.s32 	%r1023, %r1021, %r1017;
	setp.eq.s32 	%p319, %r984, 15;
	selp.b32 	%r1024, %r1023, %r1022, %p319;
	add.s32 	%r91, %r1023, %r1018;
	setp.gt.u32 	%p320, %r1506, 31;
	setp.lt.u32 	%p321, %r1506, 32;
	setp.eq.s32 	%p322, %r909, 0;
	selp.b32 	%r1025, 0, %r979, %p322;
	add.s32 	%r1502, %r1024, %r1025;
	selp.b32 	%r93, %r979, %r1502, %p321;
	@%p320 bra 	$L__BB30_126;
	setp.ne.s32 	%p323, %r1506, 0;
	mul.wide.s32 	%rd490, %r1498, 8;
	add.s64 	%rd81, %rd3, %rd490;
	@%p323 bra 	$L__BB30_113;
	st.shared.u32 	[_ZZN3cub18CUB_300001_SM_10006detail6select23DeviceSelectSweepKernelINS2_10policy_hubIjbiLb0ELNS0_10SelectImplE0EE10Policy1000EN6thrust24THRUST_300001_SM_1000_NS17counting_iteratorIjNS9_11use_defaultESB_SB_EENS9_18transform_iteratorI9NonZeroOpIlEPKlSB_SB_EEPjSJ_NS0_13ScanTileStateIiLb1EEENS0_8NullTypeESM_iNS2_19streaming_context_tIlLb1EEELS5_0EEEvT0_T1_T2_T3_T4_T5_T6_T7_iT8_NS1_7vsmem_tEE19static_temp_storage+108], %r91;
	add.s64 	%rd491, %rd81, 256;
	mov.b32 	%r1026, 100;
	// begin inline asm
	st.relaxed.gpu.v2.u32 [%rd491], {%r1026, %r91};
	// end inline asm
$L__BB30_113:
	mov.u32 	%r1032, %tid.x;
	not.b32 	%r1033, %r1032;
	add.s32 	%r1034, %r1498, %r1033;
	mov.b32 	%r1028, 675;
	// begin inline asm
	nanosleep.u32 %r1028;
	// end inline asm
	mul.wide.s32 	%rd493, %r1034, 8;
	add.s64 	%rd494, %rd3, %rd493;
	add.s64 	%rd492, %rd494, 256;
	// begin inline asm
	ld.relaxed.gpu.v2.u32 {%r1499, %r1491}, [%rd492];
	// end inline asm
	mov.b32 	%r1492, 422;
$L__BB30_114:
	setp.eq.s32 	%p324, %r1499, 99;
	mov.b32 	%r1035, -1;
	vote.sync.any.pred 	%p325, %p324, %r1035;
	not.pred 	%p326, %p325;
	@%p326 bra 	$L__BB30_116;
	mul.lo.s32 	%r1229, %r1498, 16807;
	and.b32  	%r1498, %r1229, 2147483647;
	add.s32 	%r1230, %r1492, 1;
	rem.u32 	%r1226, %r1498, %r1230;
	// begin inline asm
	nanosleep.u32 %r1226;
	// end inline asm
	shr.u32 	%r1492, %r1492, 1;
	mad.lo.s32 	%r1234, %r943, %r944, %r945;
	mov.u32 	%r1235, %tid.x;
	not.b32 	%r1236, %r1235;
	add.s32 	%r1237, %r1234, %r1236;
	mul.wide.s32 	%rd600, %r1237, 8;
	add.s64 	%rd601, %rd3, %rd600;
	add.s64 	%rd599, %rd601, 256;
	// begin inline asm
	ld.relaxed.gpu.v2.u32 {%r1499, %r1491}, [%rd599];
	// end inline asm
	bra.uni 	$L__BB30_114;
$L__BB30_116:
	mad.lo.s32 	%r1067, %r943, %r944, %r945;
	add.s32 	%r1497, %r1067, %r1033;
	setp.eq.s32 	%p327, %r1499, 101;
	mov.b32 	%r1062, -1;
	vote.sync.ballot.b32 	%r1070, %p327, %r1062;
	// begin inline asm
	mov.u32 %r1037, %lanemask_ge;
	// end inline asm
	and.b32  	%r1071, %r1070, %r1037;
	or.b32  	%r1072, %r1071, -2147483648;
	add.s32 	%r1073, %r1072, -1;
	not.b32 	%r1074, %r1072;
	and.b32  	%r1075, %r1074, %r1073;
	popc.b32 	%r1041, %r1075;
	mov.b32 	%r1040, 1;
	// begin inline asm
	shfl.sync.down.b32 %r1038, %r1491, %r1040, %r1041, %r1062;
	// end inline asm
	setp.lt.s32 	%p329, %r909, %r1041;
	selp.b32 	%r1076, %r1038, 0, %p329;
	add.s32 	%r1044, %r1076, %r1491;
	mov.b32 	%r1045, 2;
	// begin inline asm
	shfl.sync.down.b32 %r1043, %r1044, %r1045, %r1041, %r1062;
	// end inline asm
	add.s32 	%r1077, %r909, 2;
	setp.gt.s32 	%p330, %r1077, %r1041;
	selp.b32 	%r1078, 0, %r1043, %p330;
	add.s32 	%r1049, %r1044, %r1078;
	mov.b32 	%r1050, 4;
	// begin inline asm
	shfl.sync.down.b32 %r1048, %r1049, %r1050, %r1041, %r1062;
	// end inline asm
	add.s32 	%r1079, %r909, 4;
	setp.gt.s32 	%p331, %r1079, %r1041;
	selp.b32 	%r1080, 0, %r1048, %p331;
	add.s32 	%r1054, %r1049, %r1080;
	mov.b32 	%r1055, 8;
	// begin inline asm
	shfl.sync.down.b32 %r1053, %r1054, %r1055, %r1041, %r1062;
	// end inline asm
	add.s32 	%r1081, %r909, 8;
	setp.gt.s32 	%p332, %r1081, %r1041;
	selp.b32 	%r1082, 0, %r1053, %p332;
	add.s32 	%r1059, %r1054, %r1082;
	mov.b32 	%r1060, 16;
	// begin inline asm
	shfl.sync.down.b32 %r1058, %r1059, %r1060, %r1041, %r1062;
	// end inline asm
	add.s32 	%r1083, %r909, 16;
	setp.gt.s32 	%p333, %r1083, %r1041;
	selp.b32 	%r1084, 0, %r1058, %p333;
	add.s32 	%r1495, %r1059, %r1084;
	add.s64 	%rd82, %rd3, 256;
	mov.b32 	%r1493, 422;
$L__BB30_117:
	setp.ne.s32 	%p334, %r1499, 101;
	mov.b32 	%r1085, -1;
	vote.sync.all.pred 	%p335, %p334, %r1085;
	not.pred 	%p336, %p335;
	@%p336 bra 	$L__BB30_122;
	shr.u32 	%r1493, %r1493, 1;
	mul.wide.s32 	%rd594, %r1497, 8;
	add.s64 	%rd595, %rd82, %rd594;
	add.s64 	%rd593, %rd595, -256;
	// begin inline asm
	ld.relaxed.gpu.v2.u32 {%r1499, %r1500}, [%rd593];
	// end inline asm
	mov.u32 	%r1501, %r1493;
$L__BB30_119:
	setp.eq.s32 	%p406, %r1499, 99;
	mov.b32 	%r1178, -1;
	vote.sync.any.pred 	%p407, %p406, %r1178;
	not.pred 	%p408, %p407;
	@%p408 bra 	$L__BB30_121;
	mul.lo.s32 	%r1224, %r1498, 16807;
	and.b32  	%r1498, %r1224, 2147483647;
	add.s32 	%r1225, %r1501, 1;
	rem.u32 	%r1221, %r1498, %r1225;
	// begin inline asm
	nanosleep.u32 %r1221;
	// end inline asm
	shr.u32 	%r1501, %r1501, 1;
	// begin inline asm
	ld.relaxed.gpu.v2.u32 {%r1499, %r1500}, [%rd593];
	// end inline asm
	bra.uni 	$L__BB30_119;
$L__BB30_121:
	setp.eq.s32 	%p409, %r1499, 101;
	mov.b32 	%r1204, -1;
	vote.sync.ballot.b32 	%r1205, %p409, %r1204;
	and.b32  	%r1206, %r1205, %r1037;
	or.b32  	%r1207, %r1206, -2147483648;
	add.s32 	%r1208, %r1207, -1;
	not.b32 	%r1209, %r1207;
	and.b32  	%r1210, %r1209, %r1208;
	popc.b32 	%r1183, %r1210;
	mov.b32 	%r1182, 1;
	// begin inline asm
	shfl.sync.down.b32 %r1180, %r1500, %r1182, %r1183, %r1204;
	// end inline asm
	setp.lt.s32 	%p411, %r909, %r1183;
	selp.b32 	%r1211, %r1180, 0, %p411;
	add.s32 	%r1186, %r1211, %r1500;
	mov.b32 	%r1187, 2;
	// begin inline asm
	shfl.sync.down.b32 %r1185, %r1186, %r1187, %r1183, %r1204;
	// end inline asm
	add.s32 	%r1212, %r909, 2;
	setp.gt.s32 	%p412, %r1212, %r1183;
	selp.b32 	%r1213, 0, %r1185, %p412;
	add.s32 	%r1191, %r1186, %r1213;
	mov.b32 	%r1192, 4;
	// begin inline asm
	shfl.sync.down.b32 %r1190, %r1191, %r1192, %r1183, %r1204;
	// end inline asm
	add.s32 	%r1214, %r909, 4;
	setp.gt.s32 	%p413, %r1214, %r1183;
	selp.b32 	%r1215, 0, %r1190, %p413;
	add.s32 	%r1196, %r1191, %r1215;
	mov.b32 	%r1197, 8;
	// begin inline asm
	shfl.sync.down.b32 %r1195, %r1196, %r1197, %r1183, %r1204;
	// end inline asm
	add.s32 	%r1216, %r909, 8;
	setp.gt.s32 	%p414, %r1216, %r1183;
	selp.b32 	%r1217, 0, %r1195, %p414;
	add.s32 	%r1201, %r1196, %r1217;
	mov.b32 	%r1202, 16;
	// begin inline asm
	shfl.sync.down.b32 %r1200, %r1201, %r1202, %r1183, %r1204;
	// end inline asm
	add.s32 	%r1218, %r909, 16;
	setp.gt.s32 	%p415, %r1218, %r1183;
	selp.b32 	%r1219, 0, %r1200, %p415;
	add.s32 	%r1220, %r1219, %r1495;
	add.s32 	%r1495, %r1220, %r1201;
	add.s32 	%r1497, %r1497, -32;
	bra.uni 	$L__BB30_117;
$L__BB30_122:
	mov.u32 	%r1087, %tid.x;
	setp.ne.s32 	%p337, %r1087, 0;
	@%p337 bra 	$L__BB30_124;
	add.s32 	%r1089, %r1495, %r91;
	add.s64 	%rd495, %rd81, 256;
	mov.b32 	%r1088, 101;
	// begin inline asm
	st.relaxed.gpu.v2.u32 [%rd495], {%r1088, %r1089};
	// end inline asm
	st.shared.u32 	[_ZZN3cub18CUB_300001_SM_10006detail6select23DeviceSelectSweepKernelINS2_10policy_hubIjbiLb0ELNS0_10SelectImplE0EE10Policy1000EN6thrust24THRUST_300001_SM_1000_NS17counting_iteratorIjNS9_11use_defaultESB_SB_EENS9_18transform_iteratorI9NonZeroOpIlEPKlSB_SB_EEPjSJ_NS0_13ScanTileStateIiLb1EEENS0_8NullTypeESM_iNS2_19streaming_context_tIlLb1EEELS5_0EEEvT0_T1_T2_T3_T4_T5_T6_T7_iT8_NS1_7vsmem_tEE19static_temp_storage+100], %r1495;
	st.shared.u32 	[_ZZN3cub18CUB_300001_SM_10006detail6select23DeviceSelectSweepKernelINS2_10policy_hubIjbiLb0ELNS0_10SelectImplE0EE10Policy1000EN6thrust24THRUST_300001_SM_1000_NS17counting_iteratorIjNS9_11use_defaultESB_SB_EENS9_18transform_iteratorI9NonZeroOpIlEPKlSB_SB_EEPjSJ_NS0_13ScanTileStateIiLb1EEENS0_8NullTypeESM_iNS2_19streaming_context_tIlLb1EEELS5_0EEEvT0_T1_T2_T3_T4_T5_T6_T7_iT8_NS1_7vsmem_tEE19static_temp_storage+104], %r1089;
$L__BB30_124:
	setp.ne.s32 	%p338, %r909, 0;
	mov.u32 	%r1502, %r93;
	@%p338 bra 	$L__BB30_126;
	st.shared.u32 	[_ZZN3cub18CUB_300001_SM_10006detail6select23DeviceSelectSweepKernelINS2_10policy_hubIjbiLb0ELNS0_10SelectImplE0EE10Policy1000EN6thrust24THRUST_300001_SM_1000_NS17counting_iteratorIjNS9_11use_defaultESB_SB_EENS9_18transform_iteratorI9NonZeroOpIlEPKlSB_SB_EEPjSJ_NS0_13ScanTileStateIiLb1EEENS0_8NullTypeESM_iNS2_19streaming_context_tIlLb1EEELS5_0EEEvT0_T1_T2_T3_T4_T5_T6_T7_iT8_NS1_7vsmem_tEE19static_temp_storage+80], %r1495;
	mov.u32 	%r1502, %r1495;
$L__BB30_126:
	bar.sync 	0;
	setp.eq.s32 	%p339, %r1506, 0;
	ld.shared.u32 	%r1091, [_ZZN3cub18CUB_300001_SM_10006detail6select23DeviceSelectSweepKernelINS2_10policy_hubIjbiLb0ELNS0_10SelectImplE0EE10Policy1000EN6thrust24THRUST_300001_SM_1000_NS17counting_iteratorIjNS9_11use_defaultESB_SB_EENS9_18transform_iteratorI9NonZeroOpIlEPKlSB_SB_EEPjSJ_NS0_13ScanTileStateIiLb1EEENS0_8NullTypeESM_iNS2_19streaming_context_tIlLb1EEELS5_0EEEvT0_T1_T2_T3_T4_T5_T6_T7_iT8_NS1_7vsmem_tEE19static_temp_storage+80];
	selp.b32 	%r1092, 0, %r1091, %p339;
	add.s32 	%r130, %r1092, %r1502;
	setp.ne.s64 	%p340, %rd67, 0;
	selp.u32 	%r1093, 1, 0, %p340;
	add.s32 	%r131, %r130, %r1093;
	setp.ne.s64 	%p341, %rd68, 0;
	selp.u32 	%r1094, 1, 0, %p341;
	add.s32 	%r1095, %r1094, %r1093;
	add.s32 	%r132, %r1095, %r130;
	setp.ne.s64 	%p342, %rd69, 0;
	selp.u32 	%r1096, 1, 0, %p342;
	add.s32 	%r133, %r132, %r1096;
	setp.ne.s64 	%p343, %rd70, 0;
	selp.u32 	%r1097, 1, 0, %p343;
	add.s32 	%r134, %r133, %r1097;
	setp.ne.s64 	%p344, %rd71, 0;
	selp.u32 	%r1098, 1, 0, %p344;
	add.s32 	%r135, %r134, %r1098;
	setp.ne.s64 	%p345, %rd72, 0;
	selp.u32 	%r1099, 1, 0, %p345;
	add.s32 	%r136, %r135, %r1099;
	setp.ne.s64 	%p346, %rd73, 0;
	selp.u32 	%r1100, 1, 0, %p346;
	add.s32 	%r137, %r136, %r1100;
	setp.ne.s64 	%p347, %rd74, 0;
	selp.u32 	%r1101, 1, 0, %p347;
	add.s32 	%r138, %r137, %r1101;
	setp.ne.s64 	%p348, %rd75, 0;
	selp.u32 	%r1102, 1, 0, %p348;
	add.s32 	%r139, %r138, %r1102;
	setp.ne.s64 	%p349, %rd76, 0;
	selp.u32 	%r1103, 1, 0, %p349;
	add.s32 	%r140, %r139, %r1103;
	setp.ne.s64 	%p350, %rd77, 0;
	selp.u32 	%r1104, 1, 0, %p350;
	add.s32 	%r141, %r140, %r1104;
	setp.ne.s64 	%p351, %rd78, 0;
	selp.u32 	%r1105, 1, 0, %p351;
	add.s32 	%r142, %r141, %r1105;
	setp.ne.s64 	%p352, %rd79, 0;
	selp.u32 	%r1106, 1, 0, %p352;
	add.s32 	%r143, %r142, %r1106;
	ld.shared.u32 	%r144, [_ZZN3cub18CUB_300001_SM_10006detail6select23DeviceSelectSweepKernelINS2_10policy_hubIjbiLb0ELNS0_10SelectImplE0EE10Policy1000EN6thrust24THRUST_300001_SM_1000_NS17counting_iteratorIjNS9_11use_defaultESB_SB_EENS9_18transform_iteratorI9NonZeroOpIlEPKlSB_SB_EEPjSJ_NS0_13ScanTileStateIiLb1EEENS0_8NullTypeESM_iNS2_19streaming_context_tIlLb1EEELS5_0EEEvT0_T1_T2_T3_T4_T5_T6_T7_iT8_NS1_7vsmem_tEE19static_temp_storage+108];
	ld.shared.u32 	%r145, [_ZZN3cub18CUB_300001_SM_10006detail6select23DeviceSelectSweepKernelINS2_10policy_hubIjbiLb0ELNS0_10SelectImplE0EE10Policy1000EN6thrust24THRUST_300001_SM_1000_NS17counting_iteratorIjNS9_11use_defaultESB_SB_EENS9_18transform_iteratorI9NonZeroOpIlEPKlSB_SB_EEPjSJ_NS0_13ScanTileStateIiLb1EEENS0_8NullTypeESM_iNS2_19streaming_context_tIlLb1EEELS5_0EEEvT0_T1_T2_T3_T4_T5_T6_T7_iT8_NS1_7vsmem_tEE19static_temp_storage+100];
	setp.gt.s32 	%p353, %r144, 512;
	@%p353 bra 	$L__BB30_183;
	mov.u64 	%rd496, %rd227;
	ld.param.u8 	%rs3, [%rd496];
	ld.param.u64 	%rd497, [%rd496+24];
	cvta.to.global.u64 	%rd83, %rd497;
	@%p340 bra 	$L__BB30_128;
	bra.uni 	$L__BB30_131;
$L__BB30_128:
	setp.ne.s16 	%p355, %rs3, 0;
	mov.b64 	%rd747, 0;
	@%p355 bra 	$L__BB30_130;
	ld.global.u64 	%rd747, [%rd83];
$L__BB30_130:
	ld.param.u64 	%rd712, [_ZN3cub18CUB_300001_SM_10006detail6select23DeviceSelectSweepKernelINS2_10policy_hubIjbiLb0ELNS0_10SelectImplE0EE10Policy1000EN6thrust24THRUST_300001_SM_1000_NS17counting_iteratorIjNS9_11use_defaultESB_SB_EENS9_18transform_iteratorI9NonZeroOpIlEPKlSB_SB_EEPjSJ_NS0_13ScanTileStateIiLb1EEENS0_8NullTypeESM_iNS2_19streaming_context_tIlLb1EEELS5_0EEEvT0_T1_T2_T3_T4_T5_T6_T7_iT8_NS1_7vsmem_tE_param_2];
	cvt.s64.s32 	%rd499, %r130;
	add.s64 	%rd500, %rd747, %rd499;
	cvta.to.global.u64 	%rd501, %rd712;
	shl.b64 	%rd502, %rd500, 2;
	add.s64 	%rd503, %rd501, %rd502;
	st.global.u32 	[%rd503], %r74;
$L__BB30_131:
	setp.eq.s64 	%p356, %rd68, 0;
	@%p356 bra 	$L__BB30_135;
	setp.ne.s16 	%p357, %rs3, 0;
	mov.b64 	%rd748, 0;
	@%p357 bra 	$L__BB30_134;
	ld.global.u64 	%rd748, [%rd83];
$L__BB30_134:
	ld.param.u64 	%rd713, [_ZN3cub18CUB_300001_SM_10006detail6select23DeviceSelectSweepKernelINS2_10policy_hubIjbiLb0ELNS0_10SelectImplE0EE10Policy1000EN6thrust24THRUST_300001_SM_1000_NS17counting_iteratorIjNS9_11use_defaultESB_SB_EENS9_18transform_iteratorI9NonZeroOpIlEPKlSB_SB_EEPjSJ_NS0_13ScanTileStateIiLb1EEENS0_8NullTypeESM_iNS2_19streaming_context_tIlLb1EEELS5_0EEEvT0_T1_T2_T3_T4_T5_T6_T7_iT8_NS1_7vsmem_tE_param_2];
	cvt.s64.s32 	%rd505, %r131;
	add.s64 	%rd506, %rd748, %rd505;
	cvta.to.global.u64 	%rd507, %rd713;
	shl.b64 	%rd508, %rd506, 2;
	add.s64 	%rd509, %rd507, %rd508;
	st.global.u32 	[%rd509], %r75;
$L__BB30_135:
	ld.param.u64 	%rd714, [_ZN3cub18CUB_300001_SM_10006detail6select23DeviceSelectSweepKernelINS2_10policy_hubIjbiLb0ELNS0_10SelectImplE0EE10Policy1000EN6thrust24THRUST_300001_SM_1000_NS17counting_iteratorIjNS9_11use_defaultESB_SB_EENS9_18transform_iteratorI9NonZeroOpIlEPKlSB_SB_EEPjSJ_NS0_13ScanTileStateIiLb1EEENS0_8NullTypeESM_iNS2_19streaming_context_tIlLb1EEELS5_0EEEvT0_T1_T2_T3_T4_T5_T6_T7_iT8_NS1_7vsmem_tE_param_2];
	cvta.to.global.u64 	%rd101, %rd714;
	setp.eq.s64 	%p358, %rd69, 0;
	@%p358 bra 	$L__BB30_139;
	setp.ne.s16 	%p359, %rs3, 0;
	mov.b64 	%rd749, 0;
	@%p359 bra 	$L__BB30_138;
	ld.global.u64 	%rd749, [%rd83];
$L__BB30_138:
	cvt.s64.s32 	%rd511, %r132;
	add.s64 	%rd512, %rd749, %rd511;
	shl.b64 	%rd513, %rd512, 2;
	add.s64 	%rd514, %rd101, %rd513;
	st.global.u32 	[%rd514], %r76;
$L__BB30_139:
	setp.eq.s64 	%p360, %rd70, 0;
	@%p360 bra 	$L__BB30_143;
	setp.ne.s16 	%p361, %rs3, 0;
	mov.b64 	%rd750, 0;
	@%p361 bra 	$L__BB30_142;
	ld.global.u64 	%rd750, [%rd83];
$L__BB30_142:
	cvt.s64.s32 	%rd516, %r133;
	add.s64 	%rd517, %rd750, %rd516;
	shl.b64 	%rd518, %rd517, 2;
	add.s64 	%rd519, %rd101, %rd518;
	st.global.u32 	[%rd519], %r77;
$L__BB30_143:
	setp.eq.s64 	%p362, %rd71, 0;
	@%p362 bra 	$L__BB30_147;
	setp.ne.s16 	%p363, %rs3, 0;
	mov.b64 	%rd751, 0;
	@%p363 bra 	$L__BB30_146;
	ld.global.u64 	%rd751, [%rd83];
$L__BB30_146:
	cvt.s64.s32 	%rd521, %r134;
	add.s64 	%rd522, %rd751, %rd521;
	shl.b64 	%rd523, %rd522, 2;
	add.s64 	%rd524, %rd101, %rd523;
	st.global.u32 	[%rd524], %r78;
$L__BB30_147:
	setp.eq.s64 	%p364, %rd72, 0;
	@%p364 bra 	$L__BB30_151;
	setp.ne.s16 	%p365, %rs3, 0;
	mov.b64 	%rd752, 0;
	@%p365 bra 	$L__BB30_150;
	ld.global.u64 	%rd752, [%rd83];
$L__BB30_150:
	cvt.s64.s32 	%rd526, %r135;
	add.s64 	%rd527, %rd752, %rd526;
	shl.b64 	%rd528, %rd527, 2;
	add.s64 	%rd529, %rd101, %rd528;
	st.global.u32 	[%rd529], %r79;
$L__BB30_151:
	setp.eq.s64 	%p366, %rd73, 0;
	@%p366 bra 	$L__BB30_155;
	setp.ne.s16 	%p367, %rs3, 0;
	mov.b64 	%rd753, 0;
	@%p367 bra 	$L__BB30_154;
	ld.global.u64 	%rd753, [%rd83];
$L__BB30_154:
	cvt.s64.s32 	%rd531, %r136;
	add.s64 	%rd532, %rd753, %rd531;
	shl.b64 	%rd533, %rd532, 2;
	add.s64 	%rd534, %rd101, %rd533;
	st.global.u32 	[%rd534], %r80;
$L__BB30_155:
	setp.eq.s64 	%p368, %rd74, 0;
	@%p368 bra 	$L__BB30_159;
	setp.ne.s16 	%p369, %rs3, 0;
	mov.b64 	%rd754, 0;
	@%p369 bra 	$L__BB30_158;
	ld.global.u64 	%rd754, [%rd83];
$L__BB30_158:
	cvt.s64.s32 	%rd536, %r137;
	add.s64 	%rd537, %rd754, %rd536;
	shl.b64 	%rd538, %rd537, 2;
	add.s64 	%rd539, %rd101, %rd538;
	st.global.u32 	[%rd539], %r81;
$L__BB30_159:
	setp.eq.s64 	%p370, %rd75, 0;
	@%p370 bra 	$L__BB30_163;
	setp.ne.s16 	%p371, %rs3, 0;
	mov.b64 	%rd755, 0;
	@%p371 bra 	$L__BB30_162;
	ld.global.u64 	%rd755, [%rd83];
$L__BB30_162:
	cvt.s64.s32 	%rd541, %r138;
	add.s64 	%rd542, %rd755, %rd541;
	shl.b64 	%rd543, %rd542, 2;
	add.s64 	%rd544, %rd101, %rd543;
	st.global.u32 	[%rd544], %r82;
$L__BB30_163:
	setp.eq.s64 	%p372, %rd76, 0;
	@%p372 bra 	$L__BB30_167;
	setp.ne.s16 	%p373, %rs3, 0;
	mov.b64 	%rd756, 0;
	@%p373 bra 	$L__BB30_166;
	ld.global.u64 	%rd756, [%rd83];
$L__BB30_166:
	cvt.s64.s32 	%rd546, %r139;
	add.s64 	%rd547, %rd756, %rd546;
	shl.b64 	%rd548, %rd547, 2;
	add.s64 	%rd549, %rd101, %rd548;
	st.global.u32 	[%rd549], %r83;
$L__BB30_167:
	setp.eq.s64 	%p374, %rd77, 0;
	@%p374 bra 	$L__BB30_171;
	setp.ne.s16 	%p375, %rs3, 0;
	mov.b64 	%rd757, 0;
	@%p375 bra 	$L__BB30_170;
	ld.global.u64 	%rd757, [%rd83];
$L__BB30_170:
	cvt.s64.s32 	%rd551, %r140;
	add.s64 	%rd552, %rd757, %rd551;
	shl.b64 	%rd553, %rd552, 2;
	add.s64 	%rd554, %rd101, %rd553;
	st.global.u32 	[%rd554], %r84;
$L__BB30_171:
	setp.eq.s64 	%p376, %rd78, 0;
	@%p376 bra 	$L__BB30_175;
	setp.ne.s16 	%p377, %rs3, 0;
	mov.b64 	%rd758, 0;
	@%p377 bra 	$L__BB30_174;
	ld.global.u64 	%rd758, [%rd83];
$L__BB30_174:
	cvt.s64.s32 	%rd556, %r141;
	add.s64 	%rd557, %rd758, %rd556;
	shl.b64 	%rd558, %rd557, 2;
	add.s64 	%rd559, %rd101, %rd558;
	st.global.u32 	[%rd559], %r85;
$L__BB30_175:
	setp.eq.s64 	%p378, %rd79, 0;
	@%p378 bra 	$L__BB30_179;
	setp.ne.s16 	%p379, %rs3, 0;
	mov.b64 	%rd759, 0;
	@%p379 bra 	$L__BB30_178;
	ld.global.u64 	%rd759, [%rd83];
$L__BB30_178:
	cvt.s64.s32 	%rd561, %r142;
	add.s64 	%rd562, %rd759, %rd561;
	shl.b64 	%rd563, %rd562, 2;
	add.s64 	%rd564, %rd101, %rd563;
	st.global.u32 	[%rd564], %r86;
$L__BB30_179:
	setp.eq.s64 	%p380, %rd80, 0;
	@%p380 bra 	$L__BB30_517;
	setp.ne.s16 	%p381, %rs3, 0;
	mov.b64 	%rd760, 0;
	@%p381 bra 	$L__BB30_182;
	ld.global.u64 	%rd760, [%rd83];
$L__BB30_182:
	cvt.s64.s32 	%rd566, %r143;
	add.s64 	%rd567, %rd760, %rd566;
	shl.b64 	%rd568, %rd567, 2;
	add.s64 	%rd569, %rd101, %rd568;
	st.global.u32 	[%rd569], %r87;
	bra.uni 	$L__BB30_517;
$L__BB30_183:
	setp.eq.s64 	%p382, %rd67, 0;
	bar.sync 	0;
	@%p382 bra 	$L__BB30_185;
	sub.s32 	%r1107, %r130, %r145;
	shl.b32 	%r1108, %r1107, 2;
	mov.u32 	%r1109, _ZZN3cub18CUB_300001_SM_10006detail6select23DeviceSelectSweepKernelINS2_10policy_hubIjbiLb0ELNS0_10SelectImplE0EE10Policy1000EN6thrust24THRUST_300001_SM_1000_NS17counting_iteratorIjNS9_11use_defaultESB_SB_EENS9_18transform_iteratorI9NonZeroOpIlEPKlSB_SB_EEPjSJ_NS0_13ScanTileStateIiLb1EEENS0_8NullTypeESM_iNS2_19streaming_context_tIlLb1EEELS5_0EEEvT0_T1_T2_T3_T4_T5_T6_T7_iT8_NS1_7vsmem_tEE19static_temp_storage;
	add.s32 	%r1110, %r1109, %r1108;
	st.shared.u32 	[%r1110], %r74;
$L__BB30_185:
	setp.eq.s64 	%p383, %rd68, 0;
	@%p383 bra 	$L__BB30_187;
	sub.s32 	%r1111, %r131, %r145;
	shl.b32 	%r1112, %r1111, 2;
	mov.u32 	%r1113, _ZZN3cub18CUB_300001_SM_10006detail6select23DeviceSelectSweepKernelINS2_10policy_hubIjbiLb0ELNS0_10SelectImplE0EE10Policy1000EN6thrust24THRUST_300001_SM_1000_NS17counting_iteratorIjNS9_11use_defaultESB_SB_EENS9_18transform_iteratorI9NonZeroOpIlEPKlSB_SB_EEPjSJ_NS0_13ScanTileStateIiLb1EEENS0_8NullTypeESM_iNS2_19streaming_context_tIlLb1EEELS5_0EEEvT0_T1_T2_T3_T4_T5_T6_T7_iT8_NS1_7vsmem_tEE19static_temp_storage;
	add.s32 	%r1114, %r1113, %r1112;
	st.shared.u32 	[%r1114], %r75;
$L__BB30_187:
	setp.eq.s64 	%p384, %rd69, 0;
	@%p384 bra 	$L__BB30_189;
	sub.s32 	%r1115, %r132, %r145;
	shl.b32 	%r1116, %r1115, 2;
	mov.u32 	%r1117, _ZZN3cub18CUB_300001_SM_10006detail6select23DeviceSelectSweepKernelINS2_10policy_hubIjbiLb0ELNS0_10SelectImplE0EE10Policy1000EN6thrust24THRUST_300001_SM_1000_NS17counting_iteratorIjNS9_11use_defaultESB_SB_EENS9_18transform_iteratorI9NonZeroOpIlEPKlSB_SB_EEPjSJ_NS0_13ScanTileStateIiLb1EEENS0_8NullTypeESM_iNS2_19streaming_context_tIlLb1EEELS5_0EEEvT0_T1_T2_T3_T4_T5_T6_T7_iT8_NS1_7vsmem_tEE19static_temp_storage;
	add.s32 	%r1118, %r1117, %r1116;
	st.shared.u32 	[%r1118], %r76;
$L__BB30_189:
	setp.eq.s64 	%p385, %rd70, 0;
	@%p385 bra 	$L__BB30_191;
	sub.s32 	%r1119, %r133, %r145;
	shl.b32 	%r1120, %r1119, 2;
	mov.u32 	%r1121, _ZZN3cub18CUB_300001_SM_10006detail6select23DeviceSelectSweepKernelINS2_10policy_hubIjbiLb0ELNS0_10SelectImplE0EE10Policy1000EN6thrust24THRUST_300001_SM_1000_NS17counting_iteratorIjNS9_11use_defaultESB_SB_EENS9_18transform_iteratorI9NonZeroOpIlEPKlSB_SB_EEPjSJ_NS0_13ScanTileStateIiLb1EEENS0_8NullTypeESM_iNS2_19streaming_context_tIlLb1EEELS5_0EEEvT0_T1_T2_T3_T4_T5_T6_T7_iT8_NS1_7vsmem_tEE19static_temp_storage;
	add.s32 	%r1122, %r1121, %r1120;
	st.shared.u32 	[%r1122], %r77;
$L__BB30_191:
	setp.eq.s64 	%p386, %rd71, 0;
	@%p386 bra 	$L__BB30_193;
	sub.s32 	%r1123, %r134, %r145;
	shl.b32 	%r1124, %r1123, 2;
	mov.u32 	%r1125, _ZZN3cub18CUB_300001_SM_10006detail6select23DeviceSelectSweepKernelINS2_10policy_hubIjbiLb0ELNS0_10SelectImplE0EE10Policy1000EN6thrust24THRUST_300001_SM_1000_NS17counting_iteratorIjNS9_11use_defaultESB_SB_EENS9_18transform_iteratorI9NonZeroOpIlEPKlSB_SB_EEPjSJ_NS0_13ScanTileStateIiLb1EEENS0_8NullTypeESM_iNS2_19streaming_context_tIlLb1EEELS5_0EEEvT0_T1_T2_T3_T4_T5_T6_T7_iT8_NS1_7vsmem_tEE19static_temp_storage;
	add.s32 	%r1126, %r1125, %r1124;
	st.shared.u32 	[%r1126], %r78;
$L__BB30_193:
	setp.eq.s64 	%p387, %rd72, 0;
	@%p387 bra 	$L__BB30_195;
	sub.s32 	%r1127, %r135, %r145;
	shl.b32 	%r1128, %r1127, 2;
	mov.u32 	%r1129, _ZZN3cub18CUB_300001_SM_10006detail6select23DeviceSelectSweepKernelINS2_10policy_hubIjbiLb0ELNS0_10SelectImplE0EE10Policy1000EN6thrust24THRUST_300001_SM_1000_NS17counting_iteratorIjNS9_11use_defaultESB_SB_EENS9_18transform_iteratorI9NonZeroOpIlEPKlSB_SB_EEPjSJ_NS0_13ScanTileStateIiLb1EEENS0_8NullTypeESM_iNS2_19streaming_context_tIlLb1EEELS5_0EEEvT0_T1_T2_T3_T4_T5_T6_T7_iT8_NS1_7vsmem_tEE19static_temp_storage;
	add.s32 	%r1130, %r1129, %r1128;
	st.shared.u32 	[%r1130], %r79;
$L__BB30_195:
	setp.eq.s64 	%p388, %rd73, 0;
	@%p388 bra 	$L__BB30_197;
	sub.s32 	%r1131, %r136, %r145;
	shl.b32 	%r1132, %r1131, 2;
	mov.u32 	%r1133, _ZZN3cub18CUB_300001_SM_10006detail6select23DeviceSelectSweepKernelINS2_10policy_hubIjbiLb0ELNS0_10SelectImplE0EE10Policy1000EN6thrust24THRUST_300001_SM_1000_NS17counting_iteratorIjNS9_11use_defaultESB_SB_EENS9_18transform_iteratorI9NonZeroOpIlEPKlSB_SB_EEPjSJ_NS0_13ScanTileStateIiLb1EEENS0_8NullTypeESM_iNS2_19streaming_context_tIlLb1EEELS5_0EEEvT0_T1_T2_T3_T4_T5_T6_T7_iT8_NS1_7vsmem_tEE19static_temp_storage;
	add.s32 	%r1134, %r1133, %r1132;
	st.shared.u32 	[%r1134], %r80;
$L__BB30_197:
	setp.eq.s64 	%p389, %rd74, 0;
	@%p389 bra 	$L__BB30_199;
	sub.s32 	%r1135, %r137, %r145;
	shl.b32 	%r1136, %r1135, 2;
	mov.u32 	%r1137, _ZZN3cub18CUB_300001_SM_10006detail6select23DeviceSelectSweepKernelINS2_10policy_hubIjbiLb0ELNS0_10SelectImplE0EE10Policy1000EN6thrust24THRUST_300001_SM_1000_NS17counting_iteratorIjNS9_11use_defaultESB_SB_EENS9_18transform_iteratorI9NonZeroOpIlEPKlSB_SB_EEPjSJ_NS0_13ScanTileStateIiLb1EEENS0_8NullTypeESM_iNS2_19streaming_context_tIlLb1EEELS5_0EEEvT0_T1_T2_T3_T4_T5_T6_T7_iT8_NS1_7vsmem_tEE19static_temp_storage;
	add.s32 	%r1138, %r1137, %r1136;
	st.shared.u32 	[%r1138], %r81;
$L__BB30_199:
	setp.eq.s64 	%p390, %rd75, 0;
	@%p390 bra 	$L__BB30_201;
	sub.s32 	%r1139, %r138, %r145;
	shl.b32 	%r1140, %r1139, 2;
	mov.u32 	%r1141, _ZZN3cub18CUB_300001_SM_10006detail6select23DeviceSelectSweepKernelINS2_10policy_hubIjbiLb0ELNS0_10SelectImplE0EE10Policy1000EN6thrust24THRUST_300001_SM_1000_NS17counting_iteratorIjNS9_11use_defaultESB_SB_EENS9_18transform_iteratorI9NonZeroOpIlEPKlSB_SB_EEPjSJ_NS0_13ScanTileStateIiLb1EEENS0_8NullTypeESM_iNS2_19streaming_context_tIlLb1EEELS5_0EEEvT0_T1_T2_T3_T4_T5_T6_T7_iT8_NS1_7vsmem_tEE19static_temp_storage;
	add.s32 	%r1142, %r1141, %r1140;
	st.shared.u32 	[%r1142], %r82;
$L__BB30_201:
	setp.eq.s64 	%p391, %rd76, 0;
	@%p391 bra 	$L__BB30_203;
	sub.s32 	%r1143, %r139, %r145;
	shl.b32 	%r1144, %r1143, 2;
	mov.u32 	%r1145, _ZZN3cub18CUB_300001_SM_10006detail6select23DeviceSelectSweepKernelINS2_10policy_hubIjbiLb0ELNS0_10SelectImplE0EE10Policy1000EN6thrust24THRUST_300001_SM_1000_NS17counting_iteratorIjNS9_11use_defaultESB_SB_EENS9_18transform_iteratorI9NonZeroOpIlEPKlSB_SB_EEPjSJ_NS0_13ScanTileStateIiLb1EEENS0_8NullTypeESM_iNS2_19streaming_context_tIlLb1EEELS5_0EEEvT0_T1_T2_T3_T4_T5_T6_T7_iT8_NS1_7vsmem_tEE19static_temp_storage;
	add.s32 	%r1146, %r1145, %r1144;
	st.shared.u32 	[%r1146], %r83;
$L__BB30_203:
	setp.eq.s64 	%p392, %rd77, 0;
	@%p392 bra 	$L__BB30_205;
	sub.s32 	%r1147, %r140, %r145;
	shl.b32 	%r1148, %r1147, 2;
	mov.u32 	%r1149, _ZZN3cub18CUB_300001_SM_10006detail6select23DeviceSelectSweepKernelINS2_10policy_hubIjbiLb0ELNS0_10SelectImplE0EE10Policy1000EN6thrust24THRUST_300001_SM_1000_NS17counting_iteratorIjNS9_11use_defaultESB_SB_EENS9_18transform_iteratorI9NonZeroOpIlEPKlSB_SB_EEPjSJ_NS0_13ScanTileStateIiLb1EEENS0_8NullTypeESM_iNS2_19streaming_context_tIlLb1EEELS5_0EEEvT0_T1_T2_T3_T4_T5_T6_T7_iT8_NS1_7vsmem_tEE19static_temp_storage;
	add.s32 	%r1150, %r1149, %r1148;
	st.shared.u32 	[%r1150], %r84;
$L__BB30_205:
	setp.eq.s64 	%p393, %rd78, 0;
	@%p393 bra 	$L__BB30_207;
	sub.s32 	%r1151, %r141, %r145;
	shl.b32 	%r1152, %r1151, 2;
	mov.u32 	%r1153, _ZZN3cub18CUB_300001_SM_10006detail6select23DeviceSelectSweepKernelINS2_10policy_hubIjbiLb0ELNS0_10SelectImplE0EE10Policy1000EN6thrust24THRUST_300001_SM_1000_NS17counting_iteratorIjNS9_11use_defaultESB_SB_EENS9_18transform_iteratorI9NonZeroOpIlEPKlSB_SB_EEPjSJ_NS0_13ScanTileStateIiLb1EEENS0_8NullTypeESM_iNS2_19streaming_context_tIlLb1EEELS5_0EEEvT0_T1_T2_T3_T4_T5_T6_T7_iT8_NS1_7vsmem_tEE19static_temp_storage;
	add.s32 	%r1154, %r1153, %r1152;
	st.shared.u32 	[%r1154], %r85;
$L__BB30_207:
	setp.eq.s64 	%p394, %rd79, 0;
	@%p394 bra 	$L__BB30_209;
	sub.s32 	%r1155, %r142, %r145;
	shl.b32 	%r1156, %r1155, 2;
	mov.u32 	%r1157, _ZZN3cub18CUB_300001_SM_10006detail6select23DeviceSelectSweepKernelINS2_10policy_hubIjbiLb0ELNS0_10SelectImplE0EE10Policy1000EN6thrust24THRUST_300001_SM_1000_NS17counting_iteratorIjNS9_11use_defaultESB_SB_EENS9_18transform_iteratorI9NonZeroOpIlEPKlSB_SB_EEPjSJ_NS0_13ScanTileStateIiLb1EEENS0_8NullTypeESM_iNS2_19streaming_context_tIlLb1EEELS5_0EEEvT0_T1_T2_T3_T4_T5_T6_T7_iT8_NS1_7vsmem_tEE19static_temp_storage;
	add.s32 	%r1158, %r1157, %r1156;
	st.shared.u32 	[%r1158], %r86;
$L__BB30_209:
	setp.eq.s64 	%p395, %rd80, 0;
	@%p395 bra 	$L__BB30_211;
	sub.s32 	%r1159, %r143, %r145;
	shl.b32 	%r1160, %r1159, 2;
	mov.u32 	%r1161, _ZZN3cub18CUB_300001_SM_10006detail6select23DeviceSelectSweepKernelINS2_10policy_hubIjbiLb0ELNS0_10SelectImplE0EE10Policy1000EN6thrust24THRUST_300001_SM_1000_NS17counting_iteratorIjNS9_11use_defaultESB_SB_EENS9_18transform_iteratorI9NonZeroOpIlEPKlSB_SB_EEPjSJ_NS0_13ScanTileStateIiLb1EEENS0_8NullTypeESM_iNS2_19streaming_context_tIlLb1EEELS5_0EEEvT0_T1_T2_T3_T4_T5_T6_T7_iT8_NS1_7vsmem_tEE19static_temp_storage;
	add.s32 	%r1162, %r1161, %r1160;
	st.shared.u32 	[%r1162], %r87;
$L__BB30_211:
	bar.sync 	0;
	setp.ge.s32 	%p396, %r1506, %r144;
	@%p396 bra 	$L__BB30_517;
	ld.param.u64 	%rd715, [_ZN3cub18CUB_300001_SM_10006detail6select23DeviceSelectSweepKernelINS2_10policy_hubIjbiLb0ELNS0_10SelectImplE0EE10Policy1000EN6thrust24THRUST_300001_SM_1000_NS17counting_iteratorIjNS9_11use_defaultESB_SB_EENS9_18transform_iteratorI9NonZeroOpIlEPKlSB_SB_EEPjSJ_NS0_13ScanTileStateIiLb1EEENS0_8NullTypeESM_iNS2_19streaming_context_tIlLb1EEELS5_0EEEvT0_T1_T2_T3_T4_T5_T6_T7_iT8_NS1_7vsmem_tE_param_2];
	cvta.to.global.u64 	%rd84, %rd715;
	mov.u64 	%rd570, %rd227;
	ld.param.u8 	%rs4, [%rd570];
	ld.param.u64 	%rd571, [%rd570+24];
	cvta.to.global.u64 	%rd85, %rd571;
	not.b32 	%r1163, %r1506;
	add.s32 	%r147, %r144, %r1163;
	and.b32  	%r1164, %r147, 1536;
	setp.eq.s32 	%p397, %r1164, 1536;
	@%p397 bra 	$L__BB30_217;
	shr.u32 	%r1165, %r147, 9;
	add.s32 	%r1166, %r1165, 1;
	and.b32  	%r1167, %r1166, 3;
	add.s32 	%r1505, %r1506, %r145;
	shl.b32 	%r1168, %r1506, 2;
	mov.u32 	%r1169, _ZZN3cub18CUB_300001_SM_10006detail6select23DeviceSelectSweepKernelINS2_10policy_hubIjbiLb0ELNS0_10SelectImplE0EE10Policy1000EN6thrust24THRUST_300001_SM_1000_NS17counting_iteratorIjNS9_11use_defaultESB_SB_EENS9_18transform_iteratorI9NonZeroOpIlEPKlSB_SB_EEPjSJ_NS0_13ScanTileStateIiLb1EEENS0_8NullTypeESM_iNS2_19streaming_context_tIlLb1EEELS5_0EEEvT0_T1_T2_T3_T4_T5_T6_T7_iT8_NS1_7vsmem_tEE19static_temp_storage;
	add.s32 	%r1504, %r1169, %r1168;
	neg.s32 	%r1503, %r1167;
	shl.b32 	%r1170, %r1166, 9;
	and.b32  	%r1171, %r1170, 1536;
	add.s32 	%r1506, %r1506, %r1171;
$L__BB30_214:
	.pragma "nounroll";
	setp.ne.s16 	%p398, %rs4, 0;
	ld.shared.u32 	%r155, [%r1504];
	mov.b64 	%rd742, 0;
	@%p398 bra 	$L__BB30_216;
	ld.global.u64 	%rd742, [%rd85];
$L__BB30_216:
	cvt.s64.s32 	%rd573, %r1505;
	add.s64 	%rd574, %rd742, %rd573;
	shl.b64 	%rd575, %rd574, 2;
	add.s64 	%rd576, %rd84, %rd575;
	st.global.u32 	[%rd576], %r155;
	add.s32 	%r1505, %r1505, 512;
	add.s32 	%r1504, %r1504, 2048;
	add.s32 	%r1503, %r1503, 1;
	setp.ne.s32 	%p399, %r1503, 0;
	@%p399 bra 	$L__BB30_214;
$L__BB30_217:
	setp.lt.u32 	%p400, %r147, 1536;
	@%p400 bra 	$L__BB30_517;
	add.s32 	%r1508, %r1506, %r145;
	shl.b32 	%r1172, %r1506, 2;
	mov.u32 	%r1173, _ZZN3cub18CUB_300001_SM_10006detail6select23DeviceSelectSweepKernelINS2_10policy_hubIjbiLb0ELNS0_10SelectImplE0EE10Policy1000EN6thrust24THRUST_300001_SM_1000_NS17counting_iteratorIjNS9_11use_defaultESB_SB_EENS9_18transform_iteratorI9NonZeroOpIlEPKlSB_SB_EEPjSJ_NS0_13ScanTileStateIiLb1EEENS0_8NullTypeESM_iNS2_19streaming_context_tIlLb1EEELS5_0EEEvT0_T1_T2_T3_T4_T5_T6_T7_iT8_NS1_7vsmem_tEE19static_temp_storage;
	add.s32 	%r1174, %r1172, %r1173;
	add.s32 	%r1507, %r1174, 4096;
$L__BB30_219:
	setp.ne.s16 	%p401, %rs4, 0;
	cvt.s64.s32 	%rd88, %r1508;
	ld.shared.u32 	%r165, [%r1507+-4096];
	mov.b64 	%rd743, 0;
	@%p401 bra 	$L__BB30_221;
	ld.global.u64 	%rd743, [%rd85];
$L__BB30_221:
	setp.ne.s16 	%p402, %rs4, 0;
	add.s64 	%rd579, %rd743, %rd88;
	shl.b64 	%rd580, %rd579, 2;
	add.s64 	%rd581, %rd84, %rd580;
	st.global.u32 	[%rd581], %r165;
	ld.shared.u32 	%r166, [%r1507+-2048];
	mov.b64 	%rd744, 0;
	@%p402 bra 	$L__BB30_223;
	ld.global.u64 	%rd744, [%rd85];
$L__BB30_223:
	setp.ne.s16 	%p403, %rs4, 0;
	add.s64 	%rd583, %rd744, %rd88;
	shl.b64 	%rd584, %rd583, 2;
	add.s64 	%rd585, %rd84, %rd584;
	st.global.u32 	[%rd585+2048], %r166;
	ld.shared.u32 	%r167, [%r1507];
	mov.b64 	%rd745, 0;
	@%p403 bra 	$L__BB30_225;
	ld.global.u64 	%rd745, [%rd85];
$L__BB30_225:
	setp.ne.s16 	%p404, %rs4, 0;
	add.s64 	%rd587, %rd745, %rd88;
	shl.b64 	%rd588, %rd587, 2;
	add.s64 	%rd589, %rd84, %rd588;
	st.global.u32 	[%rd589+4096], %r167;
	ld.shared.u32 	%r168, [%r1507+2048];
	mov.b64 	%rd746, 0;
	@%p404 bra 	$L__BB30_227;
	ld.global.u64 	%rd746, [%rd85];
$L__BB30_227:
	cvt.u32.u64 	%r1175, %rd88;
	add.s64 	%rd590, %rd746, %rd88;
	shl.b64 	%rd591, %rd590, 2;
	add.s64 	%rd592, %rd84, %rd591;
	st.global.u32 	[%rd592+6144], %r168;
	add.s32 	%r1506, %r1506, 2048;
	add.s32 	%r1508, %r1175, 2048;
	add.s32 	%r1507, %r1507, 8192;
	setp.lt.s32 	%p405, %r1506, %r144;
	@%p405 bra 	$L__BB30_219;
	bra.uni 	$L__BB30_517;
$L__BB30_228:
	ld.param.u32 	%r1481, [_ZN3cub18CUB_300001_SM_10006detail6select23DeviceSelectSweepKernelINS2_10policy_hubIjbiLb0ELNS0_10SelectImplE0EE10Policy1000EN6thrust24THRUST_300001_SM_1000_NS17counting_iteratorIjNS9_11use_defaultESB_SB_EENS9_18transform_iteratorI9NonZeroOpIlEPKlSB_SB_EEPjSJ_NS0_13ScanTileStateIiLb1EEENS0_8NullTypeESM_iNS2_19streaming_context_tIlLb1EEELS5_0EEEvT0_T1_T2_T3_T4_T5_T6_T7_iT8_NS1_7vsmem_tE_param_7];
	sub.s32 	%r172, %r1481, %r3;
	setp.ne.s32 	%p2, %r1543, 0;
	@%p2 bra 	$L__BB30_361;
	ld.param.u8 	%rs37, [%rd1];
	setp.eq.s16 	%p158, %rs37, 0;
	ld.param.u64 	%rd353, [%rd1+16];
	cvt.u32.u64 	%r742, %rd353;
	selp.b32 	%r743, %r742, 0, %p158;
	mov.u32 	%r173, %tid.x;
	mul.lo.s32 	%r744, %r173, 14;
	add.s32 	%r745, %r1, %r3;
	add.s32 	%r746, %r745, %r743;
	setp.ge.s32 	%p159, %r744, %r172;
	add.s32 	%r174, %r746, %r744;
	or.b32  	%r175, %r744, 1;
	add.s32 	%r176, %r174, 1;
	add.s32 	%r177, %r744, 2;
	add.s32 	%r178, %r174, 2;
	add.s32 	%r179, %r744, 3;
	add.s32 	%r180, %r174, 3;
	add.s32 	%r181, %r744, 4;
	add.s32 	%r182, %r174, 4;
	add.s32 	%r183, %r744, 5;
	add.s32 	%r184, %r174, 5;
	add.s32 	%r185, %r744, 6;
	add.s32 	%r186, %r174, 6;
	add.s32 	%r187, %r744, 7;
	add.s32 	%r188, %r174, 7;
	add.s32 	%r189, %r744, 8;
	add.s32 	%r190, %r174, 8;
	add.s32 	%r191, %r744, 9;
	add.s32 	%r192, %r174, 9;
	add.s32 	%r193, %r744, 10;
	add.s32 	%r194, %r174, 10;
	add.s32 	%r195, %r744, 11;
	add.s32 	%r196, %r174, 11;
	add.s32 	%r197, %r744, 12;
	add.s32 	%r198, %r174, 12;
	add.s32 	%r199, %r744, 13;
	add.s32 	%r200, %r174, 13;
	bar.sync 	0;
	selp.b64 	%rd354, %rd353, 0, %p158;
	cvt.u64.u32 	%rd355, %r3;
	add.s64 	%rd356, %rd354, %rd355;
	cvt.u64.u32 	%rd357, %r744;
	add.s64 	%rd358, %rd356, %rd357;
	shl.b64 	%rd359, %rd358, 3;
	add.s64 	%rd126, %rd4, %rd359;
	mov.b32 	%r1510, 1;
	@%p159 bra 	$L__BB30_231;
	ld.global.u64 	%rd360, [%rd126];
	setp.ne.s64 	%p160, %rd360, 0;
	selp.u32 	%r1510, 1, 0, %p160;
$L__BB30_231:
	setp.ge.s32 	%p161, %r175, %r172;
	mov.b32 	%r1511, 1;
	@%p161 bra 	$L__BB30_233;
	ld.global.u64 	%rd361, [%rd126+8];
	setp.ne.s64 	%p162, %rd361, 0;
	selp.u32 	%r1511, 1, 0, %p162;
$L__BB30_233:
	setp.ge.s32 	%p163, %r177, %r172;
	mov.b32 	%r1512, 1;
	@%p163 bra 	$L__BB30_235;
	ld.global.u64 	%rd362, [%rd126+16];
	setp.ne.s64 	%p164, %rd362, 0;
	selp.u32 	%r1512, 1, 0, %p164;
$L__BB30_235:
	setp.ge.s32 	%p165, %r179, %r172;
	mov.b32 	%r1513, 1;
	@%p165 bra 	$L__BB30_237;
	ld.global.u64 	%rd363, [%rd126+24];
	setp.ne.s64 	%p166, %rd363, 0;
	selp.u32 	%r1513, 1, 0, %p166;
$L__BB30_237:
	setp.ge.s32 	%p167, %r181, %r172;
	mov.b32 	%r1514, 1;
	@%p167 bra 	$L__BB30_239;
	ld.global.u64 	%rd364, [%rd126+32];
	setp.ne.s64 	%p168, %rd364, 0;
	selp.u32 	%r1514, 1, 0, %p168;
$L__BB30_239:
	setp.ge.s32 	%p169, %r183, %r172;
	mov.b32 	%r1515, 1;
	@%p169 bra 	$L__BB30_241;
	ld.global.u64 	%rd365, [%rd126+40];
	setp.ne.s64 	%p170, %rd365, 0;
	selp.u32 	%r1515, 1, 0, %p170;
$L__BB30_241:
	setp.ge.s32 	%p171, %r185, %r172;
	mov.b32 	%r1516, 1;
	@%p171 bra 	$L__BB30_243;
	ld.global.u64 	%rd366, [%rd126+48];
	setp.ne.s64 	%p172, %rd366, 0;
	selp.u32 	%r1516, 1, 0, %p172;
$L__BB30_243:
	setp.ge.s32 	%p173, %r187, %r172;
	mov.b32 	%r1517, 1;
	@%p173 bra 	$L__BB30_245;
	ld.global.u64 	%rd367, [%rd126+56];
	setp.ne.s64 	%p174, %rd367, 0;
	selp.u32 	%r1517, 1, 0, %p174;
$L__BB30_245:
	setp.ge.s32 	%p175, %r189, %r172;
	mov.b32 	%r1518, 1;
	@%p175 bra 	$L__BB30_247;
	ld.global.u64 	%rd368, [%rd126+64];
	setp.ne.s64 	%p176, %rd368, 0;
	selp.u32 	%r1518, 1, 0, %p176;
$L__BB30_247:
	setp.ge.s32 	%p177, %r191, %r172;
	mov.b32 	%r1519, 1;
	@%p177 bra 	$L__BB30_249;
	ld.global.u64 	%rd369, [%rd126+72];
	setp.ne.s64 	%p178, %rd369, 0;
	selp.u32 	%r1519, 1, 0, %p178;
$L__BB30_249:
	setp.ge.s32 	%p179, %r193, %r172;
	mov.b32 	%r1520, 1;
	@%p179 bra 	$L__BB30_251;
	ld.global.u64 	%rd370, [%rd126+80];
	setp.ne.s64 	%p180, %rd370, 0;
	selp.u32 	%r1520, 1, 0, %p180;
$L__BB30_251:
	setp.ge.s32 	%p181, %r195, %r172;
	mov.b32 	%r1521, 1;
	@%p181 bra 	$L__BB30_253;
	ld.global.u64 	%rd371, [%rd126+88];
	setp.ne.s64 	%p182, %rd371, 0;
	selp.u32 	%r1521, 1, 0, %p182;
$L__BB30_253:
	setp.ge.s32 	%p183, %r197, %r172;
	mov.b32 	%r1522, 1;
	@%p183 bra 	$L__BB30_255;
	ld.global.u64 	%rd372, [%rd126+96];
	setp.ne.s64 	%p184, %rd372, 0;
	selp.u32 	%r1522, 1, 0, %p184;
$L__BB30_255:
	setp.ge.s32 	%p185, %r199, %r172;
	mov.b32 	%r1523, 1;
	@%p185 bra 	$L__BB30_257;
	ld.global.u64 	%rd373, [%rd126+104];
	setp.ne.s64 	%p186, %rd373, 0;
	selp.u32 	%r1523, 1, 0, %p186;
$L__BB30_257:
	bar.sync 	0;
	add.s32 	%r791, %r1511, %r1510;
	add.s32 	%r792, %r1512, %r791;
	add.s32 	%r793, %r1513, %r792;
	add.s32 	%r794, %r1514, %r793;
	add.s32 	%r795, %r1515, %r794;
	add.s32 	%r796, %r1516, %r795;
	add.s32 	%r797, %r1517, %r796;
	add.s32 	%r798, %r1518, %r797;
	add.s32 	%r229, %r1519, %r798;
	add.s32 	%r230, %r1520, %r229;
	add.s32 	%r231, %r1521, %r230;
	add.s32 	%r232, %r1522, %r231;
	add.s32 	%r765, %r1523, %r232;
	shr.u32 	%r233, %r173, 5;
	// begin inline asm
	mov.u32 %r760, %laneid;
	// end inline asm
	mov.b32 	%r763, 1;
	mov.b32 	%r788, 0;
	mov.b32 	%r790, -1;
	// begin inline asm
	{  .reg .s32 r0;  .reg .pred p;  shfl.sync.up.b32 r0|p, %r765, %r763, %r788, %r790;  @p add.s32 r0, r0, %r765;  mov.s32 %r761, r0;}
	// end inline asm
	mov.b32 	%r769, 2;
	// begin inline asm
	{  .reg .s32 r0;  .reg .pred p;  shfl.sync.up.b32 r0|p, %r761, %r769, %r788, %r790;  @p add.s32 r0, r0, %r761;  mov.s32 %r767, r0;}
	// end inline asm
	mov.b32 	%r775, 4;
	// begin inline asm
	{  .reg .s32 r0;  .reg .pred p;  shfl.sync.up.b32 r0|p, %r767, %r775, %r788, %r790;  @p add.s32 r0, r0, %r767;  mov.s32 %r773, r0;}
	// end inline asm
	mov.b32 	%r781, 8;
	// begin inline asm
	{  .reg .s32 r0;  .reg .pred p;  shfl.sync.up.b32 r0|p, %r773, %r781, %r788, %r790;  @p add.s32 r0, r0, %r773;  mov.s32 %r779, r0;}
	// end inline asm
	mov.b32 	%r787, 16;
	// begin inline asm
	{  .reg .s32 r0;  .reg .pred p;  shfl.sync.up.b32 r0|p, %r779, %r787, %r788, %r790;  @p add.s32 r0, r0, %r779;  mov.s32 %r785, r0;}
	// end inline asm
	setp.ne.s32 	%p187, %r760, 31;
	@%p187 bra 	$L__BB30_259;
	shl.b32 	%r799, %r233, 2;
	mov.u32 	%r800, _ZZN3cub18CUB_300001_SM_10006detail6select23DeviceSelectSweepKernelINS2_10policy_hubIjbiLb0ELNS0_10SelectImplE0EE10Policy1000EN6thrust24THRUST_300001_SM_1000_NS17counting_iteratorIjNS9_11use_defaultESB_SB_EENS9_18transform_iteratorI9NonZeroOpIlEPKlSB_SB_EEPjSJ_NS0_13ScanTileStateIiLb1EEENS0_8NullTypeESM_iNS2_19streaming_context_tIlLb1EEELS5_0EEEvT0_T1_T2_T3_T4_T5_T6_T7_iT8_NS1_7vsmem_tEE19static_temp_storage;
	add.s32 	%r801, %r800, %r799;
	st.shared.u32 	[%r801], %r785;
$L__BB30_259:
	bar.sync 	0;
	ld.shared.v4.u32 	{%r236, %r237, %r238, %r239}, [_ZZN3cub18CUB_300001_SM_10006detail6select23DeviceSelectSweepKernelINS2_10policy_hubIjbiLb0ELNS0_10SelectImplE0EE10Policy1000EN6thrust24THRUST_300001_SM_1000_NS17counting_iteratorIjNS9_11use_defaultESB_SB_EENS9_18transform_iteratorI9NonZeroOpIlEPKlSB_SB_EEPjSJ_NS0_13ScanTileStateIiLb1EEENS0_8NullTypeESM_iNS2_19streaming_context_tIlLb1EEELS5_0EEEvT0_T1_T2_T3_T4_T5_T6_T7_iT8_NS1_7vsmem_tEE19static_temp_storage];
	shr.u32 	%r802, %r173, 5;
	add.s32 	%r803, %r237, %r236;
	setp.eq.s32 	%p188, %r802, 2;
	selp.b32 	%r804, %r803, %r236, %p188;
	add.s32 	%r805, %r803, %r238;
	setp.eq.s32 	%p189, %r802, 3;
	selp.b32 	%r806, %r805, %r804, %p189;
	add.s32 	%r807, %r805, %r239;
	setp.eq.s32 	%p190, %r802, 4;
	selp.b32 	%r808, %r807, %r806, %p190;
	ld.shared.v4.u32 	{%r240, %r241, %r242, %r243}, [_ZZN3cub18CUB_300001_SM_10006detail6select23DeviceSelectSweepKernelINS2_10policy_hubIjbiLb0ELNS0_10SelectImplE0EE10Policy1000EN6thrust24THRUST_300001_SM_1000_NS17counting_iteratorIjNS9_11use_defaultESB_SB_EENS9_18transform_iteratorI9NonZeroOpIlEPKlSB_SB_EEPjSJ_NS0_13ScanTileStateIiLb1EEENS0_8NullTypeESM_iNS2_19streaming_context_tIlLb1EEELS5_0EEEvT0_T1_T2_T3_T4_T5_T6_T7_iT8_NS1_7vsmem_tEE19static_temp_storage+16];
	add.s32 	%r809, %r807, %r240;
	setp.eq.s32 	%p191, %r802, 5;
	selp.b32 	%r810, %r809, %r808, %p191;
	add.s32 	%r811, %r809, %r241;
	setp.eq.s32 	%p192, %r802, 6;
	selp.b32 	%r812, %r811, %r810, %p192;
	add.s32 	%r813, %r811, %r242;
	setp.eq.s32 	%p193, %r802, 7;
	selp.b32 	%r814, %r813, %r812, %p193;
	add.s32 	%r815, %r813, %r243;
	setp.eq.s32 	%p194, %r802, 8;
	selp.b32 	%r816, %r815, %r814, %p194;
	ld.shared.v4.u32 	{%r244, %r245, %r246, %r247}, [_ZZN3cub18CUB_300001_SM_10006detail6select23DeviceSelectSweepKernelINS2_10policy_hubIjbiLb0ELNS0_10SelectImplE0EE10Policy1000EN6thrust24THRUST_300001_SM_1000_NS17counting_iteratorIjNS9_11use_defaultESB_SB_EENS9_18transform_iteratorI9NonZeroOpIlEPKlSB_SB_EEPjSJ_NS0_13ScanTileStateIiLb1EEENS0_8NullTypeESM_iNS2_19streaming_context_tIlLb1EEELS5_0EEEvT0_T1_T2_T3_T4_T5_T6_T7_iT8_NS1_7vsmem_tEE19static_temp_storage+32];
	add.s32 	%r817, %r815, %r244;
	setp.eq.s32 	%p195, %r802, 9;
	selp.b32 	%r818, %r817, %r816, %p195;
	add.s32 	%r819, %r817, %r245;
	setp.eq.s32 	%p196, %r802, 10;
	selp.b32 	%r820, %r819, %r818, %p196;
	add.s32 	%r821, %r819, %r246;
	setp.eq.s32 	%p197, %r802, 11;
	selp.b32 	%r822, %r821, %r820, %p197;
	add.s32 	%r823, %r821, %r247;
	setp.eq.s32 	%p198, %r802, 12;
	selp.b32 	%r824, %r823, %r822, %p198;
	ld.shared.v4.u32 	{%r248, %r249, %r250, %r251}, [_ZZN3cub18CUB_300001_SM_10006detail6select23DeviceSelectSweepKernelINS2_10policy_hubIjbiLb0ELNS0_10SelectImplE0EE10Policy1000EN6thrust24THRUST_300001_SM_1000_NS17counting_iteratorIjNS9_11use_defaultESB_SB_EENS9_18transform_iteratorI9NonZeroOpIlEPKlSB_SB_EEPjSJ_NS0_13ScanTileStateIiLb1EEENS0_8NullTypeESM_iNS2_19streaming_context_tIlLb1EEELS5_0EEEvT0_T1_T2_T3_T4_T5_T6_T7_iT8_NS1_7vsmem_tEE19static_temp_storage+48];
	add.s32 	%r825, %r823, %r248;
	setp.eq.s32 	%p199, %r802, 13;
	selp.b32 	%r826, %r825, %r824, %p199;
	add.s32 	%r827, %r825, %r249;
	setp.eq.s32 	%p200, %r802, 14;
	selp.b32 	%r828, %r827, %r826, %p200;
	add.s32 	%r829, %r827, %r250;
	setp.eq.s32 	%p201, %r802, 15;
	selp.b32 	%r830, %r829, %r828, %p201;
	setp.lt.u32 	%p202, %r173, 32;
	selp.b32 	%r831, 0, %r830, %p202;
	setp.eq.s32 	%p203, %r760, 0;
	add.s32 	%r832, %r1523, %r232;
	sub.s32 	%r833, %r785, %r832;
	selp.b32 	%r834, 0, %r833, %p203;
	add.s32 	%r252, %r831, %r834;
	add.s32 	%r253, %r252, %r1510;
	add.s32 	%r835, %r1511, %r1510;
	add.s32 	%r254, %r835, %r252;
	add.s32 	%r255, %r254, %r1512;
	add.s32 	%r256, %r255, %r1513;
	add.s32 	%r257, %r256, %r1514;
	add.s32 	%r258, %r257, %r1515;
	add.s32 	%r259, %r258, %r1516;
	add.s32 	%r260, %r259, %r1517;
	add.s32 	%r261, %r260, %r1518;
	add.s32 	%r262, %r229, %r252;
	add.s32 	%r263, %r230, %r252;
	add.s32 	%r264, %r231, %r252;
	add.s32 	%r265, %r232, %r252;
	add.s32 	%r836, %r172, %r251;
	add.s32 	%r837, %r836, %r829;
	add.s32 	%r1564, %r837, -7168;
	setp.gt.s32 	%p204, %r1564, 512;
	@%p204 bra 	$L__BB30_316;
	mov.u64 	%rd374, %rd227;
	ld.param.u8 	%rs5, [%rd374];
	ld.param.u64 	%rd375, [%rd374+24];
	cvta.to.global.u64 	%rd127, %rd375;
	setp.ne.s32 	%p205, %r1510, 0;
	setp.lt.s32 	%p206, %r252, %r1564;
	and.pred  	%p207, %p205, %p206;
	@%p207 bra 	$L__BB30_261;
	bra.uni 	$L__BB30_264;
$L__BB30_261:
	setp.ne.s16 	%p208, %rs5, 0;
	mov.b64 	%rd768, 0;
	@%p208 bra 	$L__BB30_263;
	ld.global.u64 	%rd768, [%rd127];
$L__BB30_263:
	cvt.s64.s32 	%rd377, %r252;
	add.s64 	%rd378, %rd768, %rd377;
	shl.b64 	%rd379, %rd378, 2;
	add.s64 	%rd380, %rd2, %rd379;
	st.global.u32 	[%rd380], %r174;
$L__BB30_264:
	setp.eq.s32 	%p209, %r1511, 0;
	setp.ge.s32 	%p210, %r253, %r1564;
	or.pred  	%p211, %p209, %p210;
	@%p211 bra 	$L__BB30_268;
	setp.ne.s16 	%p212, %rs5, 0;
	mov.b64 	%rd769, 0;
	@%p212 bra 	$L__BB30_267;
	ld.global.u64 	%rd769, [%rd127];
$L__BB30_267:
	cvt.s64.s32 	%rd382, %r253;
	add.s64 	%rd383, %rd769, %rd382;
	shl.b64 	%rd384, %rd383, 2;
	add.s64 	%rd385, %rd2, %rd384;
	st.global.u32 	[%rd385], %r176;
$L__BB30_268:
	setp.eq.s32 	%p213, %r1512, 0;
	setp.ge.s32 	%p214, %r254, %r1564;
	or.pred  	%p215, %p213, %p214;
	@%p215 bra 	$L__BB30_272;
	setp.ne.s16 	%p216, %rs5, 0;
	mov.b64 	%rd770, 0;
	@%p216 bra 	$L__BB30_271;
	ld.global.u64 	%rd770, [%rd127];
$L__BB30_271:
	cvt.s64.s32 	%rd387, %r254;
	add.s64 	%rd388, %rd770, %rd387;
	shl.b64 	%rd389, %rd388, 2;
	add.s64 	%rd390, %rd2, %rd389;
	st.global.u32 	[%rd390], %r178;
$L__BB30_272:
	setp.eq.s32 	%p217, %r1513, 0;
	setp.ge.s32 	%p218, %r255, %r1564;
	or.pred  	%p219, %p217, %p218;
	@%p219 bra 	$L__BB30_276;
	setp.ne.s16 	%p220, %rs5, 0;
	mov.b64 	%rd771, 0;
	@%p220 bra 	$L__BB30_275;
	ld.global.u64 	%rd771, [%rd127];
$L__BB30_275:
	cvt.s64.s32 	%rd392, %r255;
	add.s64 	%rd393, %rd771, %rd392;
	shl.b64 	%rd394, %rd393, 2;
	add.s64 	%rd395, %rd2, %rd394;
	st.global.u32 	[%rd395], %r180;
$L__BB30_276:
	setp.eq.s32 	%p221, %r1514, 0;
	setp.ge.s32 	%p222, %r256, %r1564;
	or.pred  	%p223, %p221, %p222;
	@%p223 bra 	$L__BB30_280;
	setp.ne.s16 	%p224, %rs5, 0;
	mov.b64 	%rd772, 0;
	@%p224 bra 	$L__BB30_279;
	ld.global.u64 	%rd772, [%rd127];
$L__BB30_279:
	cvt.s64.s32 	%rd397, %r256;
	add.s64 	%rd398, %rd772, %rd397;
	shl.b64 	%rd399, %rd398, 2;
	add.s64 	%rd400, %rd2, %rd399;
	st.global.u32 	[%rd400], %r182;
$L__BB30_280:
	setp.eq.s32 	%p225, %r1515, 0;
	setp.ge.s32 	%p226, %r257, %r1564;
	or.pred  	%p227, %p225, %p226;
	@%p227 bra 	$L__BB30_284;
	setp.ne.s16 	%p228, %rs5, 0;
	mov.b64 	%rd773, 0;
	@%p228 bra 	$L__BB30_283;
	ld.global.u64 	%rd773, [%rd127];
$L__BB30_283:
	cvt.s64.s32 	%rd402, %r257;
	add.s64 	%rd403, %rd773, %rd402;
	shl.b64 	%rd404, %rd403, 2;
	add.s64 	%rd405, %rd2, %rd404;
	st.global.u32 	[%rd405], %r184;
$L__BB30_284:
	setp.eq.s32 	%p229, %r1516, 0;
	setp.ge.s32 	%p230, %r258, %r1564;
	or.pred  	%p231, %p229, %p230;
	@%p231 bra 	$L__BB30_288;
	setp.ne.s16 	%p232, %rs5, 0;
	mov.b64 	%rd774, 0;
	@%p232 bra 	$L__BB30_287;
	ld.global.u64 	%rd774, [%rd127];
$L__BB30_287:
	cvt.s64.s32 	%rd407, %r258;
	add.s64 	%rd408, %rd774, %rd407;
	shl.b64 	%rd409, %rd408, 2;
	add.s64 	%rd410, %rd2, %rd409;
	st.global.u32 	[%rd410], %r186;
$L__BB30_288:
	setp.eq.s32 	%p233, %r1517, 0;
	setp.ge.s32 	%p234, %r259, %r1564;
	or.pred  	%p235, %p233, %p234;
	@%p235 bra 	$L__BB30_292;
	setp.ne.s16 	%p236, %rs5, 0;
	mov.b64 	%rd775, 0;
	@%p236 bra 	$L__BB30_291;
	ld.global.u64 	%rd775, [%rd127];
$L__BB30_291:
	cvt.s64.s32 	%rd412, %r259;
	add.s64 	%rd413, %rd775, %rd412;
	shl.b64 	%rd414, %rd413, 2;
	add.s64 	%rd415, %rd2, %rd414;
	st.global.u32 	[%rd415], %r188;
$L__BB30_292:
	setp.eq.s32 	%p237, %r1518, 0;
	setp.ge.s32 	%p238, %r260, %r1564;
	or.pred  	%p239, %p237, %p238;
	@%p239 bra 	$L__BB30_296;
	setp.ne.s16 	%p240, %rs5, 0;
	mov.b64 	%rd776, 0;
	@%p240 bra 	$L__BB30_295;
	ld.global.u64 	%rd776, [%rd127];
$L__BB30_295:
	cvt.s64.s32 	%rd417, %r260;
	add.s64 	%rd418, %rd776, %rd417;
	shl.b64 	%rd419, %rd418, 2;
	add.s64 	%rd420, %rd2, %rd419;
	st.global.u32 	[%rd420], %r190;
$L__BB30_296:
	setp.eq.s32 	%p241, %r1519, 0;
	setp.ge.s32 	%p242, %r261, %r1564;
	or.pred  	%p243, %p241, %p242;
	@%p243 bra 	$L__BB30_300;
	setp.ne.s16 	%p244, %rs5, 0;
	mov.b64 	%rd777, 0;
	@%p244 bra 	$L__BB30_299;
	ld.global.u64 	%rd777, [%rd127];
$L__BB30_299:
	cvt.s64.s32 	%rd422, %r261;
	add.s64 	%rd423, %rd777, %rd422;
	shl.b64 	%rd424, %rd423, 2;
	add.s64 	%rd425, %rd2, %rd424;
	st.global.u32 	[%rd425], %r192;
$L__BB30_300:
	setp.eq.s32 	%p245, %r1520, 0;
	setp.ge.s32 	%p246, %r262, %r1564;
	or.pred  	%p247, %p245, %p246;
	@%p247 bra 	$L__BB30_304;
	setp.ne.s16 	%p248, %rs5, 0;
	mov.b64 	%rd778, 0;
	@%p248 bra 	$L__BB30_303;
	ld.global.u64 	%rd778, [%rd127];
$L__BB30_303:
	cvt.s64.s32 	%rd427, %r262;
	add.s64 	%rd428, %rd778, %rd427;
	shl.b64 	%rd429, %rd428, 2;
	add.s64 	%rd430, %rd2, %rd429;
	st.global.u32 	[%rd430], %r194;
$L__BB30_304:
	setp.eq.s32 	%p249, %r1521, 0;
	setp.ge.s32 	%p250, %r263, %r1564;
	or.pred  	%p251, %p249, %p250;
	@%p251 bra 	$L__BB30_308;
	setp.ne.s16 	%p252, %rs5, 0;
	mov.b64 	%rd779, 0;
	@%p252 bra 	$L__BB30_307;
	ld.global.u64 	%rd779, [%rd127];
$L__BB30_307:
	cvt.s64.s32 	%rd432, %r263;
	add.s64 	%rd433, %rd779, %rd432;
	shl.b64 	%rd434, %rd433, 2;
	add.s64 	%rd435, %rd2, %rd434;
	st.global.u32 	[%rd435], %r196;
$L__BB30_308:
	setp.eq.s32 	%p253, %r1522, 0;
	setp.ge.s32 	%p254, %r264, %r1564;
	or.pred  	%p255, %p253, %p254;
	@%p255 bra 	$L__BB30_312;
	setp.ne.s16 	%p256, %rs5, 0;
	mov.b64 	%rd780, 0;
	@%p256 bra 	$L__BB30_311;
	ld.global.u64 	%rd780, [%rd127];
$L__BB30_311:
	cvt.s64.s32 	%rd437, %r264;
	add.s64 	%rd438, %rd780, %rd437;
	shl.b64 	%rd439, %rd438, 2;
	add.s64 	%rd440, %rd2, %rd439;
	st.global.u32 	[%rd440], %r198;
$L__BB30_312:
	setp.eq.s32 	%p257, %r1523, 0;
	setp.ge.s32 	%p258, %r265, %r1564;
	or.pred  	%p259, %p257, %p258;
	@%p259 bra 	$L__BB30_509;
	setp.ne.s16 	%p260, %rs5, 0;
	mov.b64 	%rd781, 0;
	@%p260 bra 	$L__BB30_315;
	ld.global.u64 	%rd781, [%rd127];
$L__BB30_315:
	cvt.s64.s32 	%rd442, %r265;
	add.s64 	%rd443, %rd781, %rd442;
	shl.b64 	%rd444, %rd443, 2;
	add.s64 	%rd445, %rd2, %rd444;
	st.global.u32 	[%rd445], %r200;
	bra.uni 	$L__BB30_509;
$L__BB30_316:
	bar.sync 	0;
	setp.eq.s32 	%p261, %r1510, 0;
	@%p261 bra 	$L__BB30_318;
	shl.b32 	%r838, %r252, 2;
	mov.u32 	%r839, _ZZN3cub18CUB_300001_SM_10006detail6select23DeviceSelectSweepKernelINS2_10policy_hubIjbiLb0ELNS0_10SelectImplE0EE10Policy1000EN6thrust24THRUST_300001_SM_1000_NS17counting_iteratorIjNS9_11use_defaultESB_SB_EENS9_18transform_iteratorI9NonZeroOpIlEPKlSB_SB_EEPjSJ_NS0_13ScanTileStateIiLb1EEENS0_8NullTypeESM_iNS2_19streaming_context_tIlLb1EEELS5_0EEEvT0_T1_T2_T3_T4_T5_T6_T7_iT8_NS1_7vsmem_tEE19static_temp_storage;
	add.s32 	%r840, %r839, %r838;
	st.shared.u32 	[%r840], %r174;
$L__BB30_318:
	setp.eq.s32 	%p262, %r1511, 0;
	@%p262 bra 	$L__BB30_320;
	shl.b32 	%r841, %r253, 2;
	mov.u32 	%r842, _ZZN3cub18CUB_300001_SM_10006detail6select23DeviceSelectSweepKernelINS2_10policy_hubIjbiLb0ELNS0_10SelectImplE0EE10Policy1000EN6thrust24THRUST_300001_SM_1000_NS17counting_iteratorIjNS9_11use_defaultESB_SB_EENS9_18transform_iteratorI9NonZeroOpIlEPKlSB_SB_EEPjSJ_NS0_13ScanTileStateIiLb1EEENS0_8NullTypeESM_iNS2_19streaming_context_tIlLb1EEELS5_0EEEvT0_T1_T2_T3_T4_T5_T6_T7_iT8_NS1_7vsmem_tEE19static_temp_storage;
	add.s32 	%r843, %r842, %r841;
	st.shared.u32 	[%r843], %r176;
$L__BB30_320:
	setp.eq.s32 	%p263, %r1512, 0;
	@%p263 bra 	$L__BB30_322;
	shl.b32 	%r844, %r254, 2;
	mov.u32 	%r845, _ZZN3cub18CUB_300001_SM_10006detail6select23DeviceSelectSweepKernelINS2_10policy_hubIjbiLb0ELNS0_10SelectImplE0EE10Policy1000EN6thrust24THRUST_300001_SM_1000_NS17counting_iteratorIjNS9_11use_defaultESB_SB_EENS9_18transform_iteratorI9NonZeroOpIlEPKlSB_SB_EEPjSJ_NS0_13ScanTileStateIiLb1EEENS0_8NullTypeESM_iNS2_19streaming_context_tIlLb1EEELS5_0EEEvT0_T1_T2_T3_T4_T5_T6_T7_iT8_NS1_7vsmem_tEE19static_temp_storage;
	add.s32 	%r846, %r845, %r844;
	st.shared.u32 	[%r846], %r178;
$L__BB30_322:
	setp.eq.s32 	%p264, %r1513, 0;
	@%p264 bra 	$L__BB30_324;
	shl.b32 	%r847, %r255, 2;
	mov.u32 	%r848, _ZZN3cub18CUB_300001_SM_10006detail6select23DeviceSelectSweepKernelINS2_10policy_hubIjbiLb0ELNS0_10SelectImplE0EE10Policy1000EN6thrust24THRUST_300001_SM_1000_NS17counting_iteratorIjNS9_11use_defaultESB_SB_EENS9_18transform_iteratorI9NonZeroOpIlEPKlSB_SB_EEPjSJ_NS0_13ScanTileStateIiLb1EEENS0_8NullTypeESM_iNS2_19streaming_context_tIlLb1EEELS5_0EEEvT0_T1_T2_T3_T4_T5_T6_T7_iT8_NS1_7vsmem_tEE19static_temp_storage;
	add.s32 	%r849, %r848, %r847;
	st.shared.u32 	[%r849], %r180;
$L__BB30_324:
	setp.eq.s32 	%p265, %r1514, 0;
	@%p265 bra 	$L__BB30_326;
	shl.b32 	%r850, %r256, 2;
	mov.u32 	%r851, _ZZN3cub18CUB_300001_SM_10006detail6select23DeviceSelectSweepKernelINS2_10policy_hubIjbiLb0ELNS0_10SelectImplE0EE10Policy1000EN6thrust24THRUST_300001_SM_1000_NS17counting_iteratorIjNS9_11use_defaultESB_SB_EENS9_18transform_iteratorI9NonZeroOpIlEPKlSB_SB_EEPjSJ_NS0_13ScanTileStateIiLb1EEENS0_8NullTypeESM_iNS2_19streaming_context_tIlLb1EEELS5_0EEEvT0_T1_T2_T3_T4_T5_T6_T7_iT8_NS1_7vsmem_tEE19static_temp_storage;
	add.s32 	%r852, %r851, %r850;
	st.shared.u32 	[%r852], %r182;
$L__BB30_326:
	setp.eq.s32 	%p266, %r1515, 0;
	@%p266 bra 	$L__BB30_328;
	shl.b32 	%r853, %r257, 2;
	mov.u32 	%r854, _ZZN3cub18CUB_300001_SM_10006detail6select23DeviceSelectSweepKernelINS2_10policy_hubIjbiLb0ELNS0_10SelectImplE0EE10Policy1000EN6thrust24THRUST_300001_SM_1000_NS17counting_iteratorIjNS9_11use_defaultESB_SB_EENS9_18transform_iteratorI9NonZeroOpIlEPKlSB_SB_EEPjSJ_NS0_13ScanTileStateIiLb1EEENS0_8NullTypeESM_iNS2_19streaming_context_tIlLb1EEELS5_0EEEvT0_T1_T2_T3_T4_T5_T6_T7_iT8_NS1_7vsmem_tEE19static_temp_storage;
	add.s32 	%r855, %r854, %r853;
	st.shared.u32 	[%r855], %r184;
$L__BB30_328:
	setp.eq.s32 	%p267, %r1516, 0;
	@%p267 bra 	$L__BB30_330;
	shl.b32 	%r856, %r258, 2;
	mov.u32 	%r857, _ZZN3cub18CUB_300001_SM_10006detail6select23DeviceSelectSweepKernelINS2_10policy_hubIjbiLb0ELNS0_10SelectImplE0EE10Policy1000EN6thrust24THRUST_300001_SM_1000_NS17counting_iteratorIjNS9_11use_defaultESB_SB_EENS9_18transform_iteratorI9NonZeroOpIlEPKlSB_SB_EEPjSJ_NS0_13ScanTileStateIiLb1EEENS0_8NullTypeESM_iNS2_19streaming_context_tIlLb1EEELS5_0EEEvT0_T1_T2_T3_T4_T5_T6_T7_iT8_NS1_7vsmem_tEE19static_temp_storage;
	add.s32 	%r858, %r857, %r856;
	st.shared.u32 	[%r858], %r186;
$L__BB30_330:
	setp.eq.s32 	%p268, %r1517, 0;
	@%p268 bra 	$L__BB30_332;
	shl.b32 	%r859, %r259, 2;
	mov.u32 	%r860, _ZZN3cub18CUB_300001_SM_10006detail6select23DeviceSelectSweepKernelINS2_10policy_hubIjbiLb0ELNS0_10SelectImplE0EE10Policy1000EN6thrust24THRUST_300001_SM_1000_NS17counting_iteratorIjNS9_11use_defaultESB_SB_EENS9_18transform_iteratorI9NonZeroOpIlEPKlSB_SB_EEPjSJ_NS0_13ScanTileStateIiLb1EEENS0_8NullTypeESM_iNS2_19streaming_context_tIlLb1EEELS5_0EEEvT0_T1_T2_T3_T4_T5_T6_T7_iT8_NS1_7vsmem_tEE19static_temp_storage;
	add.s32 	%r861, %r860, %r859;
	st.shared.u32 	[%r861], %r188;
$L__BB30_332:
	setp.eq.s32 	%p269, %r1518, 0;
	@%p269 bra 	$L__BB30_334;
	shl.b32 	%r862, %r260, 2;
	mov.u32 	%r863, _ZZN3cub18CUB_300001_SM_10006detail6select23DeviceSelectSweepKernelINS2_10policy_hubIjbiLb0ELNS0_10SelectImplE0EE10Policy1000EN6thrust24THRUST_300001_SM_1000_NS17counting_iteratorIjNS9_11use_defaultESB_SB_EENS9_18transform_iteratorI9NonZeroOpIlEPKlSB_SB_EEPjSJ_NS0_13ScanTileStateIiLb1EEENS0_8NullTypeESM_iNS2_19streaming_context_tIlLb1EEELS5_0EEEvT0_T1_T2_T3_T4_T5_T6_T7_iT8_NS1_7vsmem_tEE19static_temp_storage;
	add.s32 	%r864, %r863, %r862;
	st.shared.u32 	[%r864], %r190;
$L__BB30_334:
	setp.eq.s32 	%p270, %r1519, 0;
	@%p270 bra 	$L__BB30_336;
	shl.b32 	%r865, %r261, 2;
	mov.u32 	%r866, _ZZN3cub18CUB_300001_SM_10006detail6select23DeviceSelectSweepKernelINS2_10policy_hubIjbiLb0ELNS0_10SelectImplE0EE10Policy1000EN6thrust24THRUST_300001_SM_1000_NS17counting_iteratorIjNS9_11use_defaultESB_SB_EENS9_18transform_iteratorI9NonZeroOpIlEPKlSB_SB_EEPjSJ_NS0_13ScanTileStateIiLb1EEENS0_8NullTypeESM_iNS2_19streaming_context_tIlLb1EEELS5_0EEEvT0_T1_T2_T3_T4_T5_T6_T7_iT8_NS1_7vsmem_tEE19static_temp_storage;
	add.s32 	%r867, %r866, %r865;
	st.shared.u32 	[%r867], %r192;
$L__BB30_336:
	setp.eq.s32 	%p271, %r1520, 0;
	@%p271 bra 	$L__BB30_338;
	shl.b32 	%r868, %r262, 2;
	mov.u32 	%r869, _ZZN3cub18CUB_300001_SM_10006detail6select23DeviceSelectSweepKernelINS2_10policy_hubIjbiLb0ELNS0_10SelectImplE0EE10Policy1000EN6thrust24THRUST_300001_SM_1000_NS17counting_iteratorIjNS9_11use_defaultESB_SB_EENS9_18transform_iteratorI9NonZeroOpIlEPKlSB_SB_EEPjSJ_NS0_13ScanTileStateIiLb1EEENS0_8NullTypeESM_iNS2_19streaming_context_tIlLb1EEELS5_0EEEvT0_T1_T2_T3_T4_T5_T6_T7_iT8_NS1_7vsmem_tEE19static_temp_storage;
	add.s32 	%r870, %r869, %r868;
	st.shared.u32 	[%r870], %r194;
$L__BB30_338:
	setp.eq.s32 	%p272, %r1521, 0;
	@%p272 bra 	$L__BB30_340;
	shl.b32 	%r871, %r263, 2;
	mov.u32 	%r872, _ZZN3cub18CUB_300001_SM_10006detail6select23DeviceSelectSweepKernelINS2_10policy_hubIjbiLb0ELNS0_10SelectImplE0EE10Policy1000EN6thrust24THRUST_300001_SM_1000_NS17counting_iteratorIjNS9_11use_defaultESB_SB_EENS9_18transform_iteratorI9NonZeroOpIlEPKlSB_SB_EEPjSJ_NS0_13ScanTileStateIiLb1EEENS0_8NullTypeESM_iNS2_19streaming_context_tIlLb1EEELS5_0EEEvT0_T1_T2_T3_T4_T5_T6_T7_iT8_NS1_7vsmem_tEE19static_temp_storage;
	add.s32 	%r873, %r872, %r871;
	st.shared.u32 	[%r873], %r196;
$L__BB30_340:
	setp.eq.s32 	%p273, %r1522, 0;
	@%p273 bra 	$L__BB30_342;
	shl.b32 	%r874, %r264, 2;
	mov.u32 	%r875, _ZZN3cub18CUB_300001_SM_10006detail6select23DeviceSelectSweepKernelINS2_10policy_hubIjbiLb0ELNS0_10SelectImplE0EE10Policy1000EN6thrust24THRUST_300001_SM_1000_NS17counting_iteratorIjNS9_11use_defaultESB_SB_EENS9_18transform_iteratorI9NonZeroOpIlEPKlSB_SB_EEPjSJ_NS0_13ScanTileStateIiLb1EEENS0_8NullTypeESM_iNS2_19streaming_context_tIlLb1EEELS5_0EEEvT0_T1_T2_T3_T4_T5_T6_T7_iT8_NS1_7vsmem_tEE19static_temp_storage;
	add.s32 	%r876, %r875, %r874;
	st.shared.u32 	[%r876], %r198;
$L__BB30_342:
	setp.eq.s32 	%p274, %r1523, 0;
	@%p274 bra 	$L__BB30_344;
	shl.b32 	%r877, %r265, 2;
	mov.u32 	%r878, _ZZN3cub18CUB_300001_SM_10006detail6select23DeviceSelectSweepKernelINS2_10policy_hubIjbiLb0ELNS0_10SelectImplE0EE10Policy1000EN6thrust24THRUST_300001_SM_1000_NS17counting_iteratorIjNS9_11use_defaultESB_SB_EENS9_18transform_iteratorI9NonZeroOpIlEPKlSB_SB_EEPjSJ_NS0_13ScanTileStateIiLb1EEENS0_8NullTypeESM_iNS2_19streaming_context_tIlLb1EEELS5_0EEEvT0_T1_T2_T3_T4_T5_T6_T7_iT8_NS1_7vsmem_tEE19static_temp_storage;
	add.s32 	%r879, %r878, %r877;
	st.shared.u32 	[%r879], %r200;
$L__BB30_344:
	bar.sync 	0;
	mov.u32 	%r1528, %tid.x;
	setp.ge.u32 	%p275, %r1528, %r1564;
	@%p275 bra 	$L__BB30_509;
	ld.param.u32 	%r1483, [_ZN3cub18CUB_300001_SM_10006detail6select23DeviceSelectSweepKernelINS2_10policy_hubIjbiLb0ELNS0_10SelectImplE0EE10Policy1000EN6thrust24THRUST_300001_SM_1000_NS17counting_iteratorIjNS9_11use_defaultESB_SB_EENS9_18transform_iteratorI9NonZeroOpIlEPKlSB_SB_EEPjSJ_NS0_13ScanTileStateIiLb1EEENS0_8NullTypeESM_iNS2_19streaming_context_tIlLb1EEELS5_0EEEvT0_T1_T2_T3_T4_T5_T6_T7_iT8_NS1_7vsmem_tE_param_7];
	ld.param.u64 	%rd711, [_ZN3cub18CUB_300001_SM_10006detail6select23DeviceSelectSweepKernelINS2_10policy_hubIjbiLb0ELNS0_10SelectImplE0EE10Policy1000EN6thrust24THRUST_300001_SM_1000_NS17counting_iteratorIjNS9_11use_defaultESB_SB_EENS9_18transform_iteratorI9NonZeroOpIlEPKlSB_SB_EEPjSJ_NS0_13ScanTileStateIiLb1EEENS0_8NullTypeESM_iNS2_19streaming_context_tIlLb1EEELS5_0EEEvT0_T1_T2_T3_T4_T5_T6_T7_iT8_NS1_7vsmem_tE_param_2];
	cvta.to.global.u64 	%rd128, %rd711;
	mov.u64 	%rd446, %rd227;
	ld.param.u8 	%rs6, [%rd446];
	ld.param.u64 	%rd447, [%rd446+24];
	cvta.to.global.u64 	%rd129, %rd447;
	add.s32 	%r880, %r237, %r238;
	add.s32 	%r881, %r880, %r239;
	add.s32 	%r882, %r881, %r240;
	add.s32 	%r883, %r882, %r241;
	add.s32 	%r884, %r883, %r242;
	add.s32 	%r885, %r884, %r243;
	add.s32 	%r886, %r885, %r244;
	add.s32 	%r887, %r886, %r245;
	add.s32 	%r888, %r887, %r246;
	add.s32 	%r889, %r888, %r247;
	add.s32 	%r890, %r889, %r248;
	add.s32 	%r891, %r890, %r249;
	add.s32 	%r892, %r891, %r250;
	add.s32 	%r893, %r892, %r251;
	add.s32 	%r894, %r893, %r236;
	add.s32 	%r895, %r894, %r1483;
	sub.s32 	%r896, %r895, %r1528;
	add.s32 	%r268, %r896, -7169;
	and.b32  	%r897, %r268, 1536;
	setp.eq.s32 	%p276, %r897, 1536;
	@%p276 bra 	$L__BB30_350;
	cvt.u64.u32 	%rd761, %r1528;
	shl.b32 	%r898, %r1528, 2;
	mov.u32 	%r899, _ZZN3cub18CUB_300001_SM_10006detail6select23DeviceSelectSweepKernelINS2_10policy_hubIjbiLb0ELNS0_10SelectImplE0EE10Policy1000EN6thrust24THRUST_300001_SM_1000_NS17counting_iteratorIjNS9_11use_defaultESB_SB_EENS9_18transform_iteratorI9NonZeroOpIlEPKlSB_SB_EEPjSJ_NS0_13ScanTileStateIiLb1EEENS0_8NullTypeESM_iNS2_19streaming_context_tIlLb1EEELS5_0EEEvT0_T1_T2_T3_T4_T5_T6_T7_iT8_NS1_7vsmem_tEE19static_temp_storage;
	add.s32 	%r1525, %r899, %r898;
	shr.u32 	%r900, %r268, 9;
	add.s32 	%r901, %r900, 1;
	and.b32  	%r902, %r901, 3;
	neg.s32 	%r1524, %r902;
$L__BB30_347:
	.pragma "nounroll";
	setp.ne.s16 	%p277, %rs6, 0;
	ld.shared.u32 	%r273, [%r1525];
	mov.b64 	%rd762, 0;
	@%p277 bra 	$L__BB30_349;
	ld.global.u64 	%rd762, [%rd129];
$L__BB30_349:
	add.s64 	%rd449, %rd762, %rd761;
	shl.b64 	%rd450, %rd449, 2;
	add.s64 	%rd451, %rd128, %rd450;
	st.global.u32 	[%rd451], %r273;
	add.s64 	%rd761, %rd761, 512;
	cvt.u32.u64 	%r1528, %rd761;
	add.s32 	%r1525, %r1525, 2048;
	add.s32 	%r1524, %r1524, 1;
	setp.ne.s32 	%p278, %r1524, 0;
	@%p278 bra 	$L__BB30_347;
$L__BB30_350:
	setp.lt.u32 	%p279, %r268, 1536;
	@%p279 bra 	$L__BB30_509;
	mul.wide.u32 	%rd453, %r1528, 4;
	add.s64 	%rd135, %rd128, %rd453;
	shl.b32 	%r903, %r1528, 2;
	mov.u32 	%r904, _ZZN3cub18CUB_300001_SM_10006detail6select23DeviceSelectSweepKernelINS2_10policy_hubIjbiLb0ELNS0_10SelectImplE0EE10Policy1000EN6thrust24THRUST_300001_SM_1000_NS17counting_iteratorIjNS9_11use_defaultESB_SB_EENS9_18transform_iteratorI9NonZeroOpIlEPKlSB_SB_EEPjSJ_NS0_13ScanTileStateIiLb1EEENS0_8NullTypeESM_iNS2_19streaming_context_tIlLb1EEELS5_0EEEvT0_T1_T2_T3_T4_T5_T6_T7_iT8_NS1_7vsmem_tEE19static_temp_storage;
	add.s32 	%r905, %r903, %r904;
	add.s32 	%r1527, %r905, 4096;
	mov.b64 	%rd763, 0;
$L__BB30_352:
	setp.ne.s16 	%p280, %rs6, 0;
	ld.shared.u32 	%r281, [%r1527+-4096];
	mov.b64 	%rd764, 0;
	@%p280 bra 	$L__BB30_354;
	ld.global.u64 	%rd764, [%rd129];
$L__BB30_354:
	setp.ne.s16 	%p281, %rs6, 0;
	shl.b64 	%rd456, %rd764, 2;
	add.s64 	%rd457, %rd763, %rd456;
	add.s64 	%rd458, %rd135, %rd457;
	st.global.u32 	[%rd458], %r281;
	ld.shared.u32 	%r282, [%r1527+-2048];
	mov.b64 	%rd765, 0;
	@%p281 bra 	$L__BB30_356;
	ld.global.u64 	%rd765, [%rd129];
$L__BB30_356:
	setp.ne.s16 	%p282, %rs6, 0;
	shl.b64 	%rd460, %rd765, 2;
	add.s64 	%rd461, %rd763, %rd460;
	add.s64 	%rd462, %rd135, %rd461;
	st.global.u32 	[%rd462+2048], %r282;
	ld.shared.u32 	%r283, [%r1527];
	mov.b64 	%rd766, 0;
	@%p282 bra 	$L__BB30_358;
	ld.global.u64 	%rd766, [%rd129];
$L__BB30_358:
	setp.ne.s16 	%p283, %rs6, 0;
	shl.b64 	%rd464, %rd766, 2;
	add.s64 	%rd465, %rd763, %rd464;
	add.s64 	%rd466, %rd135, %rd465;
	st.global.u32 	[%rd466+4096], %r283;
	ld.shared.u32 	%r284, [%r1527+2048];
	mov.b64 	%rd767, 0;
	@%p283 bra 	$L__BB30_360;
	ld.global.u64 	%rd767, [%rd129];
$L__BB30_360:
	shl.b64 	%rd467, %rd767, 2;
	add.s64 	%rd468, %rd763, %rd467;
	add.s64 	%rd469, %rd135, %rd468;
	st.global.u32 	[%rd469+6144], %r284;
	add.s32 	%r1528, %r1528, 2048;
	add.s64 	%rd763, %rd763, 8192;
	add.s32 	%r1527, %r1527, 8192;
	setp.lt.s32 	%p284, %r1528, %r1564;
	@%p284 bra 	$L__BB30_352;
	bra.uni 	$L__BB30_509;
$L__BB30_361:
	ld.param.u8 	%rs17, [%rd1];
	setp.eq.s16 	%p3, %rs17, 0;
	ld.param.u64 	%rd228, [%rd1+16];
	cvt.u32.u64 	%r454, %rd228;
	selp.b32 	%r455, %r454, 0, %p3;
	mov.u32 	%r1560, %tid.x;
	mul.lo.s32 	%r456, %r1560, 14;
	add.s32 	%r457, %r1, %r3;
	add.s32 	%r458, %r457, %r455;
	setp.ge.s32 	%p4, %r456, %r172;
	add.s32 	%r288, %r458, %r456;
	or.b32  	%r289, %r456, 1;
	add.s32 	%r290, %r288, 1;
	add.s32 	%r291, %r456, 2;
	add.s32 	%r292, %r288, 2;
	add.s32 	%r293, %r456, 3;
	add.s32 	%r294, %r288, 3;
	add.s32 	%r295, %r456, 4;
	add.s32 	%r296, %r288, 4;
	add.s32 	%r297, %r456, 5;
	add.s32 	%r298, %r288, 5;
	add.s32 	%r299, %r456, 6;
	add.s32 	%r300, %r288, 6;
	add.s32 	%r301, %r456, 7;
	add.s32 	%r302, %r288, 7;
	add.s32 	%r303, %r456, 8;
	add.s32 	%r304, %r288, 8;
	add.s32 	%r305, %r456, 9;
	add.s32 	%r306, %r288, 9;
	add.s32 	%r307, %r456, 10;
	add.s32 	%r308, %r288, 10;
	add.s32 	%r309, %r456, 11;
	add.s32 	%r310, %r288, 11;
	add.s32 	%r311, %r456, 12;
	add.s32 	%r312, %r288, 12;
	add.s32 	%r313, %r456, 13;
	add.s32 	%r314, %r288, 13;
	bar.sync 	0;
	selp.b64 	%rd229, %rd228, 0, %p3;
	cvt.s64.s32 	%rd230, %r3;
	add.s64 	%rd231, %rd229, %rd230;
	cvt.u64.u32 	%rd232, %r456;
	add.s64 	%rd233, %rd231, %rd232;
	shl.b64 	%rd234, %rd233, 3;
	add.s64 	%rd174, %rd4, %rd234;
	mov.b32 	%r1529, 1;
	@%p4 bra 	$L__BB30_363;
	ld.global.u64 	%rd235, [%rd174];
	setp.ne.s64 	%p5, %rd235, 0;
	selp.u32 	%r1529, 1, 0, %p5;
$L__BB30_363:
	setp.ge.s32 	%p6, %r289, %r172;
	mov.b32 	%r1530, 1;
	@%p6 bra 	$L__BB30_365;
	ld.global.u64 	%rd236, [%rd174+8];
	setp.ne.s64 	%p7, %rd236, 0;
	selp.u32 	%r1530, 1, 0, %p7;
$L__BB30_365:
	setp.ge.s32 	%p8, %r291, %r172;
	mov.b32 	%r1531, 1;
	@%p8 bra 	$L__BB30_367;
	ld.global.u64 	%rd237, [%rd174+16];
	setp.ne.s64 	%p9, %rd237, 0;
	selp.u32 	%r1531, 1, 0, %p9;
$L__BB30_367:
	setp.ge.s32 	%p10, %r293, %r172;
	mov.b32 	%r1532, 1;
	@%p10 bra 	$L__BB30_369;
	ld.global.u64 	%rd238, [%rd174+24];
	setp.ne.s64 	%p11, %rd238, 0;
	selp.u32 	%r1532, 1, 0, %p11;
$L__BB30_369:
	setp.ge.s32 	%p12, %r295, %r172;
	mov.b32 	%r1533, 1;
	@%p12 bra 	$L__BB30_371;
	ld.global.u64 	%rd239, [%rd174+32];
	setp.ne.s64 	%p13, %rd239, 0;
	selp.u32 	%r1533, 1, 0, %p13;
$L__BB30_371:
	setp.ge.s32 	%p14, %r297, %r172;
	mov.b32 	%r1534, 1;
	@%p14 bra 	$L__BB30_373;
	ld.global.u64 	%rd240, [%rd174+40];
	setp.ne.s64 	%p15, %rd240, 0;
	selp.u32 	%r1534, 1, 0, %p15;
$L__BB30_373:
	setp.ge.s32 	%p16, %r299, %r172;
	mov.b32 	%r1535, 1;
	@%p16 bra 	$L__BB30_375;
	ld.global.u64 	%rd241, [%rd174+48];
	setp.ne.s64 	%p17, %rd241, 0;
	selp.u32 	%r1535, 1, 0, %p17;
$L__BB30_375:
	setp.ge.s32 	%p18, %r301, %r172;
	mov.b32 	%r1536, 1;
	@%p18 bra 	$L__BB30_377;
	ld.global.u64 	%rd242, [%rd174+56];
	setp.ne.s64 	%p19, %rd242, 0;
	selp.u32 	%r1536, 1, 0, %p19;
$L__BB30_377:
	setp.ge.s32 	%p20, %r303, %r172;
	mov.b32 	%r1537, 1;
	@%p20 bra 	$L__BB30_379;
	ld.global.u64 	%rd243, [%rd174+64];
	setp.ne.s64 	%p21, %rd243, 0;
	selp.u32 	%r1537, 1, 0, %p21;
$L__BB30_379:
	setp.ge.s32 	%p22, %r305, %r172;
	mov.b32 	%r1538, 1;
	@%p22 bra 	$L__BB30_381;
	ld.global.u64 	%rd244, [%rd174+72];
	setp.ne.s64 	%p23, %rd244, 0;
	selp.u32 	%r1538, 1, 0, %p23;
$L__BB30_381:
	setp.ge.s32 	%p24, %r307, %r172;
	mov.b32 	%r1539, 1;
	@%p24 bra 	$L__BB30_383;
	ld.global.u64 	%rd245, [%rd174+80];
	setp.ne.s64 	%p25, %rd245, 0;
	selp.u32 	%r1539, 1, 0, %p25;
$L__BB30_383:
	setp.ge.s32 	%p26, %r309, %r172;
	mov.b32 	%r1540, 1;
	@%p26 bra 	$L__BB30_385;
	ld.global.u64 	%rd246, [%rd174+88];
	setp.ne.s64 	%p27, %rd246, 0;
	selp.u32 	%r1540, 1, 0, %p27;
$L__BB30_385:
	setp.ge.s32 	%p28, %r311, %r172;
	mov.b32 	%r1541, 1;
	@%p28 bra 	$L__BB30_387;
	ld.global.u64 	%rd247, [%rd174+96];
	setp.ne.s64 	%p29, %rd247, 0;
	selp.u32 	%r1541, 1, 0, %p29;
$L__BB30_387:
	setp.ge.s32 	%p30, %r313, %r172;
	mov.b32 	%r1542, 1;
	@%p30 bra 	$L__BB30_389;
	ld.global.u64 	%rd248, [%rd174+104];
	setp.ne.s64 	%p31, %rd248, 0;
	selp.u32 	%r1542, 1, 0, %p31;
$L__BB30_389:
	bar.sync 	0;
	add.s32 	%r503, %r1530, %r1529;
	add.s32 	%r504, %r1531, %r503;
	add.s32 	%r505, %r1532, %r504;
	add.s32 	%r343, %r1533, %r505;
	add.s32 	%r506, %r1534, %r343;
	add.s32 	%r507, %r1535, %r506;
	add.s32 	%r508, %r1536, %r507;
	add.s32 	%r509, %r1537, %r508;
	add.s32 	%r510, %r1538, %r509;
	add.s32 	%r511, %r1539, %r510;
	add.s32 	%r512, %r1540, %r511;
	add.s32 	%r513, %r1541, %r512;
	add.s32 	%r477, %r1542, %r513;
	shr.u32 	%r345, %r1560, 5;
	// begin inline asm
	mov.u32 %r472, %laneid;
	// end inline asm
	mov.b32 	%r475, 1;
	mov.b32 	%r500, 0;
	mov.b32 	%r502, -1;
	// begin inline asm
	{  .reg .s32 r0;  .reg .pred p;  shfl.sync.up.b32 r0|p, %r477, %r475, %r500, %r502;  @p add.s32 r0, r0, %r477;  mov.s32 %r473, r0;}
	// end inline asm
	mov.b32 	%r481, 2;
	// begin inline asm
	{  .reg .s32 r0;  .reg .pred p;  shfl.sync.up.b32 r0|p, %r473, %r481, %r500, %r502;  @p add.s32 r0, r0, %r473;  mov.s32 %r479, r0;}
	// end inline asm
	mov.b32 	%r487, 4;
	// begin inline asm
	{  .reg .s32 r0;  .reg .pred p;  shfl.sync.up.b32 r0|p, %r479, %r487, %r500, %r502;  @p add.s32 r0, r0, %r479;  mov.s32 %r485, r0;}
	// end inline asm
	mov.b32 	%r493, 8;
	// begin inline asm
	{  .reg .s32 r0;  .reg .pred p;  shfl.sync.up.b32 r0|p, %r485, %r493, %r500, %r502;  @p add.s32 r0, r0, %r485;  mov.s32 %r491, r0;}
	// end inline asm
	mov.b32 	%r499, 16;
	// begin inline asm
	{  .reg .s32 r0;  .reg .pred p;  shfl.sync.up.b32 r0|p, %r491, %r499, %r500, %r502;  @p add.s32 r0, r0, %r491;  mov.s32 %r497, r0;}
	// end inline asm
	setp.ne.s32 	%p32, %r472, 31;
	@%p32 bra 	$L__BB30_391;
	shl.b32 	%r514, %r345, 2;
	mov.u32 	%r515, _ZZN3cub18CUB_300001_SM_10006detail6select23DeviceSelectSweepKernelINS2_10policy_hubIjbiLb0ELNS0_10SelectImplE0EE10Policy1000EN6thrust24THRUST_300001_SM_1000_NS17counting_iteratorIjNS9_11use_defaultESB_SB_EENS9_18transform_iteratorI9NonZeroOpIlEPKlSB_SB_EEPjSJ_NS0_13ScanTileStateIiLb1EEENS0_8NullTypeESM_iNS2_19streaming_context_tIlLb1EEELS5_0EEEvT0_T1_T2_T3_T4_T5_T6_T7_iT8_NS1_7vsmem_tEE19static_temp_storage;
	add.s32 	%r516, %r515, %r514;
	st.shared.u32 	[%r516], %r497;
$L__BB30_391:
	sub.s32 	%r517, %r497, %r477;
	bar.sync 	0;
	ld.shared.v4.u32 	{%r518, %r519, %r520, %r521}, [_ZZN3cub18CUB_300001_SM_10006detail6select23DeviceSelectSweepKernelINS2_10policy_hubIjbiLb0ELNS0_10SelectImplE0EE10Policy1000EN6thrust24THRUST_300001_SM_1000_NS17counting_iteratorIjNS9_11use_defaultESB_SB_EENS9_18transform_iteratorI9NonZeroOpIlEPKlSB_SB_EEPjSJ_NS0_13ScanTileStateIiLb1EEENS0_8NullTypeESM_iNS2_19streaming_context_tIlLb1EEELS5_0EEEvT0_T1_T2_T3_T4_T5_T6_T7_iT8_NS1_7vsmem_tEE19static_temp_storage];
	add.s32 	%r522, %r519, %r518;
	setp.eq.s32 	%p33, %r345, 2;
	selp.b32 	%r523, %r522, %r518, %p33;
	add.s32 	%r524, %r522, %r520;
	setp.eq.s32 	%p34, %r345, 3;
	selp.b32 	%r525, %r524, %r523, %p34;
	add.s32 	%r526, %r524, %r521;
	setp.eq.s32 	%p35, %r345, 4;
	selp.b32 	%r527, %r526, %r525, %p35;
	ld.shared.v4.u32 	{%r528, %r529, %r530, %r531}, [_ZZN3cub18CUB_300001_SM_10006detail6select23DeviceSelectSweepKernelINS2_10policy_hubIjbiLb0ELNS0_10SelectImplE0EE10Policy1000EN6thrust24THRUST_300001_SM_1000_NS17counting_iteratorIjNS9_11use_defaultESB_SB_EENS9_18transform_iteratorI9NonZeroOpIlEPKlSB_SB_EEPjSJ_NS0_13ScanTileStateIiLb1EEENS0_8NullTypeESM_iNS2_19streaming_context_tIlLb1EEELS5_0EEEvT0_T1_T2_T3_T4_T5_T6_T7_iT8_NS1_7vsmem_tEE19static_temp_storage+16];
	add.s32 	%r532, %r526, %r528;
	setp.eq.s32 	%p36, %r345, 5;
	selp.b32 	%r533, %r532, %r527, %p36;
	add.s32 	%r534, %r532, %r529;
	setp.eq.s32 	%p37, %r345, 6;
	selp.b32 	%r535, %r534, %r533, %p37;
	add.s32 	%r536, %r534, %r530;
	setp.eq.s32 	%p38, %r345, 7;
	selp.b32 	%r537, %r536, %r535, %p38;
	add.s32 	%r538, %r536, %r531;
	setp.eq.s32 	%p39, %r345, 8;
	selp.b32 	%r539, %r538, %r537, %p39;
	ld.shared.v4.u32 	{%r540, %r541, %r542, %r543}, [_ZZN3cub18CUB_300001_SM_10006detail6select23DeviceSelectSweepKernelINS2_10policy_hubIjbiLb0ELNS0_10SelectImplE0EE10Policy1000EN6thrust24THRUST_300001_SM_1000_NS17counting_iteratorIjNS9_11use_defaultESB_SB_EENS9_18transform_iteratorI9NonZeroOpIlEPKlSB_SB_EEPjSJ_NS0_13ScanTileStateIiLb1EEENS0_8NullTypeESM_iNS2_19streaming_context_tIlLb1EEELS5_0EEEvT0_T1_T2_T3_T4_T5_T6_T7_iT8_NS1_7vsmem_tEE19static_temp_storage+32];
	add.s32 	%r544, %r538, %r540;
	setp.eq.s32 	%p40, %r345, 9;
	selp.b32 	%r545, %r544, %r539, %p40;
	add.s32 	%r546, %r544, %r541;
	setp.eq.s32 	%p41, %r345, 10;
	selp.b32 	%r547, %r546, %r545, %p41;
	add.s32 	%r548, %r546, %r542;
	setp.eq.s32 	%p42, %r345, 11;
	selp.b32 	%r549, %r548, %r547, %p42;
	add.s32 	%r550, %r548, %r543;
	setp.eq.s32 	%p43, %r345, 12;
	selp.b32 	%r551, %r550, %r549, %p43;
	ld.shared.v4.u32 	{%r552, %r553, %r554, %r555}, [_ZZN3cub18CUB_300001_SM_10006detail6select23DeviceSelectSweepKernelINS2_10policy_hubIjbiLb0ELNS0_10SelectImplE0EE10Policy1000EN6thrust24THRUST_300001_SM_1000_NS17counting_iteratorIjNS9_11use_defaultESB_SB_EENS9_18transform_iteratorI9NonZeroOpIlEPKlSB_SB_EEPjSJ_NS0_13ScanTileStateIiLb1EEENS0_8NullTypeESM_iNS2_19streaming_context_tIlLb1EEELS5_0EEEvT0_T1_T2_T3_T4_T5_T6_T7_iT8_NS1_7vsmem_tEE19static_temp_storage+48];
	add.s32 	%r556, %r550, %r552;
	setp.eq.s32 	%p44, %r345, 13;
	selp.b32 	%r557, %r556, %r551, %p44;
	add.s32 	%r558, %r556, %r553;
	setp.eq.s32 	%p45, %r345, 14;
	selp.b32 	%r559, %r558, %r557, %p45;
	add.s32 	%r560, %r558, %r554;
	setp.eq.s32 	%p46, %r345, 15;
	selp.b32 	%r561, %r560, %r559, %p46;
	add.s32 	%r348, %r560, %r555;
	setp.gt.u32 	%p47, %r1560, 31;
	setp.lt.u32 	%p48, %r1560, 32;
	setp.eq.s32 	%p49, %r472, 0;
	selp.b32 	%r562, 0, %r517, %p49;
	add.s32 	%r1556, %r561, %r562;
	selp.b32 	%r350, %r517, %r1556, %p48;
	@%p47 bra 	$L__BB30_407;
	setp.ne.s32 	%p50, %r1560, 0;
	mul.wide.s32 	%rd249, %r1543, 8;
	add.s64 	%rd175, %rd3, %rd249;
	@%p50 bra 	$L__BB30_394;
	st.shared.u32 	[_ZZN3cub18CUB_300001_SM_10006detail6select23DeviceSelectSweepKernelINS2_10policy_hubIjbiLb0ELNS0_10SelectImplE0EE10Policy1000EN6thrust24THRUST_300001_SM_1000_NS17counting_iteratorIjNS9_11use_defaultESB_SB_EENS9_18transform_iteratorI9NonZeroOpIlEPKlSB_SB_EEPjSJ_NS0_13ScanTileStateIiLb1EEENS0_8NullTypeESM_iNS2_19streaming_context_tIlLb1EEELS5_0EEEvT0_T1_T2_T3_T4_T5_T6_T7_iT8_NS1_7vsmem_tEE19static_temp_storage+108], %r348;
	add.s64 	%rd250, %rd175, 256;
	mov.b32 	%r563, 100;
	// begin inline asm
	st.relaxed.gpu.v2.u32 [%rd250], {%r563, %r348};
	// end inline asm
$L__BB30_394:
	not.b32 	%r569, %r1560;
	add.s32 	%r1551, %r1543, %r569;
	mov.b32 	%r565, 675;
	// begin inline asm
	nanosleep.u32 %r565;
	// end inline asm
	mul.wide.s32 	%rd252, %r1551, 8;
	add.s64 	%rd253, %rd3, %rd252;
	add.s64 	%rd251, %rd253, 256;
	// begin inline asm
	ld.relaxed.gpu.v2.u32 {%r1553, %r1545}, [%rd251];
	// end inline asm
	mov.b32 	%r1546, 422;
$L__BB30_395:
	setp.eq.s32 	%p51, %r1553, 99;
	mov.b32 	%r570, -1;
	vote.sync.any.pred 	%p52, %p51, %r570;
	not.pred 	%p53, %p52;
	@%p53 bra 	$L__BB30_397;
	mul.lo.s32 	%r739, %r1543, 16807;
	and.b32  	%r1543, %r739, 2147483647;
	add.s32 	%r740, %r1546, 1;
	rem.u32 	%r736, %r1543, %r740;
	// begin inline asm
	nanosleep.u32 %r736;
	// end inline asm
	shr.u32 	%r1546, %r1546, 1;
	// begin inline asm
	ld.relaxed.gpu.v2.u32 {%r1553, %r1545}, [%rd251];
	// end inline asm
	bra.uni 	$L__BB30_395;
$L__BB30_397:
	setp.eq.s32 	%p54, %r1553, 101;
	mov.b32 	%r597, -1;
	vote.sync.ballot.b32 	%r599, %p54, %r597;
	// begin inline asm
	mov.u32 %r572, %lanemask_ge;
	// end inline asm
	and.b32  	%r600, %r599, %r572;
	or.b32  	%r601, %r600, -2147483648;
	add.s32 	%r602, %r601, -1;
	not.b32 	%r603, %r601;
	and.b32  	%r604, %r603, %r602;
	popc.b32 	%r576, %r604;
	mov.b32 	%r575, 1;
	// begin inline asm
	shfl.sync.down.b32 %r573, %r1545, %r575, %r576, %r597;
	// end inline asm
	setp.lt.s32 	%p56, %r472, %r576;
	selp.b32 	%r605, %r573, 0, %p56;
	add.s32 	%r579, %r605, %r1545;
	mov.b32 	%r580, 2;
	// begin inline asm
	shfl.sync.down.b32 %r578, %r579, %r580, %r576, %r597;
	// end inline asm
	add.s32 	%r365, %r472, 2;
	setp.gt.s32 	%p57, %r365, %r576;
	selp.b32 	%r606, 0, %r578, %p57;
	add.s32 	%r584, %r579, %r606;
	mov.b32 	%r585, 4;
	// begin inline asm
	shfl.sync.down.b32 %r583, %r584, %r585, %r576, %r597;
	// end inline asm
	add.s32 	%r366, %r472, 4;
	setp.gt.s32 	%p58, %r366, %r576;
	selp.b32 	%r607, 0, %r583, %p58;
	add.s32 	%r589, %r584, %r607;
	mov.b32 	%r590, 8;
	// begin inline asm
	shfl.sync.down.b32 %r588, %r589, %r590, %r576, %r597;
	// end inline asm
	add.s32 	%r367, %r472, 8;
	setp.gt.s32 	%p59, %r367, %r576;
	selp.b32 	%r608, 0, %r588, %p59;
	add.s32 	%r594, %r589, %r608;
	mov.b32 	%r595, 16;
	// begin inline asm
	shfl.sync.down.b32 %r593, %r594, %r595, %r576, %r597;
	// end inline asm
	add.s32 	%r368, %r472, 16;
	setp.gt.s32 	%p60, %r368, %r576;
	selp.b32 	%r609, 0, %r593, %p60;
	add.s32 	%r1549, %r594, %r609;
	add.s64 	%rd177, %rd3, 256;
	mov.b32 	%r1547, 422;
$L__BB30_398:
	setp.ne.s32 	%p61, %r1553, 101;
	mov.b32 	%r610, -1;
	vote.sync.all.pred 	%p62, %p61, %r610;
	not.pred 	%p63, %p62;
	@%p63 bra 	$L__BB30_403;
	shr.u32 	%r1547, %r1547, 1;
	mul.wide.s32 	%rd349, %r1551, 8;
	add.s64 	%rd350, %rd177, %rd349;
	add.s64 	%rd348, %rd350, -256;
	// begin inline asm
	ld.relaxed.gpu.v2.u32 {%r1553, %r1554}, [%rd348];
	// end inline asm
	mov.u32 	%r1555, %r1547;
$L__BB30_400:
	setp.eq.s32 	%p148, %r1553, 99;
	mov.b32 	%r692, -1;
	vote.sync.any.pred 	%p149, %p148, %r692;
	not.pred 	%p150, %p149;
	@%p150 bra 	$L__BB30_402;
	mul.lo.s32 	%r734, %r1543, 16807;
	and.b32  	%r1543, %r734, 2147483647;
	add.s32 	%r735, %r1555, 1;
	rem.u32 	%r731, %r1543, %r735;
	// begin inline asm
	nanosleep.u32 %r731;
	// end inline asm
	shr.u32 	%r1555, %r1555, 1;
	// begin inline asm
	ld.relaxed.gpu.v2.u32 {%r1553, %r1554}, [%rd348];
	// end inline asm
	bra.uni 	$L__BB30_400;
$L__BB30_402:
	setp.eq.s32 	%p151, %r1553, 101;
	mov.b32 	%r718, -1;
	vote.sync.ballot.b32 	%r719, %p151, %r718;
	and.b32  	%r720, %r719, %r572;
	or.b32  	%r721, %r720, -2147483648;
	add.s32 	%r722, %r721, -1;
	not.b32 	%r723, %r721;
	and.b32  	%r724, %r723, %r722;
	popc.b32 	%r697, %r724;
	mov.b32 	%r696, 1;
	// begin inline asm
	shfl.sync.down.b32 %r694, %r1554, %r696, %r697, %r718;
	// end inline asm
	setp.lt.s32 	%p153, %r472, %r697;
	selp.b32 	%r725, %r694, 0, %p153;
	add.s32 	%r700, %r725, %r1554;
	mov.b32 	%r701, 2;
	// begin inline asm
	shfl.sync.down.b32 %r699, %r700, %r701, %r697, %r718;
	// end inline asm
	setp.gt.s32 	%p154, %r365, %r697;
	selp.b32 	%r726, 0, %r699, %p154;
	add.s32 	%r705, %r700, %r726;
	mov.b32 	%r706, 4;
	// begin inline asm
	shfl.sync.down.b32 %r704, %r705, %r706, %r697, %r718;
	// end inline asm
	setp.gt.s32 	%p155, %r366, %r697;
	selp.b32 	%r727, 0, %r704, %p155;
	add.s32 	%r710, %r705, %r727;
	mov.b32 	%r711, 8;
	// begin inline asm
	shfl.sync.down.b32 %r709, %r710, %r711, %r697, %r718;
	// end inline asm
	setp.gt.s32 	%p156, %r367, %r697;
	selp.b32 	%r728, 0, %r709, %p156;
	add.s32 	%r715, %r710, %r728;
	mov.b32 	%r716, 16;
	// begin inline asm
	shfl.sync.down.b32 %r714, %r715, %r716, %r697, %r718;
	// end inline asm
	setp.gt.s32 	%p157, %r368, %r697;
	selp.b32 	%r729, 0, %r714, %p157;
	add.s32 	%r730, %r729, %r1549;
	add.s32 	%r1549, %r730, %r715;
	add.s32 	%r1551, %r1551, -32;
	bra.uni 	$L__BB30_398;
$L__BB30_403:
	setp.ne.s32 	%p64, %r1560, 0;
	@%p64 bra 	$L__BB30_405;
	add.s32 	%r613, %r1549, %r348;
	add.s64 	%rd254, %rd175, 256;
	mov.b32 	%r612, 101;
	// begin inline asm
	st.relaxed.gpu.v2.u32 [%rd254], {%r612, %r613};
	// end inline asm
	st.shared.u32 	[_ZZN3cub18CUB_300001_SM_10006detail6select23DeviceSelectSweepKernelINS2_10policy_hubIjbiLb0ELNS0_10SelectImplE0EE10Policy1000EN6thrust24THRUST_300001_SM_1000_NS17counting_iteratorIjNS9_11use_defaultESB_SB_EENS9_18transform_iteratorI9NonZeroOpIlEPKlSB_SB_EEPjSJ_NS0_13ScanTileStateIiLb1EEENS0_8NullTypeESM_iNS2_19streaming_context_tIlLb1EEELS5_0EEEvT0_T1_T2_T3_T4_T5_T6_T7_iT8_NS1_7vsmem_tEE19static_temp_storage+100], %r1549;
	st.shared.u32 	[_ZZN3cub18CUB_300001_SM_10006detail6select23DeviceSelectSweepKernelINS2_10policy_hubIjbiLb0ELNS0_10SelectImplE0EE10Policy1000EN6thrust24THRUST_300001_SM_1000_NS17counting_iteratorIjNS9_11use_defaultESB_SB_EENS9_18transform_iteratorI9NonZeroOpIlEPKlSB_SB_EEPjSJ_NS0_13ScanTileStateIiLb1EEENS0_8NullTypeESM_iNS2_19streaming_context_tIlLb1EEELS5_0EEEvT0_T1_T2_T3_T4_T5_T6_T7_iT8_NS1_7vsmem_tEE19static_temp_storage+104], %r613;
$L__BB30_405:
	setp.ne.s32 	%p65, %r472, 0;
	mov.u32 	%r1556, %r350;
	@%p65 bra 	$L__BB30_407;
	st.shared.u32 	[_ZZN3cub18CUB_300001_SM_10006detail6select23DeviceSelectSweepKernelINS2_10policy_hubIjbiLb0ELNS0_10SelectImplE0EE10Policy1000EN6thrust24THRUST_300001_SM_1000_NS17counting_iteratorIjNS9_11use_defaultESB_SB_EENS9_18transform_iteratorI9NonZeroOpIlEPKlSB_SB_EEPjSJ_NS0_13ScanTileStateIiLb1EEENS0_8NullTypeESM_iNS2_19streaming_context_tIlLb1EEELS5_0EEEvT0_T1_T2_T3_T4_T5_T6_T7_iT8_NS1_7vsmem_tEE19static_temp_storage+80], %r1549;
	mov.u32 	%r1556, %r1549;
$L__BB30_407:
	mov.u64 	%rd179, %rd227;
	bar.sync 	0;
	setp.eq.s32 	%p66, %r1560, 0;
	ld.shared.u32 	%r614, [_ZZN3cub18CUB_300001_SM_10006detail6select23DeviceSelectSweepKernelINS2_10policy_hubIjbiLb0ELNS0_10SelectImplE0EE10Policy1000EN6thrust24THRUST_300001_SM_1000_NS17counting_iteratorIjNS9_11use_defaultESB_SB_EENS9_18transform_iteratorI9NonZeroOpIlEPKlSB_SB_EEPjSJ_NS0_13ScanTileStateIiLb1EEENS0_8NullTypeESM_iNS2_19streaming_context_tIlLb1EEELS5_0EEEvT0_T1_T2_T3_T4_T5_T6_T7_iT8_NS1_7vsmem_tEE19static_temp_storage+80];
	selp.b32 	%r615, 0, %r614, %p66;
	add.s32 	%r391, %r615, %r1556;
	add.s32 	%r392, %r391, %r1529;
	add.s32 	%r393, %r503, %r391;
	add.s32 	%r394, %r393, %r1531;
	add.s32 	%r395, %r394, %r1532;
	add.s32 	%r396, %r343, %r391;
	add.s32 	%r397, %r396, %r1534;
	add.s32 	%r398, %r397, %r1535;
	add.s32 	%r399, %r398, %r1536;
	add.s32 	%r400, %r399, %r1537;
	add.s32 	%r401, %r400, %r1538;
	add.s32 	%r402, %r401, %r1539;
	add.s32 	%r403, %r402, %r1540;
	add.s32 	%r404, %r403, %r1541;
	ld.shared.v2.u32 	{%r617, %r405}, [_ZZN3cub18CUB_300001_SM_10006detail6select23DeviceSelectSweepKernelINS2_10policy_hubIjbiLb0ELNS0_10SelectImplE0EE10Policy1000EN6thrust24THRUST_300001_SM_1000_NS17counting_iteratorIjNS9_11use_defaultESB_SB_EENS9_18transform_iteratorI9NonZeroOpIlEPKlSB_SB_EEPjSJ_NS0_13ScanTileStateIiLb1EEENS0_8NullTypeESM_iNS2_19streaming_context_tIlLb1EEELS5_0EEEvT0_T1_T2_T3_T4_T5_T6_T7_iT8_NS1_7vsmem_tEE19static_temp_storage+104];
	ld.shared.u32 	%r406, [_ZZN3cub18CUB_300001_SM_10006detail6select23DeviceSelectSweepKernelINS2_10policy_hubIjbiLb0ELNS0_10SelectImplE0EE10Policy1000EN6thrust24THRUST_300001_SM_1000_NS17counting_iteratorIjNS9_11use_defaultESB_SB_EENS9_18transform_iteratorI9NonZeroOpIlEPKlSB_SB_EEPjSJ_NS0_13ScanTileStateIiLb1EEENS0_8NullTypeESM_iNS2_19streaming_context_tIlLb1EEELS5_0EEEvT0_T1_T2_T3_T4_T5_T6_T7_iT8_NS1_7vsmem_tEE19static_temp_storage+100];
	sub.s32 	%r618, 7168, %r172;
	sub.s32 	%r1564, %r617, %r618;
	sub.s32 	%r408, %r405, %r618;
	setp.gt.s32 	%p67, %r408, 512;
	@%p67 bra 	$L__BB30_464;
	ld.param.u8 	%rs7, [%rd179];
	ld.param.u64 	%rd255, [%rd179+24];
	cvta.to.global.u64 	%rd180, %rd255;
	setp.ne.s32 	%p68, %r1529, 0;
	setp.lt.s32 	%p69, %r391, %r1564;
	and.pred  	%p70, %p68, %p69;
	@%p70 bra 	$L__BB30_409;
	bra.uni 	$L__BB30_412;
$L__BB30_409:
	setp.ne.s16 	%p71, %rs7, 0;
	mov.b64 	%rd787, 0;
	@%p71 bra 	$L__BB30_411;
	ld.global.u64 	%rd787, [%rd180];
$L__BB30_411:
	cvt.s64.s32 	%rd257, %r391;
	add.s64 	%rd258, %rd787, %rd257;
	shl.b64 	%rd259, %rd258, 2;
	add.s64 	%rd260, %rd2, %rd259;
	st.global.u32 	[%rd260], %r288;
$L__BB30_412:
	setp.eq.s32 	%p72, %r1530, 0;
	setp.ge.s32 	%p73, %r392, %r1564;
	or.pred  	%p74, %p72, %p73;
	@%p74 bra 	$L__BB30_416;
	setp.ne.s16 	%p75, %rs7, 0;
	mov.b64 	%rd788, 0;
	@%p75 bra 	$L__BB30_415;
	ld.global.u64 	%rd788, [%rd180];
$L__BB30_415:
	cvt.s64.s32 	%rd262, %r392;
	add.s64 	%rd263, %rd788, %rd262;
	shl.b64 	%rd264, %rd263, 2;
	add.s64 	%rd265, %rd2, %rd264;
	st.global.u32 	[%rd265], %r290;
$L__BB30_416:
	setp.eq.s32 	%p76, %r1531, 0;
	setp.ge.s32 	%p77, %r393, %r1564;
	or.pred  	%p78, %p76, %p77;
	@%p78 bra 	$L__BB30_420;
	setp.ne.s16 	%p79, %rs7, 0;
	mov.b64 	%rd789, 0;
	@%p79 bra 	$L__BB30_419;
	ld.global.u64 	%rd789, [%rd180];
$L__BB30_419:
	cvt.s64.s32 	%rd267, %r393;
	add.s64 	%rd268, %rd789, %rd267;
	shl.b64 	%rd269, %rd268, 2;
	add.s64 	%rd270, %rd2, %rd269;
	st.global.u32 	[%rd270], %r292;
$L__BB30_420:
	setp.eq.s32 	%p80, %r1532, 0;
	setp.ge.s32 	%p81, %r394, %r1564;
	or.pred  	%p82, %p80, %p81;
	@%p82 bra 	$L__BB30_424;
	setp.ne.s16 	%p83, %rs7, 0;
	mov.b64 	%rd790, 0;
	@%p83 bra 	$L__BB30_423;
	ld.global.u64 	%rd790, [%rd180];
$L__BB30_423:
	cvt.s64.s32 	%rd272, %r394;
	add.s64 	%rd273, %rd790, %rd272;
	shl.b64 	%rd274, %rd273, 2;
	add.s64 	%rd275, %rd2, %rd274;
	st.global.u32 	[%rd275], %r294;
$L__BB30_424:
	setp.eq.s32 	%p84, %r1533, 0;
	setp.ge.s32 	%p85, %r395, %r1564;
	or.pred  	%p86, %p84, %p85;
	@%p86 bra 	$L__BB30_428;
	setp.ne.s16 	%p87, %rs7, 0;
	mov.b64 	%rd791, 0;
	@%p87 bra 	$L__BB30_427;
	ld.global.u64 	%rd791, [%rd180];
$L__BB30_427:
	cvt.s64.s32 	%rd277, %r395;
	add.s64 	%rd278, %rd791, %rd277;
	shl.b64 	%rd279, %rd278, 2;
	add.s64 	%rd280, %rd2, %rd279;
	st.global.u32 	[%rd280], %r296;
$L__BB30_428:
	setp.eq.s32 	%p88, %r1534, 0;
	setp.ge.s32 	%p89, %r396, %r1564;
	or.pred  	%p90, %p88, %p89;
	@%p90 bra 	$L__BB30_432;
	setp.ne.s16 	%p91, %rs7, 0;
	mov.b64 	%rd792, 0;
	@%p91 bra 	$L__BB30_431;
	ld.global.u64 	%rd792, [%rd180];
$L__BB30_431:
	cvt.s64.s32 	%rd282, %r396;
	add.s64 	%rd283, %rd792, %rd282;
	shl.b64 	%rd284, %rd283, 2;
	add.s64 	%rd285, %rd2, %rd284;
	st.global.u32 	[%rd285], %r298;
$L__BB30_432:
	setp.eq.s32 	%p92, %r1535, 0;
	setp.ge.s32 	%p93, %r397, %r1564;
	or.pred  	%p94, %p92, %p93;
	@%p94 bra 	$L__BB30_436;
	setp.ne.s16 	%p95, %rs7, 0;
	mov.b64 	%rd793, 0;
	@%p95 bra 	$L__BB30_435;
	ld.global.u64 	%rd793, [%rd180];
$L__BB30_435:
	cvt.s64.s32 	%rd287, %r397;
	add.s64 	%rd288, %rd793, %rd287;
	shl.b64 	%rd289, %rd288, 2;
	add.s64 	%rd290, %rd2, %rd289;
	st.global.u32 	[%rd290], %r300;
$L__BB30_436:
	setp.eq.s32 	%p96, %r1536, 0;
	setp.ge.s32 	%p97, %r398, %r1564;
	or.pred  	%p98, %p96, %p97;
	@%p98 bra 	$L__BB30_440;
	setp.ne.s16 	%p99, %rs7, 0;
	mov.b64 	%rd794, 0;
	@%p99 bra 	$L__BB30_439;
	ld.global.u64 	%rd794, [%rd180];
$L__BB30_439:
	cvt.s64.s32 	%rd292, %r398;
	add.s64 	%rd293, %rd794, %rd292;
	shl.b64 	%rd294, %rd293, 2;
	add.s64 	%rd295, %rd2, %rd294;
	st.global.u32 	[%rd295], %r302;
$L__BB30_440:
	setp.eq.s32 	%p100, %r1537, 0;
	setp.ge.s32 	%p101, %r399, %r1564;
	or.pred  	%p102, %p100, %p101;
	@%p102 bra 	$L__BB30_444;
	setp.ne.s16 	%p103, %rs7, 0;
	mov.b64 	%rd795, 0;
	@%p103 bra 	$L__BB30_443;
	ld.global.u64 	%rd795, [%rd180];
$L__BB30_443:
	cvt.s64.s32 	%rd297, %r399;
	add.s64 	%rd298, %rd795, %rd297;
	shl.b64 	%rd299, %rd298, 2;
	add.s64 	%rd300, %rd2, %rd299;
	st.global.u32 	[%rd300], %r304;
$L__BB30_444:
	setp.eq.s32 	%p104, %r1538, 0;
	setp.ge.s32 	%p105, %r400, %r1564;
	or.pred  	%p106, %p104, %p105;
	@%p106 bra 	$L__BB30_448;
	setp.ne.s16 	%p107, %rs7, 0;
	mov.b64 	%rd796, 0;
	@%p107 bra 	$L__BB30_447;
	ld.global.u64 	%rd796, [%rd180];
$L__BB30_447:
	cvt.s64.s32 	%rd302, %r400;
	add.s64 	%rd303, %rd796, %rd302;
	shl.b64 	%rd304, %rd303, 2;
	add.s64 	%rd305, %rd2, %rd304;
	st.global.u32 	[%rd305], %r306;
$L__BB30_448:
	setp.eq.s32 	%p108, %r1539, 0;
	setp.ge.s32 	%p109, %r401, %r1564;
	or.pred  	%p110, %p108, %p109;
	@%p110 bra 	$L__BB30_452;
	setp.ne.s16 	%p111, %rs7, 0;
	mov.b64 	%rd797, 0;
	@%p111 bra 	$L__BB30_451;
	ld.global.u64 	%rd797, [%rd180];
$L__BB30_451:
	cvt.s64.s32 	%rd307, %r401;
	add.s64 	%rd308, %rd797, %rd307;
	shl.b64 	%rd309, %rd308, 2;
	add.s64 	%rd310, %rd2, %rd309;
	st.global.u32 	[%rd310], %r308;
$L__BB30_452:
	setp.eq.s32 	%p112, %r1540, 0;
	setp.ge.s32 	%p113, %r402, %r1564;
	or.pred  	%p114, %p112, %p113;
	@%p114 bra 	$L__BB30_456;
	setp.ne.s16 	%p115, %rs7, 0;
	mov.b64 	%rd798, 0;
	@%p115 bra 	$L__BB30_455;
	ld.global.u64 	%rd798, [%rd180];
$L__BB30_455:
	cvt.s64.s32 	%rd312, %r402;
	add.s64 	%rd313, %rd798, %rd312;
	shl.b64 	%rd314, %rd313, 2;
	add.s64 	%rd315, %rd2, %rd314;
	st.global.u32 	[%rd315], %r310;
$L__BB30_456:
	setp.eq.s32 	%p116, %r1541, 0;
	setp.ge.s32 	%p117, %r403, %r1564;
	or.pred  	%p118, %p116, %p117;
	@%p118 bra 	$L__BB30_460;
	setp.ne.s16 	%p119, %rs7, 0;
	mov.b64 	%rd799, 0;
	@%p119 bra 	$L__BB30_459;
	ld.global.u64 	%rd799, [%rd180];
$L__BB30_459:
	cvt.s64.s32 	%rd317, %r403;
	add.s64 	%rd318, %rd799, %rd317;
	shl.b64 	%rd319, %rd318, 2;
	add.s64 	%rd320, %rd2, %rd319;
	st.global.u32 	[%rd320], %r312;
$L__BB30_460:
	setp.eq.s32 	%p120, %r1542, 0;
	setp.ge.s32 	%p121, %r404, %r1564;
	or.pred  	%p122, %p120, %p121;
	@%p122 bra 	$L__BB30_509;
	setp.ne.s16 	%p123, %rs7, 0;
	mov.b64 	%rd800, 0;
	@%p123 bra 	$L__BB30_463;
	ld.global.u64 	%rd800, [%rd180];
$L__BB30_463:
	cvt.s64.s32 	%rd322, %r404;
	add.s64 	%rd323, %rd800, %rd322;
	shl.b64 	%rd324, %rd323, 2;
	add.s64 	%rd325, %rd2, %rd324;
	st.global.u32 	[%rd325], %r314;
	bra.uni 	$L__BB30_509;
$L__BB30_464:
	bar.sync 	0;
	setp.eq.s32 	%p124, %r1529, 0;
	@%p124 bra 	$L__BB30_466;
	sub.s32 	%r619, %r391, %r406;
	shl.b32 	%r620, %r619, 2;
	mov.u32 	%r621, _ZZN3cub18CUB_300001_SM_10006detail6select23DeviceSelectSweepKernelINS2_10policy_hubIjbiLb0ELNS0_10SelectImplE0EE10Policy1000EN6thrust24THRUST_300001_SM_1000_NS17counting_iteratorIjNS9_11use_defaultESB_SB_EENS9_18transform_iteratorI9NonZeroOpIlEPKlSB_SB_EEPjSJ_NS0_13ScanTileStateIiLb1EEENS0_8NullTypeESM_iNS2_19streaming_context_tIlLb1EEELS5_0EEEvT0_T1_T2_T3_T4_T5_T6_T7_iT8_NS1_7vsmem_tEE19static_temp_storage;
	add.s32 	%r622, %r621, %r620;
	st.shared.u32 	[%r622], %r288;
$L__BB30_466:
	setp.eq.s32 	%p125, %r1530, 0;
	@%p125 bra 	$L__BB30_468;
	sub.s32 	%r623, %r392, %r406;
	shl.b32 	%r624, %r623, 2;
	mov.u32 	%r625, _ZZN3cub18CUB_300001_SM_10006detail6select23DeviceSelectSweepKernelINS2_10policy_hubIjbiLb0ELNS0_10SelectImplE0EE10Policy1000EN6thrust24THRUST_300001_SM_1000_NS17counting_iteratorIjNS9_11use_defaultESB_SB_EENS9_18transform_iteratorI9NonZeroOpIlEPKlSB_SB_EEPjSJ_NS0_13ScanTileStateIiLb1EEENS0_8NullTypeESM_iNS2_19streaming_context_tIlLb1EEELS5_0EEEvT0_T1_T2_T3_T4_T5_T6_T7_iT8_NS1_7vsmem_tEE19static_temp_storage;
	add.s32 	%r626, %r625, %r624;
	st.shared.u32 	[%r626], %r290;
$L__BB30_468:
	setp.eq.s32 	%p126, %r1531, 0;
	@%p126 bra 	$L__BB30_470;
	sub.s32 	%r627, %r393, %r406;
	shl.b32 	%r628, %r627, 2;
	mov.u32 	%r629, _ZZN3cub18CUB_300001_SM_10006detail6select23DeviceSelectSweepKernelINS2_10policy_hubIjbiLb0ELNS0_10SelectImplE0EE10Policy1000EN6thrust24THRUST_300001_SM_1000_NS17counting_iteratorIjNS9_11use_defaultESB_SB_EENS9_18transform_iteratorI9NonZeroOpIlEPKlSB_SB_EEPjSJ_NS0_13ScanTileStateIiLb1EEENS0_8NullTypeESM_iNS2_19streaming_context_tIlLb1EEELS5_0EEEvT0_T1_T2_T3_T4_T5_T6_T7_iT8_NS1_7vsmem_tEE19static_temp_storage;
	add.s32 	%r630, %r629, %r628;
	st.shared.u32 	[%r630], %r292;
$L__BB30_470:
	setp.eq.s32 	%p127, %r1532, 0;
	@%p127 bra 	$L__BB30_472;
	sub.s32 	%r631, %r394, %r406;
	shl.b32 	%r632, %r631, 2;
	mov.u32 	%r633, _ZZN3cub18CUB_300001_SM_10006detail6select23DeviceSelectSweepKernelINS2_10policy_hubIjbiLb0ELNS0_10SelectImplE0EE10Policy1000EN6thrust24THRUST_300001_SM_1000_NS17counting_iteratorIjNS9_11use_defaultESB_SB_EENS9_18transform_iteratorI9NonZeroOpIlEPKlSB_SB_EEPjSJ_NS0_13ScanTileStateIiLb1EEENS0_8NullTypeESM_iNS2_19streaming_context_tIlLb1EEELS5_0EEEvT0_T1_T2_T3_T4_T5_T6_T7_iT8_NS1_7vsmem_tEE19static_temp_storage;
	add.s32 	%r634, %r633, %r632;
	st.shared.u32 	[%r634], %r294;
$L__BB30_472:
	setp.eq.s32 	%p128, %r1533, 0;
	@%p128 bra 	$L__BB30_474;
	sub.s32 	%r635, %r395, %r406;
	shl.b32 	%r636, %r635, 2;
	mov.u32 	%r637, _ZZN3cub18CUB_300001_SM_10006detail6select23DeviceSelectSweepKernelINS2_10policy_hubIjbiLb0ELNS0_10SelectImplE0EE10Policy1000EN6thrust24THRUST_300001_SM_1000_NS17counting_iteratorIjNS9_11use_defaultESB_SB_EENS9_18transform_iteratorI9NonZeroOpIlEPKlSB_SB_EEPjSJ_NS0_13ScanTileStateIiLb1EEENS0_8NullTypeESM_iNS2_19streaming_context_tIlLb1EEELS5_0EEEvT0_T1_T2_T3_T4_T5_T6_T7_iT8_NS1_7vsmem_tEE19static_temp_storage;
	add.s32 	%r638, %r637, %r636;
	st.shared.u32 	[%r638], %r296;
$L__BB30_474:
	setp.eq.s32 	%p129, %r1534, 0;
	@%p129 bra 	$L__BB30_476;
	sub.s32 	%r639, %r396, %r406;
	shl.b32 	%r640, %r639, 2;
	mov.u32 	%r641, _ZZN3cub18CUB_300001_SM_10006detail6select23DeviceSelectSweepKernelINS2_10policy_hubIjbiLb0ELNS0_10SelectImplE0EE10Policy1000EN6thrust24THRUST_300001_SM_1000_NS17counting_iteratorIjNS9_11use_defaultESB_SB_EENS9_18transform_iteratorI9NonZeroOpIlEPKlSB_SB_EEPjSJ_NS0_13ScanTileStateIiLb1EEENS0_8NullTypeESM_iNS2_19streaming_context_tIlLb1EEELS5_0EEEvT0_T1_T2_T3_T4_T5_T6_T7_iT8_NS1_7vsmem_tEE19static_temp_storage;
	add.s32 	%r642, %r641, %r640;
	st.shared.u32 	[%r642], %r298;
$L__BB30_476:
	setp.eq.s32 	%p130, %r1535, 0;
	@%p130 bra 	$L__BB30_478;
	sub.s32 	%r643, %r397, %r406;
	shl.b32 	%r644, %r643, 2;
	mov.u32 	%r645, _ZZN3cub18CUB_300001_SM_10006detail6select23DeviceSelectSweepKernelINS2_10policy_hubIjbiLb0ELNS0_10SelectImplE0EE10Policy1000EN6thrust24THRUST_300001_SM_1000_NS17counting_iteratorIjNS9_11use_defaultESB_SB_EENS9_18transform_iteratorI9NonZeroOpIlEPKlSB_SB_EEPjSJ_NS0_13ScanTileStateIiLb1EEENS0_8NullTypeESM_iNS2_19streaming_context_tIlLb1EEELS5_0EEEvT0_T1_T2_T3_T4_T5_T6_T7_iT8_NS1_7vsmem_tEE19static_temp_storage;
	add.s32 	%r646, %r645, %r644;
	st.shared.u32 	[%r646], %r300;
$L__BB30_478:
	setp.eq.s32 	%p131, %r1536, 0;
	@%p131 bra 	$L__BB30_480;
	sub.s32 	%r647, %r398, %r406;
	shl.b32 	%r648, %r647, 2;
	mov.u32 	%r649, _ZZN3cub18CUB_300001_SM_10006detail6select23DeviceSelectSweepKernelINS2_10policy_hubIjbiLb0ELNS0_10SelectImplE0EE10Policy1000EN6thrust24THRUST_300001_SM_1000_NS17counting_iteratorIjNS9_11use_defaultESB_SB_EENS9_18transform_iteratorI9NonZeroOpIlEPKlSB_SB_EEPjSJ_NS0_13ScanTileStateIiLb1EEENS0_8NullTypeESM_iNS2_19streaming_context_tIlLb1EEELS5_0EEEvT0_T1_T2_T3_T4_T5_T6_T7_iT8_NS1_7vsmem_tEE19static_temp_storage;
	add.s32 	%r650, %r649, %r648;
	st.shared.u32 	[%r650], %r302;
$L__BB30_480:
	setp.eq.s32 	%p132, %r1537, 0;
	@%p132 bra 	$L__BB30_482;
	sub.s32 	%r651, %r399, %r406;
	shl.b32 	%r652, %r651, 2;
	mov.u32 	%r653, _ZZN3cub18CUB_300001_SM_10006detail6select23DeviceSelectSweepKernelINS2_10policy_hubIjbiLb0ELNS0_10SelectImplE0EE10Policy1000EN6thrust24THRUST_300001_SM_1000_NS17counting_iteratorIjNS9_11use_defaultESB_SB_EENS9_18transform_iteratorI9NonZeroOpIlEPKlSB_SB_EEPjSJ_NS0_13ScanTileStateIiLb1EEENS0_8NullTypeESM_iNS2_19streaming_context_tIlLb1EEELS5_0EEEvT0_T1_T2_T3_T4_T5_T6_T7_iT8_NS1_7vsmem_tEE19static_temp_storage;
	add.s32 	%r654, %r653, %r652;
	st.shared.u32 	[%r654], %r304;
$L__BB30_482:
	setp.eq.s32 	%p133, %r1538, 0;
	@%p133 bra 	$L__BB30_484;
	sub.s32 	%r655, %r400, %r406;
	shl.b32 	%r656, %r655, 2;
	mov.u32 	%r657, _ZZN3cub18CUB_300001_SM_10006detail6select23DeviceSelectSweepKernelINS2_10policy_hubIjbiLb0ELNS0_10SelectImplE0EE10Policy1000EN6thrust24THRUST_300001_SM_1000_NS17counting_iteratorIjNS9_11use_defaultESB_SB_EENS9_18transform_iteratorI9NonZeroOpIlEPKlSB_SB_EEPjSJ_NS0_13ScanTileStateIiLb1EEENS0_8NullTypeESM_iNS2_19streaming_context_tIlLb1EEELS5_0EEEvT0_T1_T2_T3_T4_T5_T6_T7_iT8_NS1_7vsmem_tEE19static_temp_storage;
	add.s32 	%r658, %r657, %r656;
	st.shared.u32 	[%r658], %r306;
$L__BB30_484:
	setp.eq.s32 	%p134, %r1539, 0;
	@%p134 bra 	$L__BB30_486;
	sub.s32 	%r659, %r401, %r406;
	shl.b32 	%r660, %r659, 2;
	mov.u32 	%r661, _ZZN3cub18CUB_300001_SM_10006detail6select23DeviceSelectSweepKernelINS2_10policy_hubIjbiLb0ELNS0_10SelectImplE0EE10Policy1000EN6thrust24THRUST_300001_SM_1000_NS17counting_iteratorIjNS9_11use_defaultESB_SB_EENS9_18transform_iteratorI9NonZeroOpIlEPKlSB_SB_EEPjSJ_NS0_13ScanTileStateIiLb1EEENS0_8NullTypeESM_iNS2_19streaming_context_tIlLb1EEELS5_0EEEvT0_T1_T2_T3_T4_T5_T6_T7_iT8_NS1_7vsmem_tEE19static_temp_storage;
	add.s32 	%r662, %r661, %r660;
	st.shared.u32 	[%r662], %r308;
$L__BB30_486:
	setp.eq.s32 	%p135, %r1540, 0;
	@%p135 bra 	$L__BB30_488;
	sub.s32 	%r663, %r402, %r406;
	shl.b32 	%r664, %r663, 2;
	mov.u32 	%r665, _ZZN3cub18CUB_300001_SM_10006detail6select23DeviceSelectSweepKernelINS2_10policy_hubIjbiLb0ELNS0_10SelectImplE0EE10Policy1000EN6thrust24THRUST_300001_SM_1000_NS17counting_iteratorIjNS9_11use_defaultESB_SB_EENS9_18transform_iteratorI9NonZeroOpIlEPKlSB_SB_EEPjSJ_NS0_13ScanTileStateIiLb1EEENS0_8NullTypeESM_iNS2_19streaming_context_tIlLb1EEELS5_0EEEvT0_T1_T2_T3_T4_T5_T6_T7_iT8_NS1_7vsmem_tEE19static_temp_storage;
	add.s32 	%r666, %r665, %r664;
	st.shared.u32 	[%r666], %r310;
$L__BB30_488:
	setp.eq.s32 	%p136, %r1541, 0;
	@%p136 bra 	$L__BB30_490;
	sub.s32 	%r667, %r403, %r406;
	shl.b32 	%r668, %r667, 2;
	mov.u32 	%r669, _ZZN3cub18CUB_300001_SM_10006detail6select23DeviceSelectSweepKernelINS2_10policy_hubIjbiLb0ELNS0_10SelectImplE0EE10Policy1000EN6thrust24THRUST_300001_SM_1000_NS17counting_iteratorIjNS9_11use_defaultESB_SB_EENS9_18transform_iteratorI9NonZeroOpIlEPKlSB_SB_EEPjSJ_NS0_13ScanTileStateIiLb1EEENS0_8NullTypeESM_iNS2_19streaming_context_tIlLb1EEELS5_0EEEvT0_T1_T2_T3_T4_T5_T6_T7_iT8_NS1_7vsmem_tEE19static_temp_storage;
	add.s32 	%r670, %r669, %r668;
	st.shared.u32 	[%r670], %r312;
$L__BB30_490:
	setp.eq.s32 	%p137, %r1542, 0;
	@%p137 bra 	$L__BB30_492;
	sub.s32 	%r671, %r404, %r406;
	shl.b32 	%r672, %r671, 2;
	mov.u32 	%r673, _ZZN3cub18CUB_300001_SM_10006detail6select23DeviceSelectSweepKernelINS2_10policy_hubIjbiLb0ELNS0_10SelectImplE0EE10Policy1000EN6thrust24THRUST_300001_SM_1000_NS17counting_iteratorIjNS9_11use_defaultESB_SB_EENS9_18transform_iteratorI9NonZeroOpIlEPKlSB_SB_EEPjSJ_NS0_13ScanTileStateIiLb1EEENS0_8NullTypeESM_iNS2_19streaming_context_tIlLb1EEELS5_0EEEvT0_T1_T2_T3_T4_T5_T6_T7_iT8_NS1_7vsmem_tEE19static_temp_storage;
	add.s32 	%r674, %r673, %r672;
	st.shared.u32 	[%r674], %r314;
$L__BB30_492:
	bar.sync 	0;
	setp.ge.s32 	%p138, %r1560, %r408;
	@%p138 bra 	$L__BB30_509;
	ld.param.u32 	%r1482, [_ZN3cub18CUB_300001_SM_10006detail6select23DeviceSelectSweepKernelINS2_10policy_hubIjbiLb0ELNS0_10SelectImplE0EE10Policy1000EN6thrust24THRUST_300001_SM_1000_NS17counting_iteratorIjNS9_11use_defaultESB_SB_EENS9_18transform_iteratorI9NonZeroOpIlEPKlSB_SB_EEPjSJ_NS0_13ScanTileStateIiLb1EEENS0_8NullTypeESM_iNS2_19streaming_context_tIlLb1EEELS5_0EEEvT0_T1_T2_T3_T4_T5_T6_T7_iT8_NS1_7vsmem_tE_param_7];
	ld.param.u8 	%rs8, [%rd179];
	ld.param.u64 	%rd326, [%rd179+24];
	cvta.to.global.u64 	%rd181, %rd326;
	add.s32 	%r675, %r405, %r1482;
	add.s32 	%r676, %r1560, %r3;
	sub.s32 	%r677, %r675, %r676;
	add.s32 	%r409, %r677, -7169;
	and.b32  	%r678, %r409, 1536;
	setp.eq.s32 	%p139, %r678, 1536;
	@%p139 bra 	$L__BB30_498;
	shr.u32 	%r679, %r409, 9;
	add.s32 	%r680, %r679, 1;
	and.b32  	%r681, %r680, 3;
	add.s32 	%r1559, %r1560, %r406;
	shl.b32 	%r682, %r1560, 2;
	mov.u32 	%r683, _ZZN3cub18CUB_300001_SM_10006detail6select23DeviceSelectSweepKernelINS2_10policy_hubIjbiLb0ELNS0_10SelectImplE0EE10Policy1000EN6thrust24THRUST_300001_SM_1000_NS17counting_iteratorIjNS9_11use_defaultESB_SB_EENS9_18transform_iteratorI9NonZeroOpIlEPKlSB_SB_EEPjSJ_NS0_13ScanTileStateIiLb1EEENS0_8NullTypeESM_iNS2_19streaming_context_tIlLb1EEELS5_0EEEvT0_T1_T2_T3_T4_T5_T6_T7_iT8_NS1_7vsmem_tEE19static_temp_storage;
	add.s32 	%r1558, %r683, %r682;
	neg.s32 	%r1557, %r681;
	shl.b32 	%r684, %r680, 9;
	and.b32  	%r685, %r684, 1536;
	add.s32 	%r1560, %r1560, %r685;
$L__BB30_495:
	.pragma "nounroll";
	setp.ne.s16 	%p140, %rs8, 0;
	ld.shared.u32 	%r417, [%r1558];
	mov.b64 	%rd782, 0;
	@%p140 bra 	$L__BB30_497;
	ld.global.u64 	%rd782, [%rd181];
$L__BB30_497:
	cvt.s64.s32 	%rd328, %r1559;
	add.s64 	%rd329, %rd782, %rd328;
	shl.b64 	%rd330, %rd329, 2;
	add.s64 	%rd331, %rd2, %rd330;
	st.global.u32 	[%rd331], %r417;
	add.s32 	%r1559, %r1559, 512;
	add.s32 	%r1558, %r1558, 2048;
	add.s32 	%r1557, %r1557, 1;
	setp.ne.s32 	%p141, %r1557, 0;
	@%p141 bra 	$L__BB30_495;
$L__BB30_498:
	setp.lt.u32 	%p142, %r409, 1536;
	@%p142 bra 	$L__BB30_509;
	add.s32 	%r1562, %r1560, %r406;
	shl.b32 	%r686, %r1560, 2;
	mov.u32 	%r687, _ZZN3cub18CUB_300001_SM_10006detail6select23DeviceSelectSweepKernelINS2_10policy_hubIjbiLb0ELNS0_10SelectImplE0EE10Policy1000EN6thrust24THRUST_300001_SM_1000_NS17counting_iteratorIjNS9_11use_defaultESB_SB_EENS9_18transform_iteratorI9NonZeroOpIlEPKlSB_SB_EEPjSJ_NS0_13ScanTileStateIiLb1EEENS0_8NullTypeESM_iNS2_19streaming_context_tIlLb1EEELS5_0EEEvT0_T1_T2_T3_T4_T5_T6_T7_iT8_NS1_7vsmem_tEE19static_temp_storage;
	add.s32 	%r688, %r686, %r687;
	add.s32 	%r1561, %r688, 4096;
$L__BB30_500:
	setp.ne.s16 	%p143, %rs8, 0;
	cvt.s64.s32 	%rd184, %r1562;
	ld.shared.u32 	%r427, [%r1561+-4096];
	mov.b64 	%rd783, 0;
	@%p143 bra 	$L__BB30_502;
	ld.global.u64 	%rd783, [%rd181];
$L__BB30_502:
	setp.ne.s16 	%p144, %rs8, 0;
	add.s64 	%rd334, %rd783, %rd184;
	shl.b64 	%rd335, %rd334, 2;
	add.s64 	%rd336, %rd2, %rd335;
	st.global.u32 	[%rd336], %r427;
	ld.shared.u32 	%r428, [%r1561+-2048];
	mov.b64 	%rd784, 0;
	@%p144 bra 	$L__BB30_504;
	ld.global.u64 	%rd784, [%rd181];
$L__BB30_504:
	setp.ne.s16 	%p145, %rs8, 0;
	add.s64 	%rd338, %rd784, %rd184;
	shl.b64 	%rd339, %rd338, 2;
	add.s64 	%rd340, %rd2, %rd339;
	st.global.u32 	[%rd340+2048], %r428;
	ld.shared.u32 	%r429, [%r1561];
	mov.b64 	%rd785, 0;
	@%p145 bra 	$L__BB30_506;
	ld.global.u64 	%rd785, [%rd181];
$L__BB30_506:
	setp.ne.s16 	%p146, %rs8, 0;
	add.s64 	%rd342, %rd785, %rd184;
	shl.b64 	%rd343, %rd342, 2;
	add.s64 	%rd344, %rd2, %rd343;
	st.global.u32 	[%rd344+4096], %r429;
	ld.shared.u32 	%r430, [%r1561+2048];
	mov.b64 	%rd786, 0;
	@%p146 bra 	$L__BB30_508;
	ld.global.u64 	%rd786, [%rd181];
$L__BB30_508:
	cvt.u32.u64 	%r689, %rd184;
	add.s64 	%rd345, %rd786, %rd184;
	shl.b64 	%rd346, %rd345, 2;
	add.s64 	%rd347, %rd2, %rd346;
	st.global.u32 	[%rd347+6144], %r430;
	add.s32 	%r1560, %r1560, 2048;
	add.s32 	%r1562, %r689, 2048;
	add.s32 	%r1561, %r1561, 8192;
	setp.lt.s32 	%p147, %r1560, %r408;
	@%p147 bra 	$L__BB30_500;
$L__BB30_509:
	mov.u32 	%r906, %tid.x;
	setp.ne.s32 	%p285, %r906, 0;
	@%p285 bra 	$L__BB30_517;
	mov.u64 	%rd221, %rd227;
	ld.param.u8 	%rs57, [%rd221+1];
	setp.eq.s16 	%p286, %rs57, 0;
	@%p286 bra 	$L__BB30_514;
	ld.param.u8 	%rs58, [%rd221];
	setp.ne.s16 	%p287, %rs58, 0;
	mov.b32 	%r1565, 0;
	@%p287 bra 	$L__BB30_513;
	ld.param.u64 	%rd470, [%rd221+24];
	cvta.to.global.u64 	%rd471, %rd470;
	ld.global.u32 	%r1565, [%rd471];
$L__BB30_513:
	ld.param.u64 	%rd720, [_ZN3cub18CUB_300001_SM_10006detail6select23DeviceSelectSweepKernelINS2_10policy_hubIjbiLb0ELNS0_10SelectImplE0EE10Policy1000EN6thrust24THRUST_300001_SM_1000_NS17counting_iteratorIjNS9_11use_defaultESB_SB_EENS9_18transform_iteratorI9NonZeroOpIlEPKlSB_SB_EEPjSJ_NS0_13ScanTileStateIiLb1EEENS0_8NullTypeESM_iNS2_19streaming_context_tIlLb1EEELS5_0EEEvT0_T1_T2_T3_T4_T5_T6_T7_iT8_NS1_7vsmem_tE_param_3];
	add.s32 	%r908, %r1565, %r1564;
	cvta.to.global.u64 	%rd472, %rd720;
	st.global.u32 	[%rd472], %r908;
	bra.uni 	$L__BB30_517;
$L__BB30_514:
	ld.param.u8 	%rs59, [%rd221];
	setp.ne.s16 	%p288, %rs59, 0;
	mov.b64 	%rd801, 0;
	@%p288 bra 	$L__BB30_516;
	ld.param.u64 	%rd474, [%rd221+24];
	cvta.to.global.u64 	%rd475, %rd474;
	ld.global.u64 	%rd801, [%rd475];
$L__BB30_516:
	cvt.s64.s32 	%rd476, %r1564;
	add.s64 	%rd477, %rd801, %rd476;
	ld.param.u64 	%rd478, [%rd221+32];
	cvta.to.global.u64 	%rd479, %rd478;
	st.global.u64 	[%rd479], %rd477;
$L__BB30_517:
	ret;

}
	// .globl	_ZN3cub18CUB_300001_SM_10006detail6select23DeviceSelectSweepKernelINS2_10policy_hubIjbiLb0ELNS0_10SelectImplE0EE10Policy1000EN6thrust24THRUST_300001_SM_1000_NS17counting_iteratorIjNS9_11use_defaultESB_SB_EENS9_18transform_iteratorI9NonZeroOpIiEPKiSB_SB_EEPjSJ_NS0_13ScanTileStateIiLb1EEENS0_8NullTypeESM_iNS2_19streaming_context_tIlLb1EEELS5_0EEEvT0_T1_T2_T3_T4_T5_T6_T7_iT8_NS1_7vsmem_tE
.visible .entry _ZN3cub18CUB_300001_SM_10006detail6select23DeviceSelectSweepKernelINS2_10policy_hubIjbiLb0ELNS0_10SelectImplE0EE10Policy1000EN6thrust24THRUST_300001_SM_1000_NS17counting_iteratorIjNS9_11use_defaultESB_SB_EENS9_18transform_iteratorI9NonZeroOpIiEPKiSB_SB_EEPjSJ_NS0_13ScanTileStateIiLb1EEENS0_8NullTypeESM_iNS2_19streaming_context_tIlLb1EEELS5_0EEEvT0_T1_T2_T3_T4_T5_T6_T7_iT8_NS1_7vsmem_tE(
	.param .align 4 .b8 _ZN3cub18CUB_300001_SM_10006detail6select23DeviceSelectSweepKernelINS2_10policy_hubIjbiLb0ELNS0_10SelectImplE0EE10Policy1000EN6thrust24THRUST_300001_SM_1000_NS17counting_iteratorIjNS9_11use_defaultESB_SB_EENS9_18transform_iteratorI9NonZeroOpIiEPKiSB_SB_EEPjSJ_NS0_13ScanTileStateIiLb1EEENS0_8NullTypeESM_iNS2_19streaming_context_tIlLb1EEELS5_0EEEvT0_T1_T2_T3_T4_T5_T6_T7_iT8_NS1_7vsmem_tE_param_0[4],
	.param .align 8 .b8 _ZN3cub18CUB_300001_SM_10006detail6select23DeviceSelectSweepKernelINS2_10policy_hubIjbiLb0ELNS0_10SelectImplE0EE10Policy1000EN6thrust24THRUST_300001_SM_1000_NS17counting_iteratorIjNS9_11use_defaultESB_SB_EENS9_18transform_iteratorI9NonZeroOpIiEPKiSB_SB_EEPjSJ_NS0_13ScanTileStateIiLb1EEENS0_8NullTypeESM_iNS2_19streaming_context_tIlLb1EEELS5_0EEEvT0_T1_T2_T3_T4_T5_T6_T7_iT8_NS1_7vsmem_tE_param_1[16],
	.param .u64 .ptr .align 1 _ZN3cub18CUB_300001_SM_10006detail6select23DeviceSelectSweepKernelINS2_10policy_hubIjbiLb0ELNS0_10SelectImplE0EE10Policy1000EN6thrust24THRUST_300001_SM_1000_NS17counting_iteratorIjNS9_11use_defaultESB_SB_EENS9_18transform_iteratorI9NonZeroOpIiEPKiSB_SB_EEPjSJ_NS0_13ScanTileStateIiLb1EEENS0_8NullTypeESM_iNS2_19streaming_context_tIlLb1EEELS5_0EEEvT0_T1_T2_T3_T4_T5_T6_T7_iT8_NS1_7vsmem_tE_param_2,
	.param .u64 .ptr .align 1 _ZN3cub18CUB_300001_SM_10006detail6select23DeviceSelectSweepKernelINS2_10policy_hubIjbiLb0ELNS0_10SelectImplE0EE10Policy1000EN6thrust24THRUST_300001_SM_1000_NS17counting_iteratorIjNS9_11use_defaultESB_SB_EENS9_18transform_iteratorI9NonZeroOpIiEPKiSB_SB_EEPjSJ_NS0_13ScanTileStateIiLb1EEENS0_8NullTypeESM_iNS2_19streaming_context_tIlLb1EEELS5_0EEEvT0_T1_T2_T3_T4_T5_T6_T7_iT8_NS1_7vsmem_tE_param_3,
	.param .align 8 .b8 _ZN3cub18CUB_300001_SM_10006detail6select23DeviceSelectSweepKernelINS2_10policy_hubIjbiLb0ELNS0_10SelectImplE0EE10Policy1000EN6thrust24THRUST_300001_SM_1000_NS17counting_iteratorIjNS9_11use_defaultESB_SB_EENS9_18transform_iteratorI9NonZeroOpIiEPKiSB_SB_EEPjSJ_NS0_13ScanTileStateIiLb1EEENS0_8NullTypeESM_iNS2_19streaming_context_tIlLb1EEELS5_0EEEvT0_T1_T2_T3_T4_T5_T6_T7_iT8_NS1_7vsmem_tE_param_4[8],
	.param .align 1 .b8 _ZN3cub18CUB_300001_SM_10006detail6select23DeviceSelectSweepKernelINS2_10policy_hubIjbiLb0ELNS0_10SelectImplE0EE10Policy1000EN6thrust24THRUST_300001_SM_1000_NS17counting_iteratorIjNS9_11use_defaultESB_SB_EENS9_18transform_iteratorI9NonZeroOpIiEPKiSB_SB_EEPjSJ_NS0_13ScanTileStateIiLb1EEENS0_8NullTypeESM_iNS2_19streaming_context_tIlLb1EEELS5_0EEEvT0_T1_T2_T3_T4_T5_T6_T7_iT8_NS1_7vsmem_tE_param_5[1],
	.param .align 1 .b8 _ZN3cub18CUB_300001_SM_10006detail6select23DeviceSelectSweepKernelINS2_10policy_hubIjbiLb0ELNS0_10SelectImplE0EE10Policy1000EN6thrust24THRUST_300001_SM_1000_NS17counting_iteratorIjNS9_11use_defaultESB_SB_EENS9_18transform_iteratorI9NonZeroOpIiEPKiSB_SB_EEPjSJ_NS0_13ScanTileStateIiLb1EEENS0_8NullTypeESM_iNS2_19streaming_context_tIlLb1EEELS5_0EEEvT0_T1_T2_T3_T4_T5_T6_T7_iT8_NS1_7vsmem_tE_param_6[1],
	.param .u32 _ZN3cub18CUB_300001_SM_10006detail6select23DeviceSelectSweepKernelINS2_10policy_hubIjbiLb0ELNS0_10SelectImplE0EE10Policy1000EN6thrust24THRUST_300001_SM_1000_NS17counting_iteratorIjNS9_11use_defaultESB_SB_EENS9_18transform_iteratorI9NonZeroOpIiEPKiSB_SB_EEPjSJ_NS0_13ScanTileStateIiLb1EEENS0_8NullTypeESM_iNS2_19streaming_context_tIlLb1EEELS5_0EEEvT0_T1_T2_T3_T4_T5_T6_T7_iT8_NS1_7vsmem_tE_param_7,
	.param .u32 _ZN3cub18CUB_300001_SM_10006detail6select23DeviceSelectSweepKernelINS2_10policy_hubIjbiLb0ELNS0_10SelectImplE0EE10Policy1000EN6thrust24THRUST_300001_SM_1000_NS17counting_iteratorIjNS9_11use_defaultESB_SB_EENS9_18transform_iteratorI9NonZeroOpIiEPKiSB_SB_EEPjSJ_NS0_13ScanTileStateIiLb1EEENS0_8NullTypeESM_iNS2_19streaming_context_tIlLb1EEELS5_0EEEvT0_T1_T2_T3_T4_T5_T6_T7_iT8_NS1_7vsmem_tE_param_8,
	.param .align 8 .b8 _ZN3cub18CUB_300001_SM_10006detail6select23DeviceSelectSweepKernelINS2_10policy_hubIjbiLb0ELNS0_10SelectImplE0EE10Policy1000EN6thrust24THRUST_300001_SM_1000_NS17counting_iteratorIjNS9_11use_defaultESB_SB_EENS9_18transform_iteratorI9NonZeroOpIiEPKiSB_SB_EEPjSJ_NS0_13ScanTileStateIiLb1EEENS0_8NullTypeESM_iNS2_19streaming_context_tIlLb1EEELS5_0EEEvT0_T1_T2_T3_T4_T5_T6_T7_iT8_NS1_7vsmem_tE_param_9[40],
	.param .align 8 .b8 _ZN3cub18CUB_300001_SM_10006detail6select23DeviceSelectSweepKernelINS2_10policy_hubIjbiLb0ELNS0_10SelectImplE0EE10Policy1000EN6thrust24THRUST_300001_SM_1000_NS17counting_iteratorIjNS9_11use_defaultESB_SB_EENS9_18transform_iteratorI9NonZeroOpIiEPKiSB_SB_EEPjSJ_NS0_13ScanTileStateIiLb1EEENS0_8NullTypeESM_iNS2_19streaming_context_tIlLb1EEELS5_0EEEvT0_T1_T2_T3_T4_T5_T6_T7_iT8_NS1_7vsmem_tE_param_10[8]
)
.maxntid 512
{
	.reg .pred 	%p<505>;
	.reg .b16 	%rs<92>;
	.reg .b32 	%r<1557>;
	.reg .b64 	%rd<722>;
	// demoted variable
	.shared .align 16 .b8 _ZZN3cub18CUB_300001_SM_10006detail6select23DeviceSelectSweepKernelINS2_10policy_hubIjbiLb0ELNS0_10SelectImplE0EE10Policy1000EN6thrust24THRUST_300001_SM_1000_NS17counting_iteratorIjNS9_11use_defaultESB_SB_EENS9_18transform_iteratorI9NonZeroOpIiEPKiSB_SB_EEPjSJ_NS0_13ScanTileStateIiLb1EEENS0_8NullTypeESM_iNS2_19streaming_context_tIlLb1EEELS5_0EEEvT0_T1_T2_T3_T4_T5_T6_T7_iT8_NS1_7vsmem_tEE19static_temp_storage[28672];
	ld.param.u64 	%rd3, [_ZN3cub18CUB_300001_SM_10006detail6select23DeviceSelectSweepKernelINS2_10policy_hubIjbiLb0ELNS0_10SelectImplE0EE10Policy1000EN6thrust24THRUST_300001_SM_1000_NS17counting_iteratorIjNS9_11use_defaultESB_SB_EENS9_18transform_iteratorI9NonZeroOpIiEPKiSB_SB_EEPjSJ_NS0_13ScanTileStateIiLb1EEENS0_8NullTypeESM_iNS2_19streaming_context_tIlLb1EEELS5_0EEEvT0_T1_T2_T3_T4_T5_T6_T7_iT8_NS1_7vsmem_tE_param_4];
	ld.param.u32 	%r1, [_ZN3cub18CUB_300001_SM_10006detail6select23DeviceSelectSweepKernelINS2_10policy_hubIjbiLb0ELNS0_10SelectImplE0EE10Policy1000EN6thrust24THRUST_300001_SM_1000_NS17counting_iteratorIjNS9_11use_defaultESB_SB_EENS9_18transform_iteratorI9NonZeroOpIiEPKiSB_SB_EEPjSJ_NS0_13ScanTileStateIiLb1EEENS0_8NullTypeESM_iNS2_19streaming_context_tIlLb1EEELS5_0EEEvT0_T1_T2_T3_T4_T5_T6_T7_iT8_NS1_7vsmem_tE_param_0];
	ld.param.u64 	%rd195, [_ZN3cub18CUB_300001_SM_10006detail6select23DeviceSelectSweepKernelINS2_10policy_hubIjbiLb0ELNS0_10SelectImplE0EE10Policy1000EN6thrust24THRUST_300001_SM_1000_NS17counting_iteratorIjNS9_11use_defaultESB_SB_EENS9_18transform_iteratorI9NonZeroOpIiEPKiSB_SB_EEPjSJ_NS0_13ScanTileStateIiLb1EEENS0_8NullTypeESM_iNS2_19streaming_context_tIlLb1EEELS5_0EEEvT0_T1_T2_T3_T4_T5_T6_T7_iT8_NS1_7vsmem_tE_param_1];
	ld.param.u64 	%rd196, [_ZN3cub18CUB_300001_SM_10006detail6select23DeviceSelectSweepKernelINS2_10policy_hubIjbiLb0ELNS0_10SelectImplE0EE10Policy1000EN6thrust24THRUST_300001_SM_1000_NS17counting_iteratorIjNS9_11use_defaultESB_SB_EENS9_18transform_iteratorI9NonZeroOpIiEPKiSB_SB_EEPjSJ_NS0_13ScanTileStateIiLb1EEENS0_8NullTypeESM_iNS2_19streaming_context_tIlLb1EEELS5_0EEEvT0_T1_T2_T3_T4_T5_T6_T7_iT8_NS1_7vsmem_tE_param_2];
	ld.param.u32 	%r475, [_ZN3cub18CUB_300001_SM_10006detail6select23DeviceSelectSweepKernelINS2_10policy_hubIjbiLb0ELNS0_10SelectImplE0EE10Policy1000EN6thrust24THRUST_300001_SM_1000_NS17counting_iteratorIjNS9_11use_defaultESB_SB_EENS9_18transform_iteratorI9NonZeroOpIiEPKiSB_SB_EEPjSJ_NS0_13ScanTileStateIiLb1EEENS0_8NullTypeESM_iNS2_19streaming_context_tIlLb1EEELS5_0EEEvT0_T1_T2_T3_T4_T5_T6_T7_iT8_NS1_7vsmem_tE_param_8];
	mov.b64 	%rd194, _ZN3cub18CUB_300001_SM_10006detail6select23DeviceSelectSweepKernelINS2_10policy_hubIjbiLb0ELNS0_10SelectImplE0EE10Policy1000EN6thrust24THRUST_300001_SM_1000_NS17counting_iteratorIjNS9_11use_defaultESB_SB_EENS9_18transform_iteratorI9NonZeroOpIiEPKiSB_SB_EEPjSJ_NS0_13ScanTileStateIiLb1EEENS0_8NullTypeESM_iNS2_19streaming_context_tIlLb1EEELS5_0EEEvT0_T1_T2_T3_T4_T5_T6_T7_iT8_NS1_7vsmem_tE_param_9;
	mov.u64 	%rd1, %rd194;
	cvta.to.global.u64 	%rd2, %rd196;
	cvta.to.global.u64 	%rd4, %rd195;
	mov.u32 	%r476, %ctaid.x;
	mov.u32 	%r477, %nctaid.y;
	mov.u32 	%r478, %ctaid.y;
	mad.lo.s32 	%r1480, %r476, %r477, %r478;
	mul.lo.s32 	%r3, %r1480, 7168;
	add.s32 	%r479, %r475, -1;
	setp.ge.s32 	%p1, %r1480, %r479;
	@%p1 bra 	$L__BB31_228;
	setp.ne.s32 	%p289, %r1480, 0;
	@%p289 bra 	$L__BB31_108;
	ld.param.u8 	%rs72, [%rd1];
	setp.eq.s16 	%p408, %rs72, 0;
	ld.param.u64 	%rd535, [%rd1+16];
	cvt.u32.u64 	%r1284, %rd535;
	selp.b32 	%r1285, %r1284, 0, %p408;
	mov.u32 	%r4, %tid.x;
	mul.lo.s32 	%r1286, %r4, 14;
	add.s32 	%r1287, %r3, %r1286;
	add.s32 	%r1288, %r1287, %r1;
	add.s32 	%r5, %r1288, %r1285;
	add.s32 	%r6, %r5, 1;
	add.s32 	%r7, %r5, 2;
	add.s32 	%r8, %r5, 3;
	add.s32 	%r9, %r5, 4;
	add.s32 	%r10, %r5, 5;
	add.s32 	%r11, %r5, 6;
	add.s32 	%r12, %r5, 7;
	add.s32 	%r13, %r5, 8;
	add.s32 	%r14, %r5, 9;
	add.s32 	%r15, %r5, 10;
	add.s32 	%r16, %r5, 11;
	add.s32 	%r17, %r5, 12;
	add.s32 	%r18, %r5, 13;
	bar.sync 	0;
	selp.b64 	%rd536, %rd535, 0, %p408;
	cvt.u64.u32 	%rd537, %r3;
	add.s64 	%rd538, %rd536, %rd537;
	cvt.u64.u32 	%rd539, %r1286;
	add.s64 	%rd540, %rd538, %rd539;
	shl.b64 	%rd541, %rd540, 2;
	add.s64 	%rd542, %rd4, %rd541;
	ld.global.u32 	%r19, [%rd542];
	setp.ne.s32 	%p409, %r19, 0;
	ld.global.u32 	%r20, [%rd542+4];
	setp.ne.s32 	%p410, %r20, 0;
	ld.global.u32 	%r21, [%rd542+8];
	setp.ne.s32 	%p411, %r21, 0;
	ld.global.u32 	%r22, [%rd542+12];
	setp.ne.s32 	%p412, %r22, 0;
	ld.global.u32 	%r23, [%rd542+16];
	setp.ne.s32 	%p413, %r23, 0;
	ld.global.u32 	%r24, [%rd542+20];
	setp.ne.s32 	%p414, %r24, 0;
	ld.global.u32 	%r25, [%rd542+24];
	setp.ne.s32 	%p415, %r25, 0;
	ld.global.u32 	%r26, [%rd542+28];
	setp.ne.s32 	%p416, %r26, 0;
	ld.global.u32 	%r27, [%rd542+32];
	setp.ne.s32 	%p417, %r27, 0;
	ld.global.u32 	%r28, [%rd542+36];
	setp.ne.s32 	%p418, %r28, 0;
	ld.global.u32 	%r29, [%rd542+40];
	setp.ne.s32 	%p419, %r29, 0;
	ld.global.u32 	%r30, [%rd542+44];
	setp.ne.s32 	%p420, %r30, 0;
	ld.global.u32 	%r31, [%rd542+48];
	setp.ne.s32 	%p421, %r31, 0;
	ld.global.u32 	%r32, [%rd542+52];
	setp.ne.s32 	%p422, %r32, 0;
	selp.u32 	%r1289, 1, 0, %p409;
	selp.u32 	%r1290, 1, 0, %p410;
	selp.u32 	%r1291, 1, 0, %p411;
	selp.u32 	%r1292, 1, 0, %p412;
	selp.u32 	%r1293, 1, 0, %p413;
	selp.u32 	%r1294, 1, 0, %p414;
	selp.u32 	%r1295, 1, 0, %p415;
	selp.u32 	%r1296, 1, 0, %p416;
	selp.u32 	%r1297, 1, 0, %p417;
	selp.u32 	%r1298, 1, 0, %p418;
	selp.u32 	%r1299, 1, 0, %p419;
	selp.u32 	%r1300, 1, 0, %p420;
	selp.u32 	%r1301, 1, 0, %p421;
	selp.u32 	%r1302, 1, 0, %p422;
	bar.sync 	0;
	add.s32 	%r1303, %r1290, %r1289;
	add.s32 	%r1304, %r1303, %r1291;
	add.s32 	%r33, %r1304, %r1292;
	add.s32 	%r1305, %r33, %r1293;
	add.s32 	%r1306, %r1305, %r1294;
	add.s32 	%r1307, %r1306, %r1295;
	add.s32 	%r1308, %r1307, %r1296;
	add.s32 	%r1309, %r1308, %r1297;
	add.s32 	%r1310, %r1309, %r1298;
	add.s32 	%r1311, %r1310, %r1299;
	add.s32 	%r34, %r1311, %r1300;
	add.s32 	%r35, %r34, %r1301;
	add.s32 	%r1258, %r35, %r1302;
	shr.u32 	%r36, %r4, 5;
	// begin inline asm
	mov.u32 %r1253, %laneid;
	// end inline asm
	mov.b32 	%r1256, 1;
	mov.b32 	%r1281, 0;
	mov.b32 	%r1283, -1;
	// begin inline asm
	{  .reg .s32 r0;  .reg .pred p;  shfl.sync.up.b32 r0|p, %r1258, %r1256, %r1281, %r1283;  @p add.s32 r0, r0, %r1258;  mov.s32 %r1254, r0;}
	// end inline asm
	mov.b32 	%r1262, 2;
	// begin inline asm
	{  .reg .s32 r0;  .reg .pred p;  shfl.sync.up.b32 r0|p, %r1254, %r1262, %r1281, %r1283;  @p add.s32 r0, r0, %r1254;  mov.s32 %r1260, r0;}
	// end inline asm
	mov.b32 	%r1268, 4;
	// begin inline asm
	{  .reg .s32 r0;  .reg .pred p;  shfl.sync.up.b32 r0|p, %r1260, %r1268, %r1281, %r1283;  @p add.s32 r0, r0, %r1260;  mov.s32 %r1266, r0;}
	// end inline asm
	mov.b32 	%r1274, 8;
	// begin inline asm
	{  .reg .s32 r0;  .reg .pred p;  shfl.sync.up.b32 r0|p, %r1266, %r1274, %r1281, %r1283;  @p add.s32 r0, r0, %r1266;  mov.s32 %r1272, r0;}
	// end inline asm
	mov.b32 	%r1280, 16;
	// begin inline asm
	{  .reg .s32 r0;  .reg .pred p;  shfl.sync.up.b32 r0|p, %r1272, %r1280, %r1281, %r1283;  @p add.s32 r0, r0, %r1272;  mov.s32 %r1278, r0;}
	// end inline asm
	setp.ne.s32 	%p423, %r1253, 31;
	@%p423 bra 	$L__BB31_4;
	shl.b32 	%r1312, %r36, 2;
	mov.u32 	%r1313, _ZZN3cub18CUB_300001_SM_10006detail6select23DeviceSelectSweepKernelINS2_10policy_hubIjbiLb0ELNS0_10SelectImplE0EE10Policy1000EN6thrust24THRUST_300001_SM_1000_NS17counting_iteratorIjNS9_11use_defaultESB_SB_EENS9_18transform_iteratorI9NonZeroOpIiEPKiSB_SB_EEPjSJ_NS0_13ScanTileStateIiLb1EEENS0_8NullTypeESM_iNS2_19streaming_context_tIlLb1EEELS5_0EEEvT0_T1_T2_T3_T4_T5_T6_T7_iT8_NS1_7vsmem_tEE19static_temp_storage;
	add.s32 	%r1314, %r1313, %r1312;
	st.shared.u32 	[%r1314], %r1278;
$L__BB31_4:
	bar.sync 	0;
	ld.shared.v4.u32 	{%r39, %r40, %r41, %r42}, [_ZZN3cub18CUB_300001_SM_10006detail6select23DeviceSelectSweepKernelINS2_10policy_hubIjbiLb0ELNS0_10SelectImplE0EE10Policy1000EN6thrust24THRUST_300001_SM_1000_NS17counting_iteratorIjNS9_11use_defaultESB_SB_EENS9_18transform_iteratorI9NonZeroOpIiEPKiSB_SB_EEPjSJ_NS0_13ScanTileStateIiLb1EEENS0_8NullTypeESM_iNS2_19streaming_context_tIlLb1EEELS5_0EEEvT0_T1_T2_T3_T4_T5_T6_T7_iT8_NS1_7vsmem_tEE19static_temp_storage];
	shr.u32 	%r1315, %r4, 5;
	add.s32 	%r1316, %r40, %r39;
	setp.eq.s32 	%p424, %r1315, 2;
	selp.b32 	%r1317, %r1316, %r39, %p424;
	add.s32 	%r1318, %r1316, %r41;
	setp.eq.s32 	%p425, %r1315, 3;
	selp.b32 	%r1319, %r1318, %r1317, %p425;
	add.s32 	%r1320, %r1318, %r42;
	setp.eq.s32 	%p426, %r1315, 4;
	selp.b32 	%r1321, %r1320, %r1319, %p426;
	ld.shared.v4.u32 	{%r43, %r44, %r45, %r46}, [_ZZN3cub18CUB_300001_SM_10006detail6select23DeviceSelectSweepKernelINS2_10policy_hubIjbiLb0ELNS0_10SelectImplE0EE10Policy1000EN6thrust24THRUST_300001_SM_1000_NS17counting_iteratorIjNS9_11use_defaultESB_SB_EENS9_18transform_iteratorI9NonZeroOpIiEPKiSB_SB_EEPjSJ_NS0_13ScanTileStateIiLb1EEENS0_8NullTypeESM_iNS2_19streaming_context_tIlLb1EEELS5_0EEEvT0_T1_T2_T3_T4_T5_T6_T7_iT8_NS1_7vsmem_tEE19static_temp_storage+16];
	add.s32 	%r1322, %r1320, %r43;
	setp.eq.s32 	%p427, %r1315, 5;
	selp.b32 	%r1323, %r1322, %r1321, %p427;
	add.s32 	%r1324, %r1322, %r44;
	setp.eq.s32 	%p428, %r1315, 6;
	selp.b32 	%r1325, %r1324, %r1323, %p428;
	add.s32 	%r1326, %r1324, %r45;
	setp.eq.s32 	%p429, %r1315, 7;
	selp.b32 	%r1327, %r1326, %r1325, %p429;
	add.s32 	%r1328, %r1326, %r46;
	setp.eq.s32 	%p430, %r1315, 8;
	selp.b32 	%r1329, %r1328, %r1327, %p430;
	ld.shared.v4.u32 	{%r47, %r48, %r49, %r50}, [_ZZN3cub18CUB_300001_SM_10006detail6select23DeviceSelectSweepKernelINS2_10policy_hubIjbiLb0ELNS0_10SelectImplE0EE10Policy1000EN6thrust24THRUST_300001_SM_1000_NS17counting_iteratorIjNS9_11use_defaultESB_SB_EENS9_18transform_iteratorI9NonZeroOpIiEPKiSB_SB_EEPjSJ_NS0_13ScanTileStateIiLb1EEENS0_8NullTypeESM_iNS2_19streaming_context_tIlLb1EEELS5_0EEEvT0_T1_T2_T3_T4_T5_T6_T7_iT8_NS1_7vsmem_tEE19static_temp_storage+32];
	add.s32 	%r1330, %r1328, %r47;
	setp.eq.s32 	%p431, %r1315, 9;
	selp.b32 	%r1331, %r1330, %r1329, %p431;
	add.s32 	%r1332, %r1330, %r48;
	setp.eq.s32 	%p432, %r1315, 10;
	selp.b32 	%r1333, %r1332, %r1331, %p432;
	add.s32 	%r1334, %r1332, %r49;
	setp.eq.s32 	%p433, %r1315, 11;
	selp.b32 	%r1335, %r1334, %r1333, %p433;
	add.s32 	%r1336, %r1334, %r50;
	setp.eq.s32 	%p434, %r1315, 12;
	selp.b32 	%r1337, %r1336, %r1335, %p434;
	ld.shared.v4.u32 	{%r51, %r52, %r53, %r54}, [_ZZN3cub18CUB_300001_SM_10006detail6select23DeviceSelectSweepKernelINS2_10policy_hubIjbiLb0ELNS0_10SelectImplE0EE10Policy1000EN6thrust24THRUST_300001_SM_1000_NS17counting_iteratorIjNS9_11use_defaultESB_SB_EENS9_18transform_iteratorI9NonZeroOpIiEPKiSB_SB_EEPjSJ_NS0_13ScanTileStateIiLb1EEENS0_8NullTypeESM_iNS2_19streaming_context_tIlLb1EEELS5_0EEEvT0_T1_T2_T3_T4_T5_T6_T7_iT8_NS1_7vsmem_tEE19static_temp_storage+48];
	add.s32 	%r1338, %r1336, %r51;
	setp.eq.s32 	%p435, %r1315, 13;
	selp.b32 	%r1339, %r1338, %r1337, %p435;
	add.s32 	%r1340, %r1338, %r52;
	setp.eq.s32 	%p436, %r1315, 14;
	selp.b32 	%r1341, %r1340, %r1339, %p436;
	add.s32 	%r1342, %r1340, %r53;
	setp.eq.s32 	%p437, %r1315, 15;
	selp.b32 	%r1343, %r1342, %r1341, %p437;
	setp.lt.u32 	%p438, %r4, 32;
	selp.b32 	%r1344, 0, %r1343, %p438;
	setp.eq.s32 	%p439, %r1253, 0;
	setp.ne.s32 	%p440, %r32, 0;
	selp.u32 	%r1345, 1, 0, %p440;
	add.s32 	%r1346, %r35, %r1345;
	sub.s32 	%r1347, %r1278, %r1346;
	selp.b32 	%r1348, 0, %r1347, %p439;
	add.s32 	%r55, %r1344, %r1348;
	setp.ne.s32 	%p441, %r19, 0;
	selp.u32 	%r1349, 1, 0, %p441;
	add.s32 	%r56, %r55, %r1349;
	setp.ne.s32 	%p442, %r20, 0;
	selp.u32 	%r1350, 1, 0, %p442;
	add.s32 	%r1351, %r1350, %r1349;
	add.s32 	%r57, %r1351, %r55;
	setp.ne.s32 	%p443, %r21, 0;
	selp.u32 	%r1352, 1, 0, %p443;
	add.s32 	%r58, %r57, %r1352;
	add.s32 	%r59, %r33, %r55;
	setp.ne.s32 	%p444, %r23, 0;
	selp.u32 	%r1353, 1, 0, %p444;
	add.s32 	%r60, %r59, %r1353;
	setp.ne.s32 	%p445, %r24, 0;
	selp.u32 	%r1354, 1, 0, %p445;
	add.s32 	%r61, %r60, %r1354;
	setp.ne.s32 	%p446, %r25, 0;
	selp.u32 	%r1355, 1, 0, %p446;
	add.s32 	%r62, %r61, %r1355;
	setp.ne.s32 	%p447, %r26, 0;
	selp.u32 	%r1356, 1, 0, %p447;
	add.s32 	%r63, %r62, %r1356;
	setp.ne.s32 	%p448, %r27, 0;
	selp.u32 	%r1357, 1, 0, %p448;
	add.s32 	%r64, %r63, %r1357;
	setp.ne.s32 	%p449, %r28, 0;
	selp.u32 	%r1358, 1, 0, %p449;
	add.s32 	%r65, %r64, %r1358;
	setp.ne.s32 	%p450, %r29, 0;
	selp.u32 	%r1359, 1, 0, %p450;
	add.s32 	%r66, %r65, %r1359;
	add.s32 	%r67, %r34, %r55;
	add.s32 	%r68, %r35, %r55;
	setp.ne.s32 	%p451, %r4, 0;
	@%p451 bra 	$L__BB31_6;
	add.s64 	%rd543, %rd3, 256;
	add.s32 	%r1362, %r40, %r39;
	add.s32 	%r1363, %r1362, %r41;
	add.s32 	%r1364, %r1363, %r42;
	add.s32 	%r1365, %r1364, %r43;
	add.s32 	%r1366, %r1365, %r44;
	add.s32 	%r1367, %r1366, %r45;
	add.s32 	%r1368, %r1367, %r46;
	add.s32 	%r1369, %r1368, %r47;
	add.s32 	%r1370, %r1369, %r48;
	add.s32 	%r1371, %r1370, %r49;
	add.s32 	%r1372, %r1371, %r50;
	add.s32 	%r1373, %r1372, %r51;
	add.s32 	%r1374, %r1373, %r52;
	add.s32 	%r1375, %r1374, %r53;
	add.s32 	%r1361, %r1375, %r54;
	mov.b32 	%r1360, 101;
	// begin inline asm
	st.relaxed.gpu.v2.u32 [%rd543], {%r1360, %r1361};
	// end inline asm
$L__BB31_6:
	add.s32 	%r1376, %r40, %r39;
	add.s32 	%r1377, %r1376, %r41;
	add.s32 	%r1378, %r1377, %r42;
	add.s32 	%r1379, %r1378, %r43;
	add.s32 	%r1380, %r1379, %r44;
	add.s32 	%r1381, %r1380, %r45;
	add.s32 	%r1382, %r1381, %r46;
	add.s32 	%r1383, %r1382, %r47;
	add.s32 	%r1384, %r1383, %r48;
	add.s32 	%r1385, %r1384, %r49;
	add.s32 	%r1386, %r1385, %r50;
	add.s32 	%r1387, %r1386, %r51;
	add.s32 	%r1388, %r1387, %r52;
	add.s32 	%r1389, %r1388, %r53;
	add.s32 	%r1390, %r1389, %r54;
	setp.gt.s32 	%p452, %r1390, 512;
	@%p452 bra 	$L__BB31_63;
	setp.ne.s32 	%p453, %r19, 0;
	mov.u64 	%rd544, %rd194;
	ld.param.u8 	%rs1, [%rd544];
	ld.param.u64 	%rd545, [%rd544+24];
	cvta.to.global.u64 	%rd5, %rd545;
	@%p453 bra 	$L__BB31_8;
	bra.uni 	$L__BB31_11;
$L__BB31_8:
	setp.ne.s16 	%p454, %rs1, 0;
	mov.b64 	%rd648, 0;
	@%p454 bra 	$L__BB31_10;
	ld.global.u64 	%rd648, [%rd5];
$L__BB31_10:
	cvt.s64.s32 	%rd547, %r55;
	add.s64 	%rd548, %rd648, %rd547;
	shl.b64 	%rd549, %rd548, 2;
	add.s64 	%rd550, %rd2, %rd549;
	st.global.u32 	[%rd550], %r5;
$L__BB31_11:
	setp.eq.s32 	%p455, %r20, 0;
	@%p455 bra 	$L__BB31_15;
	setp.ne.s16 	%p456, %rs1, 0;
	mov.b64 	%rd649, 0;
	@%p456 bra 	$L__BB31_14;
	ld.global.u64 	%rd649, [%rd5];
$L__BB31_14:
	cvt.s64.s32 	%rd552, %r56;
	add.s64 	%rd553, %rd649, %rd552;
	shl.b64 	%rd554, %rd553, 2;
	add.s64 	%rd555, %rd2, %rd554;
	st.global.u32 	[%rd555], %r6;
$L__BB31_15:
	setp.eq.s32 	%p457, %r21, 0;
	@%p457 bra 	$L__BB31_19;
	setp.ne.s16 	%p458, %rs1, 0;
	mov.b64 	%rd650, 0;
	@%p458 bra 	$L__BB31_18;
	ld.global.u64 	%rd650, [%rd5];
$L__BB31_18:
	cvt.s64.s32 	%rd557, %r57;
	add.s64 	%rd558, %rd650, %rd557;
	shl.b64 	%rd559, %rd558, 2;
	add.s64 	%rd560, %rd2, %rd559;
	st.global.u32 	[%rd560], %r7;
$L__BB31_19:
	setp.eq.s32 	%p459, %r22, 0;
	@%p459 bra 	$L__BB31_23;
	setp.ne.s16 	%p460, %rs1, 0;
	mov.b64 	%rd651, 0;
	@%p460 bra 	$L__BB31_22;
	ld.global.u64 	%rd651, [%rd5];
$L__BB31_22:
	cvt.s64.s32 	%rd562, %r58;
	add.s64 	%rd563, %rd651, %rd562;
	shl.b64 	%rd564, %rd563, 2;
	add.s64 	%rd565, %rd2, %rd564;
	st.global.u32 	[%rd565], %r8;
$L__BB31_23:
	setp.eq.s32 	%p461, %r23, 0;
	@%p461 bra 	$L__BB31_27;
	setp.ne.s16 	%p462, %rs1, 0;
	mov.b64 	%rd652, 0;
	@%p462 bra 	$L__BB31_26;
	ld.global.u64 	%rd652, [%rd5];
$L__BB31_26:
	cvt.s64.s32 	%rd567, %r59;
	add.s64 	%rd568, %rd652, %rd567;
	shl.b64 	%rd569, %rd568, 2;
	add.s64 	%rd570, %rd2, %rd569;
	st.global.u32 	[%rd570], %r9;
$L__BB31_27:
	setp.eq.s32 	%p463, %r24, 0;
	@%p463 bra 	$L__BB31_31;
	setp.ne.s16 	%p464, %rs1, 0;
	mov.b64 	%rd653, 0;
	@%p464 bra 	$L__BB31_30;
	ld.global.u64 	%rd653, [%rd5];
$L__BB31_30:
	cvt.s64.s32 	%rd572, %r60;
	add.s64 	%rd573, %rd653, %rd572;
	shl.b64 	%rd574, %rd573, 2;
	add.s64 	%rd575, %rd2, %rd574;
	st.global.u32 	[%rd575], %r10;
$L__BB31_31:
	setp.eq.s32 	%p465, %r25, 0;
	@%p465 bra 	$L__BB31_35;
	setp.ne.s16 	%p466, %rs1, 0;
	mov.b64 	%rd654, 0;
	@%p466 bra 	$L__BB31_34;
	ld.global.u64 	%rd654, [%rd5];
$L__BB31_34:
	cvt.s64.s32 	%rd577, %r61;
	add.s64 	%rd578, %rd654, %rd577;
	shl.b64 	%rd579, %rd578, 2;
	add.s64 	%rd580, %rd2, %rd579;
	st.global.u32 	[%rd580], %r11;
$L__BB31_35:
	setp.eq.s32 	%p467, %r26, 0;
	@%p467 bra 	$L__BB31_39;
	setp.ne.s16 	%p468, %rs1, 0;
	mov.b64 	%rd655, 0;
	@%p468 bra 	$L__BB31_38;
	ld.global.u64 	%rd655, [%rd5];
$L__BB31_38:
	cvt.s64.s32 	%rd582, %r62;
	add.s64 	%rd583, %rd655, %rd582;
	shl.b64 	%rd584, %rd583, 2;
	add.s64 	%rd585, %rd2, %rd584;
	st.global.u32 	[%rd585], %r12;
$L__BB31_39:
	setp.eq.s32 	%p469, %r27, 0;
	@%p469 bra 	$L__BB31_43;
	setp.ne.s16 	%p470, %rs1, 0;
	mov.b64 	%rd656, 0;
	@%p470 bra 	$L__BB31_42;
	ld.global.u64 	%rd656, [%rd5];
$L__BB31_42:
	cvt.s64.s32 	%rd587, %r63;
	add.s64 	%rd588, %rd656, %rd587;
	shl.b64 	%rd589, %rd588, 2;
	add.s64 	%rd590, %rd2, %rd589;
	st.global.u32 	[%rd590], %r13;
$L__BB31_43:
	setp.eq.s32 	%p471, %r28, 0;
	@%p471 bra 	$L__BB31_47;
	setp.ne.s16 	%p472, %rs1, 0;
	mov.b64 	%rd657, 0;
	@%p472 bra 	$L__BB31_46;
	ld.global.u64 	%rd657, [%rd5];
$L__BB31_46:
	cvt.s64.s32 	%rd592, %r64;
	add.s64 	%rd593, %rd657, %rd592;
	shl.b64 	%rd594, %rd593, 2;
	add.s64 	%rd595, %rd2, %rd594;
	st.global.u32 	[%rd595], %r14;
$L__BB31_47:
	setp.eq.s32 	%p473, %r29, 0;
	@%p473 bra 	$L__BB31_51;
	setp.ne.s16 	%p474, %rs1, 0;
	mov.b64 	%rd658, 0;
	@%p474 bra 	$L__BB31_50;
	ld.global.u64 	%rd658, [%rd5];
$L__BB31_50:
	cvt.s64.s32 	%rd597, %r65;
	add.s64 	%rd598, %rd658, %rd597;
	shl.b64 	%rd599, %rd598, 2;
	add.s64 	%rd600, %rd2, %rd599;
	st.global.u32 	[%rd600], %r15;
$L__BB31_51:
	setp.eq.s32 	%p475, %r30, 0;
	@%p475 bra 	$L__BB31_55;
	setp.ne.s16 	%p476, %rs1, 0;
	mov.b64 	%rd659, 0;
	@%p476 bra 	$L__BB31_54;
	ld.global.u64 	%rd659, [%rd5];
$L__BB31_54:
	cvt.s64.s32 	%rd602, %r66;
	add.s64 	%rd603, %rd659, %rd602;
	shl.b64 	%rd604, %rd603, 2;
	add.s64 	%rd605, %rd2, %rd604;
	st.global.u32 	[%rd605], %r16;
$L__BB31_55:
	setp.eq.s32 	%p477, %r31, 0;
	@%p477 bra 	$L__BB31_59;
	setp.ne.s16 	%p478, %rs1, 0;
	mov.b64 	%rd660, 0;
	@%p478 bra 	$L__BB31_58;
	ld.global.u64 	%rd660, [%rd5];
$L__BB31_58:
	cvt.s64.s32 	%rd607, %r67;
	add.s64 	%rd608, %rd660, %rd607;
	shl.b64 	%rd609, %rd608, 2;
	add.s64 	%rd610, %rd2, %rd609;
	st.global.u32 	[%rd610], %r17;
$L__BB31_59:
	setp.eq.s32 	%p479, %r32, 0;
	@%p479 bra 	$L__BB31_517;
	setp.ne.s16 	%p480, %rs1, 0;
	mov.b64 	%rd661, 0;
	@%p480 bra 	$L__BB31_62;
	ld.global.u64 	%rd661, [%rd5];
$L__BB31_62:
	cvt.s64.s32 	%rd612, %r68;
	add.s64 	%rd613, %rd661, %rd612;
	shl.b64 	%rd614, %rd613, 2;
	add.s64 	%rd615, %rd2, %rd614;
	st.global.u32 	[%rd615], %r18;
	bra.uni 	$L__BB31_517;
$L__BB31_63:
	setp.eq.s32 	%p481, %r19, 0;
	bar.sync 	0;
	@%p481 bra 	$L__BB31_65;
	shl.b32 	%r1391, %r55, 2;
	mov.u32 	%r1392, _ZZN3cub18CUB_300001_SM_10006detail6select23DeviceSelectSweepKernelINS2_10policy_hubIjbiLb0ELNS0_10SelectImplE0EE10Policy1000EN6thrust24THRUST_300001_SM_1000_NS17counting_iteratorIjNS9_11use_defaultESB_SB_EENS9_18transform_iteratorI9NonZeroOpIiEPKiSB_SB_EEPjSJ_NS0_13ScanTileStateIiLb1EEENS0_8NullTypeESM_iNS2_19streaming_context_tIlLb1EEELS5_0EEEvT0_T1_T2_T3_T4_T5_T6_T7_iT8_NS1_7vsmem_tEE19static_temp_storage;
	add.s32 	%r1393, %r1392, %r1391;
	st.shared.u32 	[%r1393], %r5;
$L__BB31_65:
	setp.eq.s32 	%p482, %r20, 0;
	@%p482 bra 	$L__BB31_67;
	shl.b32 	%r1394, %r56, 2;
	mov.u32 	%r1395, _ZZN3cub18CUB_300001_SM_10006detail6select23DeviceSelectSweepKernelINS2_10policy_hubIjbiLb0ELNS0_10SelectImplE0EE10Policy1000EN6thrust24THRUST_300001_SM_1000_NS17counting_iteratorIjNS9_11use_defaultESB_SB_EENS9_18transform_iteratorI9NonZeroOpIiEPKiSB_SB_EEPjSJ_NS0_13ScanTileStateIiLb1EEENS0_8NullTypeESM_iNS2_19streaming_context_tIlLb1EEELS5_0EEEvT0_T1_T2_T3_T4_T5_T6_T7_iT8_NS1_7vsmem_tEE19static_temp_storage;
	add.s32 	%r1396, %r1395, %r1394;
	st.shared.u32 	[%r1396], %r6;
$L__BB31_67:
	setp.eq.s32 	%p483, %r21, 0;
	@%p483 bra 	$L__BB31_69;
	shl.b32 	%r1397, %r57, 2;
	mov.u32 	%r1398, _ZZN3cub18CUB_300001_SM_10006detail6select23DeviceSelectSweepKernelINS2_10policy_hubIjbiLb0ELNS0_10SelectImplE0EE10Policy1000EN6thrust24THRUST_300001_SM_1000_NS17counting_iteratorIjNS9_11use_defaultESB_SB_EENS9_18transform_iteratorI9NonZeroOpIiEPKiSB_SB_EEPjSJ_NS0_13ScanTileStateIiLb1EEENS0_8NullTypeESM_iNS2_19streaming_context_tIlLb1EEELS5_0EEEvT0_T1_T2_T3_T4_T5_T6_T7_iT8_NS1_7vsmem_tEE19static_temp_storage;
	add.s32 	%r1399, %r1398, %r1397;
	st.shared.u32 	[%r1399], %r7;
$L__BB31_69:
	setp.eq.s32 	%p484, %r22, 0;
	@%p484 bra 	$L__BB31_71;
	shl.b32 	%r1400, %r58, 2;
	mov.u32 	%r1401, _ZZN3cub18CUB_300001_SM_10006detail6select23DeviceSelectSweepKernelINS2_10policy_hubIjbiLb0ELNS0_10SelectImplE0EE10Policy1000EN6thrust24THRUST_300001_SM_1000_NS17counting_iteratorIjNS9_11use_defaultESB_SB_EENS9_18transform_iteratorI9NonZeroOpIiEPKiSB_SB_EEPjSJ_NS0_13ScanTileStateIiLb1EEENS0_8NullTypeESM_iNS2_19streaming_context_tIlLb1EEELS5_0EEEvT0_T1_T2_T3_T4_T5_T6_T7_iT8_NS1_7vsmem_tEE19static_temp_storage;
	add.s32 	%r1402, %r1401, %r1400;
	st.shared.u32 	[%r1402], %r8;
$L__BB31_71:
	setp.eq.s32 	%p485, %r23, 0;
	@%p485 bra 	$L__BB31_73;
	shl.b32 	%r1403, %r59, 2;
	mov.u32 	%r1404, _ZZN3cub18CUB_300001_SM_10006detail6select23DeviceSelectSweepKernelINS2_10policy_hubIjbiLb0ELNS0_10SelectImplE0EE10Policy1000EN6thrust24THRUST_300001_SM_1000_NS17counting_iteratorIjNS9_11use_defaultESB_SB_EENS9_18transform_iteratorI9NonZeroOpIiEPKiSB_SB_EEPjSJ_NS0_13ScanTileStateIiLb1EEENS0_8NullTypeESM_iNS2_19streaming_context_tIlLb1EEELS5_0EEEvT0_T1_T2_T3_T4_T5_T6_T7_iT8_NS1_7vsmem_tEE19static_temp_storage;
	add.s32 	%r1405, %r1404, %r1403;
	st.shared.u32 	[%r1405], %r9;
$L__BB31_73:
	setp.eq.s32 	%p486, %r24, 0;
	@%p486 bra 	$L__BB31_75;
	shl.b32 	%r1406, %r60, 2;
	mov.u32 	%r1407, _ZZN3cub18CUB_300001_SM_10006detail6select23DeviceSelectSweepKernelINS2_10policy_hubIjbiLb0ELNS0_10SelectImplE0EE10Policy1000EN6thrust24THRUST_300001_SM_1000_NS17counting_iteratorIjNS9_11use_defaultESB_SB_EENS9_18transform_iteratorI9NonZeroOpIiEPKiSB_SB_EEPjSJ_NS0_13ScanTileStateIiLb1EEENS0_8NullTypeESM_iNS2_19streaming_context_tIlLb1EEELS5_0EEEvT0_T1_T2_T3_T4_T5_T6_T7_iT8_NS1_7vsmem_tEE19static_temp_storage;
	add.s32 	%r1408, %r1407, %r1406;
	st.shared.u32 	[%r1408], %r10;
$L__BB31_75:
	setp.eq.s32 	%p487, %r25, 0;
	@%p487 bra 	$L__BB31_77;
	shl.b32 	%r1409, %r61, 2;
	mov.u32 	%r1410, _ZZN3cub18CUB_300001_SM_10006detail6select23DeviceSelectSweepKernelINS2_10policy_hubIjbiLb0ELNS0_10SelectImplE0EE10Policy1000EN6thrust24THRUST_300001_SM_1000_NS17counting_iteratorIjNS9_11use_defaultESB_SB_EENS9_18transform_iteratorI9NonZeroOpIiEPKiSB_SB_EEPjSJ_NS0_13ScanTileStateIiLb1EEENS0_8NullTypeESM_iNS2_19streaming_context_tIlLb1EEELS5_0EEEvT0_T1_T2_T3_T4_T5_T6_T7_iT8_NS1_7vsmem_tEE19static_temp_storage;
	add.s32 	%r1411, %r1410, %r1409;
	st.shared.u32 	[%r1411], %r11;
$L__BB31_77:
	setp.eq.s32 	%p488, %r26, 0;
	@%p488 bra 	$L__BB31_79;
	shl.b32 	%r1412, %r62, 2;
	mov.u32 	%r1413, _ZZN3cub18CUB_300001_SM_10006detail6select23DeviceSelectSweepKernelINS2_10policy_hubIjbiLb0ELNS0_10SelectImplE0EE10Policy1000EN6thrust24THRUST_300001_SM_1000_NS17counting_iteratorIjNS9_11use_defaultESB_SB_EENS9_18transform_iteratorI9NonZeroOpIiEPKiSB_SB_EEPjSJ_NS0_13ScanTileStateIiLb1EEENS0_8NullTypeESM_iNS2_19streaming_context_tIlLb1EEELS5_0EEEvT0_T1_T2_T3_T4_T5_T6_T7_iT8_NS1_7vsmem_tEE19static_temp_storage;
	add.s32 	%r1414, %r1413, %r1412;
	st.shared.u32 	[%r1414], %r12;
$L__BB31_79:
	setp.eq.s32 	%p489, %r27, 0;
	@%p489 bra 	$L__BB31_81;
	shl.b32 	%r1415, %r63, 2;
	mov.u32 	%r1416, _ZZN3cub18CUB_300001_SM_10006detail6select23DeviceSelectSweepKernelINS2_10policy_hubIjbiLb0ELNS0_10SelectImplE0EE10Policy1000EN6thrust24THRUST_300001_SM_1000_NS17counting_iteratorIjNS9_11use_defaultESB_SB_EENS9_18transform_iteratorI9NonZeroOpIiEPKiSB_SB_EEPjSJ_NS0_13ScanTileStateIiLb1EEENS0_8NullTypeESM_iNS2_19streaming_context_tIlLb1EEELS5_0EEEvT0_T1_T2_T3_T4_T5_T6_T7_iT8_NS1_7vsmem_tEE19static_temp_storage;
	add.s32 	%r1417, %r1416, %r1415;
	st.shared.u32 	[%r1417], %r13;
$L__BB31_81:
	setp.eq.s32 	%p490, %r28, 0;
	@%p490 bra 	$L__BB31_83;
	shl.b32 	%r1418, %r64, 2;
	mov.u32 	%r1419, _ZZN3cub18CUB_300001_SM_10006detail6select23DeviceSelectSweepKernelINS2_10policy_hubIjbiLb0ELNS0_10SelectImplE0EE10Policy1000EN6thrust24THRUST_300001_SM_1000_NS17counting_iteratorIjNS9_11use_defaultESB_SB_EENS9_18transform_iteratorI9NonZeroOpIiEPKiSB_SB_EEPjSJ_NS0_13ScanTileStateIiLb1EEENS0_8NullTypeESM_iNS2_19streaming_context_tIlLb1EEELS5_0EEEvT0_T1_T2_T3_T4_T5_T6_T7_iT8_NS1_7vsmem_tEE19static_temp_storage;
	add.s32 	%r1420, %r1419, %r1418;
	st.shared.u32 	[%r1420], %r14;
$L__BB31_83:
	setp.eq.s32 	%p491, %r29, 0;
	@%p491 bra 	$L__BB31_85;
	shl.b32 	%r1421, %r65, 2;
	mov.u32 	%r1422, _ZZN3cub18CUB_300001_SM_10006detail6select23DeviceSelectSweepKernelINS2_10policy_hubIjbiLb0ELNS0_10SelectImplE0EE10Policy1000EN6thrust24THRUST_300001_SM_1000_NS17counting_iteratorIjNS9_11use_defaultESB_SB_EENS9_18transform_iteratorI9NonZeroOpIiEPKiSB_SB_EEPjSJ_NS0_13ScanTileStateIiLb1EEENS0_8NullTypeESM_iNS2_19streaming_context_tIlLb1EEELS5_0EEEvT0_T1_T2_T3_T4_T5_T6_T7_iT8_NS1_7vsmem_tEE19static_temp_storage;
	add.s32 	%r1423, %r1422, %r1421;
	st.shared.u32 	[%r1423], %r15;
$L__BB31_85:
	setp.eq.s32 	%p492, %r30, 0;
	@%p492 bra 	$L__BB31_87;
	shl.b32 	%r1424, %r66, 2;
	mov.u32 	%r1425, _ZZN3cub18CUB_300001_SM_10006detail6select23DeviceSelectSweepKernelINS2_10policy_hubIjbiLb0ELNS0_10SelectImplE0EE10Policy1000EN6thrust24THRUST_300001_SM_1000_NS17counting_iteratorIjNS9_11use_defaultESB_SB_EENS9_18transform_iteratorI9NonZeroOpIiEPKiSB_SB_EEPjSJ_NS0_13ScanTileStateIiLb1EEENS0_8NullTypeESM_iNS2_19streaming_context_tIlLb1EEELS5_0EEEvT0_T1_T2_T3_T4_T5_T6_T7_iT8_NS1_7vsmem_tEE19static_temp_storage;
	add.s32 	%r1426, %r1425, %r1424;
	st.shared.u32 	[%r1426], %r16;
$L__BB31_87:
	setp.eq.s32 	%p493, %r31, 0;
	@%p493 bra 	$L__BB31_89;
	shl.b32 	%r1427, %r67, 2;
	mov.u32 	%r1428, _ZZN3cub18CUB_300001_SM_10006detail6select23DeviceSelectSweepKernelINS2_10policy_hubIjbiLb0ELNS0_10SelectImplE0EE10Policy1000EN6thrust24THRUST_300001_SM_1000_NS17counting_iteratorIjNS9_11use_defaultESB_SB_EENS9_18transform_iteratorI9NonZeroOpIiEPKiSB_SB_EEPjSJ_NS0_13ScanTileStateIiLb1EEENS0_8NullTypeESM_iNS2_19streaming_context_tIlLb1EEELS5_0EEEvT0_T1_T2_T3_T4_T5_T6_T7_iT8_NS1_7vsmem_tEE19static_temp_storage;
	add.s32 	%r1429, %r1428, %r1427;
	st.shared.u32 	[%r1429], %r17;
$L__BB31_89:
	setp.eq.s32 	%p494, %r32, 0;
	@%p494 bra 	$L__BB31_91;
	shl.b32 	%r1430, %r68, 2;
	mov.u32 	%r1431, _ZZN3cub18CUB_300001_SM_10006detail6select23DeviceSelectSweepKernelINS2_10policy_hubIjbiLb0ELNS0_10SelectImplE0EE10Policy1000EN6thrust24THRUST_300001_SM_1000_NS17counting_iteratorIjNS9_11use_defaultESB_SB_EENS9_18transform_iteratorI9NonZeroOpIiEPKiSB_SB_EEPjSJ_NS0_13ScanTileStateIiLb1EEENS0_8NullTypeESM_iNS2_19streaming_context_tIlLb1EEELS5_0EEEvT0_T1_T2_T3_T4_T5_T6_T7_iT8_NS1_7vsmem_tEE19static_temp_storage;
	add.s32 	%r1432, %r1431, %r1430;
	st.shared.u32 	[%r1432], %r18;
$L__BB31_91:
	bar.sync 	0;
	mov.u32 	%r1479, %tid.x;
	setp.ge.u32 	%p495, %r1479, %r1390;
	@%p495 bra 	$L__BB31_517;
	mov.u64 	%rd616, %rd194;
	ld.param.u8 	%rs2, [%rd616];
	ld.param.u64 	%rd617, [%rd616+24];
	cvta.to.global.u64 	%rd6, %rd617;
	add.s32 	%r1447, %r40, %r41;
	add.s32 	%r1448, %r1447, %r42;
	add.s32 	%r1449, %r1448, %r43;
	add.s32 	%r1450, %r1449, %r44;
	add.s32 	%r1451, %r1450, %r45;
	add.s32 	%r1452, %r1451, %r46;
	add.s32 	%r1453, %r1452, %r47;
	add.s32 	%r1454, %r1453, %r48;
	add.s32 	%r1455, %r1454, %r49;
	add.s32 	%r1456, %r1455, %r50;
	add.s32 	%r1457, %r1456, %r51;
	add.s32 	%r1458, %r1457, %r52;
	add.s32 	%r1459, %r1458, %r53;
	add.s32 	%r1460, %r1459, %r54;
	add.s32 	%r1461, %r1460, %r39;
	not.b32 	%r1462, %r1479;
	add.s32 	%r71, %r1461, %r1462;
	and.b32  	%r1463, %r71, 1536;
	setp.eq.s32 	%p496, %r1463, 1536;
	@%p496 bra 	$L__BB31_97;
	cvt.u64.u32 	%rd641, %r1479;
	shl.b32 	%r1464, %r1479, 2;
	mov.u32 	%r1465, _ZZN3cub18CUB_300001_SM_10006detail6select23DeviceSelectSweepKernelINS2_10policy_hubIjbiLb0ELNS0_10SelectImplE0EE10Policy1000EN6thrust24THRUST_300001_SM_1000_NS17counting_iteratorIjNS9_11use_defaultESB_SB_EENS9_18transform_iteratorI9NonZeroOpIiEPKiSB_SB_EEPjSJ_NS0_13ScanTileStateIiLb1EEENS0_8NullTypeESM_iNS2_19streaming_context_tIlLb1EEELS5_0EEEvT0_T1_T2_T3_T4_T5_T6_T7_iT8_NS1_7vsmem_tEE19static_temp_storage;
	add.s32 	%r1476, %r1465, %r1464;
	shr.u32 	%r1466, %r71, 9;
	add.s32 	%r1467, %r1466, 1;
	and.b32  	%r1468, %r1467, 3;
	neg.s32 	%r1475, %r1468;
$L__BB31_94:
	.pragma "nounroll";
	setp.ne.s16 	%p497, %rs2, 0;
	ld.shared.u32 	%r76, [%r1476];
	mov.b64 	%rd642, 0;
	@%p497 bra 	$L__BB31_96;
	ld.global.u64 	%rd642, [%rd6];
$L__BB31_96:
	add.s64 	%rd619, %rd642, %rd641;
	shl.b64 	%rd620, %rd619, 2;
	add.s64 	%rd621, %rd2, %rd620;
	st.global.u32 	[%rd621], %r76;
	add.s64 	%rd641, %rd641, 512;
	cvt.u32.u64 	%r1479, %rd641;
	add.s32 	%r1476, %r1476, 2048;
	add.s32 	%r1475, %r1475, 1;
	setp.ne.s32 	%p498, %r1475, 0;
	@%p498 bra 	$L__BB31_94;
$L__BB31_97:
	setp.lt.u32 	%p499, %r71, 1536;
	@%p499 bra 	$L__BB31_517;
	mul.wide.u32 	%rd623, %r1479, 4;
	add.s64 	%rd12, %rd2, %rd623;
	shl.b32 	%r1469, %r1479, 2;
	mov.u32 	%r1470, _ZZN3cub18CUB_300001_SM_10006detail6select23DeviceSelectSweepKernelINS2_10policy_hubIjbiLb0ELNS0_10SelectImplE0EE10Policy1000EN6thrust24THRUST_300001_SM_1000_NS17counting_iteratorIjNS9_11use_defaultESB_SB_EENS9_18transform_iteratorI9NonZeroOpIiEPKiSB_SB_EEPjSJ_NS0_13ScanTileStateIiLb1EEENS0_8NullTypeESM_iNS2_19streaming_context_tIlLb1EEELS5_0EEEvT0_T1_T2_T3_T4_T5_T6_T7_iT8_NS1_7vsmem_tEE19static_temp_storage;
	add.s32 	%r1471, %r1469, %r1470;
	add.s32 	%r1478, %r1471, 4096;
	mov.b64 	%rd643, 0;
$L__BB31_99:
	setp.ne.s16 	%p500, %rs2, 0;
	ld.shared.u32 	%r84, [%r1478+-4096];
	mov.b64 	%rd644, 0;
	@%p500 bra 	$L__BB31_101;
	ld.global.u64 	%rd644, [%rd6];
$L__BB31_101:
	setp.ne.s16 	%p501, %rs2, 0;
	shl.b64 	%rd626, %rd644, 2;
	add.s64 	%rd627, %rd643, %rd626;
	add.s64 	%rd628, %rd12, %rd627;
	st.global.u32 	[%rd628], %r84;
	ld.shared.u32 	%r85, [%r1478+-2048];
	mov.b64 	%rd645, 0;
	@%p501 bra 	$L__BB31_103;
	ld.global.u64 	%rd645, [%rd6];
$L__BB31_103:
	setp.ne.s16 	%p502, %rs2, 0;
	shl.b64 	%rd630, %rd645, 2;
	add.s64 	%rd631, %rd643, %rd630;
	add.s64 	%rd632, %rd12, %rd631;
	st.global.u32 	[%rd632+2048], %r85;
	ld.shared.u32 	%r86, [%r1478];
	mov.b64 	%rd646, 0;
	@%p502 bra 	$L__BB31_105;
	ld.global.u64 	%rd646, [%rd6];
$L__BB31_105:
	setp.ne.s16 	%p503, %rs2, 0;
	shl.b64 	%rd634, %rd646, 2;
	add.s64 	%rd635, %rd643, %rd634;
	add.s64 	%rd636, %rd12, %rd635;
	st.global.u32 	[%rd636+4096], %r86;
	ld.shared.u32 	%r87, [%r1478+2048];
	mov.b64 	%rd647, 0;
	@%p503 bra 	$L__BB31_107;
	ld.global.u64 	%rd647, [%rd6];
$L__BB31_107:
	shl.b64 	%rd637, %rd647, 2;
	add.s64 	%rd638, %rd643, %rd637;
	add.s64 	%rd639, %rd12, %rd638;
	st.global.u32 	[%rd639+6144], %r87;
	add.s32 	%r1479, %r1479, 2048;
	add.s64 	%rd643, %rd643, 8192;
	add.s32 	%r1478, %r1478, 8192;
	setp.lt.s32 	%p504, %r1479, %r1390;
	@%p504 bra 	$L__BB31_99;
	bra.uni 	$L__BB31_517;
$L__BB31_108:
	ld.param.u8 	%rs52, [%rd1];
	setp.eq.s16 	%p290, %rs52, 0;
	ld.param.u64 	%rd421, [%rd1+16];
	cvt.u32.u64 	%r995, %rd421;
	selp.b32 	%r996, %r995, 0, %p290;
	mov.u32 	%r1497, %tid.x;
	mul.lo.s32 	%r997, %r1497, 14;
	add.s32 	%r998, %r3, %r997;
	add.s32 	%r999, %r998, %r1;
	add.s32 	%r91, %r999, %r996;
	add.s32 	%r92, %r91, 1;
	add.s32 	%r93, %r91, 2;
	add.s32 	%r94, %r91, 3;
	add.s32 	%r95, %r91, 4;
	add.s32 	%r96, %r91, 5;
	add.s32 	%r97, %r91, 6;
	add.s32 	%r98, %r91, 7;
	add.s32 	%r99, %r91, 8;
	add.s32 	%r100, %r91, 9;
	add.s32 	%r101, %r91, 10;
	add.s32 	%r102, %r91, 11;
	add.s32 	%r103, %r91, 12;
	add.s32 	%r104, %r91, 13;
	bar.sync 	0;
	selp.b64 	%rd422, %rd421, 0, %p290;
	cvt.s64.s32 	%rd423, %r3;
	add.s64 	%rd424, %rd422, %rd423;
	cvt.u64.u32 	%rd425, %r997;
	add.s64 	%rd426, %rd424, %rd425;
	shl.b64 	%rd427, %rd426, 2;
	add.s64 	%rd428, %rd4, %rd427;
	ld.global.u32 	%r105, [%rd428];
	setp.ne.s32 	%p291, %r105, 0;
	ld.global.u32 	%r106, [%rd428+4];
	setp.ne.s32 	%p292, %r106, 0;
	ld.global.u32 	%r107, [%rd428+8];
	setp.ne.s32 	%p293, %r107, 0;
	ld.global.u32 	%r108, [%rd428+12];
	setp.ne.s32 	%p294, %r108, 0;
	ld.global.u32 	%r109, [%rd428+16];
	setp.ne.s32 	%p295, %r109, 0;
	ld.global.u32 	%r110, [%rd428+20];
	setp.ne.s32 	%p296, %r110, 0;
	ld.global.u32 	%r111, [%rd428+24];
	setp.ne.s32 	%p297, %r111, 0;
	ld.global.u32 	%r112, [%rd428+28];
	setp.ne.s32 	%p298, %r112, 0;
	ld.global.u32 	%r113, [%rd428+32];
	setp.ne.s32 	%p299, %r113, 0;
	ld.global.u32 	%r114, [%rd428+36];
	setp.ne.s32 	%p300, %r114, 0;
	ld.global.u32 	%r115, [%rd428+40];
	setp.ne.s32 	%p301, %r115, 0;
	ld.global.u32 	%r116, [%rd428+44];
	setp.ne.s32 	%p302, %r116, 0;
	ld.global.u32 	%r117, [%rd428+48];
	setp.ne.s32 	%p303, %r117, 0;
	ld.global.u32 	%r118, [%rd428+52];
	setp.ne.s32 	%p304, %r118, 0;
	selp.u32 	%r1000, 1, 0, %p291;
	selp.u32 	%r1001, 1, 0, %p292;
	selp.u32 	%r1002, 1, 0, %p293;
	selp.u32 	%r1003, 1, 0, %p294;
	selp.u32 	%r1004, 1, 0, %p295;
	selp.u32 	%r1005, 1, 0, %p296;
	selp.u32 	%r1006, 1, 0, %p297;
	selp.u32 	%r1007, 1, 0, %p298;
	selp.u32 	%r1008, 1, 0, %p299;
	selp.u32 	%r1009, 1, 0, %p300;
	selp.u32 	%r1010, 1, 0, %p301;
	selp.u32 	%r1011, 1, 0, %p302;
	selp.u32 	%r1012, 1, 0, %p303;
	selp.u32 	%r1013, 1, 0, %p304;
	bar.sync 	0;
	add.s32 	%r119, %r1001, %r1000;
	add.s32 	%r120, %r119, %r1002;
	add.s32 	%r121, %r120, %r1003;
	add.s32 	%r122, %r121, %r1004;
	add.s32 	%r123, %r122, %r1005;
	add.s32 	%r1014, %r123, %r1006;
	add.s32 	%r1015, %r1014, %r1007;
	add.s32 	%r124, %r1015, %r1008;
	add.s32 	%r125, %r124, %r1009;
	add.s32 	%r1016, %r125, %r1010;
	add.s32 	%r126, %r1016, %r1011;
	add.s32 	%r1017, %r126, %r1012;
	add.s32 	%r969, %r1017, %r1013;
	shr.u32 	%r128, %r1497, 5;
	// begin inline asm
	mov.u32 %r964, %laneid;
	// end inline asm
	mov.b32 	%r967, 1;
	mov.b32 	%r992, 0;
	mov.b32 	%r994, -1;
	// begin inline asm
	{  .reg .s32 r0;  .reg .pred p;  shfl.sync.up.b32 r0|p, %r969, %r967, %r992, %r994;  @p add.s32 r0, r0, %r969;  mov.s32 %r965, r0;}
	// end inline asm
	mov.b32 	%r973, 2;
	// begin inline asm
	{  .reg .s32 r0;  .reg .pred p;  shfl.sync.up.b32 r0|p, %r965, %r973, %r992, %r994;  @p add.s32 r0, r0, %r965;  mov.s32 %r971, r0;}
	// end inline asm
	mov.b32 	%r979, 4;
	// begin inline asm
	{  .reg .s32 r0;  .reg .pred p;  shfl.sync.up.b32 r0|p, %r971, %r979, %r992, %r994;  @p add.s32 r0, r0, %r971;  mov.s32 %r977, r0;}
	// end inline asm
	mov.b32 	%r985, 8;
	// begin inline asm
	{  .reg .s32 r0;  .reg .pred p;  shfl.sync.up.b32 r0|p, %r977, %r985, %r992, %r994;  @p add.s32 r0, r0, %r977;  mov.s32 %r983, r0;}
	// end inline asm
	mov.b32 	%r991, 16;
	// begin inline asm
	{  .reg .s32 r0;  .reg .pred p;  shfl.sync.up.b32 r0|p, %r983, %r991, %r992, %r994;  @p add.s32 r0, r0, %r983;  mov.s32 %r989, r0;}
	// end inline asm
	setp.ne.s32 	%p305, %r964, 31;
	@%p305 bra 	$L__BB31_110;
	shl.b32 	%r1018, %r128, 2;
	mov.u32 	%r1019, _ZZN3cub18CUB_300001_SM_10006detail6select23DeviceSelectSweepKernelINS2_10policy_hubIjbiLb0ELNS0_10SelectImplE0EE10Policy1000EN6thrust24THRUST_300001_SM_1000_NS17counting_iteratorIjNS9_11use_defaultESB_SB_EENS9_18transform_iteratorI9NonZeroOpIiEPKiSB_SB_EEPjSJ_NS0_13ScanTileStateIiLb1EEENS0_8NullTypeESM_iNS2_19streaming_context_tIlLb1EEELS5_0EEEvT0_T1_T2_T3_T4_T5_T6_T7_iT8_NS1_7vsmem_tEE19static_temp_storage;
	add.s32 	%r1020, %r1019, %r1018;
	st.shared.u32 	[%r1020], %r989;
$L__BB31_110:
	sub.s32 	%r1021, %r989, %r969;
	bar.sync 	0;
	ld.shared.v4.u32 	{%r1022, %r1023, %r1024, %r1025}, [_ZZN3cub18CUB_300001_SM_10006detail6select23DeviceSelectSweepKernelINS2_10policy_hubIjbiLb0ELNS0_10SelectImplE0EE10Policy1000EN6thrust24THRUST_300001_SM_1000_NS17counting_iteratorIjNS9_11use_defaultESB_SB_EENS9_18transform_iteratorI9NonZeroOpIiEPKiSB_SB_EEPjSJ_NS0_13ScanTileStateIiLb1EEENS0_8NullTypeESM_iNS2_19streaming_context_tIlLb1EEELS5_0EEEvT0_T1_T2_T3_T4_T5_T6_T7_iT8_NS1_7vsmem_tEE19static_temp_storage];
	add.s32 	%r1026, %r1023, %r1022;
	setp.eq.s32 	%p306, %r128, 2;
	selp.b32 	%r1027, %r1026, %r1022, %p306;
	add.s32 	%r1028, %r1026, %r1024;
	setp.eq.s32 	%p307, %r128, 3;
	selp.b32 	%r1029, %r1028, %r1027, %p307;
	add.s32 	%r1030, %r1028, %r1025;
	setp.eq.s32 	%p308, %r128, 4;
	selp.b32 	%r1031, %r1030, %r1029, %p308;
	ld.shared.v4.u32 	{%r1032, %r1033, %r1034, %r1035}, [_ZZN3cub18CUB_300001_SM_10006detail6select23DeviceSelectSweepKernelINS2_10policy_hubIjbiLb0ELNS0_10SelectImplE0EE10Policy1000EN6thrust24THRUST_300001_SM_1000_NS17counting_iteratorIjNS9_11use_defaultESB_SB_EENS9_18transform_iteratorI9NonZeroOpIiEPKiSB_SB_EEPjSJ_NS0_13ScanTileStateIiLb1EEENS0_8NullTypeESM_iNS2_19streaming_context_tIlLb1EEELS5_0EEEvT0_T1_T2_T3_T4_T5_T6_T7_iT8_NS1_7vsmem_tEE19static_temp_storage+16];
	add.s32 	%r1036, %r1030, %r1032;
	setp.eq.s32 	%p309, %r128, 5;
	selp.b32 	%r1037, %r1036, %r1031, %p309;
	add.s32 	%r1038, %r1036, %r1033;
	setp.eq.s32 	%p310, %r128, 6;
	selp.b32 	%r1039, %r1038, %r1037, %p310;
	add.s32 	%r1040, %r1038, %r1034;
	setp.eq.s32 	%p311, %r128, 7;
	selp.b32 	%r1041, %r1040, %r1039, %p311;
	add.s32 	%r1042, %r1040, %r1035;
	setp.eq.s32 	%p312, %r128, 8;
	selp.b32 	%r1043, %r1042, %r1041, %p312;
	ld.shared.v4.u32 	{%r1044, %r1045, %r1046, %r1047}, [_ZZN3cub18CUB_300001_SM_10006detail6select23DeviceSelectSweepKernelINS2_10policy_hubIjbiLb0ELNS0_10SelectImplE0EE10Policy1000EN6thrust24THRUST_300001_SM_1000_NS17counting_iteratorIjNS9_11use_defaultESB_SB_EENS9_18transform_iteratorI9NonZeroOpIiEPKiSB_SB_EEPjSJ_NS0_13ScanTileStateIiLb1EEENS0_8NullTypeESM_iNS2_19streaming_context_tIlLb1EEELS5_0EEEvT0_T1_T2_T3_T4_T5_T6_T7_iT8_NS1_7vsmem_tEE19static_temp_storage+32];
	add.s32 	%r1048, %r1042, %r1044;
	setp.eq.s32 	%p313, %r128, 9;
	selp.b32 	%r1049, %r1048, %r1043, %p313;
	add.s32 	%r1050, %r1048, %r1045;
	setp.eq.s32 	%p314, %r128, 10;
	selp.b32 	%r1051, %r1050, %r1049, %p314;
	add.s32 	%r1052, %r1050, %r1046;
	setp.eq.s32 	%p315, %r128, 11;
	selp.b32 	%r1053, %r1052, %r1051, %p315;
	add.s32 	%r1054, %r1052, %r1047;
	setp.eq.s32 	%p316, %r128, 12;
	selp.b32 	%r1055, %r1054, %r1053, %p316;
	ld.shared.v4.u32 	{%r1056, %r1057, %r1058, %r1059}, [_ZZN3cub18CUB_300001_SM_10006detail6select23DeviceSelectSweepKernelINS2_10policy_hubIjbiLb0ELNS0_10SelectImplE0EE10Policy1000EN6thrust24THRUST_300001_SM_1000_NS17counting_iteratorIjNS9_11use_defaultESB_SB_EENS9_18transform_iteratorI9NonZeroOpIiEPKiSB_SB_EEPjSJ_NS0_13ScanTileStateIiLb1EEENS0_8NullTypeESM_iNS2_19streaming_context_tIlLb1EEELS5_0EEEvT0_T1_T2_T3_T4_T5_T6_T7_iT8_NS1_7vsmem_tEE19static_temp_storage+48];
	add.s32 	%r1060, %r1054, %r1056;
	setp.eq.s32 	%p317, %r128, 13;
	selp.b32 	%r1061, %r1060, %r1055, %p317;
	add.s32 	%r1062, %r1060, %r1057;
	setp.eq.s32 	%p318, %r128, 14;
	selp.b32 	%r1063, %r1062, %r1061, %p318;
	add.s32 	%r1064, %r1062, %r1058;
	setp.eq.s32 	%p319, %r128, 15;
	selp.b32 	%r1065, %r1064, %r1063, %p319;
	add.s32 	%r131, %r1064, %r1059;
	setp.gt.u32 	%p320, %r1497, 31;
	setp.lt.u32 	%p321, %r1497, 32;
	setp.eq.s32 	%p322, %r964, 0;
	selp.b32 	%r1066, 0, %r1021, %p322;
	add.s32 	%r1493, %r1065, %r1066;
	selp.b32 	%r133, %r1021, %r1493, %p321;
	@%p320 bra 	$L__BB31_126;
	setp.ne.s32 	%p323, %r1497, 0;
	mul.wide.s32 	%rd429, %r1480, 8;
	add.s64 	%rd51, %rd3, %rd429;
	@%p323 bra 	$L__BB31_113;
	st.shared.u32 	[_ZZN3cub18CUB_300001_SM_10006detail6select23DeviceSelectSweepKernelINS2_10policy_hubIjbiLb0ELNS0_10SelectImplE0EE10Policy1000EN6thrust24THRUST_300001_SM_1000_NS17counting_iteratorIjNS9_11use_defaultESB_SB_EENS9_18transform_iteratorI9NonZeroOpIiEPKiSB_SB_EEPjSJ_NS0_13ScanTileStateIiLb1EEENS0_8NullTypeESM_iNS2_19streaming_context_tIlLb1EEELS5_0EEEvT0_T1_T2_T3_T4_T5_T6_T7_iT8_NS1_7vsmem_tEE19static_temp_storage+108], %r131;
	add.s64 	%rd430, %rd51, 256;
	mov.b32 	%r1067, 100;
	// begin inline asm
	st.relaxed.gpu.v2.u32 [%rd430], {%r1067, %r131};
	// end inline asm
$L__BB31_113:
	not.b32 	%r1073, %r1497;
	add.s32 	%r1488, %r1480, %r1073;
	mov.b32 	%r1069, 675;
	// begin inline asm
	nanosleep.u32 %r1069;
	// end inline asm
	mul.wide.s32 	%rd432, %r1488, 8;
	add.s64 	%rd433, %rd3, %rd432;
	add.s64 	%rd431, %rd433, 256;
	// begin inline asm
	ld.relaxed.gpu.v2.u32 {%r1490, %r1482}, [%rd431];
	// end inline asm
	mov.b32 	%r1483, 422;
$L__BB31_114:
	setp.eq.s32 	%p324, %r1490, 99;
	mov.b32 	%r1074, -1;
	vote.sync.any.pred 	%p325, %p324, %r1074;
	not.pred 	%p326, %p325;
	@%p326 bra 	$L__BB31_116;
	mul.lo.s32 	%r1251, %r1480, 16807;
	and.b32  	%r1480, %r1251, 2147483647;
	add.s32 	%r1252, %r1483, 1;
	rem.u32 	%r1248, %r1480, %r1252;
	// begin inline asm
	nanosleep.u32 %r1248;
	// end inline asm
	shr.u32 	%r1483, %r1483, 1;
	// begin inline asm
	ld.relaxed.gpu.v2.u32 {%r1490, %r1482}, [%rd431];
	// end inline asm
	bra.uni 	$L__BB31_114;
$L__BB31_116:
	setp.eq.s32 	%p327, %r1490, 101;
	mov.b32 	%r1101, -1;
	vote.sync.ballot.b32 	%r1103, %p327, %r1101;
	// begin inline asm
	mov.u32 %r1076, %lanemask_ge;
	// end inline asm
	and.b32  	%r1104, %r1103, %r1076;
	or.b32  	%r1105, %r1104, -2147483648;
	add.s32 	%r1106, %r1105, -1;
	not.b32 	%r1107, %r1105;
	and.b32  	%r1108, %r1107, %r1106;
	popc.b32 	%r1080, %r1108;
	mov.b32 	%r1079, 1;
	// begin inline asm
	shfl.sync.down.b32 %r1077, %r1482, %r1079, %r1080, %r1101;
	// end inline asm
	setp.lt.s32 	%p329, %r964, %r1080;
	selp.b32 	%r1109, %r1077, 0, %p329;
	add.s32 	%r1083, %r1109, %r1482;
	mov.b32 	%r1084, 2;
	// begin inline asm
	shfl.sync.down.b32 %r1082, %r1083, %r1084, %r1080, %r1101;
	// end inline asm
	add.s32 	%r1110, %r964, 2;
	setp.gt.s32 	%p330, %r1110, %r1080;
	selp.b32 	%r1111, 0, %r1082, %p330;
	add.s32 	%r1088, %r1083, %r1111;
	mov.b32 	%r1089, 4;
	// begin inline asm
	shfl.sync.down.b32 %r1087, %r1088, %r1089, %r1080, %r1101;
	// end inline asm
	add.s32 	%r1112, %r964, 4;
	setp.gt.s32 	%p331, %r1112, %r1080;
	selp.b32 	%r1113, 0, %r1087, %p331;
	add.s32 	%r1093, %r1088, %r1113;
	mov.b32 	%r1094, 8;
	// begin inline asm
	shfl.sync.down.b32 %r1092, %r1093, %r1094, %r1080, %r1101;
	// end inline asm
	add.s32 	%r1114, %r964, 8;
	setp.gt.s32 	%p332, %r1114, %r1080;
	selp.b32 	%r1115, 0, %r1092, %p332;
	add.s32 	%r1098, %r1093, %r1115;
	mov.b32 	%r1099, 16;
	// begin inline asm
	shfl.sync.down.b32 %r1097, %r1098, %r1099, %r1080, %r1101;
	// end inline asm
	add.s32 	%r1116, %r964, 16;
	setp.gt.s32 	%p333, %r1116, %r1080;
	selp.b32 	%r1117, 0, %r1097, %p333;
	add.s32 	%r1486, %r1098, %r1117;
	add.s64 	%rd53, %rd3, 256;
	mov.b32 	%r1484, 422;
$L__BB31_117:
	setp.ne.s32 	%p334, %r1490, 101;
	mov.b32 	%r1118, -1;
	vote.sync.all.pred 	%p335, %p334, %r1118;
	not.pred 	%p336, %p335;
	@%p336 bra 	$L__BB31_122;
	shr.u32 	%r1484, %r1484, 1;
	mul.wide.s32 	%rd529, %r1488, 8;
	add.s64 	%rd530, %rd53, %rd529;
	add.s64 	%rd528, %rd530, -256;
	// begin inline asm
	ld.relaxed.gpu.v2.u32 {%r1490, %r1491}, [%rd528];
	// end inline asm
	mov.u32 	%r1492, %r1484;
$L__BB31_119:
	setp.eq.s32 	%p398, %r1490, 99;
	mov.b32 	%r1200, -1;
	vote.sync.any.pred 	%p399, %p398, %r1200;
	not.pred 	%p400, %p399;
	@%p400 bra 	$L__BB31_121;
	mul.lo.s32 	%r1246, %r1480, 16807;
	and.b32  	%r1480, %r1246, 2147483647;
	add.s32 	%r1247, %r1492, 1;
	rem.u32 	%r1243, %r1480, %r1247;
	// begin inline asm
	nanosleep.u32 %r1243;
	// end inline asm
	shr.u32 	%r1492, %r1492, 1;
	// begin inline asm
	ld.relaxed.gpu.v2.u32 {%r1490, %r1491}, [%rd528];
	// end inline asm
	bra.uni 	$L__BB31_119;
$L__BB31_121:
	setp.eq.s32 	%p401, %r1490, 101;
	mov.b32 	%r1226, -1;
	vote.sync.ballot.b32 	%r1227, %p401, %r1226;
	and.b32  	%r1228, %r1227, %r1076;
	or.b32  	%r1229, %r1228, -2147483648;
	add.s32 	%r1230, %r1229, -1;
	not.b32 	%r1231, %r1229;
	and.b32  	%r1232, %r1231, %r1230;
	popc.b32 	%r1205, %r1232;
	mov.b32 	%r1204, 1;
	// begin inline asm
	shfl.sync.down.b32 %r1202, %r1491, %r1204, %r1205, %r1226;
	// end inline asm
	setp.lt.s32 	%p403, %r964, %r1205;
	selp.b32 	%r1233, %r1202, 0, %p403;
	add.s32 	%r1208, %r1233, %r1491;
	mov.b32 	%r1209, 2;
	// begin inline asm
	shfl.sync.down.b32 %r1207, %r1208, %r1209, %r1205, %r1226;
	// end inline asm
	setp.gt.s32 	%p404, %r1110, %r1205;
	selp.b32 	%r1235, 0, %r1207, %p404;
	add.s32 	%r1213, %r1208, %r1235;
	mov.b32 	%r1214, 4;
	// begin inline asm
	shfl.sync.down.b32 %r1212, %r1213, %r1214, %r1205, %r1226;
	// end inline asm
	setp.gt.s32 	%p405, %r1112, %r1205;
	selp.b32 	%r1237, 0, %r1212, %p405;
	add.s32 	%r1218, %r1213, %r1237;
	mov.b32 	%r1219, 8;
	// begin inline asm
	shfl.sync.down.b32 %r1217, %r1218, %r1219, %r1205, %r1226;
	// end inline asm
	setp.gt.s32 	%p406, %r1114, %r1205;
	selp.b32 	%r1239, 0, %r1217, %p406;
	add.s32 	%r1223, %r1218, %r1239;
	mov.b32 	%r1224, 16;
	// begin inline asm
	shfl.sync.down.b32 %r1222, %r1223, %r1224, %r1205, %r1226;
	// end inline asm
	setp.gt.s32 	%p407, %r1116, %r1205;
	selp.b32 	%r1241, 0, %r1222, %p407;
	add.s32 	%r1242, %r1241, %r1486;
	add.s32 	%r1486, %r1242, %r1223;
	add.s32 	%r1488, %r1488, -32;
	bra.uni 	$L__BB31_117;
$L__BB31_122:
	setp.ne.s32 	%p337, %r1497, 0;
	@%p337 bra 	$L__BB31_124;
	add.s32 	%r1121, %r1486, %r131;
	add.s64 	%rd434, %rd51, 256;
	mov.b32 	%r1120, 101;
	// begin inline asm
	st.relaxed.gpu.v2.u32 [%rd434], {%r1120, %r1121};
	// end inline asm
	st.shared.u32 	[_ZZN3cub18CUB_300001_SM_10006detail6select23DeviceSelectSweepKernelINS2_10policy_hubIjbiLb0ELNS0_10SelectImplE0EE10Policy1000EN6thrust24THRUST_300001_SM_1000_NS17counting_iteratorIjNS9_11use_defaultESB_SB_EENS9_18transform_iteratorI9NonZeroOpIiEPKiSB_SB_EEPjSJ_NS0_13ScanTileStateIiLb1EEENS0_8NullTypeESM_iNS2_19streaming_context_tIlLb1EEELS5_0EEEvT0_T1_T2_T3_T4_T5_T6_T7_iT8_NS1_7vsmem_tEE19static_temp_storage+100], %r1486;
	st.shared.u32 	[_ZZN3cub18CUB_300001_SM_10006detail6select23DeviceSelectSweepKernelINS2_10policy_hubIjbiLb0ELNS0_10SelectImplE0EE10Policy1000EN6thrust24THRUST_300001_SM_1000_NS17counting_iteratorIjNS9_11use_defaultESB_SB_EENS9_18transform_iteratorI9NonZeroOpIiEPKiSB_SB_EEPjSJ_NS0_13ScanTileStateIiLb1EEENS0_8NullTypeESM_iNS2_19streaming_context_tIlLb1EEELS5_0EEEvT0_T1_T2_T3_T4_T5_T6_T7_iT8_NS1_7vsmem_tEE19static_temp_storage+104], %r1121;
$L__BB31_124:
	setp.ne.s32 	%p338, %r964, 0;
	mov.u32 	%r1493, %r133;
	@%p338 bra 	$L__BB31_126;
	st.shared.u32 	[_ZZN3cub18CUB_300001_SM_10006detail6select23DeviceSelectSweepKernelINS2_10policy_hubIjbiLb0ELNS0_10SelectImplE0EE10Policy1000EN6thrust24THRUST_300001_SM_1000_NS17counting_iteratorIjNS9_11use_defaultESB_SB_EENS9_18transform_iteratorI9NonZeroOpIiEPKiSB_SB_EEPjSJ_NS0_13ScanTileStateIiLb1EEENS0_8NullTypeESM_iNS2_19streaming_context_tIlLb1EEELS5_0EEEvT0_T1_T2_T3_T4_T5_T6_T7_iT8_NS1_7vsmem_tEE19static_temp_storage+80], %r1486;
	mov.u32 	%r1493, %r1486;
$L__BB31_126:
	mov.u64 	%rd54, %rd194;
	bar.sync 	0;
	setp.eq.s32 	%p339, %r1497, 0;
	ld.shared.u32 	%r1122, [_ZZN3cub18CUB_300001_SM_10006detail6select23DeviceSelectSweepKernelINS2_10policy_hubIjbiLb0ELNS0_10SelectImplE0EE10Policy1000EN6thrust24THRUST_300001_SM_1000_NS17counting_iteratorIjNS9_11use_defaultESB_SB_EENS9_18transform_iteratorI9NonZeroOpIiEPKiSB_SB_EEPjSJ_NS0_13ScanTileStateIiLb1EEENS0_8NullTypeESM_iNS2_19streaming_context_tIlLb1EEELS5_0EEEvT0_T1_T2_T3_T4_T5_T6_T7_iT8_NS1_7vsmem_tEE19static_temp_storage+80];
	selp.b32 	%r1123, 0, %r1122, %p339;
	add.s32 	%r170, %r1123, %r1493;
	setp.ne.s32 	%p340, %r105, 0;
	selp.u32 	%r1124, 1, 0, %p340;
	add.s32 	%r171, %r170, %r1124;
	add.s32 	%r172, %r119, %r170;
	add.s32 	%r173, %r120, %r170;
	add.s32 	%r174, %r121, %r170;
	add.s32 	%r175, %r122, %r170;
	add.s32 	%r176, %r123, %r170;
	setp.ne.s32 	%p341, %r111, 0;
	selp.u32 	%r1125, 1, 0, %p341;
	add.s32 	%r177, %r176, %r1125;
	setp.ne.s32 	%p342, %r112, 0;
	selp.u32 	%r1126, 1, 0, %p342;
	add.s32 	%r178, %r177, %r1126;
	add.s32 	%r179, %r124, %r170;
	add.s32 	%r180, %r125, %r170;
	setp.ne.s32 	%p343, %r115, 0;
	selp.u32 	%r1127, 1, 0, %p343;
	add.s32 	%r181, %r180, %r1127;
	add.s32 	%r182, %r126, %r170;
	setp.ne.s32 	%p344, %r117, 0;
	selp.u32 	%r1128, 1, 0, %p344;
	add.s32 	%r183, %r182, %r1128;
	ld.shared.u32 	%r184, [_ZZN3cub18CUB_300001_SM_10006detail6select23DeviceSelectSweepKernelINS2_10policy_hubIjbiLb0ELNS0_10SelectImplE0EE10Policy1000EN6thrust24THRUST_300001_SM_1000_NS17counting_iteratorIjNS9_11use_defaultESB_SB_EENS9_18transform_iteratorI9NonZeroOpIiEPKiSB_SB_EEPjSJ_NS0_13ScanTileStateIiLb1EEENS0_8NullTypeESM_iNS2_19streaming_context_tIlLb1EEELS5_0EEEvT0_T1_T2_T3_T4_T5_T6_T7_iT8_NS1_7vsmem_tEE19static_temp_storage+108];
	ld.shared.u32 	%r185, [_ZZN3cub18CUB_300001_SM_10006detail6select23DeviceSelectSweepKernelINS2_10policy_hubIjbiLb0ELNS0_10SelectImplE0EE10Policy1000EN6thrust24THRUST_300001_SM_1000_NS17counting_iteratorIjNS9_11use_defaultESB_SB_EENS9_18transform_iteratorI9NonZeroOpIiEPKiSB_SB_EEPjSJ_NS0_13ScanTileStateIiLb1EEENS0_8NullTypeESM_iNS2_19streaming_context_tIlLb1EEELS5_0EEEvT0_T1_T2_T3_T4_T5_T6_T7_iT8_NS1_7vsmem_tEE19static_temp_storage+100];
	setp.gt.s32 	%p345, %r184, 512;
	@%p345 bra 	$L__BB31_183;
	setp.ne.s32 	%p346, %r105, 0;
	ld.param.u8 	%rs3, [%rd54];
	ld.param.u64 	%rd435, [%rd54+24];
	cvta.to.global.u64 	%rd55, %rd435;
	@%p346 bra 	$L__BB31_128;
	bra.uni 	$L__BB31_131;
$L__BB31_128:
	setp.ne.s16 	%p347, %rs3, 0;
	mov.b64 	%rd667, 0;
	@%p347 bra 	$L__BB31_130;
	ld.global.u64 	%rd667, [%rd55];
$L__BB31_130:
	cvt.s64.s32 	%rd437, %r170;
	add.s64 	%rd438, %rd667, %rd437;
	shl.b64 	%rd439, %rd438, 2;
	add.s64 	%rd440, %rd2, %rd439;
	st.global.u32 	[%rd440], %r91;
$L__BB31_131:
	setp.eq.s32 	%p348, %r106, 0;
	@%p348 bra 	$L__BB31_135;
	setp.ne.s16 	%p349, %rs3, 0;
	mov.b64 	%rd668, 0;
	@%p349 bra 	$L__BB31_134;
	ld.global.u64 	%rd668, [%rd55];
$L__BB31_134:
	cvt.s64.s32 	%rd442, %r171;
	add.s64 	%rd443, %rd668, %rd442;
	shl.b64 	%rd444, %rd443, 2;
	add.s64 	%rd445, %rd2, %rd444;
	st.global.u32 	[%rd445], %r92;
$L__BB31_135:
	setp.eq.s32 	%p350, %r107, 0;
	@%p350 bra 	$L__BB31_139;
	setp.ne.s16 	%p351, %rs3, 0;
	mov.b64 	%rd669, 0;
	@%p351 bra 	$L__BB31_138;
	ld.global.u64 	%rd669, [%rd55];
$L__BB31_138:
	cvt.s64.s32 	%rd447, %r172;
	add.s64 	%rd448, %rd669, %rd447;
	shl.b64 	%rd449, %rd448, 2;
	add.s64 	%rd450, %rd2, %rd449;
	st.global.u32 	[%rd450], %r93;
$L__BB31_139:
	setp.eq.s32 	%p352, %r108, 0;
	@%p352 bra 	$L__BB31_143;
	setp.ne.s16 	%p353, %rs3, 0;
	mov.b64 	%rd670, 0;
	@%p353 bra 	$L__BB31_142;
	ld.global.u64 	%rd670, [%rd55];
$L__BB31_142:
	cvt.s64.s32 	%rd452, %r173;
	add.s64 	%rd453, %rd670, %rd452;
	shl.b64 	%rd454, %rd453, 2;
	add.s64 	%rd455, %rd2, %rd454;
	st.global.u32 	[%rd455], %r94;
$L__BB31_143:
	setp.eq.s32 	%p354, %r109, 0;
	@%p354 bra 	$L__BB31_147;
	setp.ne.s16 	%p355, %rs3, 0;
	mov.b64 	%rd671, 0;
	@%p355 bra 	$L__BB31_146;
	ld.global.u64 	%rd671, [%rd55];
$L__BB31_146:
	cvt.s64.s32 	%rd457, %r174;
	add.s64 	%rd458, %rd671, %rd457;
	shl.b64 	%rd459, %rd458, 2;
	add.s64 	%rd460, %rd2, %rd459;
	st.global.u32 	[%rd460], %r95;
$L__BB31_147:
	setp.eq.s32 	%p356, %r110, 0;
	@%p356 bra 	$L__BB31_151;
	setp.ne.s16 	%p357, %rs3, 0;
	mov.b64 	%rd672, 0;
	@%p357 bra 	$L__BB31_150;
	ld.global.u64 	%rd672, [%rd55];
$L__BB31_150:
	cvt.s64.s32 	%rd462, %r175;
	add.s64 	%rd463, %rd672, %rd462;
	shl.b64 	%rd464, %rd463, 2;
	add.s64 	%rd465, %rd2, %rd464;
	st.global.u32 	[%rd465], %r96;
$L__BB31_151:
	setp.eq.s32 	%p358, %r111, 0;
	@%p358 bra 	$L__BB31_155;
	setp.ne.s16 	%p359, %rs3, 0;
	mov.b64 	%rd673, 0;
	@%p359 bra 	$L__BB31_154;
	ld.global.u64 	%rd673, [%rd55];
$L__BB31_154:
	cvt.s64.s32 	%rd467, %r176;
	add.s64 	%rd468, %rd673, %rd467;
	shl.b64 	%rd469, %rd468, 2;
	add.s64 	%rd470, %rd2, %rd469;
	st.global.u32 	[%rd470], %r97;
$L__BB31_155:
	setp.eq.s32 	%p360, %r112, 0;
	@%p360 bra 	$L__BB31_159;
	setp.ne.s16 	%p361, %rs3, 0;
	mov.b64 	%rd674, 0;
	@%p361 bra 	$L__BB31_158;
	ld.global.u64 	%rd674, [%rd55];
$L__BB31_158:
	cvt.s64.s32 	%rd472, %r177;
	add.s64 	%rd473, %rd674, %rd472;
	shl.b64 	%rd474, %rd473, 2;
	add.s64 	%rd475, %rd2, %rd474;
	st.global.u32 	[%rd475], %r98;
$L__BB31_159:
	setp.eq.s32 	%p362, %r113, 0;
	@%p362 bra 	$L__BB31_163;
	setp.ne.s16 	%p363, %rs3, 0;
	mov.b64 	%rd675, 0;
	@%p363 bra 	$L__BB31_162;
	ld.global.u64 	%rd675, [%rd55];
$L__BB31_162:
	cvt.s64.s32 	%rd477, %r178;
	add.s64 	%rd478, %rd675, %rd477;
	shl.b64 	%rd479, %rd478, 2;
	add.s64 	%rd480, %rd2, %rd479;
	st.global.u32 	[%rd480], %r99;
$L__BB31_163:
	setp.eq.s32 	%p364, %r114, 0;
	@%p364 bra 	$L__BB31_167;
	setp.ne.s16 	%p365, %rs3, 0;
	mov.b64 	%rd676, 0;
	@%p365 bra 	$L__BB31_166;
	ld.global.u64 	%rd676, [%rd55];
$L__BB31_166:
	cvt.s64.s32 	%rd482, %r179;
	add.s64 	%rd483, %rd676, %rd482;
	shl.b64 	%rd484, %rd483, 2;
	add.s64 	%rd485, %rd2, %rd484;
	st.global.u32 	[%rd485], %r100;
$L__BB31_167:
	setp.eq.s32 	%p366, %r115, 0;
	@%p366 bra 	$L__BB31_171;
	setp.ne.s16 	%p367, %rs3, 0;
	mov.b64 	%rd677, 0;
	@%p367 bra 	$L__BB31_170;
	ld.global.u64 	%rd677, [%rd55];
$L__BB31_170:
	cvt.s64.s32 	%rd487, %r180;
	add.s64 	%rd488, %rd677, %rd487;
	shl.b64 	%rd489, %rd488, 2;
	add.s64 	%rd490, %rd2, %rd489;
	st.global.u32 	[%rd490], %r101;
$L__BB31_171:
	setp.eq.s32 	%p368, %r116, 0;
	@%p368 bra 	$L__BB31_175;
	setp.ne.s16 	%p369, %rs3, 0;
	mov.b64 	%rd678, 0;
	@%p369 bra 	$L__BB31_174;
	ld.global.u64 	%rd678, [%rd55];
$L__BB31_174:
	cvt.s64.s32 	%rd492, %r181;
	add.s64 	%rd493, %rd678, %rd492;
	shl.b64 	%rd494, %rd493, 2;
	add.s64 	%rd495, %rd2, %rd494;
	st.global.u32 	[%rd495], %r102;
$L__BB31_175:
	setp.eq.s32 	%p370, %r117, 0;
	@%p370 bra 	$L__BB31_179;
	setp.ne.s16 	%p371, %rs3, 0;
	mov.b64 	%rd679, 0;
	@%p371 bra 	$L__BB31_178;
	ld.global.u64 	%rd679, [%rd55];
$L__BB31_178:
	cvt.s64.s32 	%rd497, %r182;
	add.s64 	%rd498, %rd679, %rd497;
	shl.b64 	%rd499, %rd498, 2;
	add.s64 	%rd500, %rd2, %rd499;
	st.global.u32 	[%rd500], %r103;
$L__BB31_179:
	setp.eq.s32 	%p372, %r118, 0;
	@%p372 bra 	$L__BB31_517;
	setp.ne.s16 	%p373, %rs3, 0;
	mov.b64 	%rd680, 0;
	@%p373 bra 	$L__BB31_182;
	ld.global.u64 	%rd680, [%rd55];
$L__BB31_182:
	cvt.s64.s32 	%rd502, %r183;
	add.s64 	%rd503, %rd680, %rd502;
	shl.b64 	%rd504, %rd503, 2;
	add.s64 	%rd505, %rd2, %rd504;
	st.global.u32 	[%rd505], %r104;
	bra.uni 	$L__BB31_517;
$L__BB31_183:
	setp.eq.s32 	%p374, %r105, 0;
	bar.sync 	0;
	@%p374 bra 	$L__BB31_185;
	sub.s32 	%r1129, %r170, %r185;
	shl.b32 	%r1130, %r1129, 2;
	mov.u32 	%r1131, _ZZN3cub18CUB_300001_SM_10006detail6select23DeviceSelectSweepKernelINS2_10policy_hubIjbiLb0ELNS0_10SelectImplE0EE10Policy1000EN6thrust24THRUST_300001_SM_1000_NS17counting_iteratorIjNS9_11use_defaultESB_SB_EENS9_18transform_iteratorI9NonZeroOpIiEPKiSB_SB_EEPjSJ_NS0_13ScanTileStateIiLb1EEENS0_8NullTypeESM_iNS2_19streaming_context_tIlLb1EEELS5_0EEEvT0_T1_T2_T3_T4_T5_T6_T7_iT8_NS1_7vsmem_tEE19static_temp_storage;
	add.s32 	%r1132, %r1131, %r1130;
	st.shared.u32 	[%r1132], %r91;
$L__BB31_185:
	setp.eq.s32 	%p375, %r106, 0;
	@%p375 bra 	$L__BB31_187;
	sub.s32 	%r1133, %r171, %r185;
	shl.b32 	%r1134, %r1133, 2;
	mov.u32 	%r1135, _ZZN3cub18CUB_300001_SM_10006detail6select23DeviceSelectSweepKernelINS2_10policy_hubIjbiLb0ELNS0_10SelectImplE0EE10Policy1000EN6thrust24THRUST_300001_SM_1000_NS17counting_iteratorIjNS9_11use_defaultESB_SB_EENS9_18transform_iteratorI9NonZeroOpIiEPKiSB_SB_EEPjSJ_NS0_13ScanTileStateIiLb1EEENS0_8NullTypeESM_iNS2_19streaming_context_tIlLb1EEELS5_0EEEvT0_T1_T2_T3_T4_T5_T6_T7_iT8_NS1_7vsmem_tEE19static_temp_storage;
	add.s32 	%r1136, %r1135, %r1134;
	st.shared.u32 	[%r1136], %r92;
$L__BB31_187:
	setp.eq.s32 	%p376, %r107, 0;
	@%p376 bra 	$L__BB31_189;
	sub.s32 	%r1137, %r172, %r185;
	shl.b32 	%r1138, %r1137, 2;
	mov.u32 	%r1139, _ZZN3cub18CUB_300001_SM_10006detail6select23DeviceSelectSweepKernelINS2_10policy_hubIjbiLb0ELNS0_10SelectImplE0EE10Policy1000EN6thrust24THRUST_300001_SM_1000_NS17counting_iteratorIjNS9_11use_defaultESB_SB_EENS9_18transform_iteratorI9NonZeroOpIiEPKiSB_SB_EEPjSJ_NS0_13ScanTileStateIiLb1EEENS0_8NullTypeESM_iNS2_19streaming_context_tIlLb1EEELS5_0EEEvT0_T1_T2_T3_T4_T5_T6_T7_iT8_NS1_7vsmem_tEE19static_temp_storage;
	add.s32 	%r1140, %r1139, %r1138;
	st.shared.u32 	[%r1140], %r93;
$L__BB31_189:
	setp.eq.s32 	%p377, %r108, 0;
	@%p377 bra 	$L__BB31_191;
	sub.s32 	%r1141, %r173, %r185;
	shl.b32 	%r1142, %r1141, 2;
	mov.u32 	%r1143, _ZZN3cub18CUB_300001_SM_10006detail6select23DeviceSelectSweepKernelINS2_10policy_hubIjbiLb0ELNS0_10SelectImplE0EE10Policy1000EN6thrust24THRUST_300001_SM_1000_NS17counting_iteratorIjNS9_11use_defaultESB_SB_EENS9_18transform_iteratorI9NonZeroOpIiEPKiSB_SB_EEPjSJ_NS0_13ScanTileStateIiLb1EEENS0_8NullTypeESM_iNS2_19streaming_context_tIlLb1EEELS5_0EEEvT0_T1_T2_T3_T4_T5_T6_T7_iT8_NS1_7vsmem_tEE19static_temp_storage;
	add.s32 	%r1144, %r1143, %r1142;
	st.shared.u32 	[%r1144], %r94;
$L__BB31_191:
	setp.eq.s32 	%p378, %r109, 0;
	@%p378 bra 	$L__BB31_193;
	sub.s32 	%r1145, %r174, %r185;
	shl.b32 	%r1146, %r1145, 2;
	mov.u32 	%r1147, _ZZN3cub18CUB_300001_SM_10006detail6select23DeviceSelectSweepKernelINS2_10policy_hubIjbiLb0ELNS0_10SelectImplE0EE10Policy1000EN6thrust24THRUST_300001_SM_1000_NS17counting_iteratorIjNS9_11use_defaultESB_SB_EENS9_18transform_iteratorI9NonZeroOpIiEPKiSB_SB_EEPjSJ_NS0_13ScanTileStateIiLb1EEENS0_8NullTypeESM_iNS2_19streaming_context_tIlLb1EEELS5_0EEEvT0_T1_T2_T3_T4_T5_T6_T7_iT8_NS1_7vsmem_tEE19static_temp_storage;
	add.s32 	%r1148, %r1147, %r1146;
	st.shared.u32 	[%r1148], %r95;
$L__BB31_193:
	setp.eq.s32 	%p379, %r110, 0;
	@%p379 bra 	$L__BB31_195;
	sub.s32 	%r1149, %r175, %r185;
	shl.b32 	%r1150, %r1149, 2;
	mov.u32 	%r1151, _ZZN3cub18CUB_300001_SM_10006detail6select23DeviceSelectSweepKernelINS2_10policy_hubIjbiLb0ELNS0_10SelectImplE0EE10Policy1000EN6thrust24THRUST_300001_SM_1000_NS17counting_iteratorIjNS9_11use_defaultESB_SB_EENS9_18transform_iteratorI9NonZeroOpIiEPKiSB_SB_EEPjSJ_NS0_13ScanTileStateIiLb1EEENS0_8NullTypeESM_iNS2_19streaming_context_tIlLb1EEELS5_0EEEvT0_T1_T2_T3_T4_T5_T6_T7_iT8_NS1_7vsmem_tEE19static_temp_storage;
	add.s32 	%r1152, %r1151, %r1150;
	st.shared.u32 	[%r1152], %r96;
$L__BB31_195:
	setp.eq.s32 	%p380, %r111, 0;
	@%p380 bra 	$L__BB31_197;
	sub.s32 	%r1153, %r176, %r185;
	shl.b32 	%r1154, %r1153, 2;
	mov.u32 	%r1155, _ZZN3cub18CUB_300001_SM_10006detail6select23DeviceSelectSweepKernelINS2_10policy_hubIjbiLb0ELNS0_10SelectImplE0EE10Policy1000EN6thrust24THRUST_300001_SM_1000_NS17counting_iteratorIjNS9_11use_defaultESB_SB_EENS9_18transform_iteratorI9NonZeroOpIiEPKiSB_SB_EEPjSJ_NS0_13ScanTileStateIiLb1EEENS0_8NullTypeESM_iNS2_19streaming_context_tIlLb1EEELS5_0EEEvT0_T1_T2_T3_T4_T5_T6_T7_iT8_NS1_7vsmem_tEE19static_temp_storage;
	add.s32 	%r1156, %r1155, %r1154;
	st.shared.u32 	[%r1156], %r97;
$L__BB31_197:
	setp.eq.s32 	%p381, %r112, 0;
	@%p381 bra 	$L__BB31_199;
	sub.s32 	%r1157, %r177, %r185;
	shl.b32 	%r1158, %r1157, 2;
	mov.u32 	%r1159, _ZZN3cub18CUB_300001_SM_10006detail6select23DeviceSelectSweepKernelINS2_10policy_hubIjbiLb0ELNS0_10SelectImplE0EE10Policy1000EN6thrust24THRUST_300001_SM_1000_NS17counting_iteratorIjNS9_11use_defaultESB_SB_EENS9_18transform_iteratorI9NonZeroOpIiEPKiSB_SB_EEPjSJ_NS0_13ScanTileStateIiLb1EEENS0_8NullTypeESM_iNS2_19streaming_context_tIlLb1EEELS5_0EEEvT0_T1_T2_T3_T4_T5_T6_T7_iT8_NS1_7vsmem_tEE19static_temp_storage;
	add.s32 	%r1160, %r1159, %r1158;
	st.shared.u32 	[%r1160], %r98;
$L__BB31_199:
	setp.eq.s32 	%p382, %r113, 0;
	@%p382 bra 	$L__BB31_201;
	sub.s32 	%r1161, %r178, %r185;
	shl.b32 	%r1162, %r1161, 2;
	mov.u32 	%r1163, _ZZN3cub18CUB_300001_SM_10006detail6select23DeviceSelectSweepKernelINS2_10policy_hubIjbiLb0ELNS0_10SelectImplE0EE10Policy1000EN6thrust24THRUST_300001_SM_1000_NS17counting_iteratorIjNS9_11use_defaultESB_SB_EENS9_18transform_iteratorI9NonZeroOpIiEPKiSB_SB_EEPjSJ_NS0_13ScanTileStateIiLb1EEENS0_8NullTypeESM_iNS2_19streaming_context_tIlLb1EEELS5_0EEEvT0_T1_T2_T3_T4_T5_T6_T7_iT8_NS1_7vsmem_tEE19static_temp_storage;
	add.s32 	%r1164, %r1163, %r1162;
	st.shared.u32 	[%r1164], %r99;
$L__BB31_201:
	setp.eq.s32 	%p383, %r114, 0;
	@%p383 bra 	$L__BB31_203;
	sub.s32 	%r1165, %r179, %r185;
	shl.b32 	%r1166, %r1165, 2;
	mov.u32 	%r1167, _ZZN3cub18CUB_300001_SM_10006detail6select23DeviceSelectSweepKernelINS2_10policy_hubIjbiLb0ELNS0_10SelectImplE0EE10Policy1000EN6thrust24THRUST_300001_SM_1000_NS17counting_iteratorIjNS9_11use_defaultESB_SB_EENS9_18transform_iteratorI9NonZeroOpIiEPKiSB_SB_EEPjSJ_NS0_13ScanTileStateIiLb1EEENS0_8NullTypeESM_iNS2_19streaming_context_tIlLb1EEELS5_0EEEvT0_T1_T2_T3_T4_T5_T6_T7_iT8_NS1_7vsmem_tEE19static_temp_storage;
	add.s32 	%r1168, %r1167, %r1166;
	st.shared.u32 	[%r1168], %r100;
$L__BB31_203:
	setp.eq.s32 	%p384, %r115, 0;
	@%p384 bra 	$L__BB31_205;
	sub.s32 	%r1169, %r180, %r185;
	shl.b32 	%r1170, %r1169, 2;
	mov.u32 	%r1171, _ZZN3cub18CUB_300001_SM_10006detail6select23DeviceSelectSweepKernelINS2_10policy_hubIjbiLb0ELNS0_10SelectImplE0EE10Policy1000EN6thrust24THRUST_300001_SM_1000_NS17counting_iteratorIjNS9_11use_defaultESB_SB_EENS9_18transform_iteratorI9NonZeroOpIiEPKiSB_SB_EEPjSJ_NS0_13ScanTileStateIiLb1EEENS0_8NullTypeESM_iNS2_19streaming_context_tIlLb1EEELS5_0EEEvT0_T1_T2_T3_T4_T5_T6_T7_iT8_NS1_7vsmem_tEE19static_temp_storage;
	add.s32 	%r1172, %r1171, %r1170;
	st.shared.u32 	[%r1172], %r101;
$L__BB31_205:
	setp.eq.s32 	%p385, %r116, 0;
	@%p385 bra 	$L__BB31_207;
	sub.s32 	%r1173, %r181, %r185;
	shl.b32 	%r1174, %r1173, 2;
	mov.u32 	%r1175, _ZZN3cub18CUB_300001_SM_10006detail6select23DeviceSelectSweepKernelINS2_10policy_hubIjbiLb0ELNS0_10SelectImplE0EE10Policy1000EN6thrust24THRUST_300001_SM_1000_NS17counting_iteratorIjNS9_11use_defaultESB_SB_EENS9_18transform_iteratorI9NonZeroOpIiEPKiSB_SB_EEPjSJ_NS0_13ScanTileStateIiLb1EEENS0_8NullTypeESM_iNS2_19streaming_context_tIlLb1EEELS5_0EEEvT0_T1_T2_T3_T4_T5_T6_T7_iT8_NS1_7vsmem_tEE19static_temp_storage;
	add.s32 	%r1176, %r1175, %r1174;
	st.shared.u32 	[%r1176], %r102;
$L__BB31_207:
	setp.eq.s32 	%p386, %r117, 0;
	@%p386 bra 	$L__BB31_209;
	sub.s32 	%r1177, %r182, %r185;
	shl.b32 	%r1178, %r1177, 2;
	mov.u32 	%r1179, _ZZN3cub18CUB_300001_SM_10006detail6select23DeviceSelectSweepKernelINS2_10policy_hubIjbiLb0ELNS0_10SelectImplE0EE10Policy1000EN6thrust24THRUST_300001_SM_1000_NS17counting_iteratorIjNS9_11use_defaultESB_SB_EENS9_18transform_iteratorI9NonZeroOpIiEPKiSB_SB_EEPjSJ_NS0_13ScanTileStateIiLb1EEENS0_8NullTypeESM_iNS2_19streaming_context_tIlLb1EEELS5_0EEEvT0_T1_T2_T3_T4_T5_T6_T7_iT8_NS1_7vsmem_tEE19static_temp_storage;
	add.s32 	%r1180, %r1179, %r1178;
	st.shared.u32 	[%r1180], %r103;
$L__BB31_209:
	setp.eq.s32 	%p387, %r118, 0;
	@%p387 bra 	$L__BB31_211;
	sub.s32 	%r1181, %r183, %r185;
	shl.b32 	%r1182, %r1181, 2;
	mov.u32 	%r1183, _ZZN3cub18CUB_300001_SM_10006detail6select23DeviceSelectSweepKernelINS2_10policy_hubIjbiLb0ELNS0_10SelectImplE0EE10Policy1000EN6thrust24THRUST_300001_SM_1000_NS17counting_iteratorIjNS9_11use_defaultESB_SB_EENS9_18transform_iteratorI9NonZeroOpIiEPKiSB_SB_EEPjSJ_NS0_13ScanTileStateIiLb1EEENS0_8NullTypeESM_iNS2_19streaming_context_tIlLb1EEELS5_0EEEvT0_T1_T2_T3_T4_T5_T6_T7_iT8_NS1_7vsmem_tEE19static_temp_storage;
	add.s32 	%r1184, %r1183, %r1182;
	st.shared.u32 	[%r1184], %r104;
$L__BB31_211:
	bar.sync 	0;
	setp.ge.s32 	%p388, %r1497, %r184;
	@%p388 bra 	$L__BB31_517;
	ld.param.u8 	%rs4, [%rd54];
	ld.param.u64 	%rd506, [%rd54+24];
	cvta.to.global.u64 	%rd56, %rd506;
	not.b32 	%r1185, %r1497;
	add.s32 	%r186, %r184, %r1185;
	and.b32  	%r1186, %r186, 1536;
	setp.eq.s32 	%p389, %r1186, 1536;
	@%p389 bra 	$L__BB31_217;
	shr.u32 	%r1187, %r186, 9;
	add.s32 	%r1188, %r1187, 1;
	and.b32  	%r1189, %r1188, 3;
	add.s32 	%r1496, %r1497, %r185;
	shl.b32 	%r1190, %r1497, 2;
	mov.u32 	%r1191, _ZZN3cub18CUB_300001_SM_10006detail6select23DeviceSelectSweepKernelINS2_10policy_hubIjbiLb0ELNS0_10SelectImplE0EE10Policy1000EN6thrust24THRUST_300001_SM_1000_NS17counting_iteratorIjNS9_11use_defaultESB_SB_EENS9_18transform_iteratorI9NonZeroOpIiEPKiSB_SB_EEPjSJ_NS0_13ScanTileStateIiLb1EEENS0_8NullTypeESM_iNS2_19streaming_context_tIlLb1EEELS5_0EEEvT0_T1_T2_T3_T4_T5_T6_T7_iT8_NS1_7vsmem_tEE19static_temp_storage;
	add.s32 	%r1495, %r1191, %r1190;
	neg.s32 	%r1494, %r1189;
	shl.b32 	%r1192, %r1188, 9;
	and.b32  	%r1193, %r1192, 1536;
	add.s32 	%r1497, %r1497, %r1193;
$L__BB31_214:
	.pragma "nounroll";
	setp.ne.s16 	%p390, %rs4, 0;
	ld.shared.u32 	%r194, [%r1495];
	mov.b64 	%rd662, 0;
	@%p390 bra 	$L__BB31_216;
	ld.global.u64 	%rd662, [%rd56];
$L__BB31_216:
	cvt.s64.s32 	%rd508, %r1496;
	add.s64 	%rd509, %rd662, %rd508;
	shl.b64 	%rd510, %rd509, 2;
	add.s64 	%rd511, %rd2, %rd510;
	st.global.u32 	[%rd511], %r194;
	add.s32 	%r1496, %r1496, 512;
	add.s32 	%r1495, %r1495, 2048;
	add.s32 	%r1494, %r1494, 1;
	setp.ne.s32 	%p391, %r1494, 0;
	@%p391 bra 	$L__BB31_214;
$L__BB31_217:
	setp.lt.u32 	%p392, %r186, 1536;
	@%p392 bra 	$L__BB31_517;
	add.s32 	%r1499, %r1497, %r185;
	shl.b32 	%r1194, %r1497, 2;
	mov.u32 	%r1195, _ZZN3cub18CUB_300001_SM_10006detail6select23DeviceSelectSweepKernelINS2_10policy_hubIjbiLb0ELNS0_10SelectImplE0EE10Policy1000EN6thrust24THRUST_300001_SM_1000_NS17counting_iteratorIjNS9_11use_defaultESB_SB_EENS9_18transform_iteratorI9NonZeroOpIiEPKiSB_SB_EEPjSJ_NS0_13ScanTileStateIiLb1EEENS0_8NullTypeESM_iNS2_19streaming_context_tIlLb1EEELS5_0EEEvT0_T1_T2_T3_T4_T5_T6_T7_iT8_NS1_7vsmem_tEE19static_temp_storage;
	add.s32 	%r1196, %r1194, %r1195;
	add.s32 	%r1498, %r1196, 4096;
$L__BB31_219:
	setp.ne.s16 	%p393, %rs4, 0;
	cvt.s64.s32 	%rd59, %r1499;
	ld.shared.u32 	%r204, [%r1498+-4096];
	mov.b64 	%rd663, 0;
	@%p393 bra 	$L__BB31_221;
	ld.global.u64 	%rd663, [%rd56];
$L__BB31_221:
	setp.ne.s16 	%p394, %rs4, 0;
	add.s64 	%rd514, %rd663, %rd59;
	shl.b64 	%rd515, %rd514, 2;
	add.s64 	%rd516, %rd2, %rd515;
	st.global.u32 	[%rd516], %r204;
	ld.shared.u32 	%r205, [%r1498+-2048];
	mov.b64 	%rd664, 0;
	@%p394 bra 	$L__BB31_223;
	ld.global.u64 	%rd664, [%rd56];
$L__BB31_223:
	setp.ne.s16 	%p395, %rs4, 0;
	add.s64 	%rd518, %rd664, %rd59;
	shl.b64 	%rd519, %rd518, 2;
	add.s64 	%rd520, %rd2, %rd519;
	st.global.u32 	[%rd520+2048], %r205;
	ld.shared.u32 	%r206, [%r1498];
	mov.b64 	%rd665, 0;
	@%p395 bra 	$L__BB31_225;
	ld.global.u64 	%rd665, [%rd56];
$L__BB31_225:
	setp.ne.s16 	%p396, %rs4, 0;
	add.s64 	%rd522, %rd665, %rd59;
	shl.b64 	%rd523, %rd522, 2;
	add.s64 	%rd524, %rd2, %rd523;
	st.global.u32 	[%rd524+4096], %r206;
	ld.shared.u32 	%r207, [%r1498+2048];
	mov.b64 	%rd666, 0;
	@%p396 bra 	$L__BB31_227;
	ld.global.u64 	%rd666, [%rd56];
$L__BB31_227:
	cvt.u32.u64 	%r1197, %rd59;
	add.s64 	%rd525, %rd666, %rd59;
	shl.b64 	%rd526, %rd525, 2;
	add.s64 	%rd527, %rd2, %rd526;
	st.global.u32 	[%rd527+6144], %r207;
	add.s32 	%r1497, %r1497, 2048;
	add.s32 	%r1499, %r1197, 2048;
	add.s32 	%r1498, %r1498, 8192;
	setp.lt.s32 	%p397, %r1497, %r184;
	@%p397 bra 	$L__BB31_219;
	bra.uni 	$L__BB31_517;
$L__BB31_228:
	ld.param.u32 	%r1472, [_ZN3cub18CUB_300001_SM_10006detail6select23DeviceSelectSweepKernelINS2_10policy_hubIjbiLb0ELNS0_10SelectImplE0EE10Policy1000EN6thrust24THRUST_300001_SM_1000_NS17counting_iteratorIjNS9_11use_defaultESB_SB_EENS9_18transform_iteratorI9NonZeroOpIiEPKiSB_SB_EEPjSJ_NS0_13ScanTileStateIiLb1EEENS0_8NullTypeESM_iNS2_19streaming_context_tIlLb1EEELS5_0EEEvT0_T1_T2_T3_T4_T5_T6_T7_iT8_NS1_7vsmem_tE_param_7];
	sub.s32 	%r211, %r1472, %r3;
	setp.ne.s32 	%p2, %r1480, 0;
	@%p2 bra 	$L__BB31_361;
	ld.param.u8 	%rs29, [%rd1];
	setp.eq.s16 	%p158, %rs29, 0;
	ld.param.u64 	%rd308, [%rd1+16];
	cvt.u32.u64 	%r784, %rd308;
	selp.b32 	%r785, %r784, 0, %p158;
	mov.u32 	%r1517, %tid.x;
	mul.lo.s32 	%r786, %r1517, 14;
	add.s32 	%r787, %r1, %r3;
	add.s32 	%r788, %r787, %r785;
	setp.ge.s32 	%p159, %r786, %r211;
	add.s32 	%r213, %r788, %r786;
	or.b32  	%r214, %r786, 1;
	add.s32 	%r215, %r213, 1;
	add.s32 	%r216, %r786, 2;
	add.s32 	%r217, %r213, 2;
	add.s32 	%r218, %r786, 3;
	add.s32 	%r219, %r213, 3;
	add.s32 	%r220, %r786, 4;
	add.s32 	%r221, %r213, 4;
	add.s32 	%r222, %r786, 5;
	add.s32 	%r223, %r213, 5;
	add.s32 	%r224, %r786, 6;
	add.s32 	%r225, %r213, 6;
	add.s32 	%r226, %r786, 7;
	add.s32 	%r227, %r213, 7;
	add.s32 	%r228, %r786, 8;
	add.s32 	%r229, %r213, 8;
	add.s32 	%r230, %r786, 9;
	add.s32 	%r231, %r213, 9;
	add.s32 	%r232, %r786, 10;
	add.s32 	%r233, %r213, 10;
	add.s32 	%r234, %r786, 11;
	add.s32 	%r235, %r213, 11;
	add.s32 	%r236, %r786, 12;
	add.s32 	%r237, %r213, 12;
	add.s32 	%r238, %r786, 13;
	add.s32 	%r239, %r213, 13;
	bar.sync 	0;
	selp.b64 	%rd309, %rd308, 0, %p158;
	cvt.u64.u32 	%rd310, %r3;
	add.s64 	%rd311, %rd309, %rd310;
	cvt.u64.u32 	%rd312, %r786;
	add.s64 	%rd313, %rd311, %rd312;
	shl.b64 	%rd314, %rd313, 2;
	add.s64 	%rd96, %rd4, %rd314;
	mov.b32 	%r1501, 1;
	@%p159 bra 	$L__BB31_231;
	ld.global.u32 	%r789, [%rd96];
	setp.ne.s32 	%p160, %r789, 0;
	selp.u32 	%r1501, 1, 0, %p160;
$L__BB31_231:
	setp.ge.s32 	%p161, %r214, %r211;
	mov.b32 	%r1502, 1;
	@%p161 bra 	$L__BB31_233;
	ld.global.u32 	%r791, [%rd96+4];
	setp.ne.s32 	%p162, %r791, 0;
	selp.u32 	%r1502, 1, 0, %p162;
$L__BB31_233:
	setp.ge.s32 	%p163, %r216, %r211;
	mov.b32 	%r1503, 1;
	@%p163 bra 	$L__BB31_235;
	ld.global.u32 	%r793, [%rd96+8];
	setp.ne.s32 	%p164, %r793, 0;
	selp.u32 	%r1503, 1, 0, %p164;
$L__BB31_235:
	setp.ge.s32 	%p165, %r218, %r211;
	mov.b32 	%r1504, 1;
	@%p165 bra 	$L__BB31_237;
	ld.global.u32 	%r795, [%rd96+12];
	setp.ne.s32 	%p166, %r795, 0;
	selp.u32 	%r1504, 1, 0, %p166;
$L__BB31_237:
	setp.ge.s32 	%p167, %r220, %r211;
	mov.b32 	%r1505, 1;
	@%p167 bra 	$L__BB31_239;
	ld.global.u32 	%r797, [%rd96+16];
	setp.ne.s32 	%p168, %r797, 0;
	selp.u32 	%r1505, 1, 0, %p168;
$L__BB31_239:
	setp.ge.s32 	%p169, %r222, %r211;
	mov.b32 	%r1506, 1;
	@%p169 bra 	$L__BB31_241;
	ld.global.u32 	%r799, [%rd96+20];
	setp.ne.s32 	%p170, %r799, 0;
	selp.u32 	%r1506, 1, 0, %p170;
$L__BB31_241:
	setp.ge.s32 	%p171, %r224, %r211;
	mov.b32 	%r1507, 1;
	@%p171 bra 	$L__BB31_243;
	ld.global.u32 	%r801, [%rd96+24];
	setp.ne.s32 	%p172, %r801, 0;
	selp.u32 	%r1507, 1, 0, %p172;
$L__BB31_243:
	setp.ge.s32 	%p173, %r226, %r211;
	mov.b32 	%r1508, 1;
	@%p173 bra 	$L__BB31_245;
	ld.global.u32 	%r803, [%rd96+28];
	setp.ne.s32 	%p174, %r803, 0;
	selp.u32 	%r1508, 1, 0, %p174;
$L__BB31_245:
	setp.ge.s32 	%p175, %r228, %r211;
	mov.b32 	%r1509, 1;
	@%p175 bra 	$L__BB31_247;
	ld.global.u32 	%r805, [%rd96+32];
	setp.ne.s32 	%p176, %r805, 0;
	selp.u32 	%r1509, 1, 0, %p176;
$L__BB31_247:
	setp.ge.s32 	%p177, %r230, %r211;
	mov.b32 	%r1510, 1;
	@%p177 bra 	$L__BB31_249;
	ld.global.u32 	%r807, [%rd96+36];
	setp.ne.s32 	%p178, %r807, 0;
	selp.u32 	%r1510, 1, 0, %p178;
$L__BB31_249:
	setp.ge.s32 	%p179, %r232, %r211;
	mov.b32 	%r1511, 1;
	@%p179 bra 	$L__BB31_251;
	ld.global.u32 	%r809, [%rd96+40];
	setp.ne.s32 	%p180, %r809, 0;
	selp.u32 	%r1511, 1, 0, %p180;
$L__BB31_251:
	setp.ge.s32 	%p181, %r234, %r211;
	mov.b32 	%r1512, 1;
	@%p181 bra 	$L__BB31_253;
	ld.global.u32 	%r811, [%rd96+44];
	setp.ne.s32 	%p182, %r811, 0;
	selp.u32 	%r1512, 1, 0, %p182;
$L__BB31_253:
	setp.ge.s32 	%p183, %r236, %r211;
	mov.b32 	%r1513, 1;
	@%p183 bra 	$L__BB31_255;
	ld.global.u32 	%r813, [%rd96+48];
	setp.ne.s32 	%p184, %r813, 0;
	selp.u32 	%r1513, 1, 0, %p184;
$L__BB31_255:
	setp.ge.s32 	%p185, %r238, %r211;
	mov.b32 	%r1514, 1;
	@%p185 bra 	$L__BB31_257;
	ld.global.u32 	%r815, [%rd96+52];
	setp.ne.s32 	%p186, %r815, 0;
	selp.u32 	%r1514, 1, 0, %p186;
$L__BB31_257:
	bar.sync 	0;
	add.s32 	%r268, %r1502, %r1501;
	add.s32 	%r847, %r1503, %r268;
	add.s32 	%r848, %r1504, %r847;
	add.s32 	%r269, %r1505, %r848;
	add.s32 	%r270, %r1506, %r269;
	add.s32 	%r849, %r1507, %r270;
	add.s32 	%r850, %r1508, %r849;
	add.s32 	%r851, %r1509, %r850;
	add.s32 	%r852, %r1510, %r851;
	add.s32 	%r853, %r1511, %r852;
	add.s32 	%r854, %r1512, %r853;
	add.s32 	%r855, %r1513, %r854;
	add.s32 	%r821, %r1514, %r855;
	shr.u32 	%r272, %r1517, 5;
	// begin inline asm
	mov.u32 %r816, %laneid;
	// end inline asm
	mov.b32 	%r819, 1;
	mov.b32 	%r844, 0;
	mov.b32 	%r846, -1;
	// begin inline asm
	{  .reg .s32 r0;  .reg .pred p;  shfl.sync.up.b32 r0|p, %r821, %r819, %r844, %r846;  @p add.s32 r0, r0, %r821;  mov.s32 %r817, r0;}
	// end inline asm
	mov.b32 	%r825, 2;
	// begin inline asm
	{  .reg .s32 r0;  .reg .pred p;  shfl.sync.up.b32 r0|p, %r817, %r825, %r844, %r846;  @p add.s32 r0, r0, %r817;  mov.s32 %r823, r0;}
	// end inline asm
	mov.b32 	%r831, 4;
	// begin inline asm
	{  .reg .s32 r0;  .reg .pred p;  shfl.sync.up.b32 r0|p, %r823, %r831, %r844, %r846;  @p add.s32 r0, r0, %r823;  mov.s32 %r829, r0;}
	// end inline asm
	mov.b32 	%r837, 8;
	// begin inline asm
	{  .reg .s32 r0;  .reg .pred p;  shfl.sync.up.b32 r0|p, %r829, %r837, %r844, %r846;  @p add.s32 r0, r0, %r829;  mov.s32 %r835, r0;}
	// end inline asm
	mov.b32 	%r843, 16;
	// begin inline asm
	{  .reg .s32 r0;  .reg .pred p;  shfl.sync.up.b32 r0|p, %r835, %r843, %r844, %r846;  @p add.s32 r0, r0, %r835;  mov.s32 %r841, r0;}
	// end inline asm
	setp.ne.s32 	%p187, %r816, 31;
	@%p187 bra 	$L__BB31_259;
	shl.b32 	%r856, %r272, 2;
	mov.u32 	%r857, _ZZN3cub18CUB_300001_SM_10006detail6select23DeviceSelectSweepKernelINS2_10policy_hubIjbiLb0ELNS0_10SelectImplE0EE10Policy1000EN6thrust24THRUST_300001_SM_1000_NS17counting_iteratorIjNS9_11use_defaultESB_SB_EENS9_18transform_iteratorI9NonZeroOpIiEPKiSB_SB_EEPjSJ_NS0_13ScanTileStateIiLb1EEENS0_8NullTypeESM_iNS2_19streaming_context_tIlLb1EEELS5_0EEEvT0_T1_T2_T3_T4_T5_T6_T7_iT8_NS1_7vsmem_tEE19static_temp_storage;
	add.s32 	%r858, %r857, %r856;
	st.shared.u32 	[%r858], %r841;
$L__BB31_259:
	bar.sync 	0;
	ld.shared.v4.u32 	{%r275, %r276, %r277, %r278}, [_ZZN3cub18CUB_300001_SM_10006detail6select23DeviceSelectSweepKernelINS2_10policy_hubIjbiLb0ELNS0_10SelectImplE0EE10Policy1000EN6thrust24THRUST_300001_SM_1000_NS17counting_iteratorIjNS9_11use_defaultESB_SB_EENS9_18transform_iteratorI9NonZeroOpIiEPKiSB_SB_EEPjSJ_NS0_13ScanTileStateIiLb1EEENS0_8NullTypeESM_iNS2_19streaming_context_tIlLb1EEELS5_0EEEvT0_T1_T2_T3_T4_T5_T6_T7_iT8_NS1_7vsmem_tEE19static_temp_storage];
	shr.u32 	%r859, %r1517, 5;
	add.s32 	%r860, %r276, %r275;
	setp.eq.s32 	%p188, %r859, 2;
	selp.b32 	%r861, %r860, %r275, %p188;
	add.s32 	%r862, %r860, %r277;
	setp.eq.s32 	%p189, %r859, 3;
	selp.b32 	%r863, %r862, %r861, %p189;
	add.s32 	%r864, %r862, %r278;
	setp.eq.s32 	%p190, %r859, 4;
	selp.b32 	%r865, %r864, %r863, %p190;
	ld.shared.v4.u32 	{%r279, %r280, %r281, %r282}, [_ZZN3cub18CUB_300001_SM_10006detail6select23DeviceSelectSweepKernelINS2_10policy_hubIjbiLb0ELNS0_10SelectImplE0EE10Policy1000EN6thrust24THRUST_300001_SM_1000_NS17counting_iteratorIjNS9_11use_defaultESB_SB_EENS9_18transform_iteratorI9NonZeroOpIiEPKiSB_SB_EEPjSJ_NS0_13ScanTileStateIiLb1EEENS0_8NullTypeESM_iNS2_19streaming_context_tIlLb1EEELS5_0EEEvT0_T1_T2_T3_T4_T5_T6_T7_iT8_NS1_7vsmem_tEE19static_temp_storage+16];
	add.s32 	%r866, %r864, %r279;
	setp.eq.s32 	%p191, %r859, 5;
	selp.b32 	%r867, %r866, %r865, %p191;
	add.s32 	%r868, %r866, %r280;
	setp.eq.s32 	%p192, %r859, 6;
	selp.b32 	%r869, %r868, %r867, %p192;
	add.s32 	%r870, %r868, %r281;
	setp.eq.s32 	%p193, %r859, 7;
	selp.b32 	%r871, %r870, %r869, %p193;
	add.s32 	%r872, %r870, %r282;
	setp.eq.s32 	%p194, %r859, 8;
	selp.b32 	%r873, %r872, %r871, %p194;
	ld.shared.v4.u32 	{%r283, %r284, %r285, %r286}, [_ZZN3cub18CUB_300001_SM_10006detail6select23DeviceSelectSweepKernelINS2_10policy_hubIjbiLb0ELNS0_10SelectImplE0EE10Policy1000EN6thrust24THRUST_300001_SM_1000_NS17counting_iteratorIjNS9_11use_defaultESB_SB_EENS9_18transform_iteratorI9NonZeroOpIiEPKiSB_SB_EEPjSJ_NS0_13ScanTileStateIiLb1EEENS0_8NullTypeESM_iNS2_19streaming_context_tIlLb1EEELS5_0EEEvT0_T1_T2_T3_T4_T5_T6_T7_iT8_NS1_7vsmem_tEE19static_temp_storage+32];
	add.s32 	%r874, %r872, %r283;
	setp.eq.s32 	%p195, %r859, 9;
	selp.b32 	%r875, %r874, %r873, %p195;
	add.s32 	%r876, %r874, %r284;
	setp.eq.s32 	%p196, %r859, 10;
	selp.b32 	%r877, %r876, %r875, %p196;
	add.s32 	%r878, %r876, %r285;
	setp.eq.s32 	%p197, %r859, 11;
	selp.b32 	%r879, %r878, %r877, %p197;
	add.s32 	%r880, %r878, %r286;
	setp.eq.s32 	%p198, %r859, 12;
	selp.b32 	%r881, %r880, %r879, %p198;
	ld.shared.v4.u32 	{%r287, %r288, %r289, %r290}, [_ZZN3cub18CUB_300001_SM_10006detail6select23DeviceSelectSweepKernelINS2_10policy_hubIjbiLb0ELNS0_10SelectImplE0EE10Policy1000EN6thrust24THRUST_300001_SM_1000_NS17counting_iteratorIjNS9_11use_defaultESB_SB_EENS9_18transform_iteratorI9NonZeroOpIiEPKiSB_SB_EEPjSJ_NS0_13ScanTileStateIiLb1EEENS0_8NullTypeESM_iNS2_19streaming_context_tIlLb1EEELS5_0EEEvT0_T1_T2_T3_T4_T5_T6_T7_iT8_NS1_7vsmem_tEE19static_temp_storage+48];
	add.s32 	%r882, %r880, %r287;
	setp.eq.s32 	%p199, %r859, 13;
	selp.b32 	%r883, %r882, %r881, %p199;
	add.s32 	%r884, %r882, %r288;
	setp.eq.s32 	%p200, %r859, 14;
	selp.b32 	%r885, %r884, %r883, %p200;
	add.s32 	%r886, %r884, %r289;
	setp.eq.s32 	%p201, %r859, 15;
	selp.b32 	%r887, %r886, %r885, %p201;
	setp.lt.u32 	%p202, %r1517, 32;
	selp.b32 	%r888, 0, %r887, %p202;
	setp.eq.s32 	%p203, %r816, 0;
	sub.s32 	%r889, %r841, %r821;
	selp.b32 	%r890, 0, %r889, %p203;
	add.s32 	%r291, %r888, %r890;
	add.s32 	%r292, %r291, %r1501;
	add.s32 	%r293, %r268, %r291;
	add.s32 	%r294, %r293, %r1503;
	add.s32 	%r295, %r294, %r1504;
	add.s32 	%r296, %r269, %r291;
	add.s32 	%r297, %r270, %r291;
	add.s32 	%r298, %r297, %r1507;
	add.s32 	%r299, %r298, %r1508;
	add.s32 	%r300, %r299, %r1509;
	add.s32 	%r301, %r300, %r1510;
	add.s32 	%r302, %r301, %r1511;
	add.s32 	%r303, %r302, %r1512;
	add.s32 	%r304, %r303, %r1513;
	add.s32 	%r891, %r211, %r290;
	add.s32 	%r892, %r891, %r886;
	add.s32 	%r1555, %r892, -7168;
	setp.gt.s32 	%p204, %r1555, 512;
	@%p204 bra 	$L__BB31_316;
	mov.u64 	%rd315, %rd194;
	ld.param.u8 	%rs5, [%rd315];
	ld.param.u64 	%rd316, [%rd315+24];
	cvta.to.global.u64 	%rd97, %rd316;
	setp.ne.s32 	%p205, %r1501, 0;
	setp.lt.s32 	%p206, %r291, %r1555;
	and.pred  	%p207, %p205, %p206;
	@%p207 bra 	$L__BB31_261;
	bra.uni 	$L__BB31_264;
$L__BB31_261:
	setp.ne.s16 	%p208, %rs5, 0;
	mov.b64 	%rd688, 0;
	@%p208 bra 	$L__BB31_263;
	ld.global.u64 	%rd688, [%rd97];
$L__BB31_263:
	cvt.s64.s32 	%rd318, %r291;
	add.s64 	%rd319, %rd688, %rd318;
	shl.b64 	%rd320, %rd319, 2;
	add.s64 	%rd321, %rd2, %rd320;
	st.global.u32 	[%rd321], %r213;
$L__BB31_264:
	setp.eq.s32 	%p209, %r1502, 0;
	setp.ge.s32 	%p210, %r292, %r1555;
	or.pred  	%p211, %p209, %p210;
	@%p211 bra 	$L__BB31_268;
	setp.ne.s16 	%p212, %rs5, 0;
	mov.b64 	%rd689, 0;
	@%p212 bra 	$L__BB31_267;
	ld.global.u64 	%rd689, [%rd97];
$L__BB31_267:
	cvt.s64.s32 	%rd323, %r292;
	add.s64 	%rd324, %rd689, %rd323;
	shl.b64 	%rd325, %rd324, 2;
	add.s64 	%rd326, %rd2, %rd325;
	st.global.u32 	[%rd326], %r215;
$L__BB31_268:
	setp.eq.s32 	%p213, %r1503, 0;
	setp.ge.s32 	%p214, %r293, %r1555;
	or.pred  	%p215, %p213, %p214;
	@%p215 bra 	$L__BB31_272;
	setp.ne.s16 	%p216, %rs5, 0;
	mov.b64 	%rd690, 0;
	@%p216 bra 	$L__BB31_271;
	ld.global.u64 	%rd690, [%rd97];
$L__BB31_271:
	cvt.s64.s32 	%rd328, %r293;
	add.s64 	%rd329, %rd690, %rd328;
	shl.b64 	%rd330, %rd329, 2;
	add.s64 	%rd331, %rd2, %rd330;
	st.global.u32 	[%rd331], %r217;
$L__BB31_272:
	setp.eq.s32 	%p217, %r1504, 0;
	setp.ge.s32 	%p218, %r294, %r1555;
	or.pred  	%p219, %p217, %p218;
	@%p219 bra 	$L__BB31_276;
	setp.ne.s16 	%p220, %rs5, 0;
	mov.b64 	%rd691, 0;
	@%p220 bra 	$L__BB31_275;
	ld.global.u64 	%rd691, [%rd97];
$L__BB31_275:
	cvt.s64.s32 	%rd333, %r294;
	add.s64 	%rd334, %rd691, %rd333;
	shl.b64 	%rd335, %rd334, 2;
	add.s64 	%rd336, %rd2, %rd335;
	st.global.u32 	[%rd336], %r219;
$L__BB31_276:
	setp.eq.s32 	%p221, %r1505, 0;
	setp.ge.s32 	%p222, %r295, %r1555;
	or.pred  	%p223, %p221, %p222;
	@%p223 bra 	$L__BB31_280;
	setp.ne.s16 	%p224, %rs5, 0;
	mov.b64 	%rd692, 0;
	@%p224 bra 	$L__BB31_279;
	ld.global.u64 	%rd692, [%rd97];
$L__BB31_279:
	cvt.s64.s32 	%rd338, %r295;
	add.s64 	%rd339, %rd692, %rd338;
	shl.b64 	%rd340, %rd339, 2;
	add.s64 	%rd341, %rd2, %rd340;
	st.global.u32 	[%rd341], %r221;
$L__BB31_280:
	setp.eq.s32 	%p225, %r1506, 0;
	setp.ge.s32 	%p226, %r296, %r1555;
	or.pred  	%p227, %p225, %p226;
	@%p227 bra 	$L__BB31_284;
	setp.ne.s16 	%p228, %rs5, 0;
	mov.b64 	%rd693, 0;
	@%p228 bra 	$L__BB31_283;
	ld.global.u64 	%rd693, [%rd97];
$L__BB31_283:
	cvt.s64.s32 	%rd343, %r296;
	add.s64 	%rd344, %rd693, %rd343;
	shl.b64 	%rd345, %rd344, 2;
	add.s64 	%rd346, %rd2, %rd345;
	st.global.u32 	[%rd346], %r223;
$L__BB31_284:
	setp.eq.s32 	%p229, %r1507, 0;
	setp.ge.s32 	%p230, %r297, %r1555;
	or.pred  	%p231, %p229, %p230;
	@%p231 bra 	$L__BB31_288;
	setp.ne.s16 	%p232, %rs5, 0;
	mov.b64 	%rd694, 0;
	@%p232 bra 	$L__BB31_287;
	ld.global.u64 	%rd694, [%rd97];
$L__BB31_287:
	cvt.s64.s32 	%rd348, %r297;
	add.s64 	%rd349, %rd694, %rd348;
	shl.b64 	%rd350, %rd349, 2;
	add.s64 	%rd351, %rd2, %rd350;
	st.global.u32 	[%rd351], %r225;
$L__BB31_288:
	setp.eq.s32 	%p233, %r1508, 0;
	setp.ge.s32 	%p234, %r298, %r1555;
	or.pred  	%p235, %p233, %p234;
	@%p235 bra 	$L__BB31_292;
	setp.ne.s16 	%p236, %rs5, 0;
	mov.b64 	%rd695, 0;
	@%p236 bra 	$L__BB31_291;
	ld.global.u64 	%rd695, [%rd97];
$L__BB31_291:
	cvt.s64.s32 	%rd353, %r298;
	add.s64 	%rd354, %rd695, %rd353;
	shl.b64 	%rd355, %rd354, 2;
	add.s64 	%rd356, %rd2, %rd355;
	st.global.u32 	[%rd356], %r227;
$L__BB31_292:
	setp.eq.s32 	%p237, %r1509, 0;
	setp.ge.s32 	%p238, %r299, %r1555;
	or.pred  	%p239, %p237, %p238;
	@%p239 bra 	$L__BB31_296;
	setp.ne.s16 	%p240, %rs5, 0;
	mov.b64 	%rd696, 0;
	@%p240 bra 	$L__BB31_295;
	ld.global.u64 	%rd696, [%rd97];
$L__BB31_295:
	cvt.s64.s32 	%rd358, %r299;
	add.s64 	%rd359, %rd696, %rd358;
	shl.b64 	%rd360, %rd359, 2;
	add.s64 	%rd361, %rd2, %rd360;
	st.global.u32 	[%rd361], %r229;
$L__BB31_296:
	setp.eq.s32 	%p241, %r1510, 0;
	setp.ge.s32 	%p242, %r300, %r1555;
	or.pred  	%p243, %p241, %p242;
	@%p243 bra 	$L__BB31_300;
	setp.ne.s16 	%p244, %rs5, 0;
	mov.b64 	%rd697, 0;
	@%p244 bra 	$L__BB31_299;
	ld.global.u64 	%rd697, [%rd97];
$L__BB31_299:
	cvt.s64.s32 	%rd363, %r300;
	add.s64 	%rd364, %rd697, %rd363;
	shl.b64 	%rd365, %rd364, 2;
	add.s64 	%rd366, %rd2, %rd365;
	st.global.u32 	[%rd366], %r231;
$L__BB31_300:
	setp.eq.s32 	%p245, %r1511, 0;
	setp.ge.s32 	%p246, %r301, %r1555;
	or.pred  	%p247, %p245, %p246;
	@%p247 bra 	$L__BB31_304;
	setp.ne.s16 	%p248, %rs5, 0;
	mov.b64 	%rd698, 0;
	@%p248 bra 	$L__BB31_303;
	ld.global.u64 	%rd698, [%rd97];
$L__BB31_303:
	cvt.s64.s32 	%rd368, %r301;
	add.s64 	%rd369, %rd698, %rd368;
	shl.b64 	%rd370, %rd369, 2;
	add.s64 	%rd371, %rd2, %rd370;
	st.global.u32 	[%rd371], %r233;
$L__BB31_304:
	setp.eq.s32 	%p249, %r1512, 0;
	setp.ge.s32 	%p250, %r302, %r1555;
	or.pred  	%p251, %p249, %p250;
	@%p251 bra 	$L__BB31_308;
	setp.ne.s16 	%p252, %rs5, 0;
	mov.b64 	%rd699, 0;
	@%p252 bra 	$L__BB31_307;
	ld.global.u64 	%rd699, [%rd97];
$L__BB31_307:
	cvt.s64.s32 	%rd373, %r302;
	add.s64 	%rd374, %rd699, %rd373;
	shl.b64 	%rd375, %rd374, 2;
	add.s64 	%rd376, %rd2, %rd375;
	st.global.u32 	[%rd376], %r235;
$L__BB31_308:
	setp.eq.s32 	%p253, %r1513, 0;
	setp.ge.s32 	%p254, %r303, %r1555;
	or.pred  	%p255, %p253, %p254;
	@%p255 bra 	$L__BB31_312;
	setp.ne.s16 	%p256, %rs5, 0;
	mov.b64 	%rd700, 0;
	@%p256 bra 	$L__BB31_311;
	ld.global.u64 	%rd700, [%rd97];
$L__BB31_311:
	cvt.s64.s32 	%rd378, %r303;
	add.s64 	%rd379, %rd700, %rd378;
	shl.b64 	%rd380, %rd379, 2;
	add.s64 	%rd381, %rd2, %rd380;
	st.global.u32 	[%rd381], %r237;
$L__BB31_312:
	setp.eq.s32 	%p257, %r1514, 0;
	setp.ge.s32 	%p258, %r304, %r1555;
	or.pred  	%p259, %p257, %p258;
	@%p259 bra 	$L__BB31_509;
	setp.ne.s16 	%p260, %rs5, 0;
	mov.b64 	%rd701, 0;
	@%p260 bra 	$L__BB31_315;
	ld.global.u64 	%rd701, [%rd97];
$L__BB31_315:
	cvt.s64.s32 	%rd383, %r304;
	add.s64 	%rd384, %rd701, %rd383;
	shl.b64 	%rd385, %rd384, 2;
	add.s64 	%rd386, %rd2, %rd385;
	st.global.u32 	[%rd386], %r239;
	bra.uni 	$L__BB31_509;
$L__BB31_316:
	bar.sync 	0;
	setp.eq.s32 	%p261, %r1501, 0;
	@%p261 bra 	$L__BB31_318;
	shl.b32 	%r893, %r291, 2;
	mov.u32 	%r894, _ZZN3cub18CUB_300001_SM_10006detail6select23DeviceSelectSweepKernelINS2_10policy_hubIjbiLb0ELNS0_10SelectImplE0EE10Policy1000EN6thrust24THRUST_300001_SM_1000_NS17counting_iteratorIjNS9_11use_defaultESB_SB_EENS9_18transform_iteratorI9NonZeroOpIiEPKiSB_SB_EEPjSJ_NS0_13ScanTileStateIiLb1EEENS0_8NullTypeESM_iNS2_19streaming_context_tIlLb1EEELS5_0EEEvT0_T1_T2_T3_T4_T5_T6_T7_iT8_NS1_7vsmem_tEE19static_temp_storage;
	add.s32 	%r895, %r894, %r893;
	st.shared.u32 	[%r895], %r213;
$L__BB31_318:
	setp.eq.s32 	%p262, %r1502, 0;
	@%p262 bra 	$L__BB31_320;
	shl.b32 	%r896, %r292, 2;
	mov.u32 	%r897, _ZZN3cub18CUB_300001_SM_10006detail6select23DeviceSelectSweepKernelINS2_10policy_hubIjbiLb0ELNS0_10SelectImplE0EE10Policy1000EN6thrust24THRUST_300001_SM_1000_NS17counting_iteratorIjNS9_11use_defaultESB_SB_EENS9_18transform_iteratorI9NonZeroOpIiEPKiSB_SB_EEPjSJ_NS0_13ScanTileStateIiLb1EEENS0_8NullTypeESM_iNS2_19streaming_context_tIlLb1EEELS5_0EEEvT0_T1_T2_T3_T4_T5_T6_T7_iT8_NS1_7vsmem_tEE19static_temp_storage;
	add.s32 	%r898, %r897, %r896;
	st.shared.u32 	[%r898], %r215;
$L__BB31_320:
	setp.eq.s32 	%p263, %r1503, 0;
	@%p263 bra 	$L__BB31_322;
	shl.b32 	%r899, %r293, 2;
	mov.u32 	%r900, _ZZN3cub18CUB_300001_SM_10006detail6select23DeviceSelectSweepKernelINS2_10policy_hubIjbiLb0ELNS0_10SelectImplE0EE10Policy1000EN6thrust24THRUST_300001_SM_1000_NS17counting_iteratorIjNS9_11use_defaultESB_SB_EENS9_18transform_iteratorI9NonZeroOpIiEPKiSB_SB_EEPjSJ_NS0_13ScanTileStateIiLb1EEENS0_8NullTypeESM_iNS2_19streaming_context_tIlLb1EEELS5_0EEEvT0_T1_T2_T3_T4_T5_T6_T7_iT8_NS1_7vsmem_tEE19static_temp_storage;
	add.s32 	%r901, %r900, %r899;
	st.shared.u32 	[%r901], %r217;
$L__BB31_322:
	setp.eq.s32 	%p264, %r1504, 0;
	@%p264 bra 	$L__BB31_324;
	shl.b32 	%r902, %r294, 2;
	mov.u32 	%r903, _ZZN3cub18CUB_300001_SM_10006detail6select23DeviceSelectSweepKernelINS2_10policy_hubIjbiLb0ELNS0_10SelectImplE0EE10Policy1000EN6thrust24THRUST_300001_SM_1000_NS17counting_iteratorIjNS9_11use_defaultESB_SB_EENS9_18transform_iteratorI9NonZeroOpIiEPKiSB_SB_EEPjSJ_NS0_13ScanTileStateIiLb1EEENS0_8NullTypeESM_iNS2_19streaming_context_tIlLb1EEELS5_0EEEvT0_T1_T2_T3_T4_T5_T6_T7_iT8_NS1_7vsmem_tEE19static_temp_storage;
	add.s32 	%r904, %r903, %r902;
	st.shared.u32 	[%r904], %r219;
$L__BB31_324:
	setp.eq.s32 	%p265, %r1505, 0;
	@%p265 bra 	$L__BB31_326;
	shl.b32 	%r905, %r295, 2;
	mov.u32 	%r906, _ZZN3cub18CUB_300001_SM_10006detail6select23DeviceSelectSweepKernelINS2_10policy_hubIjbiLb0ELNS0_10SelectImplE0EE10Policy1000EN6thrust24THRUST_300001_SM_1000_NS17counting_iteratorIjNS9_11use_defaultESB_SB_EENS9_18transform_iteratorI9NonZeroOpIiEPKiSB_SB_EEPjSJ_NS0_13ScanTileStateIiLb1EEENS0_8NullTypeESM_iNS2_19streaming_context_tIlLb1EEELS5_0EEEvT0_T1_T2_T3_T4_T5_T6_T7_iT8_NS1_7vsmem_tEE19static_temp_storage;
	add.s32 	%r907, %r906, %r905;
	st.shared.u32 	[%r907], %r221;
$L__BB31_326:
	setp.eq.s32 	%p266, %r1506, 0;
	@%p266 bra 	$L__BB31_328;
	shl.b32 	%r908, %r296, 2;
	mov.u32 	%r909, _ZZN3cub18CUB_300001_SM_10006detail6select23DeviceSelectSweepKernelINS2_10policy_hubIjbiLb0ELNS0_10SelectImplE0EE10Policy1000EN6thrust24THRUST_300001_SM_1000_NS17counting_iteratorIjNS9_11use_defaultESB_SB_EENS9_18transform_iteratorI9NonZeroOpIiEPKiSB_SB_EEPjSJ_NS0_13ScanTileStateIiLb1EEENS0_8NullTypeESM_iNS2_19streaming_context_tIlLb1EEELS5_0EEEvT0_T1_T2_T3_T4_T5_T6_T7_iT8_NS1_7vsmem_tEE19static_temp_storage;
	add.s32 	%r910, %r909, %r908;
	st.shared.u32 	[%r910], %r223;
$L__BB31_328:
	setp.eq.s32 	%p267, %r1507, 0;
	@%p267 bra 	$L__BB31_330;
	shl.b32 	%r911, %r297, 2;
	mov.u32 	%r912, _ZZN3cub18CUB_300001_SM_10006detail6select23DeviceSelectSweepKernelINS2_10policy_hubIjbiLb0ELNS0_10SelectImplE0EE10Policy1000EN6thrust24THRUST_300001_SM_1000_NS17counting_iteratorIjNS9_11use_defaultESB_SB_EENS9_18transform_iteratorI9NonZeroOpIiEPKiSB_SB_EEPjSJ_NS0_13ScanTileStateIiLb1EEENS0_8NullTypeESM_iNS2_19streaming_context_tIlLb1EEELS5_0EEEvT0_T1_T2_T3_T4_T5_T6_T7_iT8_NS1_7vsmem_tEE19static_temp_storage;
	add.s32 	%r913, %r912, %r911;
	st.shared.u32 	[%r913], %r225;
$L__BB31_330:
	setp.eq.s32 	%p268, %r1508, 0;
	@%p268 bra 	$L__BB31_332;
	shl.b32 	%r914, %r298, 2;
	mov.u32 	%r915, _ZZN3cub18CUB_300001_SM_10006detail6select23DeviceSelectSweepKernelINS2_10policy_hubIjbiLb0ELNS0_10SelectImplE0EE10Policy1000EN6thrust24THRUST_300001_SM_1000_NS17counting_iteratorIjNS9_11use_defaultESB_SB_EENS9_18transform_iteratorI9NonZeroOpIiEPKiSB_SB_EEPjSJ_NS0_13ScanTileStateIiLb1EEENS0_8NullTypeESM_iNS2_19streaming_context_tIlLb1EEELS5_0EEEvT0_T1_T2_T3_T4_T5_T6_T7_iT8_NS1_7vsmem_tEE19static_temp_storage;
	add.s32 	%r916, %r915, %r914;
	st.shared.u32 	[%r916], %r227;
$L__BB31_332:
	setp.eq.s32 	%p269, %r1509, 0;
	@%p269 bra 	$L__BB31_334;
	shl.b32 	%r917, %r299, 2;
	mov.u32 	%r918, _ZZN3cub18CUB_300001_SM_10006detail6select23DeviceSelectSweepKernelINS2_10policy_hubIjbiLb0ELNS0_10SelectImplE0EE10Policy1000EN6thrust24THRUST_300001_SM_1000_NS17counting_iteratorIjNS9_11use_defaultESB_SB_EENS9_18transform_iteratorI9NonZeroOpIiEPKiSB_SB_EEPjSJ_NS0_13ScanTileStateIiLb1EEENS0_8NullTypeESM_iNS2_19streaming_context_tIlLb1EEELS5_0EEEvT0_T1_T2_T3_T4_T5_T6_T7_iT8_NS1_7vsmem_tEE19static_temp_storage;
	add.s32 	%r919, %r918, %r917;
	st.shared.u32 	[%r919], %r229;
$L__BB31_334:
	setp.eq.s32 	%p270, %r1510, 0;
	@%p270 bra 	$L__BB31_336;
	shl.b32 	%r920, %r300, 2;
	mov.u32 	%r921, _ZZN3cub18CUB_300001_SM_10006detail6select23DeviceSelectSweepKernelINS2_10policy_hubIjbiLb0ELNS0_10SelectImplE0EE10Policy1000EN6thrust24THRUST_300001_SM_1000_NS17counting_iteratorIjNS9_11use_defaultESB_SB_EENS9_18transform_iteratorI9NonZeroOpIiEPKiSB_SB_EEPjSJ_NS0_13ScanTileStateIiLb1EEENS0_8NullTypeESM_iNS2_19streaming_context_tIlLb1EEELS5_0EEEvT0_T1_T2_T3_T4_T5_T6_T7_iT8_NS1_7vsmem_tEE19static_temp_storage;
	add.s32 	%r922, %r921, %r920;
	st.shared.u32 	[%r922], %r231;
$L__BB31_336:
	setp.eq.s32 	%p271, %r1511, 0;
	@%p271 bra 	$L__BB31_338;
	shl.b32 	%r923, %r301, 2;
	mov.u32 	%r924, _ZZN3cub18CUB_300001_SM_10006detail6select23DeviceSelectSweepKernelINS2_10policy_hubIjbiLb0ELNS0_10SelectImplE0EE10Policy1000EN6thrust24THRUST_300001_SM_1000_NS17counting_iteratorIjNS9_11use_defaultESB_SB_EENS9_18transform_iteratorI9NonZeroOpIiEPKiSB_SB_EEPjSJ_NS0_13ScanTileStateIiLb1EEENS0_8NullTypeESM_iNS2_19streaming_context_tIlLb1EEELS5_0EEEvT0_T1_T2_T3_T4_T5_T6_T7_iT8_NS1_7vsmem_tEE19static_temp_storage;
	add.s32 	%r925, %r924, %r923;
	st.shared.u32 	[%r925], %r233;
$L__BB31_338:
	setp.eq.s32 	%p272, %r1512, 0;
	@%p272 bra 	$L__BB31_340;
	shl.b32 	%r926, %r302, 2;
	mov.u32 	%r927, _ZZN3cub18CUB_300001_SM_10006detail6select23DeviceSelectSweepKernelINS2_10policy_hubIjbiLb0ELNS0_10SelectImplE0EE10Policy1000EN6thrust24THRUST_300001_SM_1000_NS17counting_iteratorIjNS9_11use_defaultESB_SB_EENS9_18transform_iteratorI9NonZeroOpIiEPKiSB_SB_EEPjSJ_NS0_13ScanTileStateIiLb1EEENS0_8NullTypeESM_iNS2_19streaming_context_tIlLb1EEELS5_0EEEvT0_T1_T2_T3_T4_T5_T6_T7_iT8_NS1_7vsmem_tEE19static_temp_storage;
	add.s32 	%r928, %r927, %r926;
	st.shared.u32 	[%r928], %r235;
$L__BB31_340:
	setp.eq.s32 	%p273, %r1513, 0;
	@%p273 bra 	$L__BB31_342;
	shl.b32 	%r929, %r303, 2;
	mov.u32 	%r930, _ZZN3cub18CUB_300001_SM_10006detail6select23DeviceSelectSweepKernelINS2_10policy_hubIjbiLb0ELNS0_10SelectImplE0EE10Policy1000EN6thrust24THRUST_300001_SM_1000_NS17counting_iteratorIjNS9_11use_defaultESB_SB_EENS9_18transform_iteratorI9NonZeroOpIiEPKiSB_SB_EEPjSJ_NS0_13ScanTileStateIiLb1EEENS0_8NullTypeESM_iNS2_19streaming_context_tIlLb1EEELS5_0EEEvT0_T1_T2_T3_T4_T5_T6_T7_iT8_NS1_7vsmem_tEE19static_temp_storage;
	add.s32 	%r931, %r930, %r929;
	st.shared.u32 	[%r931], %r237;
$L__BB31_342:
	setp.eq.s32 	%p274, %r1514, 0;
	@%p274 bra 	$L__BB31_344;
	shl.b32 	%r932, %r304, 2;
	mov.u32 	%r933, _ZZN3cub18CUB_300001_SM_10006detail6select23DeviceSelectSweepKernelINS2_10policy_hubIjbiLb0ELNS0_10SelectImplE0EE10Policy1000EN6thrust24THRUST_300001_SM_1000_NS17counting_iteratorIjNS9_11use_defaultESB_SB_EENS9_18transform_iteratorI9NonZeroOpIiEPKiSB_SB_EEPjSJ_NS0_13ScanTileStateIiLb1EEENS0_8NullTypeESM_iNS2_19streaming_context_tIlLb1EEELS5_0EEEvT0_T1_T2_T3_T4_T5_T6_T7_iT8_NS1_7vsmem_tEE19static_temp_storage;
	add.s32 	%r934, %r933, %r932;
	st.shared.u32 	[%r934], %r239;
$L__BB31_344:
	bar.sync 	0;
	setp.ge.u32 	%p275, %r1517, %r1555;
	@%p275 bra 	$L__BB31_509;
	ld.param.u32 	%r1474, [_ZN3cub18CUB_300001_SM_10006detail6select23DeviceSelectSweepKernelINS2_10policy_hubIjbiLb0ELNS0_10SelectImplE0EE10Policy1000EN6thrust24THRUST_300001_SM_1000_NS17counting_iteratorIjNS9_11use_defaultESB_SB_EENS9_18transform_iteratorI9NonZeroOpIiEPKiSB_SB_EEPjSJ_NS0_13ScanTileStateIiLb1EEENS0_8NullTypeESM_iNS2_19streaming_context_tIlLb1EEELS5_0EEEvT0_T1_T2_T3_T4_T5_T6_T7_iT8_NS1_7vsmem_tE_param_7];
	mov.u64 	%rd387, %rd194;
	ld.param.u8 	%rs6, [%rd387];
	ld.param.u64 	%rd388, [%rd387+24];
	cvta.to.global.u64 	%rd98, %rd388;
	add.s32 	%r935, %r276, %r277;
	add.s32 	%r936, %r935, %r278;
	add.s32 	%r937, %r936, %r279;
	add.s32 	%r938, %r937, %r280;
	add.s32 	%r939, %r938, %r281;
	add.s32 	%r940, %r939, %r282;
	add.s32 	%r941, %r940, %r283;
	add.s32 	%r942, %r941, %r284;
	add.s32 	%r943, %r942, %r285;
	add.s32 	%r944, %r943, %r286;
	add.s32 	%r945, %r944, %r287;
	add.s32 	%r946, %r945, %r288;
	add.s32 	%r947, %r946, %r289;
	add.s32 	%r948, %r947, %r290;
	add.s32 	%r949, %r948, %r275;
	add.s32 	%r950, %r949, %r1474;
	sub.s32 	%r951, %r950, %r1517;
	add.s32 	%r306, %r951, -7169;
	and.b32  	%r952, %r306, 1536;
	setp.eq.s32 	%p276, %r952, 1536;
	@%p276 bra 	$L__BB31_350;
	cvt.u64.u32 	%rd681, %r1517;
	shl.b32 	%r953, %r1517, 2;
	mov.u32 	%r954, _ZZN3cub18CUB_300001_SM_10006detail6select23DeviceSelectSweepKernelINS2_10policy_hubIjbiLb0ELNS0_10SelectImplE0EE10Policy1000EN6thrust24THRUST_300001_SM_1000_NS17counting_iteratorIjNS9_11use_defaultESB_SB_EENS9_18transform_iteratorI9NonZeroOpIiEPKiSB_SB_EEPjSJ_NS0_13ScanTileStateIiLb1EEENS0_8NullTypeESM_iNS2_19streaming_context_tIlLb1EEELS5_0EEEvT0_T1_T2_T3_T4_T5_T6_T7_iT8_NS1_7vsmem_tEE19static_temp_storage;
	add.s32 	%r1516, %r954, %r953;
	shr.u32 	%r955, %r306, 9;
	add.s32 	%r956, %r955, 1;
	and.b32  	%r957, %r956, 3;
	neg.s32 	%r1515, %r957;
$L__BB31_347:
	.pragma "nounroll";
	setp.ne.s16 	%p277, %rs6, 0;
	ld.shared.u32 	%r311, [%r1516];
	mov.b64 	%rd682, 0;
	@%p277 bra 	$L__BB31_349;
	ld.global.u64 	%rd682, [%rd98];
$L__BB31_349:
	add.s64 	%rd390, %rd682, %rd681;
	shl.b64 	%rd391, %rd390, 2;
	add.s64 	%rd392, %rd2, %rd391;
	st.global.u32 	[%rd392], %r311;
	add.s64 	%rd681, %rd681, 512;
	cvt.u32.u64 	%r1517, %rd681;
	add.s32 	%r1516, %r1516, 2048;
	add.s32 	%r1515, %r1515, 1;
	setp.ne.s32 	%p278, %r1515, 0;
	@%p278 bra 	$L__BB31_347;
$L__BB31_350:
	setp.lt.u32 	%p279, %r306, 1536;
	@%p279 bra 	$L__BB31_509;
	mul.wide.u32 	%rd394, %r1517, 4;
	add.s64 	%rd104, %rd2, %rd394;
	shl.b32 	%r958, %r1517, 2;
	mov.u32 	%r959, _ZZN3cub18CUB_300001_SM_10006detail6select23DeviceSelectSweepKernelINS2_10policy_hubIjbiLb0ELNS0_10SelectImplE0EE10Policy1000EN6thrust24THRUST_300001_SM_1000_NS17counting_iteratorIjNS9_11use_defaultESB_SB_EENS9_18transform_iteratorI9NonZeroOpIiEPKiSB_SB_EEPjSJ_NS0_13ScanTileStateIiLb1EEENS0_8NullTypeESM_iNS2_19streaming_context_tIlLb1EEELS5_0EEEvT0_T1_T2_T3_T4_T5_T6_T7_iT8_NS1_7vsmem_tEE19static_temp_storage;
	add.s32 	%r960, %r958, %r959;
	add.s32 	%r1518, %r960, 4096;
	mov.b64 	%rd683, 0;
$L__BB31_352:
	setp.ne.s16 	%p280, %rs6, 0;
	ld.shared.u32 	%r319, [%r1518+-4096];
	mov.b64 	%rd684, 0;
	@%p280 bra 	$L__BB31_354;
	ld.global.u64 	%rd684, [%rd98];
$L__BB31_354:
	setp.ne.s16 	%p281, %rs6, 0;
	shl.b64 	%rd397, %rd684, 2;
	add.s64 	%rd398, %rd683, %rd397;
	add.s64 	%rd399, %rd104, %rd398;
	st.global.u32 	[%rd399], %r319;
	ld.shared.u32 	%r320, [%r1518+-2048];
	mov.b64 	%rd685, 0;
	@%p281 bra 	$L__BB31_356;
	ld.global.u64 	%rd685, [%rd98];
$L__BB31_356:
	setp.ne.s16 	%p282, %rs6, 0;
	shl.b64 	%rd401, %rd685, 2;
	add.s64 	%rd402, %rd683, %rd401;
	add.s64 	%rd403, %rd104, %rd402;
	st.global.u32 	[%rd403+2048], %r320;
	ld.shared.u32 	%r321, [%r1518];
	mov.b64 	%rd686, 0;
	@%p282 bra 	$L__BB31_358;
	ld.global.u64 	%rd686, [%rd98];
$L__BB31_358:
	setp.ne.s16 	%p283, %rs6, 0;
	shl.b64 	%rd405, %rd686, 2;
	add.s64 	%rd406, %rd683, %rd405;
	add.s64 	%rd407, %rd104, %rd406;
	st.global.u32 	[%rd407+4096], %r321;
	ld.shared.u32 	%r322, [%r1518+2048];
	mov.b64 	%rd687, 0;
	@%p283 bra 	$L__BB31_360;
	ld.global.u64 	%rd687, [%rd98];
$L__BB31_360:
	shl.b64 	%rd408, %rd687, 2;
	add.s64 	%rd409, %rd683, %rd408;
	add.s64 	%rd410, %rd104, %rd409;
	st.global.u32 	[%rd410+6144], %r322;
	add.s32 	%r1517, %r1517, 2048;
	add.s64 	%rd683, %rd683, 8192;
	add.s32 	%r1518, %r1518, 8192;
	setp.lt.s32 	%p284, %r1517, %r1555;
	@%p284 bra 	$L__BB31_352;
	bra.uni 	$L__BB31_509;
$L__BB31_361:
	ld.param.u8 	%rs9, [%rd1];
	setp.eq.s16 	%p3, %rs9, 0;
	ld.param.u64 	%rd197, [%rd1+16];
	cvt.u32.u64 	%r481, %rd197;
	selp.b32 	%r482, %r481, 0, %p3;
	mov.u32 	%r1551, %tid.x;
	mul.lo.s32 	%r483, %r1551, 14;
	add.s32 	%r484, %r1, %r3;
	add.s32 	%r485, %r484, %r482;
	setp.ge.s32 	%p4, %r483, %r211;
	add.s32 	%r326, %r485, %r483;
	or.b32  	%r327, %r483, 1;
	add.s32 	%r328, %r326, 1;
	add.s32 	%r329, %r483, 2;
	add.s32 	%r330, %r326, 2;
	add.s32 	%r331, %r483, 3;
	add.s32 	%r332, %r326, 3;
	add.s32 	%r333, %r483, 4;
	add.s32 	%r334, %r326, 4;
	add.s32 	%r335, %r483, 5;
	add.s32 	%r336, %r326, 5;
	add.s32 	%r337, %r483, 6;
	add.s32 	%r338, %r326, 6;
	add.s32 	%r339, %r483, 7;
	add.s32 	%r340, %r326, 7;
	add.s32 	%r341, %r483, 8;
	add.s32 	%r342, %r326, 8;
	add.s32 	%r343, %r483, 9;
	add.s32 	%r344, %r326, 9;
	add.s32 	%r345, %r483, 10;
	add.s32 	%r346, %r326, 10;
	add.s32 	%r347, %r483, 11;
	add.s32 	%r348, %r326, 11;
	add.s32 	%r349, %r483, 12;
	add.s32 	%r350, %r326, 12;
	add.s32 	%r351, %r483, 13;
	add.s32 	%r352, %r326, 13;
	bar.sync 	0;
	selp.b64 	%rd198, %rd197, 0, %p3;
	cvt.s64.s32 	%rd199, %r3;
	add.s64 	%rd200, %rd198, %rd199;
	cvt.u64.u32 	%rd201, %r483;
	add.s64 	%rd202, %rd200, %rd201;
	shl.b64 	%rd203, %rd202, 2;
	add.s64 	%rd143, %rd4, %rd203;
	mov.b32 	%r1520, 1;
	@%p4 bra 	$L__BB31_363;
	ld.global.u32 	%r486, [%rd143];
	setp.ne.s32 	%p5, %r486, 0;
	selp.u32 	%r1520, 1, 0, %p5;
$L__BB31_363:
	setp.ge.s32 	%p6, %r327, %r211;
	mov.b32 	%r1521, 1;
	@%p6 bra 	$L__BB31_365;
	ld.global.u32 	%r488, [%rd143+4];
	setp.ne.s32 	%p7, %r488, 0;
	selp.u32 	%r1521, 1, 0, %p7;
$L__BB31_365:
	setp.ge.s32 	%p8, %r329, %r211;
	mov.b32 	%r1522, 1;
	@%p8 bra 	$L__BB31_367;
	ld.global.u32 	%r490, [%rd143+8];
	setp.ne.s32 	%p9, %r490, 0;
	selp.u32 	%r1522, 1, 0, %p9;
$L__BB31_367:
	setp.ge.s32 	%p10, %r331, %r211;
	mov.b32 	%r1523, 1;
	@%p10 bra 	$L__BB31_369;
	ld.global.u32 	%r492, [%rd143+12];
	setp.ne.s32 	%p11, %r492, 0;
	selp.u32 	%r1523, 1, 0, %p11;
$L__BB31_369:
	setp.ge.s32 	%p12, %r333, %r211;
	mov.b32 	%r1524, 1;
	@%p12 bra 	$L__BB31_371;
	ld.global.u32 	%r494, [%rd143+16];
	setp.ne.s32 	%p13, %r494, 0;
	selp.u32 	%r1524, 1, 0, %p13;
$L__BB31_371:
	setp.ge.s32 	%p14, %r335, %r211;
	mov.b32 	%r1525, 1;
	@%p14 bra 	$L__BB31_373;
	ld.global.u32 	%r496, [%rd143+20];
	setp.ne.s32 	%p15, %r496, 0;
	selp.u32 	%r1525, 1, 0, %p15;
$L__BB31_373:
	setp.ge.s32 	%p16, %r337, %r211;
	mov.b32 	%r1526, 1;
	@%p16 bra 	$L__BB31_375;
	ld.global.u32 	%r498, [%rd143+24];
	setp.ne.s32 	%p17, %r498, 0;
	selp.u32 	%r1526, 1, 0, %p17;
$L__BB31_375:
	setp.ge.s32 	%p18, %r339, %r211;
	mov.b32 	%r1527, 1;
	@%p18 bra 	$L__BB31_377;
	ld.global.u32 	%r500, [%rd143+28];
	setp.ne.s32 	%p19, %r500, 0;
	selp.u32 	%r1527, 1, 0, %p19;
$L__BB31_377:
	setp.ge.s32 	%p20, %r341, %r211;
	mov.b32 	%r1528, 1;
	@%p20 bra 	$L__BB31_379;
	ld.global.u32 	%r502, [%rd143+32];
	setp.ne.s32 	%p21, %r502, 0;
	selp.u32 	%r1528, 1, 0, %p21;
$L__BB31_379:
	setp.ge.s32 	%p22, %r343, %r211;
	mov.b32 	%r1529, 1;
	@%p22 bra 	$L__BB31_381;
	ld.global.u32 	%r504, [%rd143+36];
	setp.ne.s32 	%p23, %r504, 0;
	selp.u32 	%r1529, 1, 0, %p23;
$L__BB31_381:
	setp.ge.s32 	%p24, %r345, %r211;
	mov.b32 	%r1530, 1;
	@%p24 bra 	$L__BB31_383;
	ld.global.u32 	%r506, [%rd143+40];
	setp.ne.s32 	%p25, %r506, 0;
	selp.u32 	%r1530, 1, 0, %p25;
$L__BB31_383:
	setp.ge.s32 	%p26, %r347, %r211;
	mov.b32 	%r1531, 1;
	@%p26 bra 	$L__BB31_385;
	ld.global.u32 	%r508, [%rd143+44];
	setp.ne.s32 	%p27, %r508, 0;
	selp.u32 	%r1531, 1, 0, %p27;
$L__BB31_385:
	setp.ge.s32 	%p28, %r349, %r211;
	mov.b32 	%r1532, 1;
	@%p28 bra 	$L__BB31_387;
	ld.global.u32 	%r510, [%rd143+48];
	setp.ne.s32 	%p29, %r510, 0;
	selp.u32 	%r1532, 1, 0, %p29;
$L__BB31_387:
	setp.ge.s32 	%p30, %r351, %r211;
	mov.b32 	%r1533, 1;
	@%p30 bra 	$L__BB31_389;
	ld.global.u32 	%r512, [%rd143+52];
	setp.ne.s32 	%p31, %r512, 0;
	selp.u32 	%r1533, 1, 0, %p31;
$L__BB31_389:
	bar.sync 	0;
	add.s32 	%r544, %r1521, %r1520;
	add.s32 	%r545, %r1522, %r544;
	add.s32 	%r546, %r1523, %r545;
	add.s32 	%r547, %r1524, %r546;
	add.s32 	%r548, %r1525, %r547;
	add.s32 	%r549, %r1526, %r548;
	add.s32 	%r550, %r1527, %r549;
	add.s32 	%r551, %r1528, %r550;
	add.s32 	%r552, %r1529, %r551;
	add.s32 	%r553, %r1530, %r552;
	add.s32 	%r554, %r1531, %r553;
	add.s32 	%r555, %r1532, %r554;
	add.s32 	%r518, %r1533, %r555;
	shr.u32 	%r382, %r1551, 5;
	// begin inline asm
	mov.u32 %r513, %laneid;
	// end inline asm
	mov.b32 	%r516, 1;
	mov.b32 	%r541, 0;
	mov.b32 	%r543, -1;
	// begin inline asm
	{  .reg .s32 r0;  .reg .pred p;  shfl.sync.up.b32 r0|p, %r518, %r516, %r541, %r543;  @p add.s32 r0, r0, %r518;  mov.s32 %r514, r0;}
	// end inline asm
	mov.b32 	%r522, 2;
	// begin inline asm
	{  .reg .s32 r0;  .reg .pred p;  shfl.sync.up.b32 r0|p, %r514, %r522, %r541, %r543;  @p add.s32 r0, r0, %r514;  mov.s32 %r520, r0;}
	// end inline asm
	mov.b32 	%r528, 4;
	// begin inline asm
	{  .reg .s32 r0;  .reg .pred p;  shfl.sync.up.b32 r0|p, %r520, %r528, %r541, %r543;  @p add.s32 r0, r0, %r520;  mov.s32 %r526, r0;}
	// end inline asm
	mov.b32 	%r534, 8;
	// begin inline asm
	{  .reg .s32 r0;  .reg .pred p;  shfl.sync.up.b32 r0|p, %r526, %r534, %r541, %r543;  @p add.s32 r0, r0, %r526;  mov.s32 %r532, r0;}
	// end inline asm
	mov.b32 	%r540, 16;
	// begin inline asm
	{  .reg .s32 r0;  .reg .pred p;  shfl.sync.up.b32 r0|p, %r532, %r540, %r541, %r543;  @p add.s32 r0, r0, %r532;  mov.s32 %r538, r0;}
	// end inline asm
	setp.ne.s32 	%p32, %r513, 31;
	@%p32 bra 	$L__BB31_391;
	shl.b32 	%r556, %r382, 2;
	mov.u32 	%r557, _ZZN3cub18CUB_300001_SM_10006detail6select23DeviceSelectSweepKernelINS2_10policy_hubIjbiLb0ELNS0_10SelectImplE0EE10Policy1000EN6thrust24THRUST_300001_SM_1000_NS17counting_iteratorIjNS9_11use_defaultESB_SB_EENS9_18transform_iteratorI9NonZeroOpIiEPKiSB_SB_EEPjSJ_NS0_13ScanTileStateIiLb1EEENS0_8NullTypeESM_iNS2_19streaming_context_tIlLb1EEELS5_0EEEvT0_T1_T2_T3_T4_T5_T6_T7_iT8_NS1_7vsmem_tEE19static_temp_storage;
	add.s32 	%r558, %r557, %r556;
	st.shared.u32 	[%r558], %r538;
$L__BB31_391:
	sub.s32 	%r559, %r538, %r518;
	bar.sync 	0;
	ld.shared.v4.u32 	{%r560, %r561, %r562, %r563}, [_ZZN3cub18CUB_300001_SM_10006detail6select23DeviceSelectSweepKernelINS2_10policy_hubIjbiLb0ELNS0_10SelectImplE0EE10Policy1000EN6thrust24THRUST_300001_SM_1000_NS17counting_iteratorIjNS9_11use_defaultESB_SB_EENS9_18transform_iteratorI9NonZeroOpIiEPKiSB_SB_EEPjSJ_NS0_13ScanTileStateIiLb1EEENS0_8NullTypeESM_iNS2_19streaming_context_tIlLb1EEELS5_0EEEvT0_T1_T2_T3_T4_T5_T6_T7_iT8_NS1_7vsmem_tEE19static_temp_storage];
	add.s32 	%r564, %r561, %r560;
	setp.eq.s32 	%p33, %r382, 2;
	selp.b32 	%r565, %r564, %r560, %p33;
	add.s32 	%r566, %r564, %r562;
	setp.eq.s32 	%p34, %r382, 3;
	selp.b32 	%r567, %r566, %r565, %p34;
	add.s32 	%r568, %r566, %r563;
	setp.eq.s32 	%p35, %r382, 4;
	selp.b32 	%r569, %r568, %r567, %p35;
	ld.shared.v4.u32 	{%r570, %r571, %r572, %r573}, [_ZZN3cub18CUB_300001_SM_10006detail6select23DeviceSelectSweepKernelINS2_10policy_hubIjbiLb0ELNS0_10SelectImplE0EE10Policy1000EN6thrust24THRUST_300001_SM_1000_NS17counting_iteratorIjNS9_11use_defaultESB_SB_EENS9_18transform_iteratorI9NonZeroOpIiEPKiSB_SB_EEPjSJ_NS0_13ScanTileStateIiLb1EEENS0_8NullTypeESM_iNS2_19streaming_context_tIlLb1EEELS5_0EEEvT0_T1_T2_T3_T4_T5_T6_T7_iT8_NS1_7vsmem_tEE19static_temp_storage+16];
	add.s32 	%r574, %r568, %r570;
	setp.eq.s32 	%p36, %r382, 5;
	selp.b32 	%r575, %r574, %r569, %p36;
	add.s32 	%r576, %r574, %r571;
	setp.eq.s32 	%p37, %r382, 6;
	selp.b32 	%r577, %r576, %r575, %p37;
	add.s32 	%r578, %r576, %r572;
	setp.eq.s32 	%p38, %r382, 7;
	selp.b32 	%r579, %r578, %r577, %p38;
	add.s32 	%r580, %r578, %r573;
	setp.eq.s32 	%p39, %r382, 8;
	selp.b32 	%r581, %r580, %r579, %p39;
	ld.shared.v4.u32 	{%r582, %r583, %r584, %r585}, [_ZZN3cub18CUB_300001_SM_10006detail6select23DeviceSelectSweepKernelINS2_10policy_hubIjbiLb0ELNS0_10SelectImplE0EE10Policy1000EN6thrust24THRUST_300001_SM_1000_NS17counting_iteratorIjNS9_11use_defaultESB_SB_EENS9_18transform_iteratorI9NonZeroOpIiEPKiSB_SB_EEPjSJ_NS0_13ScanTileStateIiLb1EEENS0_8NullTypeESM_iNS2_19streaming_context_tIlLb1EEELS5_0EEEvT0_T1_T2_T3_T4_T5_T6_T7_iT8_NS1_7vsmem_tEE19static_temp_storage+32];
	add.s32 	%r586, %r580, %r582;
	setp.eq.s32 	%p40, %r382, 9;
	selp.b32 	%r587, %r586, %r581, %p40;
	add.s32 	%r588, %r586, %r583;
	setp.eq.s32 	%p41, %r382, 10;
	selp.b32 	%r589, %r588, %r587, %p41;
	add.s32 	%r590, %r588, %r584;
	setp.eq.s32 	%p42, %r382, 11;
	selp.b32 	%r591, %r590, %r589, %p42;
	add.s32 	%r592, %r590, %r585;
	setp.eq.s32 	%p43, %r382, 12;
	selp.b32 	%r593, %r592, %r591, %p43;
	ld.shared.v4.u32 	{%r594, %r595, %r596, %r597}, [_ZZN3cub18CUB_300001_SM_10006detail6select23DeviceSelectSweepKernelINS2_10policy_hubIjbiLb0ELNS0_10SelectImplE0EE10Policy1000EN6thrust24THRUST_300001_SM_1000_NS17counting_iteratorIjNS9_11use_defaultESB_SB_EENS9_18transform_iteratorI9NonZeroOpIiEPKiSB_SB_EEPjSJ_NS0_13ScanTileStateIiLb1EEENS0_8NullTypeESM_iNS2_19streaming_context_tIlLb1EEELS5_0EEEvT0_T1_T2_T3_T4_T5_T6_T7_iT8_NS1_7vsmem_tEE19static_temp_storage+48];
	add.s32 	%r598, %r592, %r594;
	setp.eq.s32 	%p44, %r382, 13;
	selp.b32 	%r599, %r598, %r593, %p44;
	add.s32 	%r600, %r598, %r595;
	setp.eq.s32 	%p45, %r382, 14;
	selp.b32 	%r601, %r600, %r599, %p45;
	add.s32 	%r602, %r600, %r596;
	setp.eq.s32 	%p46, %r382, 15;
	selp.b32 	%r603, %r602, %r601, %p46;
	add.s32 	%r385, %r602, %r597;
	setp.gt.u32 	%p47, %r1551, 31;
	setp.lt.u32 	%p48, %r1551, 32;
	setp.eq.s32 	%p49, %r513, 0;
	selp.b32 	%r604, 0, %r559, %p49;
	add.s32 	%r1547, %r603, %r604;
	selp.b32 	%r387, %r559, %r1547, %p48;
	@%p47 bra 	$L__BB31_407;
	setp.ne.s32 	%p50, %r1551, 0;
	mul.wide.s32 	%rd204, %r1480, 8;
	add.s64 	%rd144, %rd3, %rd204;
	@%p50 bra 	$L__BB31_394;
	st.shared.u32 	[_ZZN3cub18CUB_300001_SM_10006detail6select23DeviceSelectSweepKernelINS2_10policy_hubIjbiLb0ELNS0_10SelectImplE0EE10Policy1000EN6thrust24THRUST_300001_SM_1000_NS17counting_iteratorIjNS9_11use_defaultESB_SB_EENS9_18transform_iteratorI9NonZeroOpIiEPKiSB_SB_EEPjSJ_NS0_13ScanTileStateIiLb1EEENS0_8NullTypeESM_iNS2_19streaming_context_tIlLb1EEELS5_0EEEvT0_T1_T2_T3_T4_T5_T6_T7_iT8_NS1_7vsmem_tEE19static_temp_storage+108], %r385;
	add.s64 	%rd205, %rd144, 256;
	mov.b32 	%r605, 100;
	// begin inline asm
	st.relaxed.gpu.v2.u32 [%rd205], {%r605, %r385};
	// end inline asm
$L__BB31_394:
	not.b32 	%r611, %r1551;
	add.s32 	%r1542, %r1480, %r611;
	mov.b32 	%r607, 675;
	// begin inline asm
	nanosleep.u32 %r607;
	// end inline asm
	mul.wide.s32 	%rd207, %r1542, 8;
	add.s64 	%rd208, %rd3, %rd207;
	add.s64 	%rd206, %rd208, 256;
	// begin inline asm
	ld.relaxed.gpu.v2.u32 {%r1544, %r1536}, [%rd206];
	// end inline asm
	mov.b32 	%r1537, 422;
$L__BB31_395:
	setp.eq.s32 	%p51, %r1544, 99;
	mov.b32 	%r612, -1;
	vote.sync.any.pred 	%p52, %p51, %r612;
	not.pred 	%p53, %p52;
	@%p53 bra 	$L__BB31_397;
	mul.lo.s32 	%r781, %r1480, 16807;
	and.b32  	%r1480, %r781, 2147483647;
	add.s32 	%r782, %r1537, 1;
	rem.u32 	%r778, %r1480, %r782;
	// begin inline asm
	nanosleep.u32 %r778;
	// end inline asm
	shr.u32 	%r1537, %r1537, 1;
	// begin inline asm
	ld.relaxed.gpu.v2.u32 {%r1544, %r1536}, [%rd206];
	// end inline asm
	bra.uni 	$L__BB31_395;
$L__BB31_397:
	setp.eq.s32 	%p54, %r1544, 101;
	mov.b32 	%r639, -1;
	vote.sync.ballot.b32 	%r641, %p54, %r639;
	// begin inline asm
	mov.u32 %r614, %lanemask_ge;
	// end inline asm
	and.b32  	%r642, %r641, %r614;
	or.b32  	%r643, %r642, -2147483648;
	add.s32 	%r644, %r643, -1;
	not.b32 	%r645, %r643;
	and.b32  	%r646, %r645, %r644;
	popc.b32 	%r618, %r646;
	mov.b32 	%r617, 1;
	// begin inline asm
	shfl.sync.down.b32 %r615, %r1536, %r617, %r618, %r639;
	// end inline asm
	setp.lt.s32 	%p56, %r513, %r618;
	selp.b32 	%r647, %r615, 0, %p56;
	add.s32 	%r621, %r647, %r1536;
	mov.b32 	%r622, 2;
	// begin inline asm
	shfl.sync.down.b32 %r620, %r621, %r622, %r618, %r639;
	// end inline asm
	add.s32 	%r402, %r513, 2;
	setp.gt.s32 	%p57, %r402, %r618;
	selp.b32 	%r648, 0, %r620, %p57;
	add.s32 	%r626, %r621, %r648;
	mov.b32 	%r627, 4;
	// begin inline asm
	shfl.sync.down.b32 %r625, %r626, %r627, %r618, %r639;
	// end inline asm
	add.s32 	%r403, %r513, 4;
	setp.gt.s32 	%p58, %r403, %r618;
	selp.b32 	%r649, 0, %r625, %p58;
	add.s32 	%r631, %r626, %r649;
	mov.b32 	%r632, 8;
	// begin inline asm
	shfl.sync.down.b32 %r630, %r631, %r632, %r618, %r639;
	// end inline asm
	add.s32 	%r404, %r513, 8;
	setp.gt.s32 	%p59, %r404, %r618;
	selp.b32 	%r650, 0, %r630, %p59;
	add.s32 	%r636, %r631, %r650;
	mov.b32 	%r637, 16;
	// begin inline asm
	shfl.sync.down.b32 %r635, %r636, %r637, %r618, %r639;
	// end inline asm
	add.s32 	%r405, %r513, 16;
	setp.gt.s32 	%p60, %r405, %r618;
	selp.b32 	%r651, 0, %r635, %p60;
	add.s32 	%r1540, %r636, %r651;
	add.s64 	%rd146, %rd3, 256;
	mov.b32 	%r1538, 422;
$L__BB31_398:
	setp.ne.s32 	%p61, %r1544, 101;
	mov.b32 	%r652, -1;
	vote.sync.all.pred 	%p62, %p61, %r652;
	not.pred 	%p63, %p62;
	@%p63 bra 	$L__BB31_403;
	shr.u32 	%r1538, %r1538, 1;
	mul.wide.s32 	%rd304, %r1542, 8;
	add.s64 	%rd305, %rd146, %rd304;
	add.s64 	%rd303, %rd305, -256;
	// begin inline asm
	ld.relaxed.gpu.v2.u32 {%r1544, %r1545}, [%rd303];
	// end inline asm
	mov.u32 	%r1546, %r1538;
$L__BB31_400:
	setp.eq.s32 	%p148, %r1544, 99;
	mov.b32 	%r734, -1;
	vote.sync.any.pred 	%p149, %p148, %r734;
	not.pred 	%p150, %p149;
	@%p150 bra 	$L__BB31_402;
	mul.lo.s32 	%r776, %r1480, 16807;
	and.b32  	%r1480, %r776, 2147483647;
	add.s32 	%r777, %r1546, 1;
	rem.u32 	%r773, %r1480, %r777;
	// begin inline asm
	nanosleep.u32 %r773;
	// end inline asm
	shr.u32 	%r1546, %r1546, 1;
	// begin inline asm
	ld.relaxed.gpu.v2.u32 {%r1544, %r1545}, [%rd303];
	// end inline asm
	bra.uni 	$L__BB31_400;
$L__BB31_402:
	setp.eq.s32 	%p151, %r1544, 101;
	mov.b32 	%r760, -1;
	vote.sync.ballot.b32 	%r761, %p151, %r760;
	and.b32  	%r762, %r761, %r614;
	or.b32  	%r763, %r762, -2147483648;
	add.s32 	%r764, %r763, -1;
	not.b32 	%r765, %r763;
	and.b32  	%r766, %r765, %r764;
	popc.b32 	%r739, %r766;
	mov.b32 	%r738, 1;
	// begin inline asm
	shfl.sync.down.b32 %r736, %r1545, %r738, %r739, %r760;
	// end inline asm
	setp.lt.s32 	%p153, %r513, %r739;
	selp.b32 	%r767, %r736, 0, %p153;
	add.s32 	%r742, %r767, %r1545;
	mov.b32 	%r743, 2;
	// begin inline asm
	shfl.sync.down.b32 %r741, %r742, %r743, %r739, %r760;
	// end inline asm
	setp.gt.s32 	%p154, %r402, %r739;
	selp.b32 	%r768, 0, %r741, %p154;
	add.s32 	%r747, %r742, %r768;
	mov.b32 	%r748, 4;
	// begin inline asm
	shfl.sync.down.b32 %r746, %r747, %r748, %r739, %r760;
	// end inline asm
	setp.gt.s32 	%p155, %r403, %r739;
	selp.b32 	%r769, 0, %r746, %p155;
	add.s32 	%r752, %r747, %r769;
	mov.b32 	%r753, 8;
	// begin inline asm
	shfl.sync.down.b32 %r751, %r752, %r753, %r739, %r760;
	// end inline asm
	setp.gt.s32 	%p156, %r404, %r739;
	selp.b32 	%r770, 0, %r751, %p156;
	add.s32 	%r757, %r752, %r770;
	mov.b32 	%r758, 16;
	// begin inline asm
	shfl.sync.down.b32 %r756, %r757, %r758, %r739, %r760;
	// end inline asm
	setp.gt.s32 	%p157, %r405, %r739;
	selp.b32 	%r771, 0, %r756, %p157;
	add.s32 	%r772, %r771, %r1540;
	add.s32 	%r1540, %r772, %r757;
	add.s32 	%r1542, %r1542, -32;
	bra.uni 	$L__BB31_398;
$L__BB31_403:
	setp.ne.s32 	%p64, %r1551, 0;
	@%p64 bra 	$L__BB31_405;
	add.s32 	%r655, %r1540, %r385;
	add.s64 	%rd209, %rd144, 256;
	mov.b32 	%r654, 101;
	// begin inline asm
	st.relaxed.gpu.v2.u32 [%rd209], {%r654, %r655};
	// end inline asm
	st.shared.u32 	[_ZZN3cub18CUB_300001_SM_10006detail6select23DeviceSelectSweepKernelINS2_10policy_hubIjbiLb0ELNS0_10SelectImplE0EE10Policy1000EN6thrust24THRUST_300001_SM_1000_NS17counting_iteratorIjNS9_11use_defaultESB_SB_EENS9_18transform_iteratorI9NonZeroOpIiEPKiSB_SB_EEPjSJ_NS0_13ScanTileStateIiLb1EEENS0_8NullTypeESM_iNS2_19streaming_context_tIlLb1EEELS5_0EEEvT0_T1_T2_T3_T4_T5_T6_T7_iT8_NS1_7vsmem_tEE19static_temp_storage+100], %r1540;
	st.shared.u32 	[_ZZN3cub18CUB_300001_SM_10006detail6select23DeviceSelectSweepKernelINS2_10policy_hubIjbiLb0ELNS0_10SelectImplE0EE10Policy1000EN6thrust24THRUST_300001_SM_1000_NS17counting_iteratorIjNS9_11use_defaultESB_SB_EENS9_18transform_iteratorI9NonZeroOpIiEPKiSB_SB_EEPjSJ_NS0_13ScanTileStateIiLb1EEENS0_8NullTypeESM_iNS2_19streaming_context_tIlLb1EEELS5_0EEEvT0_T1_T2_T3_T4_T5_T6_T7_iT8_NS1_7vsmem_tEE19static_temp_storage+104], %r655;
$L__BB31_405:
	setp.ne.s32 	%p65, %r513, 0;
	mov.u32 	%r1547, %r387;
	@%p65 bra 	$L__BB31_407;
	st.shared.u32 	[_ZZN3cub18CUB_300001_SM_10006detail6select23DeviceSelectSweepKernelINS2_10policy_hubIjbiLb0ELNS0_10SelectImplE0EE10Policy1000EN6thrust24THRUST_300001_SM_1000_NS17counting_iteratorIjNS9_11use_defaultESB_SB_EENS9_18transform_iteratorI9NonZeroOpIiEPKiSB_SB_EEPjSJ_NS0_13ScanTileStateIiLb1EEENS0_8NullTypeESM_iNS2_19streaming_context_tIlLb1EEELS5_0EEEvT0_T1_T2_T3_T4_T5_T6_T7_iT8_NS1_7vsmem_tEE19static_temp_storage+80], %r1540;
	mov.u32 	%r1547, %r1540;
$L__BB31_407:
	mov.u64 	%rd148, %rd194;
	bar.sync 	0;
	setp.eq.s32 	%p66, %r1551, 0;
	ld.shared.u32 	%r656, [_ZZN3cub18CUB_300001_SM_10006detail6select23DeviceSelectSweepKernelINS2_10policy_hubIjbiLb0ELNS0_10SelectImplE0EE10Policy1000EN6thrust24THRUST_300001_SM_1000_NS17counting_iteratorIjNS9_11use_defaultESB_SB_EENS9_18transform_iteratorI9NonZeroOpIiEPKiSB_SB_EEPjSJ_NS0_13ScanTileStateIiLb1EEENS0_8NullTypeESM_iNS2_19streaming_context_tIlLb1EEELS5_0EEEvT0_T1_T2_T3_T4_T5_T6_T7_iT8_NS1_7vsmem_tEE19static_temp_storage+80];
	selp.b32 	%r657, 0, %r656, %p66;
	add.s32 	%r428, %r657, %r1547;
	add.s32 	%r429, %r428, %r1520;
	add.s32 	%r430, %r544, %r428;
	add.s32 	%r431, %r430, %r1522;
	add.s32 	%r432, %r431, %r1523;
	add.s32 	%r433, %r432, %r1524;
	add.s32 	%r434, %r433, %r1525;
	add.s32 	%r435, %r434, %r1526;
	add.s32 	%r436, %r435, %r1527;
	add.s32 	%r437, %r436, %r1528;
	add.s32 	%r438, %r437, %r1529;
	add.s32 	%r439, %r438, %r1530;
	add.s32 	%r440, %r439, %r1531;
	add.s32 	%r441, %r440, %r1532;
	ld.shared.v2.u32 	{%r659, %r442}, [_ZZN3cub18CUB_300001_SM_10006detail6select23DeviceSelectSweepKernelINS2_10policy_hubIjbiLb0ELNS0_10SelectImplE0EE10Policy1000EN6thrust24THRUST_300001_SM_1000_NS17counting_iteratorIjNS9_11use_defaultESB_SB_EENS9_18transform_iteratorI9NonZeroOpIiEPKiSB_SB_EEPjSJ_NS0_13ScanTileStateIiLb1EEENS0_8NullTypeESM_iNS2_19streaming_context_tIlLb1EEELS5_0EEEvT0_T1_T2_T3_T4_T5_T6_T7_iT8_NS1_7vsmem_tEE19static_temp_storage+104];
	ld.shared.u32 	%r443, [_ZZN3cub18CUB_300001_SM_10006detail6select23DeviceSelectSweepKernelINS2_10policy_hubIjbiLb0ELNS0_10SelectImplE0EE10Policy1000EN6thrust24THRUST_300001_SM_1000_NS17counting_iteratorIjNS9_11use_defaultESB_SB_EENS9_18transform_iteratorI9NonZeroOpIiEPKiSB_SB_EEPjSJ_NS0_13ScanTileStateIiLb1EEENS0_8NullTypeESM_iNS2_19streaming_context_tIlLb1EEELS5_0EEEvT0_T1_T2_T3_T4_T5_T6_T7_iT8_NS1_7vsmem_tEE19static_temp_storage+100];
	sub.s32 	%r660, 7168, %r211;
	sub.s32 	%r1555, %r659, %r660;
	sub.s32 	%r445, %r442, %r660;
	setp.gt.s32 	%p67, %r445, 512;
	@%p67 bra 	$L__BB31_464;
	ld.param.u8 	%rs7, [%rd148];
	ld.param.u64 	%rd210, [%rd148+24];
	cvta.to.global.u64 	%rd149, %rd210;
	setp.ne.s32 	%p68, %r1520, 0;
	setp.lt.s32 	%p69, %r428, %r1555;
	and.pred  	%p70, %p68, %p69;
	@%p70 bra 	$L__BB31_409;
	bra.uni 	$L__BB31_412;
$L__BB31_409:
	setp.ne.s16 	%p71, %rs7, 0;
	mov.b64 	%rd707, 0;
	@%p71 bra 	$L__BB31_411;
	ld.global.u64 	%rd707, [%rd149];
$L__BB31_411:
	cvt.s64.s32 	%rd212, %r428;
	add.s64 	%rd213, %rd707, %rd212;
	shl.b64 	%rd214, %rd213, 2;
	add.s64 	%rd215, %rd2, %rd214;
	st.global.u32 	[%rd215], %r326;
$L__BB31_412:
	setp.eq.s32 	%p72, %r1521, 0;
	setp.ge.s32 	%p73, %r429, %r1555;
	or.pred  	%p74, %p72, %p73;
	@%p74 bra 	$L__BB31_416;
	setp.ne.s16 	%p75, %rs7, 0;
	mov.b64 	%rd708, 0;
	@%p75 bra 	$L__BB31_415;
	ld.global.u64 	%rd708, [%rd149];
$L__BB31_415:
	cvt.s64.s32 	%rd217, %r429;
	add.s64 	%rd218, %rd708, %rd217;
	shl.b64 	%rd219, %rd218, 2;
	add.s64 	%rd220, %rd2, %rd219;
	st.global.u32 	[%rd220], %r328;
$L__BB31_416:
	setp.eq.s32 	%p76, %r1522, 0;
	setp.ge.s32 	%p77, %r430, %r1555;
	or.pred  	%p78, %p76, %p77;
	@%p78 bra 	$L__BB31_420;
	setp.ne.s16 	%p79, %rs7, 0;
	mov.b64 	%rd709, 0;
	@%p79 bra 	$L__BB31_419;
	ld.global.u64 	%rd709, [%rd149];
$L__BB31_419:
	cvt.s64.s32 	%rd222, %r430;
	add.s64 	%rd223, %rd709, %rd222;
	shl.b64 	%rd224, %rd223, 2;
	add.s64 	%rd225, %rd2, %rd224;
	st.global.u32 	[%rd225], %r330;
$L__BB31_420:
	setp.eq.s32 	%p80, %r1523, 0;
	setp.ge.s32 	%p81, %r431, %r1555;
	or.pred  	%p82, %p80, %p81;
	@%p82 bra 	$L__BB31_424;
	setp.ne.s16 	%p83, %rs7, 0;
	mov.b64 	%rd710, 0;
	@%p83 bra 	$L__BB31_423;
	ld.global.u64 	%rd710, [%rd149];
$L__BB31_423:
	cvt.s64.s32 	%rd227, %r431;
	add.s64 	%rd228, %rd710, %rd227;
	shl.b64 	%rd229, %rd228, 2;
	add.s64 	%rd230, %rd2, %rd229;
	st.global.u32 	[%rd230], %r332;
$L__BB31_424:
	setp.eq.s32 	%p84, %r1524, 0;
	setp.ge.s32 	%p85, %r432, %r1555;
	or.pred  	%p86, %p84, %p85;
	@%p86 bra 	$L__BB31_428;
	setp.ne.s16 	%p87, %rs7, 0;
	mov.b64 	%rd711, 0;
	@%p87 bra 	$L__BB31_427;
	ld.global.u64 	%rd711, [%rd149];
$L__BB31_427:
	cvt.s64.s32 	%rd232, %r432;
	add.s64 	%rd233, %rd711, %rd232;
	shl.b64 	%rd234, %rd233, 2;
	add.s64 	%rd235, %rd2, %rd234;
	st.global.u32 	[%rd235], %r334;
$L__BB31_428:
	setp.eq.s32 	%p88, %r1525, 0;
	setp.ge.s32 	%p89, %r433, %r1555;
	or.pred  	%p90, %p88, %p89;
	@%p90 bra 	$L__BB31_432;
	setp.ne.s16 	%p91, %rs7, 0;
	mov.b64 	%rd712, 0;
	@%p91 bra 	$L__BB31_431;
	ld.global.u64 	%rd712, [%rd149];
$L__BB31_431:
	cvt.s64.s32 	%rd237, %r433;
	add.s64 	%rd238, %rd712, %rd237;
	shl.b64 	%rd239, %rd238, 2;
	add.s64 	%rd240, %rd2, %rd239;
	st.global.u32 	[%rd240], %r336;
$L__BB31_432:
	setp.eq.s32 	%p92, %r1526, 0;
	setp.ge.s32 	%p93, %r434, %r1555;
	or.pred  	%p94, %p92, %p93;
	@%p94 bra 	$L__BB31_436;
	setp.ne.s16 	%p95, %rs7, 0;
	mov.b64 	%rd713, 0;
	@%p95 bra 	$L__BB31_435;
	ld.global.u64 	%rd713, [%rd149];
$L__BB31_435:
	cvt.s64.s32 	%rd242, %r434;
	add.s64 	%rd243, %rd713, %rd242;
	shl.b64 	%rd244, %rd243, 2;
	add.s64 	%rd245, %rd2, %rd244;
	st.global.u32 	[%rd245], %r338;
$L__BB31_436:
	setp.eq.s32 	%p96, %r1527, 0;
	setp.ge.s32 	%p97, %r435, %r1555;
	or.pred  	%p98, %p96, %p97;
	@%p98 bra 	$L__BB31_440;
	setp.ne.s16 	%p99, %rs7, 0;
	mov.b64 	%rd714, 0;
	@%p99 bra 	$L__BB31_439;
	ld.global.u64 	%rd714, [%rd149];
$L__BB31_439:
	cvt.s64.s32 	%rd247, %r435;
	add.s64 	%rd248, %rd714, %rd247;
	shl.b64 	%rd249, %rd248, 2;
	add.s64 	%rd250, %rd2, %rd249;
	st.global.u32 	[%rd250], %r340;
$L__BB31_440:
	setp.eq.s32 	%p100, %r1528, 0;
	setp.ge.s32 	%p101, %r436, %r1555;
	or.pred  	%p102, %p100, %p101;
	@%p102 bra 	$L__BB31_444;
	setp.ne.s16 	%p103, %rs7, 0;
	mov.b64 	%rd715, 0;
	@%p103 bra 	$L__BB31_443;
	ld.global.u64 	%rd715, [%rd149];
$L__BB31_443:
	cvt.s64.s32 	%rd252, %r436;
	add.s64 	%rd253, %rd715, %rd252;
	shl.b64 	%rd254, %rd253, 2;
	add.s64 	%rd255, %rd2, %rd254;
	st.global.u32 	[%rd255], %r342;
$L__BB31_444:
	setp.eq.s32 	%p104, %r1529, 0;
	setp.ge.s32 	%p105, %r437, %r1555;
	or.pred  	%p106, %p104, %p105;
	@%p106 bra 	$L__BB31_448;
	setp.ne.s16 	%p107, %rs7, 0;
	mov.b64 	%rd716, 0;
	@%p107 bra 	$L__BB31_447;
	ld.global.u64 	%rd716, [%rd149];
$L__BB31_447:
	cvt.s64.s32 	%rd257, %r437;
	add.s64 	%rd258, %rd716, %rd257;
	shl.b64 	%rd259, %rd258, 2;
	add.s64 	%rd260, %rd2, %rd259;
	st.global.u32 	[%rd260], %r344;
$L__BB31_448:
	setp.eq.s32 	%p108, %r1530, 0;
	setp.ge.s32 	%p109, %r438, %r1555;
	or.pred  	%p110, %p108, %p109;
	@%p110 bra 	$L__BB31_452;
	setp.ne.s16 	%p111, %rs7, 0;
	mov.b64 	%rd717, 0;
	@%p111 bra 	$L__BB31_451;
	ld.global.u64 	%rd717, [%rd149];
$L__BB31_451:
	cvt.s64.s32 	%rd262, %r438;
	add.s64 	%rd263, %rd717, %rd262;
	shl.b64 	%rd264, %rd263, 2;
	add.s64 	%rd265, %rd2, %rd264;
	st.global.u32 	[%rd265], %r346;
$L__BB31_452:
	setp.eq.s32 	%p112, %r1531, 0;
	setp.ge.s32 	%p113, %r439, %r1555;
	or.pred  	%p114, %p112, %p113;
	@%p114 bra 	$L__BB31_456;
	setp.ne.s16 	%p115, %rs7, 0;
	mov.b64 	%rd718, 0;
	@%p115 bra 	$L__BB31_455;
	ld.global.u64 	%rd718, [%rd149];
$L__BB31_455:
	cvt.s64.s32 	%rd267, %r439;
	add.s64 	%rd268, %rd718, %rd267;
	shl.b64 	%rd269, %rd268, 2;
	add.s64 	%rd270, %rd2, %rd269;
	st.global.u32 	[%rd270], %r348;
$L__BB31_456:
	setp.eq.s32 	%p116, %r1532, 0;
	setp.ge.s32 	%p117, %r440, %r1555;
	or.pred  	%p118, %p116, %p117;
	@%p118 bra 	$L__BB31_460;
	setp.ne.s16 	%p119, %rs7, 0;
	mov.b64 	%rd719, 0;
	@%p119 bra 	$L__BB31_459;
	ld.global.u64 	%rd719, [%rd149];
$L__BB31_459:
	cvt.s64.s32 	%rd272, %r440;
	add.s64 	%rd273, %rd719, %rd272;
	shl.b64 	%rd274, %rd273, 2;
	add.s64 	%rd275, %rd2, %rd274;
	st.global.u32 	[%rd275], %r350;
$L__BB31_460:
	setp.eq.s32 	%p120, %r1533, 0;
	setp.ge.s32 	%p121, %r441, %r1555;
	or.pred  	%p122, %p120, %p121;
	@%p122 bra 	$L__BB31_509;
	setp.ne.s16 	%p123, %rs7, 0;
	mov.b64 	%rd720, 0;
	@%p123 bra 	$L__BB31_463;
	ld.global.u64 	%rd720, [%rd149];
$L__BB31_463:
	cvt.s64.s32 	%rd277, %r441;
	add.s64 	%rd278, %rd720, %rd277;
	shl.b64 	%rd279, %rd278, 2;
	add.s64 	%rd280, %rd2, %rd279;
	st.global.u32 	[%rd280], %r352;
	bra.uni 	$L__BB31_509;
$L__BB31_464:
	bar.sync 	0;
	setp.eq.s32 	%p124, %r1520, 0;
	@%p124 bra 	$L__BB31_466;
	sub.s32 	%r661, %r428, %r443;
	shl.b32 	%r662, %r661, 2;
	mov.u32 	%r663, _ZZN3cub18CUB_300001_SM_10006detail6select23DeviceSelectSweepKernelINS2_10policy_hubIjbiLb0ELNS0_10SelectImplE0EE10Policy1000EN6thrust24THRUST_300001_SM_1000_NS17counting_iteratorIjNS9_11use_defaultESB_SB_EENS9_18transform_iteratorI9NonZeroOpIiEPKiSB_SB_EEPjSJ_NS0_13ScanTileStateIiLb1EEENS0_8NullTypeESM_iNS2_19streaming_context_tIlLb1EEELS5_0EEEvT0_T1_T2_T3_T4_T5_T6_T7_iT8_NS1_7vsmem_tEE19static_temp_storage;
	add.s32 	%r664, %r663, %r662;
	st.shared.u32 	[%r664], %r326;
$L__BB31_466:
	setp.eq.s32 	%p125, %r1521, 0;
	@%p125 bra 	$L__BB31_468;
	sub.s32 	%r665, %r429, %r443;
	shl.b32 	%r666, %r665, 2;
	mov.u32 	%r667, _ZZN3cub18CUB_300001_SM_10006detail6select23DeviceSelectSweepKernelINS2_10policy_hubIjbiLb0ELNS0_10SelectImplE0EE10Policy1000EN6thrust24THRUST_300001_SM_1000_NS17counting_iteratorIjNS9_11use_defaultESB_SB_EENS9_18transform_iteratorI9NonZeroOpIiEPKiSB_SB_EEPjSJ_NS0_13ScanTileStateIiLb1EEENS0_8NullTypeESM_iNS2_19streaming_context_tIlLb1EEELS5_0EEEvT0_T1_T2_T3_T4_T5_T6_T7_iT8_NS1_7vsmem_tEE19static_temp_storage;
	add.s32 	%r668, %r667, %r666;
	st.shared.u32 	[%r668], %r328;
$L__BB31_468:
	setp.eq.s32 	%p126, %r1522, 0;
	@%p126 bra 	$L__BB31_470;
	sub.s32 	%r669, %r430, %r443;
	shl.b32 	%r670, %r669, 2;
	mov.u32 	%r671, _ZZN3cub18CUB_300001_SM_10006detail6select23DeviceSelectSweepKernelINS2_10policy_hubIjbiLb0ELNS0_10SelectImplE0EE10Policy1000EN6thrust24THRUST_300001_SM_1000_NS17counting_iteratorIjNS9_11use_defaultESB_SB_EENS9_18transform_iteratorI9NonZeroOpIiEPKiSB_SB_EEPjSJ_NS0_13ScanTileStateIiLb1EEENS0_8NullTypeESM_iNS2_19streaming_context_tIlLb1EEELS5_0EEEvT0_T1_T2_T3_T4_T5_T6_T7_iT8_NS1_7vsmem_tEE19static_temp_storage;
	add.s32 	%r672, %r671, %r670;
	st.shared.u32 	[%r672], %r330;
$L__BB31_470:
	setp.eq.s32 	%p127, %r1523, 0;
	@%p127 bra 	$L__BB31_472;
	sub.s32 	%r673, %r431, %r443;
	shl.b32 	%r674, %r673, 2;
	mov.u32 	%r675, _ZZN3cub18CUB_300001_SM_10006detail6select23DeviceSelectSweepKernelINS2_10policy_hubIjbiLb0ELNS0_10SelectImplE0EE10Policy1000EN6thrust24THRUST_300001_SM_1000_NS17counting_iteratorIjNS9_11use_defaultESB_SB_EENS9_18transform_iteratorI9NonZeroOpIiEPKiSB_SB_EEPjSJ_NS0_13ScanTileStateIiLb1EEENS0_8NullTypeESM_iNS2_19streaming_context_tIlLb1EEELS5_0EEEvT0_T1_T2_T3_T4_T5_T6_T7_iT8_NS1_7vsmem_tEE19static_temp_storage;
	add.s32 	%r676, %r675, %r674;
	st.shared.u32 	[%r676], %r332;
$L__BB31_472:
	setp.eq.s32 	%p128, %r1524, 0;
	@%p128 bra 	$L__BB31_474;
	sub.s32 	%r677, %r432, %r443;
	shl.b32 	%r678, %r677, 2;
	mov.u32 	%r679, _ZZN3cub18CUB_300001_SM_10006detail6select23DeviceSelectSweepKernelINS2_10policy_hubIjbiLb0ELNS0_10SelectImplE0EE10Policy1000EN6thrust24THRUST_300001_SM_1000_NS17counting_iteratorIjNS9_11use_defaultESB_SB_EENS9_18transform_iteratorI9NonZeroOpIiEPKiSB_SB_EEPjSJ_NS0_13ScanTileStateIiLb1EEENS0_8NullTypeESM_iNS2_19streaming_context_tIlLb1EEELS5_0EEEvT0_T1_T2_T3_T4_T5_T6_T7_iT8_NS1_7vsmem_tEE19static_temp_storage;
	add.s32 	%r680, %r679, %r678;
	st.shared.u32 	[%r680], %r334;
$L__BB31_474:
	setp.eq.s32 	%p129, %r1525, 0;
	@%p129 bra 	$L__BB31_476;
	sub.s32 	%r681, %r433, %r443;
	shl.b32 	%r682, %r681, 2;
	mov.u32 	%r683, _ZZN3cub18CUB_300001_SM_10006detail6select23DeviceSelectSweepKernelINS2_10policy_hubIjbiLb0ELNS0_10SelectImplE0EE10Policy1000EN6thrust24THRUST_300001_SM_1000_NS17counting_iteratorIjNS9_11use_defaultESB_SB_EENS9_18transform_iteratorI9NonZeroOpIiEPKiSB_SB_EEPjSJ_NS0_13ScanTileStateIiLb1EEENS0_8NullTypeESM_iNS2_19streaming_context_tIlLb1EEELS5_0EEEvT0_T1_T2_T3_T4_T5_T6_T7_iT8_NS1_7vsmem_tEE19static_temp_storage;
	add.s32 	%r684, %r683, %r682;
	st.shared.u32 	[%r684], %r336;
$L__BB31_476:
	setp.eq.s32 	%p130, %r1526, 0;
	@%p130 bra 	$L__BB31_478;
	sub.s32 	%r685, %r434, %r443;
	shl.b32 	%r686, %r685, 2;
	mov.u32 	%r687, _ZZN3cub18CUB_300001_SM_10006detail6select23DeviceSelectSweepKernelINS2_10policy_hubIjbiLb0ELNS0_10SelectImplE0EE10Policy1000EN6thrust24THRUST_300001_SM_1000_NS17counting_iteratorIjNS9_11use_defaultESB_SB_EENS9_18transform_iteratorI9NonZeroOpIiEPKiSB_SB_EEPjSJ_NS0_13ScanTileStateIiLb1EEENS0_8NullTypeESM_iNS2_19streaming_context_tIlLb1EEELS5_0EEEvT0_T1_T2_T3_T4_T5_T6_T7_iT8_NS1_7vsmem_tEE19static_temp_storage;
	add.s32 	%r688, %r687, %r686;
	st.shared.u32 	[%r688], %r338;
$L__BB31_478:
	setp.eq.s32 	%p131, %r1527, 0;
	@%p131 bra 	$L__BB31_480;
	sub.s32 	%r689, %r435, %r443;
	shl.b32 	%r690, %r689, 2;
	mov.u32 	%r691, _ZZN3cub18CUB_300001_SM_10006detail6select23DeviceSelectSweepKernelINS2_10policy_hubIjbiLb0ELNS0_10SelectImplE0EE10Policy1000EN6thrust24THRUST_300001_SM_1000_NS17counting_iteratorIjNS9_11use_defaultESB_SB_EENS9_18transform_iteratorI9NonZeroOpIiEPKiSB_SB_EEPjSJ_NS0_13ScanTileStateIiLb1EEENS0_8NullTypeESM_iNS2_19streaming_context_tIlLb1EEELS5_0EEEvT0_T1_T2_T3_T4_T5_T6_T7_iT8_NS1_7vsmem_tEE19static_temp_storage;
	add.s32 	%r692, %r691, %r690;
	st.shared.u32 	[%r692], %r340;
$L__BB31_480:
	setp.eq.s32 	%p132, %r1528, 0;
	@%p132 bra 	$L__BB31_482;
	sub.s32 	%r693, %r436, %r443;
	shl.b32 	%r694, %r693, 2;
	mov.u32 	%r695, _ZZN3cub18CUB_300001_SM_10006detail6select23DeviceSelectSweepKernelINS2_10policy_hubIjbiLb0ELNS0_10SelectImplE0EE10Policy1000EN6thrust24THRUST_300001_SM_1000_NS17counting_iteratorIjNS9_11use_defaultESB_SB_EENS9_18transform_iteratorI9NonZeroOpIiEPKiSB_SB_EEPjSJ_NS0_13ScanTileStateIiLb1EEENS0_8NullTypeESM_iNS2_19streaming_context_tIlLb1EEELS5_0EEEvT0_T1_T2_T3_T4_T5_T6_T7_iT8_NS1_7vsmem_tEE19static_temp_storage;
	add.s32 	%r696, %r695, %r694;
	st.shared.u32 	[%r696], %r342;
$L__BB31_482:
	setp.eq.s32 	%p133, %r1529, 0;
	@%p133 bra 	$L__BB31_484;
	sub.s32 	%r697, %r437, %r443;
	shl.b32 	%r698, %r697, 2;
	mov.u32 	%r699, _ZZN3cub18CUB_300001_SM_10006detail6select23DeviceSelectSweepKernelINS2_10policy_hubIjbiLb0ELNS0_10SelectImplE0EE10Policy1000EN6thrust24THRUST_300001_SM_1000_NS17counting_iteratorIjNS9_11use_defaultESB_SB_EENS9_18transform_iteratorI9NonZeroOpIiEPKiSB_SB_EEPjSJ_NS0_13ScanTileStateIiLb1EEENS0_8NullTypeESM_iNS2_19streaming_context_tIlLb1EEELS5_0EEEvT0_T1_T2_T3_T4_T5_T6_T7_iT8_NS1_7vsmem_tEE19static_temp_storage;
	add.s32 	%r700, %r699, %r698;
	st.shared.u32 	[%r700], %r344;
$L__BB31_484:
	setp.eq.s32 	%p134, %r1530, 0;
	@%p134 bra 	$L__BB31_486;
	sub.s32 	%r701, %r438, %r443;
	shl.b32 	%r702, %r701, 2;
	mov.u32 	%r703, _ZZN3cub18CUB_300001_SM_10006detail6select23DeviceSelectSweepKernelINS2_10policy_hubIjbiLb0ELNS0_10SelectImplE0EE10Policy1000EN6thrust24THRUST_300001_SM_1000_NS17counting_iteratorIjNS9_11use_defaultESB_SB_EENS9_18transform_iteratorI9NonZeroOpIiEPKiSB_SB_EEPjSJ_NS0_13ScanTileStateIiLb1EEENS0_8NullTypeESM_iNS2_19streaming_context_tIlLb1EEELS5_0EEEvT0_T1_T2_T3_T4_T5_T6_T7_iT8_NS1_7vsmem_tEE19static_temp_storage;
	add.s32 	%r704, %r703, %r702;
	st.shared.u32 	[%r704], %r346;
$L__BB31_486:
	setp.eq.s32 	%p135, %r1531, 0;
	@%p135 bra 	$L__BB31_488;
	sub.s32 	%r705, %r439, %r443;
	shl.b32 	%r706, %r705, 2;
	mov.u32 	%r707, _ZZN3cub18CUB_300001_SM_10006detail6select23DeviceSelectSweepKernelINS2_10policy_hubIjbiLb0ELNS0_10SelectImplE0EE10Policy1000EN6thrust24THRUST_300001_SM_1000_NS17counting_iteratorIjNS9_11use_defaultESB_SB_EENS9_18transform_iteratorI9NonZeroOpIiEPKiSB_SB_EEPjSJ_NS0_13ScanTileStateIiLb1EEENS0_8NullTypeESM_iNS2_19streaming_context_tIlLb1EEELS5_0EEEvT0_T1_T2_T3_T4_T5_T6_T7_iT8_NS1_7vsmem_tEE19static_temp_storage;
	add.s32 	%r708, %r707, %r706;
	st.shared.u32 	[%r708], %r348;
$L__BB31_488:
	setp.eq.s32 	%p136, %r1532, 0;
	@%p136 bra 	$L__BB31_490;
	sub.s32 	%r709, %r440, %r443;
	shl.b32 	%r710, %r709, 2;
	mov.u32 	%r711, _ZZN3cub18CUB_300001_SM_10006detail6select23DeviceSelectSweepKernelINS2_10policy_hubIjbiLb0ELNS0_10SelectImplE0EE10Policy1000EN6thrust24THRUST_300001_SM_1000_NS17counting_iteratorIjNS9_11use_defaultESB_SB_EENS9_18transform_iteratorI9NonZeroOpIiEPKiSB_SB_EEPjSJ_NS0_13ScanTileStateIiLb1EEENS0_8NullTypeESM_iNS2_19streaming_context_tIlLb1EEELS5_0EEEvT0_T1_T2_T3_T4_T5_T6_T7_iT8_NS1_7vsmem_tEE19static_temp_storage;
	add.s32 	%r712, %r711, %r710;
	st.shared.u32 	[%r712], %r350;
$L__BB31_490:
	setp.eq.s32 	%p137, %r1533, 0;
	@%p137 bra 	$L__BB31_492;
	sub.s32 	%r713, %r441, %r443;
	shl.b32 	%r714, %r713, 2;
	mov.u32 	%r715, _ZZN3cub18CUB_300001_SM_10006detail6select23DeviceSelectSweepKernelINS2_10policy_hubIjbiLb0ELNS0_10SelectImplE0EE10Policy1000EN6thrust24THRUST_300001_SM_1000_NS17counting_iteratorIjNS9_11use_defaultESB_SB_EENS9_18transform_iteratorI9NonZeroOpIiEPKiSB_SB_EEPjSJ_NS0_13ScanTileStateIiLb1EEENS0_8NullTypeESM_iNS2_19streaming_context_tIlLb1EEELS5_0EEEvT0_T1_T2_T3_T4_T5_T6_T7_iT8_NS1_7vsmem_tEE19static_temp_storage;
	add.s32 	%r716, %r715, %r714;
	st.shared.u32 	[%r716], %r352;
$L__BB31_492:
	bar.sync 	0;
	setp.ge.s32 	%p138, %r1551, %r445;
	@%p138 bra 	$L__BB31_509;
	ld.param.u32 	%r1473, [_ZN3cub18CUB_300001_SM_10006detail6select23DeviceSelectSweepKernelINS2_10policy_hubIjbiLb0ELNS0_10SelectImplE0EE10Policy1000EN6thrust24THRUST_300001_SM_1000_NS17counting_iteratorIjNS9_11use_defaultESB_SB_EENS9_18transform_iteratorI9NonZeroOpIiEPKiSB_SB_EEPjSJ_NS0_13ScanTileStateIiLb1EEENS0_8NullTypeESM_iNS2_19streaming_context_tIlLb1EEELS5_0EEEvT0_T1_T2_T3_T4_T5_T6_T7_iT8_NS1_7vsmem_tE_param_7];
	ld.param.u8 	%rs8, [%rd148];
	ld.param.u64 	%rd281, [%rd148+24];
	cvta.to.global.u64 	%rd150, %rd281;
	add.s32 	%r717, %r442, %r1473;
	add.s32 	%r718, %r1551, %r3;
	sub.s32 	%r719, %r717, %r718;
	add.s32 	%r446, %r719, -7169;
	and.b32  	%r720, %r446, 1536;
	setp.eq.s32 	%p139, %r720, 1536;
	@%p139 bra 	$L__BB31_498;
	shr.u32 	%r721, %r446, 9;
	add.s32 	%r722, %r721, 1;
	and.b32  	%r723, %r722, 3;
	add.s32 	%r1550, %r1551, %r443;
	shl.b32 	%r724, %r1551, 2;
	mov.u32 	%r725, _ZZN3cub18CUB_300001_SM_10006detail6select23DeviceSelectSweepKernelINS2_10policy_hubIjbiLb0ELNS0_10SelectImplE0EE10Policy1000EN6thrust24THRUST_300001_SM_1000_NS17counting_iteratorIjNS9_11use_defaultESB_SB_EENS9_18transform_iteratorI9NonZeroOpIiEPKiSB_SB_EEPjSJ_NS0_13ScanTileStateIiLb1EEENS0_8NullTypeESM_iNS2_19streaming_context_tIlLb1EEELS5_0EEEvT0_T1_T2_T3_T4_T5_T6_T7_iT8_NS1_7vsmem_tEE19static_temp_storage;
	add.s32 	%r1549, %r725, %r724;
	neg.s32 	%r1548, %r723;
	shl.b32 	%r726, %r722, 9;
	and.b32  	%r727, %r726, 1536;
	add.s32 	%r1551, %r1551, %r727;
$L__BB31_495:
	.pragma "nounroll";
	setp.ne.s16 	%p140, %rs8, 0;
	ld.shared.u32 	%r454, [%r1549];
	mov.b64 	%rd702, 0;
	@%p140 bra 	$L__BB31_497;
	ld.global.u64 	%rd702, [%rd150];
$L__BB31_497:
	cvt.s64.s32 	%rd283, %r1550;
	add.s64 	%rd284, %rd702, %rd283;
	shl.b64 	%rd285, %rd284, 2;
	add.s64 	%rd286, %rd2, %rd285;
	st.global.u32 	[%rd286], %r454;
	add.s32 	%r1550, %r1550, 512;
	add.s32 	%r1549, %r1549, 2048;
	add.s32 	%r1548, %r1548, 1;
	setp.ne.s32 	%p141, %r1548, 0;
	@%p141 bra 	$L__BB31_495;
$L__BB31_498:
	setp.lt.u32 	%p142, %r446, 1536;
	@%p142 bra 	$L__BB31_509;
	add.s32 	%r1553, %r1551, %r443;
	shl.b32 	%r728, %r1551, 2;
	mov.u32 	%r729, _ZZN3cub18CUB_300001_SM_10006detail6select23DeviceSelectSweepKernelINS2_10policy_hubIjbiLb0ELNS0_10SelectImplE0EE10Policy1000EN6thrust24THRUST_300001_SM_1000_NS17counting_iteratorIjNS9_11use_defaultESB_SB_EENS9_18transform_iteratorI9NonZeroOpIiEPKiSB_SB_EEPjSJ_NS0_13ScanTileStateIiLb1EEENS0_8NullTypeESM_iNS2_19streaming_context_tIlLb1EEELS5_0EEEvT0_T1_T2_T3_T4_T5_T6_T7_iT8_NS1_7vsmem_tEE19static_temp_storage;
	add.s32 	%r730, %r728, %r729;
	add.s32 	%r1552, %r730, 4096;
$L__BB31_500:
	setp.ne.s16 	%p143, %rs8, 0;
	cvt.s64.s32 	%rd153, %r1553;
	ld.shared.u32 	%r464, [%r1552+-4096];
	mov.b64 	%rd703, 0;
	@%p143 bra 	$L__BB31_502;
	ld.global.u64 	%rd703, [%rd150];
$L__BB31_502:
	setp.ne.s16 	%p144, %rs8, 0;
	add.s64 	%rd289, %rd703, %rd153;
	shl.b64 	%rd290, %rd289, 2;
	add.s64 	%rd291, %rd2, %rd290;
	st.global.u32 	[%rd291], %r464;
	ld.shared.u32 	%r465, [%r1552+-2048];
	mov.b64 	%rd704, 0;
	@%p144 bra 	$L__BB31_504;
	ld.global.u64 	%rd704, [%rd150];
$L__BB31_504:
	setp.ne.s16 	%p145, %rs8, 0;
	add.s64 	%rd293, %rd704, %rd153;
	shl.b64 	%rd294, %rd293, 2;
	add.s64 	%rd295, %rd2, %rd294;
	st.global.u32 	[%rd295+2048], %r465;
	ld.shared.u32 	%r466, [%r1552];
	mov.b64 	%rd705, 0;
	@%p145 bra 	$L__BB31_506;
	ld.global.u64 	%rd705, [%rd150];
$L__BB31_506:
	setp.ne.s16 	%p146, %rs8, 0;
	add.s64 	%rd297, %rd705, %rd153;
	shl.b64 	%rd298, %rd297, 2;
	add.s64 	%rd299, %rd2, %rd298;
	st.global.u32 	[%rd299+4096], %r466;
	ld.shared.u32 	%r467, [%r1552+2048];
	mov.b64 	%rd706, 0;
	@%p146 bra 	$L__BB31_508;
	ld.global.u64 	%rd706, [%rd150];
$L__BB31_508:
	cvt.u32.u64 	%r731, %rd153;
	add.s64 	%rd300, %rd706, %rd153;
	shl.b64 	%rd301, %rd300, 2;
	add.s64 	%rd302, %rd2, %rd301;
	st.global.u32 	[%rd302+6144], %r467;
	add.s32 	%r1551, %r1551, 2048;
	add.s32 	%r1553, %r731, 2048;
	add.s32 	%r1552, %r1552, 8192;
	setp.lt.s32 	%p147, %r1551, %r445;
	@%p147 bra 	$L__BB31_500;
$L__BB31_509:
	mov.u32 	%r961, %tid.x;
	setp.ne.s32 	%p285, %r961, 0;
	@%p285 bra 	$L__BB31_517;
	mov.u64 	%rd190, %rd194;
	ld.param.u8 	%rs49, [%rd190+1];
	setp.eq.s16 	%p286, %rs49, 0;
	@%p286 bra 	$L__BB31_514;
	ld.param.u8 	%rs50, [%rd190];
	setp.ne.s16 	%p287, %rs50, 0;
	mov.b32 	%r1556, 0;
	@%p287 bra 	$L__BB31_513;
	ld.param.u64 	%rd411, [%rd190+24];
	cvta.to.global.u64 	%rd412, %rd411;
	ld.global.u32 	%r1556, [%rd412];
$L__BB31_513:
	ld.param.u64 	%rd640, [_ZN3cub18CUB_300001_SM_10006detail6select23DeviceSelectSweepKernelINS2_10policy_hubIjbiLb0ELNS0_10SelectImplE0EE10Policy1000EN6thrust24THRUST_300001_SM_1000_NS17counting_iteratorIjNS9_11use_defaultESB_SB_EENS9_18transform_iteratorI9NonZeroOpIiEPKiSB_SB_EEPjSJ_NS0_13ScanTileStateIiLb1EEENS0_8NullTypeESM_iNS2_19streaming_context_tIlLb1EEELS5_0EEEvT0_T1_T2_T3_T4_T5_T6_T7_iT8_NS1_7vsmem_tE_param_3];
	add.s32 	%r963, %r1556, %r1555;
	cvta.to.global.u64 	%rd413, %rd640;
	st.global.u32 	[%rd413], %r963;
	bra.uni 	$L__BB31_517;
$L__BB31_514:
	ld.param.u8 	%rs51, [%rd190];
	setp.ne.s16 	%p288, %rs51, 0;
	mov.b64 	%rd721, 0;
	@%p288 bra 	$L__BB31_516;
	ld.param.u64 	%rd415, [%rd190+24];
	cvta.to.global.u64 	%rd416, %rd415;
	ld.global.u64 	%rd721, [%rd416];
$L__BB31_516:
	cvt.s64.s32 	%rd417, %r1555;
	add.s64 	%rd418, %rd721, %rd417;
	ld.param.u64 	%rd419, [%rd190+32];
	cvta.to.global.u64 	%rd420, %rd419;
	st.global.u64 	[%rd420], %rd418;
$L__BB31_517:
	ret;

}
	// .globl	_ZN3cub18CUB_300001_SM_10006detail6select23DeviceSelectSweepKernelINS2_10policy_hubIjbiLb0ELNS0_10SelectImplE0EE10Policy1000EN6thrust24THRUST_300001_SM_1000_NS17counting_iteratorIjNS9_11use_defaultESB_SB_EENS9_18transform_iteratorI9NonZeroOpIsEPKsSB_SB_EEPjSJ_NS0_13ScanTileStateIiLb1EEENS0_8NullTypeESM_iNS2_19streaming_context_tIlLb1EEELS5_0EEEvT0_T1_T2_T3_T4_T5_T6_T7_iT8_NS1_7vsmem_tE
.visible .entry _ZN3cub18CUB_300001_SM_10006detail6select23DeviceSelectSweepKernelINS2_10policy_hubIjbiLb0ELNS0_10SelectImplE0EE10Policy1000EN6thrust24THRUST_300001_SM_1000_NS17counting_iteratorIjNS9_11use_defaultESB_SB_EENS9_18transform_iteratorI9NonZeroOpIsEPKsSB_SB_EEPjSJ_NS0_13ScanTileStateIiLb1EEENS0_8NullTypeESM_iNS2_19streaming_context_tIlLb1EEELS5_0EEEvT0_T1_T2_T3_T4_T5_T6_T7_iT8_NS1_7vsmem_tE(
	.param .align 4 .b8 _ZN3cub18CUB_300001_SM_10006detail6select23DeviceSelectSweepKernelINS2_10policy_hubIjbiLb0ELNS0_10SelectImplE0EE10Policy1000EN6thrust24THRUST_300001_SM_1000_NS17counting_iteratorIjNS9_11use_defaultESB_SB_EENS9_18transform_iteratorI9NonZeroOpIsEPKsSB_SB_EEPjSJ_NS0_13ScanTileStateIiLb1EEENS0_8NullTypeESM_iNS2_19streaming_context_tIlLb1EEELS5_0EEEvT0_T1_T2_T3_T4_T5_T6_T7_iT8_NS1_7vsmem_tE_param_0[4],
	.param .align 8 .b8 _ZN3cub18CUB_300001_SM_10006detail6select23DeviceSelectSweepKernelINS2_10policy_hubIjbiLb0ELNS0_10SelectImplE0EE10Policy1000EN6thrust24THRUST_300001_SM_1000_NS17counting_iteratorIjNS9_11use_defaultESB_SB_EENS9_18transform_iteratorI9NonZeroOpIsEPKsSB_SB_EEPjSJ_NS0_13ScanTileStateIiLb1EEENS0_8NullTypeESM_iNS2_19streaming_context_tIlLb1EEELS5_0EEEvT0_T1_T2_T3_T4_T5_T6_T7_iT8_NS1_7vsmem_tE_param_1[16],
	.param .u64 .ptr .align 1 _ZN3cub18CUB_300001_SM_10006detail6select23DeviceSelectSweepKernelINS2_10policy_hubIjbiLb0ELNS0_10SelectImplE0EE10Policy1000EN6thrust24THRUST_300001_SM_1000_NS17counting_iteratorIjNS9_11use_defaultESB_SB_EENS9_18transform_iteratorI9NonZeroOpIsEPKsSB_SB_EEPjSJ_NS0_13ScanTileStateIiLb1EEENS0_8NullTypeESM_iNS2_19streaming_context_tIlLb1EEELS5_0EEEvT0_T1_T2_T3_T4_T5_T6_T7_iT8_NS1_7vsmem_tE_param_2,
	.param .u64 .ptr .align 1 _ZN3cub18CUB_300001_SM_10006detail6select23DeviceSelectSweepKernelINS2_10policy_hubIjbiLb0ELNS0_10SelectImplE0EE10Policy1000EN6thrust24THRUST_300001_SM_1000_NS17counting_iteratorIjNS9_11use_defaultESB_SB_EENS9_18transform_iteratorI9NonZeroOpIsEPKsSB_SB_EEPjSJ_NS0_13ScanTileStateIiLb1EEENS0_8NullTypeESM_iNS2_19streaming_context_tIlLb1EEELS5_0EEEvT0_T1_T2_T3_T4_T5_T6_T7_iT8_NS1_7vsmem_tE_param_3,
	.param .align 8 .b8 _ZN3cub18CUB_300001_SM_10006detail6select23DeviceSelectSweepKernelINS2_10policy_hubIjbiLb0ELNS0_10SelectImplE0EE10Policy1000EN6thrust24THRUST_300001_SM_1000_NS17counting_iteratorIjNS9_11use_defaultESB_SB_EENS9_18transform_iteratorI9NonZeroOpIsEPKsSB_SB_EEPjSJ_NS0_13ScanTileStateIiLb1EEENS0_8NullTypeESM_iNS2_19streaming_context_tIlLb1EEELS5_0EEEvT0_T1_T2_T3_T4_T5_T6_T7_iT8_NS1_7vsmem_tE_param_4[8],
	.param .align 1 .b8 _ZN3cub18CUB_300001_SM_10006detail6select23DeviceSelectSweepKernelINS2_10policy_hubIjbiLb0ELNS0_10SelectImplE0EE10Policy1000EN6thrust24THRUST_300001_SM_1000_NS17counting_iteratorIjNS9_11use_defaultESB_SB_EENS9_18transform_iteratorI9NonZeroOpIsEPKsSB_SB_EEPjSJ_NS0_13ScanTileStateIiLb1EEENS0_8NullTypeESM_iNS2_19streaming_context_tIlLb1EEELS5_0EEEvT0_T1_T2_T3_T4_T5_T6_T7_iT8_NS1_7vsmem_tE_param_5[1],
	.param .align 1 .b8 _ZN3cub18CUB_300001_SM_10006detail6select23DeviceSelectSweepKernelINS2_10policy_hubIjbiLb0ELNS0_10SelectImplE0EE10Policy1000EN6thrust24THRUST_300001_SM_1000_NS17counting_iteratorIjNS9_11use_defaultESB_SB_EENS9_18transform_iteratorI9NonZeroOpIsEPKsSB_SB_EEPjSJ_NS0_13ScanTileStateIiLb1EEENS0_8NullTypeESM_iNS2_19streaming_context_tIlLb1EEELS5_0EEEvT0_T1_T2_T3_T4_T5_T6_T7_iT8_NS1_7vsmem_tE_param_6[1],
	.param .u32 _ZN3cub18CUB_300001_SM_10006detail6select23DeviceSelectSweepKernelINS2_10policy_hubIjbiLb0ELNS0_10SelectImplE0EE10Policy1000EN6thrust24THRUST_300001_SM_1000_NS17counting_iteratorIjNS9_11use_defaultESB_SB_EENS9_18transform_iteratorI9NonZeroOpIsEPKsSB_SB_EEPjSJ_NS0_13ScanTileStateIiLb1EEENS0_8NullTypeESM_iNS2_19streaming_context_tIlLb1EEELS5_0EEEvT0_T1_T2_T3_T4_T5_T6_T7_iT8_NS1_7vsmem_tE_param_7,
	.param .u32 _ZN3cub18CUB_300001_SM_10006detail6select23DeviceSelectSweepKernelINS2_10policy_hubIjbiLb0ELNS0_10SelectImplE0EE10Policy1000EN6thrust24THRUST_300001_SM_1000_NS17counting_iteratorIjNS9_11use_defaultESB_SB_EENS9_18transform_iteratorI9NonZeroOpIsEPKsSB_SB_EEPjSJ_NS0_13ScanTileStateIiLb1EEENS0_8NullTypeESM_iNS2_19streaming_context_tIlLb1EEELS5_0EEEvT0_T1_T2_T3_T4_T5_T6_T7_iT8_NS1_7vsmem_tE_param_8,
	.param .align 8 .b8 _ZN3cub18CUB_300001_SM_10006detail6select23DeviceSelectSweepKernelINS2_10policy_hubIjbiLb0ELNS0_10SelectImplE0EE10Policy1000EN6thrust24THRUST_300001_SM_1000_NS17counting_iteratorIjNS9_11use_defaultESB_SB_EENS9_18transform_iteratorI9NonZeroOpIsEPKsSB_SB_EEPjSJ_NS0_13ScanTileStateIiLb1EEENS0_8NullTypeESM_iNS2_19streaming_context_tIlLb1EEELS5_0EEEvT0_T1_T2_T3_T4_T5_T6_T7_iT8_NS1_7vsmem_tE_param_9[40],
	.param .align 8 .b8 _ZN3cub18CUB_300001_SM_10006detail6select23DeviceSelectSweepKernelINS2_10policy_hubIjbiLb0ELNS0_10SelectImplE0EE10Policy1000EN6thrust24THRUST_300001_SM_1000_NS17counting_iteratorIjNS9_11use_defaultESB_SB_EENS9_18transform_iteratorI9NonZeroOpIsEPKsSB_SB_EEPjSJ_NS0_13ScanTileStateIiLb1EEENS0_8NullTypeESM_iNS2_19streaming_context_tIlLb1EEELS5_0EEEvT0_T1_T2_T3_T4_T5_T6_T7_iT8_NS1_7vsmem_tE_param_10[8]
)
.maxntid 512
{
	.reg .pred 	%p<505>;
	.reg .b16 	%rs<148>;
	.reg .b32 	%r<1501>;
	.reg .b64 	%rd<722>;
	// demoted variable
	.shared .align 16 .b8 _ZZN3cub18CUB_300001_SM_10006detail6select23DeviceSelectSweepKernelINS2_10policy_hubIjbiLb0ELNS0_10SelectImplE0EE10Policy1000EN6thrust24THRUST_300001_SM_1000_NS17counting_iteratorIjNS9_11use_defaultESB_SB_EENS9_18transform_iteratorI9NonZeroOpIsEPKsSB_SB_EEPjSJ_NS0_13ScanTileStateIiLb1EEENS0_8NullTypeESM_iNS2_19streaming_context_tIlLb1EEELS5_0EEEvT0_T1_T2_T3_T4_T5_T6_T7_iT8_NS1_7vsmem_tEE19static_temp_storage[28672];
	ld.param.u64 	%rd3, [_ZN3cub18CUB_300001_SM_10006detail6select23DeviceSelectSweepKernelINS2_10policy_hubIjbiLb0ELNS0_10SelectImplE0EE10Policy1000EN6thrust24THRUST_300001_SM_1000_NS17counting_iteratorIjNS9_11use_defaultESB_SB_EENS9_18transform_iteratorI9NonZeroOpIsEPKsSB_SB_EEPjSJ_NS0_13ScanTileStateIiLb1EEENS0_8NullTypeESM_iNS2_19streaming_context_tIlLb1EEELS5_0EEEvT0_T1_T2_T3_T4_T5_T6_T7_iT8_NS1_7vsmem_tE_param_4];
	ld.param.u32 	%r1, [_ZN3cub18CUB_300001_SM_10006detail6select23DeviceSelectSweepKernelINS2_10policy_hubIjbiLb0ELNS0_10SelectImplE0EE10Policy1000EN6thrust24THRUST_300001_SM_1000_NS17counting_iteratorIjNS9_11use_defaultESB_SB_EENS9_18transform_iteratorI9NonZeroOpIsEPKsSB_SB_EEPjSJ_NS0_13ScanTileStateIiLb1EEENS0_8NullTypeESM_iNS2_19streaming_context_tIlLb1EEELS5_0EEEvT0_T1_T2_T3_T4_T5_T6_T7_iT8_NS1_7vsmem_tE_param_0];
	ld.param.u64 	%rd195, [_ZN3cub18CUB_300001_SM_10006detail6select23DeviceSelectSweepKernelINS2_10policy_hubIjbiLb0ELNS0_10SelectImplE0EE10Policy1000EN6thrust24THRUST_300001_SM_1000_NS17counting_iteratorIjNS9_11use_defaultESB_SB_EENS9_18transform_iteratorI9NonZeroOpIsEPKsSB_SB_EEPjSJ_NS0_13ScanTileStateIiLb1EEENS0_8NullTypeESM_iNS2_19streaming_context_tIlLb1EEELS5_0EEEvT0_T1_T2_T3_T4_T5_T6_T7_iT8_NS1_7vsmem_tE_param_1];
	ld.param.u64 	%rd196, [_ZN3cub18CUB_300001_SM_10006detail6select23DeviceSelectSweepKernelINS2_10policy_hubIjbiLb0ELNS0_10SelectImplE0EE10Policy1000EN6thrust24THRUST_300001_SM_1000_NS17counting_iteratorIjNS9_11use_defaultESB_SB_EENS9_18transform_iteratorI9NonZeroOpIsEPKsSB_SB_EEPjSJ_NS0_13ScanTileStateIiLb1EEENS0_8NullTypeESM_iNS2_19streaming_context_tIlLb1EEELS5_0EEEvT0_T1_T2_T3_T4_T5_T6_T7_iT8_NS1_7vsmem_tE_param_2];
	ld.param.u32 	%r447, [_ZN3cub18CUB_300001_SM_10006detail6select23DeviceSelectSweepKernelINS2_10policy_hubIjbiLb0ELNS0_10SelectImplE0EE10Policy1000EN6thrust24THRUST_300001_SM_1000_NS17counting_iteratorIjNS9_11use_defaultESB_SB_EENS9_18transform_iteratorI9NonZeroOpIsEPKsSB_SB_EEPjSJ_NS0_13ScanTileStateIiLb1EEENS0_8NullTypeESM_iNS2_19streaming_context_tIlLb1EEELS5_0EEEvT0_T1_T2_T3_T4_T5_T6_T7_iT8_NS1_7vsmem_tE_param_8];
	mov.b64 	%rd194, _ZN3cub18CUB_300001_SM_10006detail6select23DeviceSelectSweepKernelINS2_10policy_hubIjbiLb0ELNS0_10SelectImplE0EE10Policy1000EN6thrust24THRUST_300001_SM_1000_NS17counting_iteratorIjNS9_11use_defaultESB_SB_EENS9_18transform_iteratorI9NonZeroOpIsEPKsSB_SB_EEPjSJ_NS0_13ScanTileStateIiLb1EEENS0_8NullTypeESM_iNS2_19streaming_context_tIlLb1EEELS5_0EEEvT0_T1_T2_T3_T4_T5_T6_T7_iT8_NS1_7vsmem_tE_param_9;
	mov.u64 	%rd1, %rd194;
	cvta.to.global.u64 	%rd2, %rd196;
	cvta.to.global.u64 	%rd4, %rd195;
	mov.u32 	%r448, %ctaid.x;
	mov.u32 	%r449, %nctaid.y;
	mov.u32 	%r450, %ctaid.y;
	mad.lo.s32 	%r1424, %r448, %r449, %r450;
	mul.lo.s32 	%r3, %r1424, 7168;
	add.s32 	%r451, %r447, -1;
	setp.ge.s32 	%p1, %r1424, %r451;
	@%p1 bra 	$L__BB32_228;
	setp.ne.s32 	%p289, %r1424, 0;
	@%p289 bra 	$L__BB32_108;
	ld.param.u8 	%rs128, [%rd1];
	setp.eq.s16 	%p408, %rs128, 0;
	ld.param.u64 	%rd535, [%rd1+16];
	cvt.u32.u64 	%r1228, %rd535;
	selp.b32 	%r1229, %r1228, 0, %p408;
	mov.u32 	%r4, %tid.x;
	mul.lo.s32 	%r1230, %r4, 14;
	add.s32 	%r1231, %r3, %r1230;
	add.s32 	%r1232, %r1231, %r1;
	add.s32 	%r5, %r1232, %r1229;
	add.s32 	%r6, %r5, 1;
	add.s32 	%r7, %r5, 2;
	add.s32 	%r8, %r5, 3;
	add.s32 	%r9, %r5, 4;
	add.s32 	%r10, %r5, 5;
	add.s32 	%r11, %r5, 6;
	add.s32 	%r12, %r5, 7;
	add.s32 	%r13, %r5, 8;
	add.s32 	%r14, %r5, 9;
	add.s32 	%r15, %r5, 10;
	add.s32 	%r16, %r5, 11;
	add.s32 	%r17, %r5, 12;
	add.s32 	%r18, %r5, 13;
	bar.sync 	0;
	selp.b64 	%rd536, %rd535, 0, %p408;
	cvt.u64.u32 	%rd537, %r3;
	add.s64 	%rd538, %rd536, %rd537;
	cvt.u64.u32 	%rd539, %r1230;
	add.s64 	%rd540, %rd538, %rd539;
	shl.b64 	%rd541, %rd540, 1;
	add.s64 	%rd542, %rd4, %rd541;
	ld.global.u16 	%rs1, [%rd542];
	setp.ne.s16 	%p409, %rs1, 0;
	ld.global.u16 	%rs2, [%rd542+2];
	setp.ne.s16 	%p410, %rs2, 0;
	ld.global.u16 	%rs3, [%rd542+4];
	setp.ne.s16 	%p411, %rs3, 0;
	ld.global.u16 	%rs4, [%rd542+6];
	setp.ne.s16 	%p412, %rs4, 0;
	ld.global.u16 	%rs5, [%rd542+8];
	setp.ne.s16 	%p413, %rs5, 0;
	ld.global.u16 	%rs6, [%rd542+10];
	setp.ne.s16 	%p414, %rs6, 0;
	ld.global.u16 	%rs7, [%rd542+12];
	setp.ne.s16 	%p415, %rs7, 0;
	ld.global.u16 	%rs8, [%rd542+14];
	setp.ne.s16 	%p416, %rs8, 0;
	ld.global.u16 	%rs9, [%rd542+16];
	setp.ne.s16 	%p417, %rs9, 0;
	ld.global.u16 	%rs10, [%rd542+18];
	setp.ne.s16 	%p418, %rs10, 0;
	ld.global.u16 	%rs11, [%rd542+20];
	setp.ne.s16 	%p419, %rs11, 0;
	ld.global.u16 	%rs12, [%rd542+22];
	setp.ne.s16 	%p420, %rs12, 0;
	ld.global.u16 	%rs13, [%rd542+24];
	setp.ne.s16 	%p421, %rs13, 0;
	ld.global.u16 	%rs14, [%rd542+26];
	setp.ne.s16 	%p422, %rs14, 0;
	selp.u32 	%r1233, 1, 0, %p409;
	selp.u32 	%r1234, 1, 0, %p410;
	selp.u32 	%r1235, 1, 0, %p411;
	selp.u32 	%r1236, 1, 0, %p412;
	selp.u32 	%r1237, 1, 0, %p413;
	selp.u32 	%r1238, 1, 0, %p414;
	selp.u32 	%r1239, 1, 0, %p415;
	selp.u32 	%r1240, 1, 0, %p416;
	selp.u32 	%r1241, 1, 0, %p417;
	selp.u32 	%r1242, 1, 0, %p418;
	selp.u32 	%r1243, 1, 0, %p419;
	selp.u32 	%r1244, 1, 0, %p420;
	selp.u32 	%r1245, 1, 0, %p421;
	selp.u32 	%r1246, 1, 0, %p422;
	bar.sync 	0;
	add.s32 	%r1247, %r1234, %r1233;
	add.s32 	%r1248, %r1247, %r1235;
	add.s32 	%r19, %r1248, %r1236;
	add.s32 	%r1249, %r19, %r1237;
	add.s32 	%r1250, %r1249, %r1238;
	add.s32 	%r1251, %r1250, %r1239;
	add.s32 	%r1252, %r1251, %r1240;
	add.s32 	%r1253, %r1252, %r1241;
	add.s32 	%r1254, %r1253, %r1242;
	add.s32 	%r1255, %r1254, %r1243;
	add.s32 	%r20, %r1255, %r1244;
	add.s32 	%r21, %r20, %r1245;
	add.s32 	%r1202, %r21, %r1246;
	shr.u32 	%r22, %r4, 5;
	// begin inline asm
	mov.u32 %r1197, %laneid;
	// end inline asm
	mov.b32 	%r1200, 1;
	mov.b32 	%r1225, 0;
	mov.b32 	%r1227, -1;
	// begin inline asm
	{  .reg .s32 r0;  .reg .pred p;  shfl.sync.up.b32 r0|p, %r1202, %r1200, %r1225, %r1227;  @p add.s32 r0, r0, %r1202;  mov.s32 %r1198, r0;}
	// end inline asm
	mov.b32 	%r1206, 2;
	// begin inline asm
	{  .reg .s32 r0;  .reg .pred p;  shfl.sync.up.b32 r0|p, %r1198, %r1206, %r1225, %r1227;  @p add.s32 r0, r0, %r1198;  mov.s32 %r1204, r0;}
	// end inline asm
	mov.b32 	%r1212, 4;
	// begin inline asm
	{  .reg .s32 r0;  .reg .pred p;  shfl.sync.up.b32 r0|p, %r1204, %r1212, %r1225, %r1227;  @p add.s32 r0, r0, %r1204;  mov.s32 %r1210, r0;}
	// end inline asm
	mov.b32 	%r1218, 8;
	// begin inline asm
	{  .reg .s32 r0;  .reg .pred p;  shfl.sync.up.b32 r0|p, %r1210, %r1218, %r1225, %r1227;  @p add.s32 r0, r0, %r1210;  mov.s32 %r1216, r0;}
	// end inline asm
	mov.b32 	%r1224, 16;
	// begin inline asm
	{  .reg .s32 r0;  .reg .pred p;  shfl.sync.up.b32 r0|p, %r1216, %r1224, %r1225, %r1227;  @p add.s32 r0, r0, %r1216;  mov.s32 %r1222, r0;}
	// end inline asm
	setp.ne.s32 	%p423, %r1197, 31;
	@%p423 bra 	$L__BB32_4;
	shl.b32 	%r1256, %r22, 2;
	mov.u32 	%r1257, _ZZN3cub18CUB_300001_SM_10006detail6select23DeviceSelectSweepKernelINS2_10policy_hubIjbiLb0ELNS0_10SelectImplE0EE10Policy1000EN6thrust24THRUST_300001_SM_1000_NS17counting_iteratorIjNS9_11use_defaultESB_SB_EENS9_18transform_iteratorI9NonZeroOpIsEPKsSB_SB_EEPjSJ_NS0_13ScanTileStateIiLb1EEENS0_8NullTypeESM_iNS2_19streaming_context_tIlLb1EEELS5_0EEEvT0_T1_T2_T3_T4_T5_T6_T7_iT8_NS1_7vsmem_tEE19static_temp_storage;
	add.s32 	%r1258, %r1257, %r1256;
	st.shared.u32 	[%r1258], %r1222;
$L__BB32_4:
	bar.sync 	0;
	ld.shared.v4.u32 	{%r25, %r26, %r27, %r28}, [_ZZN3cub18CUB_300001_SM_10006detail6select23DeviceSelectSweepKernelINS2_10policy_hubIjbiLb0ELNS0_10SelectImplE0EE10Policy1000EN6thrust24THRUST_300001_SM_1000_NS17counting_iteratorIjNS9_11use_defaultESB_SB_EENS9_18transform_iteratorI9NonZeroOpIsEPKsSB_SB_EEPjSJ_NS0_13ScanTileStateIiLb1EEENS0_8NullTypeESM_iNS2_19streaming_context_tIlLb1EEELS5_0EEEvT0_T1_T2_T3_T4_T5_T6_T7_iT8_NS1_7vsmem_tEE19static_temp_storage];
	shr.u32 	%r1259, %r4, 5;
	add.s32 	%r1260, %r26, %r25;
	setp.eq.s32 	%p424, %r1259, 2;
	selp.b32 	%r1261, %r1260, %r25, %p424;
	add.s32 	%r1262, %r1260, %r27;
	setp.eq.s32 	%p425, %r1259, 3;
	selp.b32 	%r1263, %r1262, %r1261, %p425;
	add.s32 	%r1264, %r1262, %r28;
	setp.eq.s32 	%p426, %r1259, 4;
	selp.b32 	%r1265, %r1264, %r1263, %p426;
	ld.shared.v4.u32 	{%r29, %r30, %r31, %r32}, [_ZZN3cub18CUB_300001_SM_10006detail6select23DeviceSelectSweepKernelINS2_10policy_hubIjbiLb0ELNS0_10SelectImplE0EE10Policy1000EN6thrust24THRUST_300001_SM_1000_NS17counting_iteratorIjNS9_11use_defaultESB_SB_EENS9_18transform_iteratorI9NonZeroOpIsEPKsSB_SB_EEPjSJ_NS0_13ScanTileStateIiLb1EEENS0_8NullTypeESM_iNS2_19streaming_context_tIlLb1EEELS5_0EEEvT0_T1_T2_T3_T4_T5_T6_T7_iT8_NS1_7vsmem_tEE19static_temp_storage+16];
	add.s32 	%r1266, %r1264, %r29;
	setp.eq.s32 	%p427, %r1259, 5;
	selp.b32 	%r1267, %r1266, %r1265, %p427;
	add.s32 	%r1268, %r1266, %r30;
	setp.eq.s32 	%p428, %r1259, 6;
	selp.b32 	%r1269, %r1268, %r1267, %p428;
	add.s32 	%r1270, %r1268, %r31;
	setp.eq.s32 	%p429, %r1259, 7;
	selp.b32 	%r1271, %r1270, %r1269, %p429;
	add.s32 	%r1272, %r1270, %r32;
	setp.eq.s32 	%p430, %r1259, 8;
	selp.b32 	%r1273, %r1272, %r1271, %p430;
	ld.shared.v4.u32 	{%r33, %r34, %r35, %r36}, [_ZZN3cub18CUB_300001_SM_10006detail6select23DeviceSelectSweepKernelINS2_10policy_hubIjbiLb0ELNS0_10SelectImplE0EE10Policy1000EN6thrust24THRUST_300001_SM_1000_NS17counting_iteratorIjNS9_11use_defaultESB_SB_EENS9_18transform_iteratorI9NonZeroOpIsEPKsSB_SB_EEPjSJ_NS0_13ScanTileStateIiLb1EEENS0_8NullTypeESM_iNS2_19streaming_context_tIlLb1EEELS5_0EEEvT0_T1_T2_T3_T4_T5_T6_T7_iT8_NS1_7vsmem_tEE19static_temp_storage+32];
	add.s32 	%r1274, %r1272, %r33;
	setp.eq.s32 	%p431, %r1259, 9;
	selp.b32 	%r1275, %r1274, %r1273, %p431;
	add.s32 	%r1276, %r1274, %r34;
	setp.eq.s32 	%p432, %r1259, 10;
	selp.b32 	%r1277, %r1276, %r1275, %p432;
	add.s32 	%r1278, %r1276, %r35;
	setp.eq.s32 	%p433, %r1259, 11;
	selp.b32 	%r1279, %r1278, %r1277, %p433;
	add.s32 	%r1280, %r1278, %r36;
	setp.eq.s32 	%p434, %r1259, 12;
	selp.b32 	%r1281, %r1280, %r1279, %p434;
	ld.shared.v4.u32 	{%r37, %r38, %r39, %r40}, [_ZZN3cub18CUB_300001_SM_10006detail6select23DeviceSelectSweepKernelINS2_10policy_hubIjbiLb0ELNS0_10SelectImplE0EE10Policy1000EN6thrust24THRUST_300001_SM_1000_NS17counting_iteratorIjNS9_11use_defaultESB_SB_EENS9_18transform_iteratorI9NonZeroOpIsEPKsSB_SB_EEPjSJ_NS0_13ScanTileStateIiLb1EEENS0_8NullTypeESM_iNS2_19streaming_context_tIlLb1EEELS5_0EEEvT0_T1_T2_T3_T4_T5_T6_T7_iT8_NS1_7vsmem_tEE19static_temp_storage+48];
	add.s32 	%r1282, %r1280, %r37;
	setp.eq.s32 	%p435, %r1259, 13;
	selp.b32 	%r1283, %r1282, %r1281, %p435;
	add.s32 	%r1284, %r1282, %r38;
	setp.eq.s32 	%p436, %r1259, 14;
	selp.b32 	%r1285, %r1284, %r1283, %p436;
	add.s32 	%r1286, %r1284, %r39;
	setp.eq.s32 	%p437, %r1259, 15;
	selp.b32 	%r1287, %r1286, %r1285, %p437;
	setp.lt.u32 	%p438, %r4, 32;
	selp.b32 	%r1288, 0, %r1287, %p438;
	setp.eq.s32 	%p439, %r1197, 0;
	setp.ne.s16 	%p440, %rs14, 0;
	selp.u32 	%r1289, 1, 0, %p440;
	add.s32 	%r1290, %r21, %r1289;
	sub.s32 	%r1291, %r1222, %r1290;
	selp.b32 	%r1292, 0, %r1291, %p439;
	add.s32 	%r41, %r1288, %r1292;
	setp.ne.s16 	%p441, %rs1, 0;
	selp.u32 	%r1293, 1, 0, %p441;
	add.s32 	%r42, %r41, %r1293;
	setp.ne.s16 	%p442, %rs2, 0;
	selp.u32 	%r1294, 1, 0, %p442;
	add.s32 	%r1295, %r1294, %r1293;
	add.s32 	%r43, %r1295, %r41;
	setp.ne.s16 	%p443, %rs3, 0;
	selp.u32 	%r1296, 1, 0, %p443;
	add.s32 	%r44, %r43, %r1296;
	add.s32 	%r45, %r19, %r41;
	setp.ne.s16 	%p444, %rs5, 0;
	selp.u32 	%r1297, 1, 0, %p444;
	add.s32 	%r46, %r45, %r1297;
	setp.ne.s16 	%p445, %rs6, 0;
	selp.u32 	%r1298, 1, 0, %p445;
	add.s32 	%r47, %r46, %r1298;
	setp.ne.s16 	%p446, %rs7, 0;
	selp.u32 	%r1299, 1, 0, %p446;
	add.s32 	%r48, %r47, %r1299;
	setp.ne.s16 	%p447, %rs8, 0;
	selp.u32 	%r1300, 1, 0, %p447;
	add.s32 	%r49, %r48, %r1300;
	setp.ne.s16 	%p448, %rs9, 0;
	selp.u32 	%r1301, 1, 0, %p448;
	add.s32 	%r50, %r49, %r1301;
	setp.ne.s16 	%p449, %rs10, 0;
	selp.u32 	%r1302, 1, 0, %p449;
	add.s32 	%r51, %r50, %r1302;
	setp.ne.s16 	%p450, %rs11, 0;
	selp.u32 	%r1303, 1, 0, %p450;
	add.s32 	%r52, %r51, %r1303;
	add.s32 	%r53, %r20, %r41;
	add.s32 	%r54, %r21, %r41;
	setp.ne.s32 	%p451, %r4, 0;
	@%p451 bra 	$L__BB32_6;
	add.s64 	%rd543, %rd3, 256;
	add.s32 	%r1306, %r26, %r25;
	add.s32 	%r1307, %r1306, %r27;
	add.s32 	%r1308, %r1307, %r28;
	add.s32 	%r1309, %r1308, %r29;
	add.s32 	%r1310, %r1309, %r30;
	add.s32 	%r1311, %r1310, %r31;
	add.s32 	%r1312, %r1311, %r32;
	add.s32 	%r1313, %r1312, %r33;
	add.s32 	%r1314, %r1313, %r34;
	add.s32 	%r1315, %r1314, %r35;
	add.s32 	%r1316, %r1315, %r36;
	add.s32 	%r1317, %r1316, %r37;
	add.s32 	%r1318, %r1317, %r38;
	add.s32 	%r1319, %r1318, %r39;
	add.s32 	%r1305, %r1319, %r40;
	mov.b32 	%r1304, 101;
	// begin inline asm
	st.relaxed.gpu.v2.u32 [%rd543], {%r1304, %r1305};
	// end inline asm
$L__BB32_6:
	add.s32 	%r1320, %r26, %r25;
	add.s32 	%r1321, %r1320, %r27;
	add.s32 	%r1322, %r1321, %r28;
	add.s32 	%r1323, %r1322, %r29;
	add.s32 	%r1324, %r1323, %r30;
	add.s32 	%r1325, %r1324, %r31;
	add.s32 	%r1326, %r1325, %r32;
	add.s32 	%r1327, %r1326, %r33;
	add.s32 	%r1328, %r1327, %r34;
	add.s32 	%r1329, %r1328, %r35;
	add.s32 	%r1330, %r1329, %r36;
	add.s32 	%r1331, %r1330, %r37;
	add.s32 	%r1332, %r1331, %r38;
	add.s32 	%r1333, %r1332, %r39;
	add.s32 	%r1334, %r1333, %r40;
	setp.gt.s32 	%p452, %r1334, 512;
	@%p452 bra 	$L__BB32_63;
	setp.ne.s16 	%p453, %rs1, 0;
	mov.u64 	%rd544, %rd194;
	ld.param.u8 	%rs15, [%rd544];
	ld.param.u64 	%rd545, [%rd544+24];
	cvta.to.global.u64 	%rd5, %rd545;
	@%p453 bra 	$L__BB32_8;
	bra.uni 	$L__BB32_11;
$L__BB32_8:
	setp.ne.s16 	%p454, %rs15, 0;
	mov.b64 	%rd648, 0;
	@%p454 bra 	$L__BB32_10;
	ld.global.u64 	%rd648, [%rd5];
$L__BB32_10:
	cvt.s64.s32 	%rd547, %r41;
	add.s64 	%rd548, %rd648, %rd547;
	shl.b64 	%rd549, %rd548, 2;
	add.s64 	%rd550, %rd2, %rd549;
	st.global.u32 	[%rd550], %r5;
$L__BB32_11:
	setp.eq.s16 	%p455, %rs2, 0;
	@%p455 bra 	$L__BB32_15;
	setp.ne.s16 	%p456, %rs15, 0;
	mov.b64 	%rd649, 0;
	@%p456 bra 	$L__BB32_14;
	ld.global.u64 	%rd649, [%rd5];
$L__BB32_14:
	cvt.s64.s32 	%rd552, %r42;
	add.s64 	%rd553, %rd649, %rd552;
	shl.b64 	%rd554, %rd553, 2;
	add.s64 	%rd555, %rd2, %rd554;
	st.global.u32 	[%rd555], %r6;
$L__BB32_15:
	setp.eq.s16 	%p457, %rs3, 0;
	@%p457 bra 	$L__BB32_19;
	setp.ne.s16 	%p458, %rs15, 0;
	mov.b64 	%rd650, 0;
	@%p458 bra 	$L__BB32_18;
	ld.global.u64 	%rd650, [%rd5];
$L__BB32_18:
	cvt.s64.s32 	%rd557, %r43;
	add.s64 	%rd558, %rd650, %rd557;
	shl.b64 	%rd559, %rd558, 2;
	add.s64 	%rd560, %rd2, %rd559;
	st.global.u32 	[%rd560], %r7;
$L__BB32_19:
	setp.eq.s16 	%p459, %rs4, 0;
	@%p459 bra 	$L__BB32_23;
	setp.ne.s16 	%p460, %rs15, 0;
	mov.b64 	%rd651, 0;
	@%p460 bra 	$L__BB32_22;
	ld.global.u64 	%rd651, [%rd5];
$L__BB32_22:
	cvt.s64.s32 	%rd562, %r44;
	add.s64 	%rd563, %rd651, %rd562;
	shl.b64 	%rd564, %rd563, 2;
	add.s64 	%rd565, %rd2, %rd564;
	st.global.u32 	[%rd565], %r8;
$L__BB32_23:
	setp.eq.s16 	%p461, %rs5, 0;
	@%p461 bra 	$L__BB32_27;
	setp.ne.s16 	%p462, %rs15, 0;
	mov.b64 	%rd652, 0;
	@%p462 bra 	$L__BB32_26;
	ld.global.u64 	%rd652, [%rd5];
$L__BB32_26:
	cvt.s64.s32 	%rd567, %r45;
	add.s64 	%rd568, %rd652, %rd567;
	shl.b64 	%rd569, %rd568, 2;
	add.s64 	%rd570, %rd2, %rd569;
	st.global.u32 	[%rd570], %r9;
$L__BB32_27:
	setp.eq.s16 	%p463, %rs6, 0;
	@%p463 bra 	$L__BB32_31;
	setp.ne.s16 	%p464, %rs15, 0;
	mov.b64 	%rd653, 0;
	@%p464 bra 	$L__BB32_30;
	ld.global.u64 	%rd653, [%rd5];
$L__BB32_30:
	cvt.s64.s32 	%rd572, %r46;
	add.s64 	%rd573, %rd653, %rd572;
	shl.b64 	%rd574, %rd573, 2;
	add.s64 	%rd575, %rd2, %rd574;
	st.global.u32 	[%rd575], %r10;
$L__BB32_31:
	setp.eq.s16 	%p465, %rs7, 0;
	@%p465 bra 	$L__BB32_35;
	setp.ne.s16 	%p466, %rs15, 0;
	mov.b64 	%rd654, 0;
	@%p466 bra 	$L__BB32_34;
	ld.global.u64 	%rd654, [%rd5];
$L__BB32_34:
	cvt.s64.s32 	%rd577, %r47;
	add.s64 	%rd578, %rd654, %rd577;
	shl.b64 	%rd579, %rd578, 2;
	add.s64 	%rd580, %rd2, %rd579;
	st.global.u32 	[%rd580], %r11;
$L__BB32_35:
	setp.eq.s16 	%p467, %rs8, 0;
	@%p467 bra 	$L__BB32_39;
	setp.ne.s16 	%p468, %rs15, 0;
	mov.b64 	%rd655, 0;
	@%p468 bra 	$L__BB32_38;
	ld.global.u64 	%rd655, [%rd5];
$L__BB32_38:
	cvt.s64.s32 	%rd582, %r48;
	add.s64 	%rd583, %rd655, %rd582;
	shl.b64 	%rd584, %rd583, 2;
	add.s64 	%rd585, %rd2, %rd584;
	st.global.u32 	[%rd585], %r12;
$L__BB32_39:
	setp.eq.s16 	%p469, %rs9, 0;
	@%p469 bra 	$L__BB32_43;
	setp.ne.s16 	%p470, %rs15, 0;
	mov.b64 	%rd656, 0;
	@%p470 bra 	$L__BB32_42;
	ld.global.u64 	%rd656, [%rd5];
$L__BB32_42:
	cvt.s64.s32 	%rd587, %r49;
	add.s64 	%rd588, %rd656, %rd587;
	shl.b64 	%rd589, %rd588, 2;
	add.s64 	%rd590, %rd2, %rd589;
	st.global.u32 	[%rd590], %r13;
$L__BB32_43:
	setp.eq.s16 	%p471, %rs10, 0;
	@%p471 bra 	$L__BB32_47;
	setp.ne.s16 	%p472, %rs15, 0;
	mov.b64 	%rd657, 0;
	@%p472 bra 	$L__BB32_46;
	ld.global.u64 	%rd657, [%rd5];
$L__BB32_46:
	cvt.s64.s32 	%rd592, %r50;
	add.s64 	%rd593, %rd657, %rd592;
	shl.b64 	%rd594, %rd593, 2;
	add.s64 	%rd595, %rd2, %rd594;
	st.global.u32 	[%rd595], %r14;
$L__BB32_47:
	setp.eq.s16 	%p473, %rs11, 0;
	@%p473 bra 	$L__BB32_51;
	setp.ne.s16 	%p474, %rs15, 0;
	mov.b64 	%rd658, 0;
	@%p474 bra 	$L__BB32_50;
	ld.global.u64 	%rd658, [%rd5];
$L__BB32_50:
	cvt.s64.s32 	%rd597, %r51;
	add.s64 	%rd598, %rd658, %rd597;
	shl.b64 	%rd599, %rd598, 2;
	add.s64 	%rd600, %rd2, %rd599;
	st.global.u32 	[%rd600], %r15;
$L__BB32_51:
	setp.eq.s16 	%p475, %rs12, 0;
	@%p475 bra 	$L__BB32_55;
	setp.ne.s16 	%p476, %rs15, 0;
	mov.b64 	%rd659, 0;
	@%p476 bra 	$L__BB32_54;
	ld.global.u64 	%rd659, [%rd5];
$L__BB32_54:
	cvt.s64.s32 	%rd602, %r52;
	add.s64 	%rd603, %rd659, %rd602;
	shl.b64 	%rd604, %rd603, 2;
	add.s64 	%rd605, %rd2, %rd604;
	st.global.u32 	[%rd605], %r16;
$L__BB32_55:
	setp.eq.s16 	%p477, %rs13, 0;
	@%p477 bra 	$L__BB32_59;
	setp.ne.s16 	%p478, %rs15, 0;
	mov.b64 	%rd660, 0;
	@%p478 bra 	$L__BB32_58;
	ld.global.u64 	%rd660, [%rd5];
$L__BB32_58:
	cvt.s64.s32 	%rd607, %r53;
	add.s64 	%rd608, %rd660, %rd607;
	shl.b64 	%rd609, %rd608, 2;
	add.s64 	%rd610, %rd2, %rd609;
	st.global.u32 	[%rd610], %r17;
$L__BB32_59:
	setp.eq.s16 	%p479, %rs14, 0;
	@%p479 bra 	$L__BB32_517;
	setp.ne.s16 	%p480, %rs15, 0;
	mov.b64 	%rd661, 0;
	@%p480 bra 	$L__BB32_62;
	ld.global.u64 	%rd661, [%rd5];
$L__BB32_62:
	cvt.s64.s32 	%rd612, %r54;
	add.s64 	%rd613, %rd661, %rd612;
	shl.b64 	%rd614, %rd613, 2;
	add.s64 	%rd615, %rd2, %rd614;
	st.global.u32 	[%rd615], %r18;
	bra.uni 	$L__BB32_517;
$L__BB32_63:
	setp.eq.s16 	%p481, %rs1, 0;
	bar.sync 	0;
	@%p481 bra 	$L__BB32_65;
	shl.b32 	%r1335, %r41, 2;
	mov.u32 	%r1336, _ZZN3cub18CUB_300001_SM_10006detail6select23DeviceSelectSweepKernelINS2_10policy_hubIjbiLb0ELNS0_10SelectImplE0EE10Policy1000EN6thrust24THRUST_300001_SM_1000_NS17counting_iteratorIjNS9_11use_defaultESB_SB_EENS9_18transform_iteratorI9NonZeroOpIsEPKsSB_SB_EEPjSJ_NS0_13ScanTileStateIiLb1EEENS0_8NullTypeESM_iNS2_19streaming_context_tIlLb1EEELS5_0EEEvT0_T1_T2_T3_T4_T5_T6_T7_iT8_NS1_7vsmem_tEE19static_temp_storage;
	add.s32 	%r1337, %r1336, %r1335;
	st.shared.u32 	[%r1337], %r5;
$L__BB32_65:
	setp.eq.s16 	%p482, %rs2, 0;
	@%p482 bra 	$L__BB32_67;
	shl.b32 	%r1338, %r42, 2;
	mov.u32 	%r1339, _ZZN3cub18CUB_300001_SM_10006detail6select23DeviceSelectSweepKernelINS2_10policy_hubIjbiLb0ELNS0_10SelectImplE0EE10Policy1000EN6thrust24THRUST_300001_SM_1000_NS17counting_iteratorIjNS9_11use_defaultESB_SB_EENS9_18transform_iteratorI9NonZeroOpIsEPKsSB_SB_EEPjSJ_NS0_13ScanTileStateIiLb1EEENS0_8NullTypeESM_iNS2_19streaming_context_tIlLb1EEELS5_0EEEvT0_T1_T2_T3_T4_T5_T6_T7_iT8_NS1_7vsmem_tEE19static_temp_storage;
	add.s32 	%r1340, %r1339, %r1338;
	st.shared.u32 	[%r1340], %r6;
$L__BB32_67:
	setp.eq.s16 	%p483, %rs3, 0;
	@%p483 bra 	$L__BB32_69;
	shl.b32 	%r1341, %r43, 2;
	mov.u32 	%r1342, _ZZN3cub18CUB_300001_SM_10006detail6select23DeviceSelectSweepKernelINS2_10policy_hubIjbiLb0ELNS0_10SelectImplE0EE10Policy1000EN6thrust24THRUST_300001_SM_1000_NS17counting_iteratorIjNS9_11use_defaultESB_SB_EENS9_18transform_iteratorI9NonZeroOpIsEPKsSB_SB_EEPjSJ_NS0_13ScanTileStateIiLb1EEENS0_8NullTypeESM_iNS2_19streaming_context_tIlLb1EEELS5_0EEEvT0_T1_T2_T3_T4_T5_T6_T7_iT8_NS1_7vsmem_tEE19static_temp_storage;
	add.s32 	%r1343, %r1342, %r1341;
	st.shared.u32 	[%r1343], %r7;
$L__BB32_69:
	setp.eq.s16 	%p484, %rs4, 0;
	@%p484 bra 	$L__BB32_71;
	shl.b32 	%r1344, %r44, 2;
	mov.u32 	%r1345, _ZZN3cub18CUB_300001_SM_10006detail6select23DeviceSelectSweepKernelINS2_10policy_hubIjbiLb0ELNS0_10SelectImplE0EE10Policy1000EN6thrust24THRUST_300001_SM_1000_NS17counting_iteratorIjNS9_11use_defaultESB_SB_EENS9_18transform_iteratorI9NonZeroOpIsEPKsSB_SB_EEPjSJ_NS0_13ScanTileStateIiLb1EEENS0_8NullTypeESM_iNS2_19streaming_context_tIlLb1EEELS5_0EEEvT0_T1_T2_T3_T4_T5_T6_T7_iT8_NS1_7vsmem_tEE19static_temp_storage;
	add.s32 	%r1346, %r1345, %r1344;
	st.shared.u32 	[%r1346], %r8;
$L__BB32_71:
	setp.eq.s16 	%p485, %rs5, 0;
	@%p485 bra 	$L__BB32_73;
	shl.b32 	%r1347, %r45, 2;
	mov.u32 	%r1348, _ZZN3cub18CUB_300001_SM_10006detail6select23DeviceSelectSweepKernelINS2_10policy_hubIjbiLb0ELNS0_10SelectImplE0EE10Policy1000EN6thrust24THRUST_300001_SM_1000_NS17counting_iteratorIjNS9_11use_defaultESB_SB_EENS9_18transform_iteratorI9NonZeroOpIsEPKsSB_SB_EEPjSJ_NS0_13ScanTileStateIiLb1EEENS0_8NullTypeESM_iNS2_19streaming_context_tIlLb1EEELS5_0EEEvT0_T1_T2_T3_T4_T5_T6_T7_iT8_NS1_7vsmem_tEE19static_temp_storage;
	add.s32 	%r1349, %r1348, %r1347;
	st.shared.u32 	[%r1349], %r9;
$L__BB32_73:
	setp.eq.s16 	%p486, %rs6, 0;
	@%p486 bra 	$L__BB32_75;
	shl.b32 	%r1350, %r46, 2;
	mov.u32 	%r1351, _ZZN3cub18CUB_300001_SM_10006detail6select23DeviceSelectSweepKernelINS2_10policy_hubIjbiLb0ELNS0_10SelectImplE0EE10Policy1000EN6thrust24THRUST_300001_SM_1000_NS17counting_iteratorIjNS9_11use_defaultESB_SB_EENS9_18transform_iteratorI9NonZeroOpIsEPKsSB_SB_EEPjSJ_NS0_13ScanTileStateIiLb1EEENS0_8NullTypeESM_iNS2_19streaming_context_tIlLb1EEELS5_0EEEvT0_T1_T2_T3_T4_T5_T6_T7_iT8_NS1_7vsmem_tEE19static_temp_storage;
	add.s32 	%r1352, %r1351, %r1350;
	st.shared.u32 	[%r1352], %r10;
$L__BB32_75:
	setp.eq.s16 	%p487, %rs7, 0;
	@%p487 bra 	$L__BB32_77;
	shl.b32 	%r1353, %r47, 2;
	mov.u32 	%r1354, _ZZN3cub18CUB_300001_SM_10006detail6select23DeviceSelectSweepKernelINS2_10policy_hubIjbiLb0ELNS0_10SelectImplE0EE10Policy1000EN6thrust24THRUST_300001_SM_1000_NS17counting_iteratorIjNS9_11use_defaultESB_SB_EENS9_18transform_iteratorI9NonZeroOpIsEPKsSB_SB_EEPjSJ_NS0_13ScanTileStateIiLb1EEENS0_8NullTypeESM_iNS2_19streaming_context_tIlLb1EEELS5_0EEEvT0_T1_T2_T3_T4_T5_T6_T7_iT8_NS1_7vsmem_tEE19static_temp_storage;
	add.s32 	%r1355, %r1354, %r1353;
	st.shared.u32 	[%r1355], %r11;
$L__BB32_77:
	setp.eq.s16 	%p488, %rs8, 0;
	@%p488 bra 	$L__BB32_79;
	shl.b32 	%r1356, %r48, 2;
	mov.u32 	%r1357, _ZZN3cub18CUB_300001_SM_10006detail6select23DeviceSelectSweepKernelINS2_10policy_hubIjbiLb0ELNS0_10SelectImplE0EE10Policy1000EN6thrust24THRUST_300001_SM_1000_NS17counting_iteratorIjNS9_11use_defaultESB_SB_EENS9_18transform_iteratorI9NonZeroOpIsEPKsSB_SB_EEPjSJ_NS0_13ScanTileStateIiLb1EEENS0_8NullTypeESM_iNS2_19streaming_context_tIlLb1EEELS5_0EEEvT0_T1_T2_T3_T4_T5_T6_T7_iT8_NS1_7vsmem_tEE19static_temp_storage;
	add.s32 	%r1358, %r1357, %r1356;
	st.shared.u32 	[%r1358], %r12;
$L__BB32_79:
	setp.eq.s16 	%p489, %rs9, 0;
	@%p489 bra 	$L__BB32_81;
	shl.b32 	%r1359, %r49, 2;
	mov.u32 	%r1360, _ZZN3cub18CUB_300001_SM_10006detail6select23DeviceSelectSweepKernelINS2_10policy_hubIjbiLb0ELNS0_10SelectImplE0EE10Policy1000EN6thrust24THRUST_300001_SM_1000_NS17counting_iteratorIjNS9_11use_defaultESB_SB_EENS9_18transform_iteratorI9NonZeroOpIsEPKsSB_SB_EEPjSJ_NS0_13ScanTileStateIiLb1EEENS0_8NullTypeESM_iNS2_19streaming_context_tIlLb1EEELS5_0EEEvT0_T1_T2_T3_T4_T5_T6_T7_iT8_NS1_7vsmem_tEE19static_temp_storage;
	add.s32 	%r1361, %r1360, %r1359;
	st.shared.u32 	[%r1361], %r13;
$L__BB32_81:
	setp.eq.s16 	%p490, %rs10, 0;
	@%p490 bra 	$L__BB32_83;
	shl.b32 	%r1362, %r50, 2;
	mov.u32 	%r1363, _ZZN3cub18CUB_300001_SM_10006detail6select23DeviceSelectSweepKernelINS2_10policy_hubIjbiLb0ELNS0_10SelectImplE0EE10Policy1000EN6thrust24THRUST_300001_SM_1000_NS17counting_iteratorIjNS9_11use_defaultESB_SB_EENS9_18transform_iteratorI9NonZeroOpIsEPKsSB_SB_EEPjSJ_NS0_13ScanTileStateIiLb1EEENS0_8NullTypeESM_iNS2_19streaming_context_tIlLb1EEELS5_0EEEvT0_T1_T2_T3_T4_T5_T6_T7_iT8_NS1_7vsmem_tEE19static_temp_storage;
	add.s32 	%r1364, %r1363, %r1362;
	st.shared.u32 	[%r1364], %r14;
$L__BB32_83:
	setp.eq.s16 	%p491, %rs11, 0;
	@%p491 bra 	$L__BB32_85;
	shl.b32 	%r1365, %r51, 2;
	mov.u32 	%r1366, _ZZN3cub18CUB_300001_SM_10006detail6select23DeviceSelectSweepKernelINS2_10policy_hubIjbiLb0ELNS0_10SelectImplE0EE10Policy1000EN6thrust24THRUST_300001_SM_1000_NS17counting_iteratorIjNS9_11use_defaultESB_SB_EENS9_18transform_iteratorI9NonZeroOpIsEPKsSB_SB_EEPjSJ_NS0_13ScanTileStateIiLb1EEENS0_8NullTypeESM_iNS2_19streaming_context_tIlLb1EEELS5_0EEEvT0_T1_T2_T3_T4_T5_T6_T7_iT8_NS1_7vsmem_tEE19static_temp_storage;
	add.s32 	%r1367, %r1366, %r1365;
	st.shared.u32 	[%r1367], %r15;
$L__BB32_85:
	setp.eq.s16 	%p492, %rs12, 0;
	@%p492 bra 	$L__BB32_87;
	shl.b32 	%r1368, %r52, 2;
	mov.u32 	%r1369, _ZZN3cub18CUB_300001_SM_10006detail6select23DeviceSelectSweepKernelINS2_10policy_hubIjbiLb0ELNS0_10SelectImplE0EE10Policy1000EN6thrust24THRUST_300001_SM_1000_NS17counting_iteratorIjNS9_11use_defaultESB_SB_EENS9_18transform_iteratorI9NonZeroOpIsEPKsSB_SB_EEPjSJ_NS0_13ScanTileStateIiLb1EEENS0_8NullTypeESM_iNS2_19streaming_context_tIlLb1EEELS5_0EEEvT0_T1_T2_T3_T4_T5_T6_T7_iT8_NS1_7vsmem_tEE19static_temp_storage;
	add.s32 	%r1370, %r1369, %r1368;
	st.shared.u32 	[%r1370], %r16;
$L__BB32_87:
	setp.eq.s16 	%p493, %rs13, 0;
	@%p493 bra 	$L__BB32_89;
	shl.b32 	%r1371, %r53, 2;
	mov.u32 	%r1372, _ZZN3cub18CUB_300001_SM_10006detail6select23DeviceSelectSweepKernelINS2_10policy_hubIjbiLb0ELNS0_10SelectImplE0EE10Policy1000EN6thrust24THRUST_300001_SM_1000_NS17counting_iteratorIjNS9_11use_defaultESB_SB_EENS9_18transform_iteratorI9NonZeroOpIsEPKsSB_SB_EEPjSJ_NS0_13ScanTileStateIiLb1EEENS0_8NullTypeESM_iNS2_19streaming_context_tIlLb1EEELS5_0EEEvT0_T1_T2_T3_T4_T5_T6_T7_iT8_NS1_7vsmem_tEE19static_temp_storage;
	add.s32 	%r1373, %r1372, %r1371;
	st.shared.u32 	[%r1373], %r17;
$L__BB32_89:
	setp.eq.s16 	%p494, %rs14, 0;
	@%p494 bra 	$L__BB32_91;
	shl.b32 	%r1374, %r54, 2;
	mov.u32 	%r1375, _ZZN3cub18CUB_300001_SM_10006detail6select23DeviceSelectSweepKernelINS2_10policy_hubIjbiLb0ELNS0_10SelectImplE0EE10Policy1000EN6thrust24THRUST_300001_SM_1000_NS17counting_iteratorIjNS9_11use_defaultESB_SB_EENS9_18transform_iteratorI9NonZeroOpIsEPKsSB_SB_EEPjSJ_NS0_13ScanTileStateIiLb1EEENS0_8NullTypeESM_iNS2_19streaming_context_tIlLb1EEELS5_0EEEvT0_T1_T2_T3_T4_T5_T6_T7_iT8_NS1_7vsmem_tEE19static_temp_storage;
	add.s32 	%r1376, %r1375, %r1374;
	st.shared.u32 	[%r1376], %r18;
$L__BB32_91:
	bar.sync 	0;
	mov.u32 	%r1423, %tid.x;
	setp.ge.u32 	%p495, %r1423, %r1334;
	@%p495 bra 	$L__BB32_517;
	mov.u64 	%rd616, %rd194;
	ld.param.u8 	%rs16, [%rd616];
	ld.param.u64 	%rd617, [%rd616+24];
	cvta.to.global.u64 	%rd6, %rd617;
	add.s32 	%r1391, %r26, %r27;
	add.s32 	%r1392, %r1391, %r28;
	add.s32 	%r1393, %r1392, %r29;
	add.s32 	%r1394, %r1393, %r30;
	add.s32 	%r1395, %r1394, %r31;
	add.s32 	%r1396, %r1395, %r32;
	add.s32 	%r1397, %r1396, %r33;
	add.s32 	%r1398, %r1397, %r34;
	add.s32 	%r1399, %r1398, %r35;
	add.s32 	%r1400, %r1399, %r36;
	add.s32 	%r1401, %r1400, %r37;
	add.s32 	%r1402, %r1401, %r38;
	add.s32 	%r1403, %r1402, %r39;
	add.s32 	%r1404, %r1403, %r40;
	add.s32 	%r1405, %r1404, %r25;
	not.b32 	%r1406, %r1423;
	add.s32 	%r57, %r1405, %r1406;
	and.b32  	%r1407, %r57, 1536;
	setp.eq.s32 	%p496, %r1407, 1536;
	@%p496 bra 	$L__BB32_97;
	cvt.u64.u32 	%rd641, %r1423;
	shl.b32 	%r1408, %r1423, 2;
	mov.u32 	%r1409, _ZZN3cub18CUB_300001_SM_10006detail6select23DeviceSelectSweepKernelINS2_10policy_hubIjbiLb0ELNS0_10SelectImplE0EE10Policy1000EN6thrust24THRUST_300001_SM_1000_NS17counting_iteratorIjNS9_11use_defaultESB_SB_EENS9_18transform_iteratorI9NonZeroOpIsEPKsSB_SB_EEPjSJ_NS0_13ScanTileStateIiLb1EEENS0_8NullTypeESM_iNS2_19streaming_context_tIlLb1EEELS5_0EEEvT0_T1_T2_T3_T4_T5_T6_T7_iT8_NS1_7vsmem_tEE19static_temp_storage;
	add.s32 	%r1420, %r1409, %r1408;
	shr.u32 	%r1410, %r57, 9;
	add.s32 	%r1411, %r1410, 1;
	and.b32  	%r1412, %r1411, 3;
	neg.s32 	%r1419, %r1412;
$L__BB32_94:
	.pragma "nounroll";
	setp.ne.s16 	%p497, %rs16, 0;
	ld.shared.u32 	%r62, [%r1420];
	mov.b64 	%rd642, 0;
	@%p497 bra 	$L__BB32_96;
	ld.global.u64 	%rd642, [%rd6];
$L__BB32_96:
	add.s64 	%rd619, %rd642, %rd641;
	shl.b64 	%rd620, %rd619, 2;
	add.s64 	%rd621, %rd2, %rd620;
	st.global.u32 	[%rd621], %r62;
	add.s64 	%rd641, %rd641, 512;
	cvt.u32.u64 	%r1423, %rd641;
	add.s32 	%r1420, %r1420, 2048;
	add.s32 	%r1419, %r1419, 1;
	setp.ne.s32 	%p498, %r1419, 0;
	@%p498 bra 	$L__BB32_94;
$L__BB32_97:
	setp.lt.u32 	%p499, %r57, 1536;
	@%p499 bra 	$L__BB32_517;
	mul.wide.u32 	%rd623, %r1423, 4;
	add.s64 	%rd12, %rd2, %rd623;
	shl.b32 	%r1413, %r1423, 2;
	mov.u32 	%r1414, _ZZN3cub18CUB_300001_SM_10006detail6select23DeviceSelectSweepKernelINS2_10policy_hubIjbiLb0ELNS0_10SelectImplE0EE10Policy1000EN6thrust24THRUST_300001_SM_1000_NS17counting_iteratorIjNS9_11use_defaultESB_SB_EENS9_18transform_iteratorI9NonZeroOpIsEPKsSB_SB_EEPjSJ_NS0_13ScanTileStateIiLb1EEENS0_8NullTypeESM_iNS2_19streaming_context_tIlLb1EEELS5_0EEEvT0_T1_T2_T3_T4_T5_T6_T7_iT8_NS1_7vsmem_tEE19static_temp_storage;
	add.s32 	%r1415, %r1413, %r1414;
	add.s32 	%r1422, %r1415, 4096;
	mov.b64 	%rd643, 0;
$L__BB32_99:
	setp.ne.s16 	%p500, %rs16, 0;
	ld.shared.u32 	%r70, [%r1422+-4096];
	mov.b64 	%rd644, 0;
	@%p500 bra 	$L__BB32_101;
	ld.global.u64 	%rd644, [%rd6];
$L__BB32_101:
	setp.ne.s16 	%p501, %rs16, 0;
	shl.b64 	%rd626, %rd644, 2;
	add.s64 	%rd627, %rd643, %rd626;
	add.s64 	%rd628, %rd12, %rd627;
	st.global.u32 	[%rd628], %r70;
	ld.shared.u32 	%r71, [%r1422+-2048];
	mov.b64 	%rd645, 0;
	@%p501 bra 	$L__BB32_103;
	ld.global.u64 	%rd645, [%rd6];
$L__BB32_103:
	setp.ne.s16 	%p502, %rs16, 0;
	shl.b64 	%rd630, %rd645, 2;
	add.s64 	%rd631, %rd643, %rd630;
	add.s64 	%rd632, %rd12, %rd631;
	st.global.u32 	[%rd632+2048], %r71;
	ld.shared.u32 	%r72, [%r1422];
	mov.b64 	%rd646, 0;
	@%p502 bra 	$L__BB32_105;
	ld.global.u64 	%rd646, [%rd6];
$L__BB32_105:
	setp.ne.s16 	%p503, %rs16, 0;
	shl.b64 	%rd634, %rd646, 2;
	add.s64 	%rd635, %rd643, %rd634;
	add.s64 	%rd636, %rd12, %rd635;
	st.global.u32 	[%rd636+4096], %r72;
	ld.shared.u32 	%r73, [%r1422+2048];
	mov.b64 	%rd647, 0;
	@%p503 bra 	$L__BB32_107;
	ld.global.u64 	%rd647, [%rd6];
$L__BB32_107:
	shl.b64 	%rd637, %rd647, 2;
	add.s64 	%rd638, %rd643, %rd637;
	add.s64 	%rd639, %rd12, %rd638;
	st.global.u32 	[%rd639+6144], %r73;
	add.s32 	%r1423, %r1423, 2048;
	add.s64 	%rd643, %rd643, 8192;
	add.s32 	%r1422, %r1422, 8192;
	setp.lt.s32 	%p504, %r1423, %r1334;
	@%p504 bra 	$L__BB32_99;
	bra.uni 	$L__BB32_517;
$L__BB32_108:
	ld.param.u8 	%rs108, [%rd1];
	setp.eq.s16 	%p290, %rs108, 0;
	ld.param.u64 	%rd421, [%rd1+16];
	cvt.u32.u64 	%r939, %rd421;
	selp.b32 	%r940, %r939, 0, %p290;
	mov.u32 	%r1441, %tid.x;
	mul.lo.s32 	%r941, %r1441, 14;
	add.s32 	%r942, %r3, %r941;
	add.s32 	%r943, %r942, %r1;
	add.s32 	%r77, %r943, %r940;
	add.s32 	%r78, %r77, 1;
	add.s32 	%r79, %r77, 2;
	add.s32 	%r80, %r77, 3;
	add.s32 	%r81, %r77, 4;
	add.s32 	%r82, %r77, 5;
	add.s32 	%r83, %r77, 6;
	add.s32 	%r84, %r77, 7;
	add.s32 	%r85, %r77, 8;
	add.s32 	%r86, %r77, 9;
	add.s32 	%r87, %r77, 10;
	add.s32 	%r88, %r77, 11;
	add.s32 	%r89, %r77, 12;
	add.s32 	%r90, %r77, 13;
	bar.sync 	0;
	selp.b64 	%rd422, %rd421, 0, %p290;
	cvt.s64.s32 	%rd423, %r3;
	add.s64 	%rd424, %rd422, %rd423;
	cvt.u64.u32 	%rd425, %r941;
	add.s64 	%rd426, %rd424, %rd425;
	shl.b64 	%rd427, %rd426, 1;
	add.s64 	%rd428, %rd4, %rd427;
	ld.global.u16 	%rs17, [%rd428];
	setp.ne.s16 	%p291, %rs17, 0;
	ld.global.u16 	%rs18, [%rd428+2];
	setp.ne.s16 	%p292, %rs18, 0;
	ld.global.u16 	%rs19, [%rd428+4];
	setp.ne.s16 	%p293, %rs19, 0;
	ld.global.u16 	%rs20, [%rd428+6];
	setp.ne.s16 	%p294, %rs20, 0;
	ld.global.u16 	%rs21, [%rd428+8];
	setp.ne.s16 	%p295, %rs21, 0;
	ld.global.u16 	%rs22, [%rd428+10];
	setp.ne.s16 	%p296, %rs22, 0;
	ld.global.u16 	%rs23, [%rd428+12];
	setp.ne.s16 	%p297, %rs23, 0;
	ld.global.u16 	%rs24, [%rd428+14];
	setp.ne.s16 	%p298, %rs24, 0;
	ld.global.u16 	%rs25, [%rd428+16];
	setp.ne.s16 	%p299, %rs25, 0;
	ld.global.u16 	%rs26, [%rd428+18];
	setp.ne.s16 	%p300, %rs26, 0;
	ld.global.u16 	%rs27, [%rd428+20];
	setp.ne.s16 	%p301, %rs27, 0;
	ld.global.u16 	%rs28, [%rd428+22];
	setp.ne.s16 	%p302, %rs28, 0;
	ld.global.u16 	%rs29, [%rd428+24];
	setp.ne.s16 	%p303, %rs29, 0;
	ld.global.u16 	%rs30, [%rd428+26];
	setp.ne.s16 	%p304, %rs30, 0;
	selp.u32 	%r944, 1, 0, %p291;
	selp.u32 	%r945, 1, 0, %p292;
	selp.u32 	%r946, 1, 0, %p293;
	selp.u32 	%r947, 1, 0, %p294;
	selp.u32 	%r948, 1, 0, %p295;
	selp.u32 	%r949, 1, 0, %p296;
	selp.u32 	%r950, 1, 0, %p297;
	selp.u32 	%r951, 1, 0, %p298;
	selp.u32 	%r952, 1, 0, %p299;
	selp.u32 	%r953, 1, 0, %p300;
	selp.u32 	%r954, 1, 0, %p301;
	selp.u32 	%r955, 1, 0, %p302;
	selp.u32 	%r956, 1, 0, %p303;
	selp.u32 	%r957, 1, 0, %p304;
	bar.sync 	0;
	add.s32 	%r91, %r945, %r944;
	add.s32 	%r92, %r91, %r946;
	add.s32 	%r93, %r92, %r947;
	add.s32 	%r94, %r93, %r948;
	add.s32 	%r95, %r94, %r949;
	add.s32 	%r958, %r95, %r950;
	add.s32 	%r959, %r958, %r951;
	add.s32 	%r96, %r959, %r952;
	add.s32 	%r97, %r96, %r953;
	add.s32 	%r960, %r97, %r954;
	add.s32 	%r98, %r960, %r955;
	add.s32 	%r961, %r98, %r956;
	add.s32 	%r913, %r961, %r957;
	shr.u32 	%r100, %r1441, 5;
	// begin inline asm
	mov.u32 %r908, %laneid;
	// end inline asm
	mov.b32 	%r911, 1;
	mov.b32 	%r936, 0;
	mov.b32 	%r938, -1;
	// begin inline asm
	{  .reg .s32 r0;  .reg .pred p;  shfl.sync.up.b32 r0|p, %r913, %r911, %r936, %r938;  @p add.s32 r0, r0, %r913;  mov.s32 %r909, r0;}
	// end inline asm
	mov.b32 	%r917, 2;
	// begin inline asm
	{  .reg .s32 r0;  .reg .pred p;  shfl.sync.up.b32 r0|p, %r909, %r917, %r936, %r938;  @p add.s32 r0, r0, %r909;  mov.s32 %r915, r0;}
	// end inline asm
	mov.b32 	%r923, 4;
	// begin inline asm
	{  .reg .s32 r0;  .reg .pred p;  shfl.sync.up.b32 r0|p, %r915, %r923, %r936, %r938;  @p add.s32 r0, r0, %r915;  mov.s32 %r921, r0;}
	// end inline asm
	mov.b32 	%r929, 8;
	// begin inline asm
	{  .reg .s32 r0;  .reg .pred p;  shfl.sync.up.b32 r0|p, %r921, %r929, %r936, %r938;  @p add.s32 r0, r0, %r921;  mov.s32 %r927, r0;}
	// end inline asm
	mov.b32 	%r935, 16;
	// begin inline asm
	{  .reg .s32 r0;  .reg .pred p;  shfl.sync.up.b32 r0|p, %r927, %r935, %r936, %r938;  @p add.s32 r0, r0, %r927;  mov.s32 %r933, r0;}
	// end inline asm
	setp.ne.s32 	%p305, %r908, 31;
	@%p305 bra 	$L__BB32_110;
	shl.b32 	%r962, %r100, 2;
	mov.u32 	%r963, _ZZN3cub18CUB_300001_SM_10006detail6select23DeviceSelectSweepKernelINS2_10policy_hubIjbiLb0ELNS0_10SelectImplE0EE10Policy1000EN6thrust24THRUST_300001_SM_1000_NS17counting_iteratorIjNS9_11use_defaultESB_SB_EENS9_18transform_iteratorI9NonZeroOpIsEPKsSB_SB_EEPjSJ_NS0_13ScanTileStateIiLb1EEENS0_8NullTypeESM_iNS2_19streaming_context_tIlLb1EEELS5_0EEEvT0_T1_T2_T3_T4_T5_T6_T7_iT8_NS1_7vsmem_tEE19static_temp_storage;
	add.s32 	%r964, %r963, %r962;
	st.shared.u32 	[%r964], %r933;
$L__BB32_110:
	sub.s32 	%r965, %r933, %r913;
	bar.sync 	0;
	ld.shared.v4.u32 	{%r966, %r967, %r968, %r969}, [_ZZN3cub18CUB_300001_SM_10006detail6select23DeviceSelectSweepKernelINS2_10policy_hubIjbiLb0ELNS0_10SelectImplE0EE10Policy1000EN6thrust24THRUST_300001_SM_1000_NS17counting_iteratorIjNS9_11use_defaultESB_SB_EENS9_18transform_iteratorI9NonZeroOpIsEPKsSB_SB_EEPjSJ_NS0_13ScanTileStateIiLb1EEENS0_8NullTypeESM_iNS2_19streaming_context_tIlLb1EEELS5_0EEEvT0_T1_T2_T3_T4_T5_T6_T7_iT8_NS1_7vsmem_tEE19static_temp_storage];
	add.s32 	%r970, %r967, %r966;
	setp.eq.s32 	%p306, %r100, 2;
	selp.b32 	%r971, %r970, %r966, %p306;
	add.s32 	%r972, %r970, %r968;
	setp.eq.s32 	%p307, %r100, 3;
	selp.b32 	%r973, %r972, %r971, %p307;
	add.s32 	%r974, %r972, %r969;
	setp.eq.s32 	%p308, %r100, 4;
	selp.b32 	%r975, %r974, %r973, %p308;
	ld.shared.v4.u32 	{%r976, %r977, %r978, %r979}, [_ZZN3cub18CUB_300001_SM_10006detail6select23DeviceSelectSweepKernelINS2_10policy_hubIjbiLb0ELNS0_10SelectImplE0EE10Policy1000EN6thrust24THRUST_300001_SM_1000_NS17counting_iteratorIjNS9_11use_defaultESB_SB_EENS9_18transform_iteratorI9NonZeroOpIsEPKsSB_SB_EEPjSJ_NS0_13ScanTileStateIiLb1EEENS0_8NullTypeESM_iNS2_19streaming_context_tIlLb1EEELS5_0EEEvT0_T1_T2_T3_T4_T5_T6_T7_iT8_NS1_7vsmem_tEE19static_temp_storage+16];
	add.s32 	%r980, %r974, %r976;
	setp.eq.s32 	%p309, %r100, 5;
	selp.b32 	%r981, %r980, %r975, %p309;
	add.s32 	%r982, %r980, %r977;
	setp.eq.s32 	%p310, %r100, 6;
	selp.b32 	%r983, %r982, %r981, %p310;
	add.s32 	%r984, %r982, %r978;
	setp.eq.s32 	%p311, %r100, 7;
	selp.b32 	%r985, %r984, %r983, %p311;
	add.s32 	%r986, %r984, %r979;
	setp.eq.s32 	%p312, %r100, 8;
	selp.b32 	%r987, %r986, %r985, %p312;
	ld.shared.v4.u32 	{%r988, %r989, %r990, %r991}, [_ZZN3cub18CUB_300001_SM_10006detail6select23DeviceSelectSweepKernelINS2_10policy_hubIjbiLb0ELNS0_10SelectImplE0EE10Policy1000EN6thrust24THRUST_300001_SM_1000_NS17counting_iteratorIjNS9_11use_defaultESB_SB_EENS9_18transform_iteratorI9NonZeroOpIsEPKsSB_SB_EEPjSJ_NS0_13ScanTileStateIiLb1EEENS0_8NullTypeESM_iNS2_19streaming_context_tIlLb1EEELS5_0EEEvT0_T1_T2_T3_T4_T5_T6_T7_iT8_NS1_7vsmem_tEE19static_temp_storage+32];
	add.s32 	%r992, %r986, %r988;
	setp.eq.s32 	%p313, %r100, 9;
	selp.b32 	%r993, %r992, %r987, %p313;
	add.s32 	%r994, %r992, %r989;
	setp.eq.s32 	%p314, %r100, 10;
	selp.b32 	%r995, %r994, %r993, %p314;
	add.s32 	%r996, %r994, %r990;
	setp.eq.s32 	%p315, %r100, 11;
	selp.b32 	%r997, %r996, %r995, %p315;
	add.s32 	%r998, %r996, %r991;
	setp.eq.s32 	%p316, %r100, 12;
	selp.b32 	%r999, %r998, %r997, %p316;
	ld.shared.v4.u32 	{%r1000, %r1001, %r1002, %r1003}, [_ZZN3cub18CUB_300001_SM_10006detail6select23DeviceSelectSweepKernelINS2_10policy_hubIjbiLb0ELNS0_10SelectImplE0EE10Policy1000EN6thrust24THRUST_300001_SM_1000_NS17counting_iteratorIjNS9_11use_defaultESB_SB_EENS9_18transform_iteratorI9NonZeroOpIsEPKsSB_SB_EEPjSJ_NS0_13ScanTileStateIiLb1EEENS0_8NullTypeESM_iNS2_19streaming_context_tIlLb1EEELS5_0EEEvT0_T1_T2_T3_T4_T5_T6_T7_iT8_NS1_7vsmem_tEE19static_temp_storage+48];
	add.s32 	%r1004, %r998, %r1000;
	setp.eq.s32 	%p317, %r100, 13;
	selp.b32 	%r1005, %r1004, %r999, %p317;
	add.s32 	%r1006, %r1004, %r1001;
	setp.eq.s32 	%p318, %r100, 14;
	selp.b32 	%r1007, %r1006, %r1005, %p318;
	add.s32 	%r1008, %r1006, %r1002;
	setp.eq.s32 	%p319, %r100, 15;
	selp.b32 	%r1009, %r1008, %r1007, %p319;
	add.s32 	%r103, %r1008, %r1003;
	setp.gt.u32 	%p320, %r1441, 31;
	setp.lt.u32 	%p321, %r1441, 32;
	setp.eq.s32 	%p322, %r908, 0;
	selp.b32 	%r1010, 0, %r965, %p322;
	add.s32 	%r1437, %r1009, %r1010;
	selp.b32 	%r105, %r965, %r1437, %p321;
	@%p320 bra 	$L__BB32_126;
	setp.ne.s32 	%p323, %r1441, 0;
	mul.wide.s32 	%rd429, %r1424, 8;
	add.s64 	%rd51, %rd3, %rd429;
	@%p323 bra 	$L__BB32_113;
	st.shared.u32 	[_ZZN3cub18CUB_300001_SM_10006detail6select23DeviceSelectSweepKernelINS2_10policy_hubIjbiLb0ELNS0_10SelectImplE0EE10Policy1000EN6thrust24THRUST_300001_SM_1000_NS17counting_iteratorIjNS9_11use_defaultESB_SB_EENS9_18transform_iteratorI9NonZeroOpIsEPKsSB_SB_EEPjSJ_NS0_13ScanTileStateIiLb1EEENS0_8NullTypeESM_iNS2_19streaming_context_tIlLb1EEELS5_0EEEvT0_T1_T2_T3_T4_T5_T6_T7_iT8_NS1_7vsmem_tEE19static_temp_storage+108], %r103;
	add.s64 	%rd430, %rd51, 256;
	mov.b32 	%r1011, 100;
	// begin inline asm
	st.relaxed.gpu.v2.u32 [%rd430], {%r1011, %r103};
	// end inline asm
$L__BB32_113:
	not.b32 	%r1017, %r1441;
	add.s32 	%r1432, %r1424, %r1017;
	mov.b32 	%r1013, 675;
	// begin inline asm
	nanosleep.u32 %r1013;
	// end inline asm
	mul.wide.s32 	%rd432, %r1432, 8;
	add.s64 	%rd433, %rd3, %rd432;
	add.s64 	%rd431, %rd433, 256;
	// begin inline asm
	ld.relaxed.gpu.v2.u32 {%r1434, %r1426}, [%rd431];
	// end inline asm
	mov.b32 	%r1427, 422;
$L__BB32_114:
	setp.eq.s32 	%p324, %r1434, 99;
	mov.b32 	%r1018, -1;
	vote.sync.any.pred 	%p325, %p324, %r1018;
	not.pred 	%p326, %p325;
	@%p326 bra 	$L__BB32_116;
	mul.lo.s32 	%r1195, %r1424, 16807;
	and.b32  	%r1424, %r1195, 2147483647;
	add.s32 	%r1196, %r1427, 1;
	rem.u32 	%r1192, %r1424, %r1196;
	// begin inline asm
	nanosleep.u32 %r1192;
	// end inline asm
	shr.u32 	%r1427, %r1427, 1;
	// begin inline asm
	ld.relaxed.gpu.v2.u32 {%r1434, %r1426}, [%rd431];
	// end inline asm
	bra.uni 	$L__BB32_114;
$L__BB32_116:
	setp.eq.s32 	%p327, %r1434, 101;
	mov.b32 	%r1045, -1;
	vote.sync.ballot.b32 	%r1047, %p327, %r1045;
	// begin inline asm
	mov.u32 %r1020, %lanemask_ge;
	// end inline asm
	and.b32  	%r1048, %r1047, %r1020;
	or.b32  	%r1049, %r1048, -2147483648;
	add.s32 	%r1050, %r1049, -1;
	not.b32 	%r1051, %r1049;
	and.b32  	%r1052, %r1051, %r1050;
	popc.b32 	%r1024, %r1052;
	mov.b32 	%r1023, 1;
	// begin inline asm
	shfl.sync.down.b32 %r1021, %r1426, %r1023, %r1024, %r1045;
	// end inline asm
	setp.lt.s32 	%p329, %r908, %r1024;
	selp.b32 	%r1053, %r1021, 0, %p329;
	add.s32 	%r1027, %r1053, %r1426;
	mov.b32 	%r1028, 2;
	// begin inline asm
	shfl.sync.down.b32 %r1026, %r1027, %r1028, %r1024, %r1045;
	// end inline asm
	add.s32 	%r1054, %r908, 2;
	setp.gt.s32 	%p330, %r1054, %r1024;
	selp.b32 	%r1055, 0, %r1026, %p330;
	add.s32 	%r1032, %r1027, %r1055;
	mov.b32 	%r1033, 4;
	// begin inline asm
	shfl.sync.down.b32 %r1031, %r1032, %r1033, %r1024, %r1045;
	// end inline asm
	add.s32 	%r1056, %r908, 4;
	setp.gt.s32 	%p331, %r1056, %r1024;
	selp.b32 	%r1057, 0, %r1031, %p331;
	add.s32 	%r1037, %r1032, %r1057;
	mov.b32 	%r1038, 8;
	// begin inline asm
	shfl.sync.down.b32 %r1036, %r1037, %r1038, %r1024, %r1045;
	// end inline asm
	add.s32 	%r1058, %r908, 8;
	setp.gt.s32 	%p332, %r1058, %r1024;
	selp.b32 	%r1059, 0, %r1036, %p332;
	add.s32 	%r1042, %r1037, %r1059;
	mov.b32 	%r1043, 16;
	// begin inline asm
	shfl.sync.down.b32 %r1041, %r1042, %r1043, %r1024, %r1045;
	// end inline asm
	add.s32 	%r1060, %r908, 16;
	setp.gt.s32 	%p333, %r1060, %r1024;
	selp.b32 	%r1061, 0, %r1041, %p333;
	add.s32 	%r1430, %r1042, %r1061;
	add.s64 	%rd53, %rd3, 256;
	mov.b32 	%r1428, 422;
$L__BB32_117:
	setp.ne.s32 	%p334, %r1434, 101;
	mov.b32 	%r1062, -1;
	vote.sync.all.pred 	%p335, %p334, %r1062;
	not.pred 	%p336, %p335;
	@%p336 bra 	$L__BB32_122;
	shr.u32 	%r1428, %r1428, 1;
	mul.wide.s32 	%rd529, %r1432, 8;
	add.s64 	%rd530, %rd53, %rd529;
	add.s64 	%rd528, %rd530, -256;
	// begin inline asm
	ld.relaxed.gpu.v2.u32 {%r1434, %r1435}, [%rd528];
	// end inline asm
	mov.u32 	%r1436, %r1428;
$L__BB32_119:
	setp.eq.s32 	%p398, %r1434, 99;
	mov.b32 	%r1144, -1;
	vote.sync.any.pred 	%p399, %p398, %r1144;
	not.pred 	%p400, %p399;
	@%p400 bra 	$L__BB32_121;
	mul.lo.s32 	%r1190, %r1424, 16807;
	and.b32  	%r1424, %r1190, 2147483647;
	add.s32 	%r1191, %r1436, 1;
	rem.u32 	%r1187, %r1424, %r1191;
	// begin inline asm
	nanosleep.u32 %r1187;
	// end inline asm
	shr.u32 	%r1436, %r1436, 1;
	// begin inline asm
	ld.relaxed.gpu.v2.u32 {%r1434, %r1435}, [%rd528];
	// end inline asm
	bra.uni 	$L__BB32_119;
$L__BB32_121:
	setp.eq.s32 	%p401, %r1434, 101;
	mov.b32 	%r1170, -1;
	vote.sync.ballot.b32 	%r1171, %p401, %r1170;
	and.b32  	%r1172, %r1171, %r1020;
	or.b32  	%r1173, %r1172, -2147483648;
	add.s32 	%r1174, %r1173, -1;
	not.b32 	%r1175, %r1173;
	and.b32  	%r1176, %r1175, %r1174;
	popc.b32 	%r1149, %r1176;
	mov.b32 	%r1148, 1;
	// begin inline asm
	shfl.sync.down.b32 %r1146, %r1435, %r1148, %r1149, %r1170;
	// end inline asm
	setp.lt.s32 	%p403, %r908, %r1149;
	selp.b32 	%r1177, %r1146, 0, %p403;
	add.s32 	%r1152, %r1177, %r1435;
	mov.b32 	%r1153, 2;
	// begin inline asm
	shfl.sync.down.b32 %r1151, %r1152, %r1153, %r1149, %r1170;
	// end inline asm
	setp.gt.s32 	%p404, %r1054, %r1149;
	selp.b32 	%r1179, 0, %r1151, %p404;
	add.s32 	%r1157, %r1152, %r1179;
	mov.b32 	%r1158, 4;
	// begin inline asm
	shfl.sync.down.b32 %r1156, %r1157, %r1158, %r1149, %r1170;
	// end inline asm
	setp.gt.s32 	%p405, %r1056, %r1149;
	selp.b32 	%r1181, 0, %r1156, %p405;
	add.s32 	%r1162, %r1157, %r1181;
	mov.b32 	%r1163, 8;
	// begin inline asm
	shfl.sync.down.b32 %r1161, %r1162, %r1163, %r1149, %r1170;
	// end inline asm
	setp.gt.s32 	%p406, %r1058, %r1149;
	selp.b32 	%r1183, 0, %r1161, %p406;
	add.s32 	%r1167, %r1162, %r1183;
	mov.b32 	%r1168, 16;
	// begin inline asm
	shfl.sync.down.b32 %r1166, %r1167, %r1168, %r1149, %r1170;
	// end inline asm
	setp.gt.s32 	%p407, %r1060, %r1149;
	selp.b32 	%r1185, 0, %r1166, %p407;
	add.s32 	%r1186, %r1185, %r1430;
	add.s32 	%r1430, %r1186, %r1167;
	add.s32 	%r1432, %r1432, -32;
	bra.uni 	$L__BB32_117;
$L__BB32_122:
	setp.ne.s32 	%p337, %r1441, 0;
	@%p337 bra 	$L__BB32_124;
	add.s32 	%r1065, %r1430, %r103;
	add.s64 	%rd434, %rd51, 256;
	mov.b32 	%r1064, 101;
	// begin inline asm
	st.relaxed.gpu.v2.u32 [%rd434], {%r1064, %r1065};
	// end inline asm
	st.shared.u32 	[_ZZN3cub18CUB_300001_SM_10006detail6select23DeviceSelectSweepKernelINS2_10policy_hubIjbiLb0ELNS0_10SelectImplE0EE10Policy1000EN6thrust24THRUST_300001_SM_1000_NS17counting_iteratorIjNS9_11use_defaultESB_SB_EENS9_18transform_iteratorI9NonZeroOpIsEPKsSB_SB_EEPjSJ_NS0_13ScanTileStateIiLb1EEENS0_8NullTypeESM_iNS2_19streaming_context_tIlLb1EEELS5_0EEEvT0_T1_T2_T3_T4_T5_T6_T7_iT8_NS1_7vsmem_tEE19static_temp_storage+100], %r1430;
	st.shared.u32 	[_ZZN3cub18CUB_300001_SM_10006detail6select23DeviceSelectSweepKernelINS2_10policy_hubIjbiLb0ELNS0_10SelectImplE0EE10Policy1000EN6thrust24THRUST_300001_SM_1000_NS17counting_iteratorIjNS9_11use_defaultESB_SB_EENS9_18transform_iteratorI9NonZeroOpIsEPKsSB_SB_EEPjSJ_NS0_13ScanTileStateIiLb1EEENS0_8NullTypeESM_iNS2_19streaming_context_tIlLb1EEELS5_0EEEvT0_T1_T2_T3_T4_T5_T6_T7_iT8_NS1_7vsmem_tEE19static_temp_storage+104], %r1065;
$L__BB32_124:
	setp.ne.s32 	%p338, %r908, 0;
	mov.u32 	%r1437, %r105;
	@%p338 bra 	$L__BB32_126;
	st.shared.u32 	[_ZZN3cub18CUB_300001_SM_10006detail6select23DeviceSelectSweepKernelINS2_10policy_hubIjbiLb0ELNS0_10SelectImplE0EE10Policy1000EN6thrust24THRUST_300001_SM_1000_NS17counting_iteratorIjNS9_11use_defaultESB_SB_EENS9_18transform_iteratorI9NonZeroOpIsEPKsSB_SB_EEPjSJ_NS0_13ScanTileStateIiLb1EEENS0_8NullTypeESM_iNS2_19streaming_context_tIlLb1EEELS5_0EEEvT0_T1_T2_T3_T4_T5_T6_T7_iT8_NS1_7vsmem_tEE19static_temp_storage+80], %r1430;
	mov.u32 	%r1437, %r1430;
$L__BB32_126:
	mov.u64 	%rd54, %rd194;
	bar.sync 	0;
	setp.eq.s32 	%p339, %r1441, 0;
	ld.shared.u32 	%r1066, [_ZZN3cub18CUB_300001_SM_10006detail6select23DeviceSelectSweepKernelINS2_10policy_hubIjbiLb0ELNS0_10SelectImplE0EE10Policy1000EN6thrust24THRUST_300001_SM_1000_NS17counting_iteratorIjNS9_11use_defaultESB_SB_EENS9_18transform_iteratorI9NonZeroOpIsEPKsSB_SB_EEPjSJ_NS0_13ScanTileStateIiLb1EEENS0_8NullTypeESM_iNS2_19streaming_context_tIlLb1EEELS5_0EEEvT0_T1_T2_T3_T4_T5_T6_T7_iT8_NS1_7vsmem_tEE19static_temp_storage+80];
	selp.b32 	%r1067, 0, %r1066, %p339;
	add.s32 	%r142, %r1067, %r1437;
	setp.ne.s16 	%p340, %rs17, 0;
	selp.u32 	%r1068, 1, 0, %p340;
	add.s32 	%r143, %r142, %r1068;
	add.s32 	%r144, %r91, %r142;
	add.s32 	%r145, %r92, %r142;
	add.s32 	%r146, %r93, %r142;
	add.s32 	%r147, %r94, %r142;
	add.s32 	%r148, %r95, %r142;
	setp.ne.s16 	%p341, %rs23, 0;
	selp.u32 	%r1069, 1, 0, %p341;
	add.s32 	%r149, %r148, %r1069;
	setp.ne.s16 	%p342, %rs24, 0;
	selp.u32 	%r1070, 1, 0, %p342;
	add.s32 	%r150, %r149, %r1070;
	add.s32 	%r151, %r96, %r142;
	add.s32 	%r152, %r97, %r142;
	setp.ne.s16 	%p343, %rs27, 0;
	selp.u32 	%r1071, 1, 0, %p343;
	add.s32 	%r153, %r152, %r1071;
	add.s32 	%r154, %r98, %r142;
	setp.ne.s16 	%p344, %rs29, 0;
	selp.u32 	%r1072, 1, 0, %p344;
	add.s32 	%r155, %r154, %r1072;
	ld.shared.u32 	%r156, [_ZZN3cub18CUB_300001_SM_10006detail6select23DeviceSelectSweepKernelINS2_10policy_hubIjbiLb0ELNS0_10SelectImplE0EE10Policy1000EN6thrust24THRUST_300001_SM_1000_NS17counting_iteratorIjNS9_11use_defaultESB_SB_EENS9_18transform_iteratorI9NonZeroOpIsEPKsSB_SB_EEPjSJ_NS0_13ScanTileStateIiLb1EEENS0_8NullTypeESM_iNS2_19streaming_context_tIlLb1EEELS5_0EEEvT0_T1_T2_T3_T4_T5_T6_T7_iT8_NS1_7vsmem_tEE19static_temp_storage+108];
	ld.shared.u32 	%r157, [_ZZN3cub18CUB_300001_SM_10006detail6select23DeviceSelectSweepKernelINS2_10policy_hubIjbiLb0ELNS0_10SelectImplE0EE10Policy1000EN6thrust24THRUST_300001_SM_1000_NS17counting_iteratorIjNS9_11use_defaultESB_SB_EENS9_18transform_iteratorI9NonZeroOpIsEPKsSB_SB_EEPjSJ_NS0_13ScanTileStateIiLb1EEENS0_8NullTypeESM_iNS2_19streaming_context_tIlLb1EEELS5_0EEEvT0_T1_T2_T3_T4_T5_T6_T7_iT8_NS1_7vsmem_tEE19static_temp_storage+100];
	setp.gt.s32 	%p345, %r156, 512;
	@%p345 bra 	$L__BB32_183;
	setp.ne.s16 	%p346, %rs17, 0;
	ld.param.u8 	%rs31, [%rd54];
	ld.param.u64 	%rd435, [%rd54+24];
	cvta.to.global.u64 	%rd55, %rd435;
	@%p346 bra 	$L__BB32_128;
	bra.uni 	$L__BB32_131;
$L__BB32_128:
	setp.ne.s16 	%p347, %rs31, 0;
	mov.b64 	%rd667, 0;
	@%p347 bra 	$L__BB32_130;
	ld.global.u64 	%rd667, [%rd55];
$L__BB32_130:
	cvt.s64.s32 	%rd437, %r142;
	add.s64 	%rd438, %rd667, %rd437;
	shl.b64 	%rd439, %rd438, 2;
	add.s64 	%rd440, %rd2, %rd439;
	st.global.u32 	[%rd440], %r77;
$L__BB32_131:
	setp.eq.s16 	%p348, %rs18, 0;
	@%p348 bra 	$L__BB32_135;
	setp.ne.s16 	%p349, %rs31, 0;
	mov.b64 	%rd668, 0;
	@%p349 bra 	$L__BB32_134;
	ld.global.u64 	%rd668, [%rd55];
$L__BB32_134:
	cvt.s64.s32 	%rd442, %r143;
	add.s64 	%rd443, %rd668, %rd442;
	shl.b64 	%rd444, %rd443, 2;
	add.s64 	%rd445, %rd2, %rd444;
	st.global.u32 	[%rd445], %r78;
$L__BB32_135:
	setp.eq.s16 	%p350, %rs19, 0;
	@%p350 bra 	$L__BB32_139;
	setp.ne.s16 	%p351, %rs31, 0;
	mov.b64 	%rd669, 0;
	@%p351 bra 	$L__BB32_138;
	ld.global.u64 	%rd669, [%rd55];
$L__BB32_138:
	cvt.s64.s32 	%rd447, %r144;
	add.s64 	%rd448, %rd669, %rd447;
	shl.b64 	%rd449, %rd448, 2;
	add.s64 	%rd450, %rd2, %rd449;
	st.global.u32 	[%rd450], %r79;
$L__BB32_139:
	setp.eq.s16 	%p352, %rs20, 0;
	@%p352 bra 	$L__BB32_143;
	setp.ne.s16 	%p353, %rs31, 0;
	mov.b64 	%rd670, 0;
	@%p353 bra 	$L__BB32_142;
	ld.global.u64 	%rd670, [%rd55];
$L__BB32_142:
	cvt.s64.s32 	%rd452, %r145;
	add.s64 	%rd453, %rd670, %rd452;
	shl.b64 	%rd454, %rd453, 2;
	add.s64 	%rd455, %rd2, %rd454;
	st.global.u32 	[%rd455], %r80;
$L__BB32_143:
	setp.eq.s16 	%p354, %rs21, 0;
	@%p354 bra 	$L__BB32_147;
	setp.ne.s16 	%p355, %rs31, 0;
	mov.b64 	%rd671, 0;
	@%p355 bra 	$L__BB32_146;
	ld.global.u64 	%rd671, [%rd55];
$L__BB32_146:
	cvt.s64.s32 	%rd457, %r146;
	add.s64 	%rd458, %rd671, %rd457;
	shl.b64 	%rd459, %rd458, 2;
	add.s64 	%rd460, %rd2, %rd459;
	st.global.u32 	[%rd460], %r81;
$L__BB32_147:
	setp.eq.s16 	%p356, %rs22, 0;
	@%p356 bra 	$L__BB32_151;
	setp.ne.s16 	%p357, %rs31, 0;
	mov.b64 	%rd672, 0;
	@%p357 bra 	$L__BB32_150;
	ld.global.u64 	%rd672, [%rd55];
$L__BB32_150:
	cvt.s64.s32 	%rd462, %r147;
	add.s64 	%rd463, %rd672, %rd462;
	shl.b64 	%rd464, %rd463, 2;
	add.s64 	%rd465, %rd2, %rd464;
	st.global.u32 	[%rd465], %r82;
$L__BB32_151:
	setp.eq.s16 	%p358, %rs23, 0;
	@%p358 bra 	$L__BB32_155;
	setp.ne.s16 	%p359, %rs31, 0;
	mov.b64 	%rd673, 0;
	@%p359 bra 	$L__BB32_154;
	ld.global.u64 	%rd673, [%rd55];
$L__BB32_154:
	cvt.s64.s32 	%rd467, %r148;
	add.s64 	%rd468, %rd673, %rd467;
	shl.b64 	%rd469, %rd468, 2;
	add.s64 	%rd470, %rd2, %rd469;
	st.global.u32 	[%rd470], %r83;
$L__BB32_155:
	setp.eq.s16 	%p360, %rs24, 0;
	@%p360 bra 	$L__BB32_159;
	setp.ne.s16 	%p361, %rs31, 0;
	mov.b64 	%rd674, 0;
	@%p361 bra 	$L__BB32_158;
	ld.global.u64 	%rd674, [%rd55];
$L__BB32_158:
	cvt.s64.s32 	%rd472, %r149;
	add.s64 	%rd473, %rd674, %rd472;
	shl.b64 	%rd474, %rd473, 2;
	add.s64 	%rd475, %rd2, %rd474;
	st.global.u32 	[%rd475], %r84;
$L__BB32_159:
	setp.eq.s16 	%p362, %rs25, 0;
	@%p362 bra 	$L__BB32_163;
	setp.ne.s16 	%p363, %rs31, 0;
	mov.b64 	%rd675, 0;
	@%p363 bra 	$L__BB32_162;
	ld.global.u64 	%rd675, [%rd55];
$L__BB32_162:
	cvt.s64.s32 	%rd477, %r150;
	add.s64 	%rd478, %rd675, %rd477;
	shl.b64 	%rd479, %rd478, 2;
	add.s64 	%rd480, %rd2, %rd479;
	st.global.u32 	[%rd480], %r85;
$L__BB32_163:
	setp.eq.s16 	%p364, %rs26, 0;
	@%p364 bra 	$L__BB32_167;
	setp.ne.s16 	%p365, %rs31, 0;
	mov.b64 	%rd676, 0;
	@%p365 bra 	$L__BB32_166;
	ld.global.u64 	%rd676, [%rd55];
$L__BB32_166:
	cvt.s64.s32 	%rd482, %r151;
	add.s64 	%rd483, %rd676, %rd482;
	shl.b64 	%rd484, %rd483, 2;
	add.s64 	%rd485, %rd2, %rd484;
	st.global.u32 	[%rd485], %r86;
$L__BB32_167:
	setp.eq.s16 	%p366, %rs27, 0;
	@%p366 bra 	$L__BB32_171;
	setp.ne.s16 	%p367, %rs31, 0;
	mov.b64 	%rd677, 0;
	@%p367 bra 	$L__BB32_170;
	ld.global.u64 	%rd677, [%rd55];
$L__BB32_170:
	cvt.s64.s32 	%rd487, %r152;
	add.s64 	%rd488, %rd677, %rd487;
	shl.b64 	%rd489, %rd488, 2;
	add.s64 	%rd490, %rd2, %rd489;
	st.global.u32 	[%rd490], %r87;
$L__BB32_171:
	setp.eq.s16 	%p368, %rs28, 0;
	@%p368 bra 	$L__BB32_175;
	setp.ne.s16 	%p369, %rs31, 0;
	mov.b64 	%rd678, 0;
	@%p369 bra 	$L__BB32_174;
	ld.global.u64 	%rd678, [%rd55];
$L__BB32_174:
	cvt.s64.s32 	%rd492, %r153;
	add.s64 	%rd493, %rd678, %rd492;
	shl.b64 	%rd494, %rd493, 2;
	add.s64 	%rd495, %rd2, %rd494;
	st.global.u32 	[%rd495], %r88;
$L__BB32_175:
	setp.eq.s16 	%p370, %rs29, 0;
	@%p370 bra 	$L__BB32_179;
	setp.ne.s16 	%p371, %rs31, 0;
	mov.b64 	%rd679, 0;
	@%p371 bra 	$L__BB32_178;
	ld.global.u64 	%rd679, [%rd55];
$L__BB32_178:
	cvt.s64.s32 	%rd497, %r154;
	add.s64 	%rd498, %rd679, %rd497;
	shl.b64 	%rd499, %rd498, 2;
	add.s64 	%rd500, %rd2, %rd499;
	st.global.u32 	[%rd500], %r89;
$L__BB32_179:
	setp.eq.s16 	%p372, %rs30, 0;
	@%p372 bra 	$L__BB32_517;
	setp.ne.s16 	%p373, %rs31, 0;
	mov.b64 	%rd680, 0;
	@%p373 bra 	$L__BB32_182;
	ld.global.u64 	%rd680, [%rd55];
$L__BB32_182:
	cvt.s64.s32 	%rd502, %r155;
	add.s64 	%rd503, %rd680, %rd502;
	shl.b64 	%rd504, %rd503, 2;
	add.s64 	%rd505, %rd2, %rd504;
	st.global.u32 	[%rd505], %r90;
	bra.uni 	$L__BB32_517;
$L__BB32_183:
	setp.eq.s16 	%p374, %rs17, 0;
	bar.sync 	0;
	@%p374 bra 	$L__BB32_185;
	sub.s32 	%r1073, %r142, %r157;
	shl.b32 	%r1074, %r1073, 2;
	mov.u32 	%r1075, _ZZN3cub18CUB_300001_SM_10006detail6select23DeviceSelectSweepKernelINS2_10policy_hubIjbiLb0ELNS0_10SelectImplE0EE10Policy1000EN6thrust24THRUST_300001_SM_1000_NS17counting_iteratorIjNS9_11use_defaultESB_SB_EENS9_18transform_iteratorI9NonZeroOpIsEPKsSB_SB_EEPjSJ_NS0_13ScanTileStateIiLb1EEENS0_8NullTypeESM_iNS2_19streaming_context_tIlLb1EEELS5_0EEEvT0_T1_T2_T3_T4_T5_T6_T7_iT8_NS1_7vsmem_tEE19static_temp_storage;
	add.s32 	%r1076, %r1075, %r1074;
	st.shared.u32 	[%r1076], %r77;
$L__BB32_185:
	setp.eq.s16 	%p375, %rs18, 0;
	@%p375 bra 	$L__BB32_187;
	sub.s32 	%r1077, %r143, %r157;
	shl.b32 	%r1078, %r1077, 2;
	mov.u32 	%r1079, _ZZN3cub18CUB_300001_SM_10006detail6select23DeviceSelectSweepKernelINS2_10policy_hubIjbiLb0ELNS0_10SelectImplE0EE10Policy1000EN6thrust24THRUST_300001_SM_1000_NS17counting_iteratorIjNS9_11use_defaultESB_SB_EENS9_18transform_iteratorI9NonZeroOpIsEPKsSB_SB_EEPjSJ_NS0_13ScanTileStateIiLb1EEENS0_8NullTypeESM_iNS2_19streaming_context_tIlLb1EEELS5_0EEEvT0_T1_T2_T3_T4_T5_T6_T7_iT8_NS1_7vsmem_tEE19static_temp_storage;
	add.s32 	%r1080, %r1079, %r1078;
	st.shared.u32 	[%r1080], %r78;
$L__BB32_187:
	setp.eq.s16 	%p376, %rs19, 0;
	@%p376 bra 	$L__BB32_189;
	sub.s32 	%r1081, %r144, %r157;
	shl.b32 	%r1082, %r1081, 2;
	mov.u32 	%r1083, _ZZN3cub18CUB_300001_SM_10006detail6select23DeviceSelectSweepKernelINS2_10policy_hubIjbiLb0ELNS0_10SelectImplE0EE10Policy1000EN6thrust24THRUST_300001_SM_1000_NS17counting_iteratorIjNS9_11use_defaultESB_SB_EENS9_18transform_iteratorI9NonZeroOpIsEPKsSB_SB_EEPjSJ_NS0_13ScanTileStateIiLb1EEENS0_8NullTypeESM_iNS2_19streaming_context_tIlLb1EEELS5_0EEEvT0_T1_T2_T3_T4_T5_T6_T7_iT8_NS1_7vsmem_tEE19static_temp_storage;
	add.s32 	%r1084, %r1083, %r1082;
	st.shared.u32 	[%r1084], %r79;
$L__BB32_189:
	setp.eq.s16 	%p377, %rs20, 0;
	@%p377 bra 	$L__BB32_191;
	sub.s32 	%r1085, %r145, %r157;
	shl.b32 	%r1086, %r1085, 2;
	mov.u32 	%r1087, _ZZN3cub18CUB_300001_SM_10006detail6select23DeviceSelectSweepKernelINS2_10policy_hubIjbiLb0ELNS0_10SelectImplE0EE10Policy1000EN6thrust24THRUST_300001_SM_1000_NS17counting_iteratorIjNS9_11use_defaultESB_SB_EENS9_18transform_iteratorI9NonZeroOpIsEPKsSB_SB_EEPjSJ_NS0_13ScanTileStateIiLb1EEENS0_8NullTypeESM_iNS2_19streaming_context_tIlLb1EEELS5_0EEEvT0_T1_T2_T3_T4_T5_T6_T7_iT8_NS1_7vsmem_tEE19static_temp_storage;
	add.s32 	%r1088, %r1087, %r1086;
	st.shared.u32 	[%r1088], %r80;
$L__BB32_191:
	setp.eq.s16 	%p378, %rs21, 0;
	@%p378 bra 	$L__BB32_193;
	sub.s32 	%r1089, %r146, %r157;
	shl.b32 	%r1090, %r1089, 2;
	mov.u32 	%r1091, _ZZN3cub18CUB_300001_SM_10006detail6select23DeviceSelectSweepKernelINS2_10policy_hubIjbiLb0ELNS0_10SelectImplE0EE10Policy1000EN6thrust24THRUST_300001_SM_1000_NS17counting_iteratorIjNS9_11use_defaultESB_SB_EENS9_18transform_iteratorI9NonZeroOpIsEPKsSB_SB_EEPjSJ_NS0_13ScanTileStateIiLb1EEENS0_8NullTypeESM_iNS2_19streaming_context_tIlLb1EEELS5_0EEEvT0_T1_T2_T3_T4_T5_T6_T7_iT8_NS1_7vsmem_tEE19static_temp_storage;
	add.s32 	%r1092, %r1091, %r1090;
	st.shared.u32 	[%r1092], %r81;
$L__BB32_193:
	setp.eq.s16 	%p379, %rs22, 0;
	@%p379 bra 	$L__BB32_195;
	sub.s32 	%r1093, %r147, %r157;
	shl.b32 	%r1094, %r1093, 2;
	mov.u32 	%r1095, _ZZN3cub18CUB_300001_SM_10006detail6select23DeviceSelectSweepKernelINS2_10policy_hubIjbiLb0ELNS0_10SelectImplE0EE10Policy1000EN6thrust24THRUST_300001_SM_1000_NS17counting_iteratorIjNS9_11use_defaultESB_SB_EENS9_18transform_iteratorI9NonZeroOpIsEPKsSB_SB_EEPjSJ_NS0_13ScanTileStateIiLb1EEENS0_8NullTypeESM_iNS2_19streaming_context_tIlLb1EEELS5_0EEEvT0_T1_T2_T3_T4_T5_T6_T7_iT8_NS1_7vsmem_tEE19static_temp_storage;
	add.s32 	%r1096, %r1095, %r1094;
	st.shared.u32 	[%r1096], %r82;
$L__BB32_195:
	setp.eq.s16 	%p380, %rs23, 0;
	@%p380 bra 	$L__BB32_197;
	sub.s32 	%r1097, %r148, %r157;
	shl.b32 	%r1098, %r1097, 2;
	mov.u32 	%r1099, _ZZN3cub18CUB_300001_SM_10006detail6select23DeviceSelectSweepKernelINS2_10policy_hubIjbiLb0ELNS0_10SelectImplE0EE10Policy1000EN6thrust24THRUST_300001_SM_1000_NS17counting_iteratorIjNS9_11use_defaultESB_SB_EENS9_18transform_iteratorI9NonZeroOpIsEPKsSB_SB_EEPjSJ_NS0_13ScanTileStateIiLb1EEENS0_8NullTypeESM_iNS2_19streaming_context_tIlLb1EEELS5_0EEEvT0_T1_T2_T3_T4_T5_T6_T7_iT8_NS1_7vsmem_tEE19static_temp_storage;
	add.s32 	%r1100, %r1099, %r1098;
	st.shared.u32 	[%r1100], %r83;
$L__BB32_197:
	setp.eq.s16 	%p381, %rs24, 0;
	@%p381 bra 	$L__BB32_199;
	sub.s32 	%r1101, %r149, %r157;
	shl.b32 	%r1102, %r1101, 2;
	mov.u32 	%r1103, _ZZN3cub18CUB_300001_SM_10006detail6select23DeviceSelectSweepKernelINS2_10policy_hubIjbiLb0ELNS0_10SelectImplE0EE10Policy1000EN6thrust24THRUST_300001_SM_1000_NS17counting_iteratorIjNS9_11use_defaultESB_SB_EENS9_18transform_iteratorI9NonZeroOpIsEPKsSB_SB_EEPjSJ_NS0_13ScanTileStateIiLb1EEENS0_8NullTypeESM_iNS2_19streaming_context_tIlLb1EEELS5_0EEEvT0_T1_T2_T3_T4_T5_T6_T7_iT8_NS1_7vsmem_tEE19static_temp_storage;
	add.s32 	%r1104, %r1103, %r1102;
	st.shared.u32 	[%r1104], %r84;
$L__BB32_199:
	setp.eq.s16 	%p382, %rs25, 0;
	@%p382 bra 	$L__BB32_201;
	sub.s32 	%r1105, %r150, %r157;
	shl.b32 	%r1106, %r1105, 2;
	mov.u32 	%r1107, _ZZN3cub18CUB_300001_SM_10006detail6select23DeviceSelectSweepKernelINS2_10policy_hubIjbiLb0ELNS0_10SelectImplE0EE10Policy1000EN6thrust24THRUST_300001_SM_1000_NS17counting_iteratorIjNS9_11use_defaultESB_SB_EENS9_18transform_iteratorI9NonZeroOpIsEPKsSB_SB_EEPjSJ_NS0_13ScanTileStateIiLb1EEENS0_8NullTypeESM_iNS2_19streaming_context_tIlLb1EEELS5_0EEEvT0_T1_T2_T3_T4_T5_T6_T7_iT8_NS1_7vsmem_tEE19static_temp_storage;
	add.s32 	%r1108, %r1107, %r1106;
	st.shared.u32 	[%r1108], %r85;
$L__BB32_201:
	setp.eq.s16 	%p383, %rs26, 0;
	@%p383 bra 	$L__BB32_203;
	sub.s32 	%r1109, %r151, %r157;
	shl.b32 	%r1110, %r1109, 2;
	mov.u32 	%r1111, _ZZN3cub18CUB_300001_SM_10006detail6select23DeviceSelectSweepKernelINS2_10policy_hubIjbiLb0ELNS0_10SelectImplE0EE10Policy1000EN6thrust24THRUST_300001_SM_1000_NS17counting_iteratorIjNS9_11use_defaultESB_SB_EENS9_18transform_iteratorI9NonZeroOpIsEPKsSB_SB_EEPjSJ_NS0_13ScanTileStateIiLb1EEENS0_8NullTypeESM_iNS2_19streaming_context_tIlLb1EEELS5_0EEEvT0_T1_T2_T3_T4_T5_T6_T7_iT8_NS1_7vsmem_tEE19static_temp_storage;
	add.s32 	%r1112, %r1111, %r1110;
	st.shared.u32 	[%r1112], %r86;
$L__BB32_203:
	setp.eq.s16 	%p384, %rs27, 0;
	@%p384 bra 	$L__BB32_205;
	sub.s32 	%r1113, %r152, %r157;
	shl.b32 	%r1114, %r1113, 2;
	mov.u32 	%r1115, _ZZN3cub18CUB_300001_SM_10006detail6select23DeviceSelectSweepKernelINS2_10policy_hubIjbiLb0ELNS0_10SelectImplE0EE10Policy1000EN6thrust24THRUST_300001_SM_1000_NS17counting_iteratorIjNS9_11use_defaultESB_SB_EENS9_18transform_iteratorI9NonZeroOpIsEPKsSB_SB_EEPjSJ_NS0_13ScanTileStateIiLb1EEENS0_8NullTypeESM_iNS2_19streaming_context_tIlLb1EEELS5_0EEEvT0_T1_T2_T3_T4_T5_T6_T7_iT8_NS1_7vsmem_tEE19static_temp_storage;
	add.s32 	%r1116, %r1115, %r1114;
	st.shared.u32 	[%r1116], %r87;
$L__BB32_205:
	setp.eq.s16 	%p385, %rs28, 0;
	@%p385 bra 	$L__BB32_207;
	sub.s32 	%r1117, %r153, %r157;
	shl.b32 	%r1118, %r1117, 2;
	mov.u32 	%r1119, _ZZN3cub18CUB_300001_SM_10006detail6select23DeviceSelectSweepKernelINS2_10policy_hubIjbiLb0ELNS0_10SelectImplE0EE10Policy1000EN6thrust24THRUST_300001_SM_1000_NS17counting_iteratorIjNS9_11use_defaultESB_SB_EENS9_18transform_iteratorI9NonZeroOpIsEPKsSB_SB_EEPjSJ_NS0_13ScanTileStateIiLb1EEENS0_8NullTypeESM_iNS2_19streaming_context_tIlLb1EEELS5_0EEEvT0_T1_T2_T3_T4_T5_T6_T7_iT8_NS1_7vsmem_tEE19static_temp_storage;
	add.s32 	%r1120, %r1119, %r1118;
	st.shared.u32 	[%r1120], %r88;
$L__BB32_207:
	setp.eq.s16 	%p386, %rs29, 0;
	@%p386 bra 	$L__BB32_209;
	sub.s32 	%r1121, %r154, %r157;
	shl.b32 	%r1122, %r1121, 2;
	mov.u32 	%r1123, _ZZN3cub18CUB_300001_SM_10006detail6select23DeviceSelectSweepKernelINS2_10policy_hubIjbiLb0ELNS0_10SelectImplE0EE10Policy1000EN6thrust24THRUST_300001_SM_1000_NS17counting_iteratorIjNS9_11use_defaultESB_SB_EENS9_18transform_iteratorI9NonZeroOpIsEPKsSB_SB_EEPjSJ_NS0_13ScanTileStateIiLb1EEENS0_8NullTypeESM_iNS2_19streaming_context_tIlLb1EEELS5_0EEEvT0_T1_T2_T3_T4_T5_T6_T7_iT8_NS1_7vsmem_tEE19static_temp_storage;
	add.s32 	%r1124, %r1123, %r1122;
	st.shared.u32 	[%r1124], %r89;
$L__BB32_209:
	setp.eq.s16 	%p387, %rs30, 0;
	@%p387 bra 	$L__BB32_211;
	sub.s32 	%r1125, %r155, %r157;
	shl.b32 	%r1126, %r1125, 2;
	mov.u32 	%r1127, _ZZN3cub18CUB_300001_SM_10006detail6select23DeviceSelectSweepKernelINS2_10policy_hubIjbiLb0ELNS0_10SelectImplE0EE10Policy1000EN6thrust24THRUST_300001_SM_1000_NS17counting_iteratorIjNS9_11use_defaultESB_SB_EENS9_18transform_iteratorI9NonZeroOpIsEPKsSB_SB_EEPjSJ_NS0_13ScanTileStateIiLb1EEENS0_8NullTypeESM_iNS2_19streaming_context_tIlLb1EEELS5_0EEEvT0_T1_T2_T3_T4_T5_T6_T7_iT8_NS1_7vsmem_tEE19static_temp_storage;
	add.s32 	%r1128, %r1127, %r1126;
	st.shared.u32 	[%r1128], %r90;
$L__BB32_211:
	bar.sync 	0;
	setp.ge.s32 	%p388, %r1441, %r156;
	@%p388 bra 	$L__BB32_517;
	ld.param.u8 	%rs32, [%rd54];
	ld.param.u64 	%rd506, [%rd54+24];
	cvta.to.global.u64 	%rd56, %rd506;
	not.b32 	%r1129, %r1441;
	add.s32 	%r158, %r156, %r1129;
	and.b32  	%r1130, %r158, 1536;
	setp.eq.s32 	%p389, %r1130, 1536;
	@%p389 bra 	$L__BB32_217;
	shr.u32 	%r1131, %r158, 9;
	add.s32 	%r1132, %r1131, 1;
	and.b32  	%r1133, %r1132, 3;
	add.s32 	%r1440, %r1441, %r157;
	shl.b32 	%r1134, %r1441, 2;
	mov.u32 	%r1135, _ZZN3cub18CUB_300001_SM_10006detail6select23DeviceSelectSweepKernelINS2_10policy_hubIjbiLb0ELNS0_10SelectImplE0EE10Policy1000EN6thrust24THRUST_300001_SM_1000_NS17counting_iteratorIjNS9_11use_defaultESB_SB_EENS9_18transform_iteratorI9NonZeroOpIsEPKsSB_SB_EEPjSJ_NS0_13ScanTileStateIiLb1EEENS0_8NullTypeESM_iNS2_19streaming_context_tIlLb1EEELS5_0EEEvT0_T1_T2_T3_T4_T5_T6_T7_iT8_NS1_7vsmem_tEE19static_temp_storage;
	add.s32 	%r1439, %r1135, %r1134;
	neg.s32 	%r1438, %r1133;
	shl.b32 	%r1136, %r1132, 9;
	and.b32  	%r1137, %r1136, 1536;
	add.s32 	%r1441, %r1441, %r1137;
$L__BB32_214:
	.pragma "nounroll";
	setp.ne.s16 	%p390, %rs32, 0;
	ld.shared.u32 	%r166, [%r1439];
	mov.b64 	%rd662, 0;
	@%p390 bra 	$L__BB32_216;
	ld.global.u64 	%rd662, [%rd56];
$L__BB32_216:
	cvt.s64.s32 	%rd508, %r1440;
	add.s64 	%rd509, %rd662, %rd508;
	shl.b64 	%rd510, %rd509, 2;
	add.s64 	%rd511, %rd2, %rd510;
	st.global.u32 	[%rd511], %r166;
	add.s32 	%r1440, %r1440, 512;
	add.s32 	%r1439, %r1439, 2048;
	add.s32 	%r1438, %r1438, 1;
	setp.ne.s32 	%p391, %r1438, 0;
	@%p391 bra 	$L__BB32_214;
$L__BB32_217:
	setp.lt.u32 	%p392, %r158, 1536;
	@%p392 bra 	$L__BB32_517;
	add.s32 	%r1443, %r1441, %r157;
	shl.b32 	%r1138, %r1441, 2;
	mov.u32 	%r1139, _ZZN3cub18CUB_300001_SM_10006detail6select23DeviceSelectSweepKernelINS2_10policy_hubIjbiLb0ELNS0_10SelectImplE0EE10Policy1000EN6thrust24THRUST_300001_SM_1000_NS17counting_iteratorIjNS9_11use_defaultESB_SB_EENS9_18transform_iteratorI9NonZeroOpIsEPKsSB_SB_EEPjSJ_NS0_13ScanTileStateIiLb1EEENS0_8NullTypeESM_iNS2_19streaming_context_tIlLb1EEELS5_0EEEvT0_T1_T2_T3_T4_T5_T6_T7_iT8_NS1_7vsmem_tEE19static_temp_storage;
	add.s32 	%r1140, %r1138, %r1139;
	add.s32 	%r1442, %r1140, 4096;
$L__BB32_219:
	setp.ne.s16 	%p393, %rs32, 0;
	cvt.s64.s32 	%rd59, %r1443;
	ld.shared.u32 	%r176, [%r1442+-4096];
	mov.b64 	%rd663, 0;
	@%p393 bra 	$L__BB32_221;
	ld.global.u64 	%rd663, [%rd56];
$L__BB32_221:
	setp.ne.s16 	%p394, %rs32, 0;
	add.s64 	%rd514, %rd663, %rd59;
	shl.b64 	%rd515, %rd514, 2;
	add.s64 	%rd516, %rd2, %rd515;
	st.global.u32 	[%rd516], %r176;
	ld.shared.u32 	%r177, [%r1442+-2048];
	mov.b64 	%rd664, 0;
	@%p394 bra 	$L__BB32_223;
	ld.global.u64 	%rd664, [%rd56];
$L__BB32_223:
	setp.ne.s16 	%p395, %rs32, 0;
	add.s64 	%rd518, %rd664, %rd59;
	shl.b64 	%rd519, %rd518, 2;
	add.s64 	%rd520, %rd2, %rd519;
	st.global.u32 	[%rd520+2048], %r177;
	ld.shared.u32 	%r178, [%r1442];
	mov.b64 	%rd665, 0;
	@%p395 bra 	$L__BB32_225;
	ld.global.u64 	%rd665, [%rd56];
$L__BB32_225:
	setp.ne.s16 	%p396, %rs32, 0;
	add.s64 	%rd522, %rd665, %rd59;
	shl.b64 	%rd523, %rd522, 2;
	add.s64 	%rd524, %rd2, %rd523;
	st.global.u32 	[%rd524+4096], %r178;
	ld.shared.u32 	%r179, [%r1442+2048];
	mov.b64 	%rd666, 0;
	@%p396 bra 	$L__BB32_227;
	ld.global.u64 	%rd666, [%rd56];
$L__BB32_227:
	cvt.u32.u64 	%r1141, %rd59;
	add.s64 	%rd525, %rd666, %rd59;
	shl.b64 	%rd526, %rd525, 2;
	add.s64 	%rd527, %rd2, %rd526;
	st.global.u32 	[%rd527+6144], %r179;
	add.s32 	%r1441, %r1441, 2048;
	add.s32 	%r1443, %r1141, 2048;
	add.s32 	%r1442, %r1442, 8192;
	setp.lt.s32 	%p397, %r1441, %r156;
	@%p397 bra 	$L__BB32_219;
	bra.uni 	$L__BB32_517;
$L__BB32_228:
	ld.param.u32 	%r1416, [_ZN3cub18CUB_300001_SM_10006detail6select23DeviceSelectSweepKernelINS2_10policy_hubIjbiLb0ELNS0_10SelectImplE0EE10Policy1000EN6thrust24THRUST_300001_SM_1000_NS17counting_iteratorIjNS9_11use_defaultESB_SB_EENS9_18transform_iteratorI9NonZeroOpIsEPKsSB_SB_EEPjSJ_NS0_13ScanTileStateIiLb1EEENS0_8NullTypeESM_iNS2_19streaming_context_tIlLb1EEELS5_0EEEvT0_T1_T2_T3_T4_T5_T6_T7_iT8_NS1_7vsmem_tE_param_7];
	sub.s32 	%r183, %r1416, %r3;
	setp.ne.s32 	%p2, %r1424, 0;
	@%p2 bra 	$L__BB32_361;
	ld.param.u8 	%rs71, [%rd1];
	setp.eq.s16 	%p158, %rs71, 0;
	ld.param.u64 	%rd308, [%rd1+16];
	cvt.u32.u64 	%r742, %rd308;
	selp.b32 	%r743, %r742, 0, %p158;
	mov.u32 	%r1461, %tid.x;
	mul.lo.s32 	%r744, %r1461, 14;
	add.s32 	%r745, %r1, %r3;
	add.s32 	%r746, %r745, %r743;
	setp.ge.s32 	%p159, %r744, %r183;
	add.s32 	%r185, %r746, %r744;
	or.b32  	%r186, %r744, 1;
	add.s32 	%r187, %r185, 1;
	add.s32 	%r188, %r744, 2;
	add.s32 	%r189, %r185, 2;
	add.s32 	%r190, %r744, 3;
	add.s32 	%r191, %r185, 3;
	add.s32 	%r192, %r744, 4;
	add.s32 	%r193, %r185, 4;
	add.s32 	%r194, %r744, 5;
	add.s32 	%r195, %r185, 5;
	add.s32 	%r196, %r744, 6;
	add.s32 	%r197, %r185, 6;
	add.s32 	%r198, %r744, 7;
	add.s32 	%r199, %r185, 7;
	add.s32 	%r200, %r744, 8;
	add.s32 	%r201, %r185, 8;
	add.s32 	%r202, %r744, 9;
	add.s32 	%r203, %r185, 9;
	add.s32 	%r204, %r744, 10;
	add.s32 	%r205, %r185, 10;
	add.s32 	%r206, %r744, 11;
	add.s32 	%r207, %r185, 11;
	add.s32 	%r208, %r744, 12;
	add.s32 	%r209, %r185, 12;
	add.s32 	%r210, %r744, 13;
	add.s32 	%r211, %r185, 13;
	bar.sync 	0;
	selp.b64 	%rd309, %rd308, 0, %p158;
	cvt.u64.u32 	%rd310, %r3;
	add.s64 	%rd311, %rd309, %rd310;
	cvt.u64.u32 	%rd312, %r744;
	add.s64 	%rd313, %rd311, %rd312;
	shl.b64 	%rd314, %rd313, 1;
	add.s64 	%rd96, %rd4, %rd314;
	mov.b32 	%r1445, 1;
	@%p159 bra 	$L__BB32_231;
	ld.global.u16 	%rs72, [%rd96];
	setp.ne.s16 	%p160, %rs72, 0;
	selp.u32 	%r1445, 1, 0, %p160;
$L__BB32_231:
	setp.ge.s32 	%p161, %r186, %r183;
	mov.b32 	%r1446, 1;
	@%p161 bra 	$L__BB32_233;
	ld.global.u16 	%rs73, [%rd96+2];
	setp.ne.s16 	%p162, %rs73, 0;
	selp.u32 	%r1446, 1, 0, %p162;
$L__BB32_233:
	setp.ge.s32 	%p163, %r188, %r183;
	mov.b32 	%r1447, 1;
	@%p163 bra 	$L__BB32_235;
	ld.global.u16 	%rs74, [%rd96+4];
	setp.ne.s16 	%p164, %rs74, 0;
	selp.u32 	%r1447, 1, 0, %p164;
$L__BB32_235:
	setp.ge.s32 	%p165, %r190, %r183;
	mov.b32 	%r1448, 1;
	@%p165 bra 	$L__BB32_237;
	ld.global.u16 	%rs75, [%rd96+6];
	setp.ne.s16 	%p166, %rs75, 0;
	selp.u32 	%r1448, 1, 0, %p166;
$L__BB32_237:
	setp.ge.s32 	%p167, %r192, %r183;
	mov.b32 	%r1449, 1;
	@%p167 bra 	$L__BB32_239;
	ld.global.u16 	%rs76, [%rd96+8];
	setp.ne.s16 	%p168, %rs76, 0;
	selp.u32 	%r1449, 1, 0, %p168;
$L__BB32_239:
	setp.ge.s32 	%p169, %r194, %r183;
	mov.b32 	%r1450, 1;
	@%p169 bra 	$L__BB32_241;
	ld.global.u16 	%rs77, [%rd96+10];
	setp.ne.s16 	%p170, %rs77, 0;
	selp.u32 	%r1450, 1, 0, %p170;
$L__BB32_241:
	setp.ge.s32 	%p171, %r196, %r183;
	mov.b32 	%r1451, 1;
	@%p171 bra 	$L__BB32_243;
	ld.global.u16 	%rs78, [%rd96+12];
	setp.ne.s16 	%p172, %rs78, 0;
	selp.u32 	%r1451, 1, 0, %p172;
$L__BB32_243:
	setp.ge.s32 	%p173, %r198, %r183;
	mov.b32 	%r1452, 1;
	@%p173 bra 	$L__BB32_245;
	ld.global.u16 	%rs79, [%rd96+14];
	setp.ne.s16 	%p174, %rs79, 0;
	selp.u32 	%r1452, 1, 0, %p174;
$L__BB32_245:
	setp.ge.s32 	%p175, %r200, %r183;
	mov.b32 	%r1453, 1;
	@%p175 bra 	$L__BB32_247;
	ld.global.u16 	%rs80, [%rd96+16];
	setp.ne.s16 	%p176, %rs80, 0;
	selp.u32 	%r1453, 1, 0, %p176;
$L__BB32_247:
	setp.ge.s32 	%p177, %r202, %r183;
	mov.b32 	%r1454, 1;
	@%p177 bra 	$L__BB32_249;
	ld.global.u16 	%rs81, [%rd96+18];
	setp.ne.s16 	%p178, %rs81, 0;
	selp.u32 	%r1454, 1, 0, %p178;
$L__BB32_249:
	setp.ge.s32 	%p179, %r204, %r183;
	mov.b32 	%r1455, 1;
	@%p179 bra 	$L__BB32_251;
	ld.global.u16 	%rs82, [%rd96+20];
	setp.ne.s16 	%p180, %rs82, 0;
	selp.u32 	%r1455, 1, 0, %p180;
$L__BB32_251:
	setp.ge.s32 	%p181, %r206, %r183;
	mov.b32 	%r1456, 1;
	@%p181 bra 	$L__BB32_253;
	ld.global.u16 	%rs83, [%rd96+22];
	setp.ne.s16 	%p182, %rs83, 0;
	selp.u32 	%r1456, 1, 0, %p182;
$L__BB32_253:
	setp.ge.s32 	%p183, %r208, %r183;
	mov.b32 	%r1457, 1;
	@%p183 bra 	$L__BB32_255;
	ld.global.u16 	%rs84, [%rd96+24];
	setp.ne.s16 	%p184, %rs84, 0;
	selp.u32 	%r1457, 1, 0, %p184;
$L__BB32_255:
	setp.ge.s32 	%p185, %r210, %r183;
	mov.b32 	%r1458, 1;
	@%p185 bra 	$L__BB32_257;
	ld.global.u16 	%rs85, [%rd96+26];
	setp.ne.s16 	%p186, %rs85, 0;
	selp.u32 	%r1458, 1, 0, %p186;
$L__BB32_257:
	bar.sync 	0;
	add.s32 	%r240, %r1446, %r1445;
	add.s32 	%r791, %r1447, %r240;
	add.s32 	%r792, %r1448, %r791;
	add.s32 	%r241, %r1449, %r792;
	add.s32 	%r242, %r1450, %r241;
	add.s32 	%r793, %r1451, %r242;
	add.s32 	%r794, %r1452, %r793;
	add.s32 	%r795, %r1453, %r794;
	add.s32 	%r796, %r1454, %r795;
	add.s32 	%r797, %r1455, %r796;
	add.s32 	%r798, %r1456, %r797;
	add.s32 	%r799, %r1457, %r798;
	add.s32 	%r765, %r1458, %r799;
	shr.u32 	%r244, %r1461, 5;
	// begin inline asm
	mov.u32 %r760, %laneid;
	// end inline asm
	mov.b32 	%r763, 1;
	mov.b32 	%r788, 0;
	mov.b32 	%r790, -1;
	// begin inline asm
	{  .reg .s32 r0;  .reg .pred p;  shfl.sync.up.b32 r0|p, %r765, %r763, %r788, %r790;  @p add.s32 r0, r0, %r765;  mov.s32 %r761, r0;}
	// end inline asm
	mov.b32 	%r769, 2;
	// begin inline asm
	{  .reg .s32 r0;  .reg .pred p;  shfl.sync.up.b32 r0|p, %r761, %r769, %r788, %r790;  @p add.s32 r0, r0, %r761;  mov.s32 %r767, r0;}
	// end inline asm
	mov.b32 	%r775, 4;
	// begin inline asm
	{  .reg .s32 r0;  .reg .pred p;  shfl.sync.up.b32 r0|p, %r767, %r775, %r788, %r790;  @p add.s32 r0, r0, %r767;  mov.s32 %r773, r0;}
	// end inline asm
	mov.b32 	%r781, 8;
	// begin inline asm
	{  .reg .s32 r0;  .reg .pred p;  shfl.sync.up.b32 r0|p, %r773, %r781, %r788, %r790;  @p add.s32 r0, r0, %r773;  mov.s32 %r779, r0;}
	// end inline asm
	mov.b32 	%r787, 16;
	// begin inline asm
	{  .reg .s32 r0;  .reg .pred p;  shfl.sync.up.b32 r0|p, %r779, %r787, %r788, %r790;  @p add.s32 r0, r0, %r779;  mov.s32 %r785, r0;}
	// end inline asm
	setp.ne.s32 	%p187, %r760, 31;
	@%p187 bra 	$L__BB32_259;
	shl.b32 	%r800, %r244, 2;
	mov.u32 	%r801, _ZZN3cub18CUB_300001_SM_10006detail6select23DeviceSelectSweepKernelINS2_10policy_hubIjbiLb0ELNS0_10SelectImplE0EE10Policy1000EN6thrust24THRUST_300001_SM_1000_NS17counting_iteratorIjNS9_11use_defaultESB_SB_EENS9_18transform_iteratorI9NonZeroOpIsEPKsSB_SB_EEPjSJ_NS0_13ScanTileStateIiLb1EEENS0_8NullTypeESM_iNS2_19streaming_context_tIlLb1EEELS5_0EEEvT0_T1_T2_T3_T4_T5_T6_T7_iT8_NS1_7vsmem_tEE19static_temp_storage;
	add.s32 	%r802, %r801, %r800;
	st.shared.u32 	[%r802], %r785;
$L__BB32_259:
	bar.sync 	0;
	ld.shared.v4.u32 	{%r247, %r248, %r249, %r250}, [_ZZN3cub18CUB_300001_SM_10006detail6select23DeviceSelectSweepKernelINS2_10policy_hubIjbiLb0ELNS0_10SelectImplE0EE10Policy1000EN6thrust24THRUST_300001_SM_1000_NS17counting_iteratorIjNS9_11use_defaultESB_SB_EENS9_18transform_iteratorI9NonZeroOpIsEPKsSB_SB_EEPjSJ_NS0_13ScanTileStateIiLb1EEENS0_8NullTypeESM_iNS2_19streaming_context_tIlLb1EEELS5_0EEEvT0_T1_T2_T3_T4_T5_T6_T7_iT8_NS1_7vsmem_tEE19static_temp_storage];
	shr.u32 	%r803, %r1461, 5;
	add.s32 	%r804, %r248, %r247;
	setp.eq.s32 	%p188, %r803, 2;
	selp.b32 	%r805, %r804, %r247, %p188;
	add.s32 	%r806, %r804, %r249;
	setp.eq.s32 	%p189, %r803, 3;
	selp.b32 	%r807, %r806, %r805, %p189;
	add.s32 	%r808, %r806, %r250;
	setp.eq.s32 	%p190, %r803, 4;
	selp.b32 	%r809, %r808, %r807, %p190;
	ld.shared.v4.u32 	{%r251, %r252, %r253, %r254}, [_ZZN3cub18CUB_300001_SM_10006detail6select23DeviceSelectSweepKernelINS2_10policy_hubIjbiLb0ELNS0_10SelectImplE0EE10Policy1000EN6thrust24THRUST_300001_SM_1000_NS17counting_iteratorIjNS9_11use_defaultESB_SB_EENS9_18transform_iteratorI9NonZeroOpIsEPKsSB_SB_EEPjSJ_NS0_13ScanTileStateIiLb1EEENS0_8NullTypeESM_iNS2_19streaming_context_tIlLb1EEELS5_0EEEvT0_T1_T2_T3_T4_T5_T6_T7_iT8_NS1_7vsmem_tEE19static_temp_storage+16];
	add.s32 	%r810, %r808, %r251;
	setp.eq.s32 	%p191, %r803, 5;
	selp.b32 	%r811, %r810, %r809, %p191;
	add.s32 	%r812, %r810, %r252;
	setp.eq.s32 	%p192, %r803, 6;
	selp.b32 	%r813, %r812, %r811, %p192;
	add.s32 	%r814, %r812, %r253;
	setp.eq.s32 	%p193, %r803, 7;
	selp.b32 	%r815, %r814, %r813, %p193;
	add.s32 	%r816, %r814, %r254;
	setp.eq.s32 	%p194, %r803, 8;
	selp.b32 	%r817, %r816, %r815, %p194;
	ld.shared.v4.u32 	{%r255, %r256, %r257, %r258}, [_ZZN3cub18CUB_300001_SM_10006detail6select23DeviceSelectSweepKernelINS2_10policy_hubIjbiLb0ELNS0_10SelectImplE0EE10Policy1000EN6thrust24THRUST_300001_SM_1000_NS17counting_iteratorIjNS9_11use_defaultESB_SB_EENS9_18transform_iteratorI9NonZeroOpIsEPKsSB_SB_EEPjSJ_NS0_13ScanTileStateIiLb1EEENS0_8NullTypeESM_iNS2_19streaming_context_tIlLb1EEELS5_0EEEvT0_T1_T2_T3_T4_T5_T6_T7_iT8_NS1_7vsmem_tEE19static_temp_storage+32];
	add.s32 	%r818, %r816, %r255;
	setp.eq.s32 	%p195, %r803, 9;
	selp.b32 	%r819, %r818, %r817, %p195;
	add.s32 	%r820, %r818, %r256;
	setp.eq.s32 	%p196, %r803, 10;
	selp.b32 	%r821, %r820, %r819, %p196;
	add.s32 	%r822, %r820, %r257;
	setp.eq.s32 	%p197, %r803, 11;
	selp.b32 	%r823, %r822, %r821, %p197;
	add.s32 	%r824, %r822, %r258;
	setp.eq.s32 	%p198, %r803, 12;
	selp.b32 	%r825, %r824, %r823, %p198;
	ld.shared.v4.u32 	{%r259, %r260, %r261, %r262}, [_ZZN3cub18CUB_300001_SM_10006detail6select23DeviceSelectSweepKernelINS2_10policy_hubIjbiLb0ELNS0_10SelectImplE0EE10Policy1000EN6thrust24THRUST_300001_SM_1000_NS17counting_iteratorIjNS9_11use_defaultESB_SB_EENS9_18transform_iteratorI9NonZeroOpIsEPKsSB_SB_EEPjSJ_NS0_13ScanTileStateIiLb1EEENS0_8NullTypeESM_iNS2_19streaming_context_tIlLb1EEELS5_0EEEvT0_T1_T2_T3_T4_T5_T6_T7_iT8_NS1_7vsmem_tEE19static_temp_storage+48];
	add.s32 	%r826, %r824, %r259;
	setp.eq.s32 	%p199, %r803, 13;
	selp.b32 	%r827, %r826, %r825, %p199;
	add.s32 	%r828, %r826, %r260;
	setp.eq.s32 	%p200, %r803, 14;
	selp.b32 	%r829, %r828, %r827, %p200;
	add.s32 	%r830, %r828, %r261;
	setp.eq.s32 	%p201, %r803, 15;
	selp.b32 	%r831, %r830, %r829, %p201;
	setp.lt.u32 	%p202, %r1461, 32;
	selp.b32 	%r832, 0, %r831, %p202;
	setp.eq.s32 	%p203, %r760, 0;
	sub.s32 	%r833, %r785, %r765;
	selp.b32 	%r834, 0, %r833, %p203;
	add.s32 	%r263, %r832, %r834;
	add.s32 	%r264, %r263, %r1445;
	add.s32 	%r265, %r240, %r263;
	add.s32 	%r266, %r265, %r1447;
	add.s32 	%r267, %r266, %r1448;
	add.s32 	%r268, %r241, %r263;
	add.s32 	%r269, %r242, %r263;
	add.s32 	%r270, %r269, %r1451;
	add.s32 	%r271, %r270, %r1452;
	add.s32 	%r272, %r271, %r1453;
	add.s32 	%r273, %r272, %r1454;
	add.s32 	%r274, %r273, %r1455;
	add.s32 	%r275, %r274, %r1456;
	add.s32 	%r276, %r275, %r1457;
	add.s32 	%r835, %r183, %r262;
	add.s32 	%r836, %r835, %r830;
	add.s32 	%r1499, %r836, -7168;
	setp.gt.s32 	%p204, %r1499, 512;
	@%p204 bra 	$L__BB32_316;
	mov.u64 	%rd315, %rd194;
	ld.param.u8 	%rs33, [%rd315];
	ld.param.u64 	%rd316, [%rd315+24];
	cvta.to.global.u64 	%rd97, %rd316;
	setp.ne.s32 	%p205, %r1445, 0;
	setp.lt.s32 	%p206, %r263, %r1499;
	and.pred  	%p207, %p205, %p206;
	@%p207 bra 	$L__BB32_261;
	bra.uni 	$L__BB32_264;
$L__BB32_261:
	setp.ne.s16 	%p208, %rs33, 0;
	mov.b64 	%rd688, 0;
	@%p208 bra 	$L__BB32_263;
	ld.global.u64 	%rd688, [%rd97];
$L__BB32_263:
	cvt.s64.s32 	%rd318, %r263;
	add.s64 	%rd319, %rd688, %rd318;
	shl.b64 	%rd320, %rd319, 2;
	add.s64 	%rd321, %rd2, %rd320;
	st.global.u32 	[%rd321], %r185;
$L__BB32_264:
	setp.eq.s32 	%p209, %r1446, 0;
	setp.ge.s32 	%p210, %r264, %r1499;
	or.pred  	%p211, %p209, %p210;
	@%p211 bra 	$L__BB32_268;
	setp.ne.s16 	%p212, %rs33, 0;
	mov.b64 	%rd689, 0;
	@%p212 bra 	$L__BB32_267;
	ld.global.u64 	%rd689, [%rd97];
$L__BB32_267:
	cvt.s64.s32 	%rd323, %r264;
	add.s64 	%rd324, %rd689, %rd323;
	shl.b64 	%rd325, %rd324, 2;
	add.s64 	%rd326, %rd2, %rd325;
	st.global.u32 	[%rd326], %r187;
$L__BB32_268:
	setp.eq.s32 	%p213, %r1447, 0;
	setp.ge.s32 	%p214, %r265, %r1499;
	or.pred  	%p215, %p213, %p214;
	@%p215 bra 	$L__BB32_272;
	setp.ne.s16 	%p216, %rs33, 0;
	mov.b64 	%rd690, 0;
	@%p216 bra 	$L__BB32_271;
	ld.global.u64 	%rd690, [%rd97];
$L__BB32_271:
	cvt.s64.s32 	%rd328, %r265;
	add.s64 	%rd329, %rd690, %rd328;
	shl.b64 	%rd330, %rd329, 2;
	add.s64 	%rd331, %rd2, %rd330;
	st.global.u32 	[%rd331], %r189;
$L__BB32_272:
	setp.eq.s32 	%p217, %r1448, 0;
	setp.ge.s32 	%p218, %r266, %r1499;
	or.pred  	%p219, %p217, %p218;
	@%p219 bra 	$L__BB32_276;
	setp.ne.s16 	%p220, %rs33, 0;
	mov.b64 	%rd691, 0;
	@%p220 bra 	$L__BB32_275;
	ld.global.u64 	%rd691, [%rd97];
$L__BB32_275:
	cvt.s64.s32 	%rd333, %r266;
	add.s64 	%rd334, %rd691, %rd333;
	shl.b64 	%rd335, %rd334, 2;
	add.s64 	%rd336, %rd2, %rd335;
	st.global.u32 	[%rd336], %r191;
$L__BB32_276:
	setp.eq.s32 	%p221, %r1449, 0;
	setp.ge.s32 	%p222, %r267, %r1499;
	or.pred  	%p223, %p221, %p222;
	@%p223 bra 	$L__BB32_280;
	setp.ne.s16 	%p224, %rs33, 0;
	mov.b64 	%rd692, 0;
	@%p224 bra 	$L__BB32_279;
	ld.global.u64 	%rd692, [%rd97];
$L__BB32_279:
	cvt.s64.s32 	%rd338, %r267;
	add.s64 	%rd339, %rd692, %rd338;
	shl.b64 	%rd340, %rd339, 2;
	add.s64 	%rd341, %rd2, %rd340;
	st.global.u32 	[%rd341], %r193;
$L__BB32_280:
	setp.eq.s32 	%p225, %r1450, 0;
	setp.ge.s32 	%p226, %r268, %r1499;
	or.pred  	%p227, %p225, %p226;
	@%p227 bra 	$L__BB32_284;
	setp.ne.s16 	%p228, %rs33, 0;
	mov.b64 	%rd693, 0;
	@%p228 bra 	$L__BB32_283;
	ld.global.u64 	%rd693, [%rd97];
$L__BB32_283:
	cvt.s64.s32 	%rd343, %r268;
	add.s64 	%rd344, %rd693, %rd343;
	shl.b64 	%rd345, %rd344, 2;
	add.s64 	%rd346, %rd2, %rd345;
	st.global.u32 	[%rd346], %r195;
$L__BB32_284:
	setp.eq.s32 	%p229, %r1451, 0;
	setp.ge.s32 	%p230, %r269, %r1499;
	or.pred  	%p231, %p229, %p230;
	@%p231 bra 	$L__BB32_288;
	setp.ne.s16 	%p232, %rs33, 0;
	mov.b64 	%rd694, 0;
	@%p232 bra 	$L__BB32_287;
	ld.global.u64 	%rd694, [%rd97];
$L__BB32_287:
	cvt.s64.s32 	%rd348, %r269;
	add.s64 	%rd349, %rd694, %rd348;
	shl.b64 	%rd350, %rd349, 2;
	add.s64 	%rd351, %rd2, %rd350;
	st.global.u32 	[%rd351], %r197;
$L__BB32_288:
	setp.eq.s32 	%p233, %r1452, 0;
	setp.ge.s32 	%p234, %r270, %r1499;
	or.pred  	%p235, %p233, %p234;
	@%p235 bra 	$L__BB32_292;
	setp.ne.s16 	%p236, %rs33, 0;
	mov.b64 	%rd695, 0;
	@%p236 bra 	$L__BB32_291;
	ld.global.u64 	%rd695, [%rd97];
$L__BB32_291:
	cvt.s64.s32 	%rd353, %r270;
	add.s64 	%rd354, %rd695, %rd353;
	shl.b64 	%rd355, %rd354, 2;
	add.s64 	%rd356, %rd2, %rd355;
	st.global.u32 	[%rd356], %r199;
$L__BB32_292:
	setp.eq.s32 	%p237, %r1453, 0;
	setp.ge.s32 	%p238, %r271, %r1499;
	or.pred  	%p239, %p237, %p238;
	@%p239 bra 	$L__BB32_296;
	setp.ne.s16 	%p240, %rs33, 0;
	mov.b64 	%rd696, 0;
	@%p240 bra 	$L__BB32_295;
	ld.global.u64 	%rd696, [%rd97];
$L__BB32_295:
	cvt.s64.s32 	%rd358, %r271;
	add.s64 	%rd359, %rd696, %rd358;
	shl.b64 	%rd360, %rd359, 2;
	add.s64 	%rd361, %rd2, %rd360;
	st.global.u32 	[%rd361], %r201;
$L__BB32_296:
	setp.eq.s32 	%p241, %r1454, 0;
	setp.ge.s32 	%p242, %r272, %r1499;
	or.pred  	%p243, %p241, %p242;
	@%p243 bra 	$L__BB32_300;
	setp.ne.s16 	%p244, %rs33, 0;
	mov.b64 	%rd697, 0;
	@%p244 bra 	$L__BB32_299;
	ld.global.u64 	%rd697, [%rd97];
$L__BB32_299:
	cvt.s64.s32 	%rd363, %r272;
	add.s64 	%rd364, %rd697, %rd363;
	shl.b64 	%rd365, %rd364, 2;
	add.s64 	%rd366, %rd2, %rd365;
	st.global.u32 	[%rd366], %r203;
$L__BB32_300:
	setp.eq.s32 	%p245, %r1455, 0;
	setp.ge.s32 	%p246, %r273, %r1499;
	or.pred  	%p247, %p245, %p246;
	@%p247 bra 	$L__BB32_304;
	setp.ne.s16 	%p248, %rs33, 0;
	mov.b64 	%rd698, 0;
	@%p248 bra 	$L__BB32_303;
	ld.global.u64 	%rd698, [%rd97];
$L__BB32_303:
	cvt.s64.s32 	%rd368, %r273;
	add.s64 	%rd369, %rd698, %rd368;
	shl.b64 	%rd370, %rd369, 2;
	add.s64 	%rd371, %rd2, %rd370;
	st.global.u32 	[%rd371], %r205;
$L__BB32_304:
	setp.eq.s32 	%p249, %r1456, 0;
	setp.ge.s32 	%p250, %r274, %r1499;
	or.pred  	%p251, %p249, %p250;
	@%p251 bra 	$L__BB32_308;
	setp.ne.s16 	%p252, %rs33, 0;
	mov.b64 	%rd699, 0;
	@%p252 bra 	$L__BB32_307;
	ld.global.u64 	%rd699, [%rd97];
$L__BB32_307:
	cvt.s64.s32 	%rd373, %r274;
	add.s64 	%rd374, %rd699, %rd373;
	shl.b64 	%rd375, %rd374, 2;
	add.s64 	%rd376, %rd2, %rd375;
	st.global.u32 	[%rd376], %r207;
$L__BB32_308:
	setp.eq.s32 	%p253, %r1457, 0;
	setp.ge.s32 	%p254, %r275, %r1499;
	or.pred  	%p255, %p253, %p254;
	@%p255 bra 	$L__BB32_312;
	setp.ne.s16 	%p256, %rs33, 0;
	mov.b64 	%rd700, 0;
	@%p256 bra 	$L__BB32_311;
	ld.global.u64 	%rd700, [%rd97];
$L__BB32_311:
	cvt.s64.s32 	%rd378, %r275;
	add.s64 	%rd379, %rd700, %rd378;
	shl.b64 	%rd380, %rd379, 2;
	add.s64 	%rd381, %rd2, %rd380;
	st.global.u32 	[%rd381], %r209;
$L__BB32_312:
	setp.eq.s32 	%p257, %r1458, 0;
	setp.ge.s32 	%p258, %r276, %r1499;
	or.pred  	%p259, %p257, %p258;
	@%p259 bra 	$L__BB32_509;
	setp.ne.s16 	%p260, %rs33, 0;
	mov.b64 	%rd701, 0;
	@%p260 bra 	$L__BB32_315;
	ld.global.u64 	%rd701, [%rd97];
$L__BB32_315:
	cvt.s64.s32 	%rd383, %r276;
	add.s64 	%rd384, %rd701, %rd383;
	shl.b64 	%rd385, %rd384, 2;
	add.s64 	%rd386, %rd2, %rd385;
	st.global.u32 	[%rd386], %r211;
	bra.uni 	$L__BB32_509;
$L__BB32_316:
	bar.sync 	0;
	setp.eq.s32 	%p261, %r1445, 0;
	@%p261 bra 	$L__BB32_318;
	shl.b32 	%r837, %r263, 2;
	mov.u32 	%r838, _ZZN3cub18CUB_300001_SM_10006detail6select23DeviceSelectSweepKernelINS2_10policy_hubIjbiLb0ELNS0_10SelectImplE0EE10Policy1000EN6thrust24THRUST_300001_SM_1000_NS17counting_iteratorIjNS9_11use_defaultESB_SB_EENS9_18transform_iteratorI9NonZeroOpIsEPKsSB_SB_EEPjSJ_NS0_13ScanTileStateIiLb1EEENS0_8NullTypeESM_iNS2_19streaming_context_tIlLb1EEELS5_0EEEvT0_T1_T2_T3_T4_T5_T6_T7_iT8_NS1_7vsmem_tEE19static_temp_storage;
	add.s32 	%r839, %r838, %r837;
	st.shared.u32 	[%r839], %r185;
$L__BB32_318:
	setp.eq.s32 	%p262, %r1446, 0;
	@%p262 bra 	$L__BB32_320;
	shl.b32 	%r840, %r264, 2;
	mov.u32 	%r841, _ZZN3cub18CUB_300001_SM_10006detail6select23DeviceSelectSweepKernelINS2_10policy_hubIjbiLb0ELNS0_10SelectImplE0EE10Policy1000EN6thrust24THRUST_300001_SM_1000_NS17counting_iteratorIjNS9_11use_defaultESB_SB_EENS9_18transform_iteratorI9NonZeroOpIsEPKsSB_SB_EEPjSJ_NS0_13ScanTileStateIiLb1EEENS0_8NullTypeESM_iNS2_19streaming_context_tIlLb1EEELS5_0EEEvT0_T1_T2_T3_T4_T5_T6_T7_iT8_NS1_7vsmem_tEE19static_temp_storage;
	add.s32 	%r842, %r841, %r840;
	st.shared.u32 	[%r842], %r187;
$L__BB32_320:
	setp.eq.s32 	%p263, %r1447, 0;
	@%p263 bra 	$L__BB32_322;
	shl.b32 	%r843, %r265, 2;
	mov.u32 	%r844, _ZZN3cub18CUB_300001_SM_10006detail6select23DeviceSelectSweepKernelINS2_10policy_hubIjbiLb0ELNS0_10SelectImplE0EE10Policy1000EN6thrust24THRUST_300001_SM_1000_NS17counting_iteratorIjNS9_11use_defaultESB_SB_EENS9_18transform_iteratorI9NonZeroOpIsEPKsSB_SB_EEPjSJ_NS0_13ScanTileStateIiLb1EEENS0_8NullTypeESM_iNS2_19streaming_context_tIlLb1EEELS5_0EEEvT0_T1_T2_T3_T4_T5_T6_T7_iT8_NS1_7vsmem_tEE19static_temp_storage;
	add.s32 	%r845, %r844, %r843;
	st.shared.u32 	[%r845], %r189;
$L__BB32_322:
	setp.eq.s32 	%p264, %r1448, 0;
	@%p264 bra 	$L__BB32_324;
	shl.b32 	%r846, %r266, 2;
	mov.u32 	%r847, _ZZN3cub18CUB_300001_SM_10006detail6select23DeviceSelectSweepKernelINS2_10policy_hubIjbiLb0ELNS0_10SelectImplE0EE10Policy1000EN6thrust24THRUST_300001_SM_1000_NS17counting_iteratorIjNS9_11use_defaultESB_SB_EENS9_18transform_iteratorI9NonZeroOpIsEPKsSB_SB_EEPjSJ_NS0_13ScanTileStateIiLb1EEENS0_8NullTypeESM_iNS2_19streaming_context_tIlLb1EEELS5_0EEEvT0_T1_T2_T3_T4_T5_T6_T7_iT8_NS1_7vsmem_tEE19static_temp_storage;
	add.s32 	%r848, %r847, %r846;
	st.shared.u32 	[%r848], %r191;
$L__BB32_324:
	setp.eq.s32 	%p265, %r1449, 0;
	@%p265 bra 	$L__BB32_326;
	shl.b32 	%r849, %r267, 2;
	mov.u32 	%r850, _ZZN3cub18CUB_300001_SM_10006detail6select23DeviceSelectSweepKernelINS2_10policy_hubIjbiLb0ELNS0_10SelectImplE0EE10Policy1000EN6thrust24THRUST_300001_SM_1000_NS17counting_iteratorIjNS9_11use_defaultESB_SB_EENS9_18transform_iteratorI9NonZeroOpIsEPKsSB_SB_EEPjSJ_NS0_13ScanTileStateIiLb1EEENS0_8NullTypeESM_iNS2_19streaming_context_tIlLb1EEELS5_0EEEvT0_T1_T2_T3_T4_T5_T6_T7_iT8_NS1_7vsmem_tEE19static_temp_storage;
	add.s32 	%r851, %r850, %r849;
	st.shared.u32 	[%r851], %r193;
$L__BB32_326:
	setp.eq.s32 	%p266, %r1450, 0;
	@%p266 bra 	$L__BB32_328;
	shl.b32 	%r852, %r268, 2;
	mov.u32 	%r853, _ZZN3cub18CUB_300001_SM_10006detail6select23DeviceSelectSweepKernelINS2_10policy_hubIjbiLb0ELNS0_10SelectImplE0EE10Policy1000EN6thrust24THRUST_300001_SM_1000_NS17counting_iteratorIjNS9_11use_defaultESB_SB_EENS9_18transform_iteratorI9NonZeroOpIsEPKsSB_SB_EEPjSJ_NS0_13ScanTileStateIiLb1EEENS0_8NullTypeESM_iNS2_19streaming_context_tIlLb1EEELS5_0EEEvT0_T1_T2_T3_T4_T5_T6_T7_iT8_NS1_7vsmem_tEE19static_temp_storage;
	add.s32 	%r854, %r853, %r852;
	st.shared.u32 	[%r854], %r195;
$L__BB32_328:
	setp.eq.s32 	%p267, %r1451, 0;
	@%p267 bra 	$L__BB32_330;
	shl.b32 	%r855, %r269, 2;
	mov.u32 	%r856, _ZZN3cub18CUB_300001_SM_10006detail6select23DeviceSelectSweepKernelINS2_10policy_hubIjbiLb0ELNS0_10SelectImplE0EE10Policy1000EN6thrust24THRUST_300001_SM_1000_NS17counting_iteratorIjNS9_11use_defaultESB_SB_EENS9_18transform_iteratorI9NonZeroOpIsEPKsSB_SB_EEPjSJ_NS0_13ScanTileStateIiLb1EEENS0_8NullTypeESM_iNS2_19streaming_context_tIlLb1EEELS5_0EEEvT0_T1_T2_T3_T4_T5_T6_T7_iT8_NS1_7vsmem_tEE19static_temp_storage;
	add.s32 	%r857, %r856, %r855;
	st.shared.u32 	[%r857], %r197;
$L__BB32_330:
	setp.eq.s32 	%p268, %r1452, 0;
	@%p268 bra 	$L__BB32_332;
	shl.b32 	%r858, %r270, 2;
	mov.u32 	%r859, _ZZN3cub18CUB_300001_SM_10006detail6select23DeviceSelectSweepKernelINS2_10policy_hubIjbiLb0ELNS0_10SelectImplE0EE10Policy1000EN6thrust24THRUST_300001_SM_1000_NS17counting_iteratorIjNS9_11use_defaultESB_SB_EENS9_18transform_iteratorI9NonZeroOpIsEPKsSB_SB_EEPjSJ_NS0_13ScanTileStateIiLb1EEENS0_8NullTypeESM_iNS2_19streaming_context_tIlLb1EEELS5_0EEEvT0_T1_T2_T3_T4_T5_T6_T7_iT8_NS1_7vsmem_tEE19static_temp_storage;
	add.s32 	%r860, %r859, %r858;
	st.shared.u32 	[%r860], %r199;
$L__BB32_332:
	setp.eq.s32 	%p269, %r1453, 0;
	@%p269 bra 	$L__BB32_334;
	shl.b32 	%r861, %r271, 2;
	mov.u32 	%r862, _ZZN3cub18CUB_300001_SM_10006detail6select23DeviceSelectSweepKernelINS2_10policy_hubIjbiLb0ELNS0_10SelectImplE0EE10Policy1000EN6thrust24THRUST_300001_SM_1000_NS17counting_iteratorIjNS9_11use_defaultESB_SB_EENS9_18transform_iteratorI9NonZeroOpIsEPKsSB_SB_EEPjSJ_NS0_13ScanTileStateIiLb1EEENS0_8NullTypeESM_iNS2_19streaming_context_tIlLb1EEELS5_0EEEvT0_T1_T2_T3_T4_T5_T6_T7_iT8_NS1_7vsmem_tEE19static_temp_storage;
	add.s32 	%r863, %r862, %r861;
	st.shared.u32 	[%r863], %r201;
$L__BB32_334:
	setp.eq.s32 	%p270, %r1454, 0;
	@%p270 bra 	$L__BB32_336;
	shl.b32 	%r864, %r272, 2;
	mov.u32 	%r865, _ZZN3cub18CUB_300001_SM_10006detail6select23DeviceSelectSweepKernelINS2_10policy_hubIjbiLb0ELNS0_10SelectImplE0EE10Policy1000EN6thrust24THRUST_300001_SM_1000_NS17counting_iteratorIjNS9_11use_defaultESB_SB_EENS9_18transform_iteratorI9NonZeroOpIsEPKsSB_SB_EEPjSJ_NS0_13ScanTileStateIiLb1EEENS0_8NullTypeESM_iNS2_19streaming_context_tIlLb1EEELS5_0EEEvT0_T1_T2_T3_T4_T5_T6_T7_iT8_NS1_7vsmem_tEE19static_temp_storage;
	add.s32 	%r866, %r865, %r864;
	st.shared.u32 	[%r866], %r203;
$L__BB32_336:
	setp.eq.s32 	%p271, %r1455, 0;
	@%p271 bra 	$L__BB32_338;
	shl.b32 	%r867, %r273, 2;
	mov.u32 	%r868, _ZZN3cub18CUB_300001_SM_10006detail6select23DeviceSelectSweepKernelINS2_10policy_hubIjbiLb0ELNS0_10SelectImplE0EE10Policy1000EN6thrust24THRUST_300001_SM_1000_NS17counting_iteratorIjNS9_11use_defaultESB_SB_EENS9_18transform_iteratorI9NonZeroOpIsEPKsSB_SB_EEPjSJ_NS0_13ScanTileStateIiLb1EEENS0_8NullTypeESM_iNS2_19streaming_context_tIlLb1EEELS5_0EEEvT0_T1_T2_T3_T4_T5_T6_T7_iT8_NS1_7vsmem_tEE19static_temp_storage;
	add.s32 	%r869, %r868, %r867;
	st.shared.u32 	[%r869], %r205;
$L__BB32_338:
	setp.eq.s32 	%p272, %r1456, 0;
	@%p272 bra 	$L__BB32_340;
	shl.b32 	%r870, %r274, 2;
	mov.u32 	%r871, _ZZN3cub18CUB_300001_SM_10006detail6select23DeviceSelectSweepKernelINS2_10policy_hubIjbiLb0ELNS0_10SelectImplE0EE10Policy1000EN6thrust24THRUST_300001_SM_1000_NS17counting_iteratorIjNS9_11use_defaultESB_SB_EENS9_18transform_iteratorI9NonZeroOpIsEPKsSB_SB_EEPjSJ_NS0_13ScanTileStateIiLb1EEENS0_8NullTypeESM_iNS2_19streaming_context_tIlLb1EEELS5_0EEEvT0_T1_T2_T3_T4_T5_T6_T7_iT8_NS1_7vsmem_tEE19static_temp_storage;
	add.s32 	%r872, %r871, %r870;
	st.shared.u32 	[%r872], %r207;
$L__BB32_340:
	setp.eq.s32 	%p273, %r1457, 0;
	@%p273 bra 	$L__BB32_342;
	shl.b32 	%r873, %r275, 2;
	mov.u32 	%r874, _ZZN3cub18CUB_300001_SM_10006detail6select23DeviceSelectSweepKernelINS2_10policy_hubIjbiLb0ELNS0_10SelectImplE0EE10Policy1000EN6thrust24THRUST_300001_SM_1000_NS17counting_iteratorIjNS9_11use_defaultESB_SB_EENS9_18transform_iteratorI9NonZeroOpIsEPKsSB_SB_EEPjSJ_NS0_13ScanTileStateIiLb1EEENS0_8NullTypeESM_iNS2_19streaming_context_tIlLb1EEELS5_0EEEvT0_T1_T2_T3_T4_T5_T6_T7_iT8_NS1_7vsmem_tEE19static_temp_storage;
	add.s32 	%r875, %r874, %r873;
	st.shared.u32 	[%r875], %r209;
$L__BB32_342:
	setp.eq.s32 	%p274, %r1458, 0;
	@%p274 bra 	$L__BB32_344;
	shl.b32 	%r876, %r276, 2;
	mov.u32 	%r877, _ZZN3cub18CUB_300001_SM_10006detail6select23DeviceSelectSweepKernelINS2_10policy_hubIjbiLb0ELNS0_10SelectImplE0EE10Policy1000EN6thrust24THRUST_300001_SM_1000_NS17counting_iteratorIjNS9_11use_defaultESB_SB_EENS9_18transform_iteratorI9NonZeroOpIsEPKsSB_SB_EEPjSJ_NS0_13ScanTileStateIiLb1EEENS0_8NullTypeESM_iNS2_19streaming_context_tIlLb1EEELS5_0EEEvT0_T1_T2_T3_T4_T5_T6_T7_iT8_NS1_7vsmem_tEE19static_temp_storage;
	add.s32 	%r878, %r877, %r876;
	st.shared.u32 	[%r878], %r211;
$L__BB32_344:
	bar.sync 	0;
	setp.ge.u32 	%p275, %r1461, %r1499;
	@%p275 bra 	$L__BB32_509;
	ld.param.u32 	%r1418, [_ZN3cub18CUB_300001_SM_10006detail6select23DeviceSelectSweepKernelINS2_10policy_hubIjbiLb0ELNS0_10SelectImplE0EE10Policy1000EN6thrust24THRUST_300001_SM_1000_NS17counting_iteratorIjNS9_11use_defaultESB_SB_EENS9_18transform_iteratorI9NonZeroOpIsEPKsSB_SB_EEPjSJ_NS0_13ScanTileStateIiLb1EEENS0_8NullTypeESM_iNS2_19streaming_context_tIlLb1EEELS5_0EEEvT0_T1_T2_T3_T4_T5_T6_T7_iT8_NS1_7vsmem_tE_param_7];
	mov.u64 	%rd387, %rd194;
	ld.param.u8 	%rs34, [%rd387];
	ld.param.u64 	%rd388, [%rd387+24];
	cvta.to.global.u64 	%rd98, %rd388;
	add.s32 	%r879, %r248, %r249;
	add.s32 	%r880, %r879, %r250;
	add.s32 	%r881, %r880, %r251;
	add.s32 	%r882, %r881, %r252;
	add.s32 	%r883, %r882, %r253;
	add.s32 	%r884, %r883, %r254;
	add.s32 	%r885, %r884, %r255;
	add.s32 	%r886, %r885, %r256;
	add.s32 	%r887, %r886, %r257;
	add.s32 	%r888, %r887, %r258;
	add.s32 	%r889, %r888, %r259;
	add.s32 	%r890, %r889, %r260;
	add.s32 	%r891, %r890, %r261;
	add.s32 	%r892, %r891, %r262;
	add.s32 	%r893, %r892, %r247;
	add.s32 	%r894, %r893, %r1418;
	sub.s32 	%r895, %r894, %r1461;
	add.s32 	%r278, %r895, -7169;
	and.b32  	%r896, %r278, 1536;
	setp.eq.s32 	%p276, %r896, 1536;
	@%p276 bra 	$L__BB32_350;
	cvt.u64.u32 	%rd681, %r1461;
	shl.b32 	%r897, %r1461, 2;
	mov.u32 	%r898, _ZZN3cub18CUB_300001_SM_10006detail6select23DeviceSelectSweepKernelINS2_10policy_hubIjbiLb0ELNS0_10SelectImplE0EE10Policy1000EN6thrust24THRUST_300001_SM_1000_NS17counting_iteratorIjNS9_11use_defaultESB_SB_EENS9_18transform_iteratorI9NonZeroOpIsEPKsSB_SB_EEPjSJ_NS0_13ScanTileStateIiLb1EEENS0_8NullTypeESM_iNS2_19streaming_context_tIlLb1EEELS5_0EEEvT0_T1_T2_T3_T4_T5_T6_T7_iT8_NS1_7vsmem_tEE19static_temp_storage;
	add.s32 	%r1460, %r898, %r897;
	shr.u32 	%r899, %r278, 9;
	add.s32 	%r900, %r899, 1;
	and.b32  	%r901, %r900, 3;
	neg.s32 	%r1459, %r901;
$L__BB32_347:
	.pragma "nounroll";
	setp.ne.s16 	%p277, %rs34, 0;
	ld.shared.u32 	%r283, [%r1460];
	mov.b64 	%rd682, 0;
	@%p277 bra 	$L__BB32_349;
	ld.global.u64 	%rd682, [%rd98];
$L__BB32_349:
	add.s64 	%rd390, %rd682, %rd681;
	shl.b64 	%rd391, %rd390, 2;
	add.s64 	%rd392, %rd2, %rd391;
	st.global.u32 	[%rd392], %r283;
	add.s64 	%rd681, %rd681, 512;
	cvt.u32.u64 	%r1461, %rd681;
	add.s32 	%r1460, %r1460, 2048;
	add.s32 	%r1459, %r1459, 1;
	setp.ne.s32 	%p278, %r1459, 0;
	@%p278 bra 	$L__BB32_347;
$L__BB32_350:
	setp.lt.u32 	%p279, %r278, 1536;
	@%p279 bra 	$L__BB32_509;
	mul.wide.u32 	%rd394, %r1461, 4;
	add.s64 	%rd104, %rd2, %rd394;
	shl.b32 	%r902, %r1461, 2;
	mov.u32 	%r903, _ZZN3cub18CUB_300001_SM_10006detail6select23DeviceSelectSweepKernelINS2_10policy_hubIjbiLb0ELNS0_10SelectImplE0EE10Policy1000EN6thrust24THRUST_300001_SM_1000_NS17counting_iteratorIjNS9_11use_defaultESB_SB_EENS9_18transform_iteratorI9NonZeroOpIsEPKsSB_SB_EEPjSJ_NS0_13ScanTileStateIiLb1EEENS0_8NullTypeESM_iNS2_19streaming_context_tIlLb1EEELS5_0EEEvT0_T1_T2_T3_T4_T5_T6_T7_iT8_NS1_7vsmem_tEE19static_temp_storage;
	add.s32 	%r904, %r902, %r903;
	add.s32 	%r1462, %r904, 4096;
	mov.b64 	%rd683, 0;
$L__BB32_352:
	setp.ne.s16 	%p280, %rs34, 0;
	ld.shared.u32 	%r291, [%r1462+-4096];
	mov.b64 	%rd684, 0;
	@%p280 bra 	$L__BB32_354;
	ld.global.u64 	%rd684, [%rd98];
$L__BB32_354:
	setp.ne.s16 	%p281, %rs34, 0;
	shl.b64 	%rd397, %rd684, 2;
	add.s64 	%rd398, %rd683, %rd397;
	add.s64 	%rd399, %rd104, %rd398;
	st.global.u32 	[%rd399], %r291;
	ld.shared.u32 	%r292, [%r1462+-2048];
	mov.b64 	%rd685, 0;
	@%p281 bra 	$L__BB32_356;
	ld.global.u64 	%rd685, [%rd98];
$L__BB32_356:
	setp.ne.s16 	%p282, %rs34, 0;
	shl.b64 	%rd401, %rd685, 2;
	add.s64 	%rd402, %rd683, %rd401;
	add.s64 	%rd403, %rd104, %rd402;
	st.global.u32 	[%rd403+2048], %r292;
	ld.shared.u32 	%r293, [%r1462];
	mov.b64 	%rd686, 0;
	@%p282 bra 	$L__BB32_358;
	ld.global.u64 	%rd686, [%rd98];
$L__BB32_358:
	setp.ne.s16 	%p283, %rs34, 0;
	shl.b64 	%rd405, %rd686, 2;
	add.s64 	%rd406, %rd683, %rd405;
	add.s64 	%rd407, %rd104, %rd406;
	st.global.u32 	[%rd407+4096], %r293;
	ld.shared.u32 	%r294, [%r1462+2048];
	mov.b64 	%rd687, 0;
	@%p283 bra 	$L__BB32_360;
	ld.global.u64 	%rd687, [%rd98];
$L__BB32_360:
	shl.b64 	%rd408, %rd687, 2;
	add.s64 	%rd409, %rd683, %rd408;
	add.s64 	%rd410, %rd104, %rd409;
	st.global.u32 	[%rd410+6144], %r294;
	add.s32 	%r1461, %r1461, 2048;
	add.s64 	%rd683, %rd683, 8192;
	add.s32 	%r1462, %r1462, 8192;
	setp.lt.s32 	%p284, %r1461, %r1499;
	@%p284 bra 	$L__BB32_352;
	bra.uni 	$L__BB32_509;
$L__BB32_361:
	ld.param.u8 	%rs37, [%rd1];
	setp.eq.s16 	%p3, %rs37, 0;
	ld.param.u64 	%rd197, [%rd1+16];
	cvt.u32.u64 	%r453, %rd197;
	selp.b32 	%r454, %r453, 0, %p3;
	mov.u32 	%r1495, %tid.x;
	mul.lo.s32 	%r455, %r1495, 14;
	add.s32 	%r456, %r1, %r3;
	add.s32 	%r457, %r456, %r454;
	setp.ge.s32 	%p4, %r455, %r183;
	add.s32 	%r298, %r457, %r455;
	or.b32  	%r299, %r455, 1;
	add.s32 	%r300, %r298, 1;
	add.s32 	%r301, %r455, 2;
	add.s32 	%r302, %r298, 2;
	add.s32 	%r303, %r455, 3;
	add.s32 	%r304, %r298, 3;
	add.s32 	%r305, %r455, 4;
	add.s32 	%r306, %r298, 4;
	add.s32 	%r307, %r455, 5;
	add.s32 	%r308, %r298, 5;
	add.s32 	%r309, %r455, 6;
	add.s32 	%r310, %r298, 6;
	add.s32 	%r311, %r455, 7;
	add.s32 	%r312, %r298, 7;
	add.s32 	%r313, %r455, 8;
	add.s32 	%r314, %r298, 8;
	add.s32 	%r315, %r455, 9;
	add.s32 	%r316, %r298, 9;
	add.s32 	%r317, %r455, 10;
	add.s32 	%r318, %r298, 10;
	add.s32 	%r319, %r455, 11;
	add.s32 	%r320, %r298, 11;
	add.s32 	%r321, %r455, 12;
	add.s32 	%r322, %r298, 12;
	add.s32 	%r323, %r455, 13;
	add.s32 	%r324, %r298, 13;
	bar.sync 	0;
	selp.b64 	%rd198, %rd197, 0, %p3;
	cvt.s64.s32 	%rd199, %r3;
	add.s64 	%rd200, %rd198, %rd199;
	cvt.u64.u32 	%rd201, %r455;
	add.s64 	%rd202, %rd200, %rd201;
	shl.b64 	%rd203, %rd202, 1;
	add.s64 	%rd143, %rd4, %rd203;
	mov.b32 	%r1464, 1;
	@%p4 bra 	$L__BB32_363;
	ld.global.u16 	%rs38, [%rd143];
	setp.ne.s16 	%p5, %rs38, 0;
	selp.u32 	%r1464, 1, 0, %p5;
$L__BB32_363:
	setp.ge.s32 	%p6, %r299, %r183;
	mov.b32 	%r1465, 1;
	@%p6 bra 	$L__BB32_365;
	ld.global.u16 	%rs39, [%rd143+2];
	setp.ne.s16 	%p7, %rs39, 0;
	selp.u32 	%r1465, 1, 0, %p7;
$L__BB32_365:
	setp.ge.s32 	%p8, %r301, %r183;
	mov.b32 	%r1466, 1;
	@%p8 bra 	$L__BB32_367;
	ld.global.u16 	%rs40, [%rd143+4];
	setp.ne.s16 	%p9, %rs40, 0;
	selp.u32 	%r1466, 1, 0, %p9;
$L__BB32_367:
	setp.ge.s32 	%p10, %r303, %r183;
	mov.b32 	%r1467, 1;
	@%p10 bra 	$L__BB32_369;
	ld.global.u16 	%rs41, [%rd143+6];
	setp.ne.s16 	%p11, %rs41, 0;
	selp.u32 	%r1467, 1, 0, %p11;
$L__BB32_369:
	setp.ge.s32 	%p12, %r305, %r183;
	mov.b32 	%r1468, 1;
	@%p12 bra 	$L__BB32_371;
	ld.global.u16 	%rs42, [%rd143+8];
	setp.ne.s16 	%p13, %rs42, 0;
	selp.u32 	%r1468, 1, 0, %p13;
$L__BB32_371:
	setp.ge.s32 	%p14, %r307, %r183;
	mov.b32 	%r1469, 1;
	@%p14 bra 	$L__BB32_373;
	ld.global.u16 	%rs43, [%rd143+10];
	setp.ne.s16 	%p15, %rs43, 0;
	selp.u32 	%r1469, 1, 0, %p15;
$L__BB32_373:
	setp.ge.s32 	%p16, %r309, %r183;
	mov.b32 	%r1470, 1;
	@%p16 bra 	$L__BB32_375;
	ld.global.u16 	%rs44, [%rd143+12];
	setp.ne.s16 	%p17, %rs44, 0;
	selp.u32 	%r1470, 1, 0, %p17;
$L__BB32_375:
	setp.ge.s32 	%p18, %r311, %r183;
	mov.b32 	%r1471, 1;
	@%p18 bra 	$L__BB32_377;
	ld.global.u16 	%rs45, [%rd143+14];
	setp.ne.s16 	%p19, %rs45, 0;
	selp.u32 	%r1471, 1, 0, %p19;
$L__BB32_377:
	setp.ge.s32 	%p20, %r313, %r183;
	mov.b32 	%r1472, 1;
	@%p20 bra 	$L__BB32_379;
	ld.global.u16 	%rs46, [%rd143+16];
	setp.ne.s16 	%p21, %rs46, 0;
	selp.u32 	%r1472, 1, 0, %p21;
$L__BB32_379:
	setp.ge.s32 	%p22, %r315, %r183;
	mov.b32 	%r1473, 1;
	@%p22 bra 	$L__BB32_381;
	ld.global.u16 	%rs47, [%rd143+18];
	setp.ne.s16 	%p23, %rs47, 0;
	selp.u32 	%r1473, 1, 0, %p23;
$L__BB32_381:
	setp.ge.s32 	%p24, %r317, %r183;
	mov.b32 	%r1474, 1;
	@%p24 bra 	$L__BB32_383;
	ld.global.u16 	%rs48, [%rd143+20];
	setp.ne.s16 	%p25, %rs48, 0;
	selp.u32 	%r1474, 1, 0, %p25;
$L__BB32_383:
	setp.ge.s32 	%p26, %r319, %r183;
	mov.b32 	%r1475, 1;
	@%p26 bra 	$L__BB32_385;
	ld.global.u16 	%rs49, [%rd143+22];
	setp.ne.s16 	%p27, %rs49, 0;
	selp.u32 	%r1475, 1, 0, %p27;
$L__BB32_385:
	setp.ge.s32 	%p28, %r321, %r183;
	mov.b32 	%r1476, 1;
	@%p28 bra 	$L__BB32_387;
	ld.global.u16 	%rs50, [%rd143+24];
	setp.ne.s16 	%p29, %rs50, 0;
	selp.u32 	%r1476, 1, 0, %p29;
$L__BB32_387:
	setp.ge.s32 	%p30, %r323, %r183;
	mov.b32 	%r1477, 1;
	@%p30 bra 	$L__BB32_389;
	ld.global.u16 	%rs51, [%rd143+26];
	setp.ne.s16 	%p31, %rs51, 0;
	selp.u32 	%r1477, 1, 0, %p31;
$L__BB32_389:
	bar.sync 	0;
	add.s32 	%r502, %r1465, %r1464;
	add.s32 	%r503, %r1466, %r502;
	add.s32 	%r504, %r1467, %r503;
	add.s32 	%r505, %r1468, %r504;
	add.s32 	%r506, %r1469, %r505;
	add.s32 	%r507, %r1470, %r506;
	add.s32 	%r508, %r1471, %r507;
	add.s32 	%r509, %r1472, %r508;
	add.s32 	%r510, %r1473, %r509;
	add.s32 	%r511, %r1474, %r510;
	add.s32 	%r512, %r1475, %r511;
	add.s32 	%r513, %r1476, %r512;
	add.s32 	%r476, %r1477, %r513;
	shr.u32 	%r354, %r1495, 5;
	// begin inline asm
	mov.u32 %r471, %laneid;
	// end inline asm
	mov.b32 	%r474, 1;
	mov.b32 	%r499, 0;
	mov.b32 	%r501, -1;
	// begin inline asm
	{  .reg .s32 r0;  .reg .pred p;  shfl.sync.up.b32 r0|p, %r476, %r474, %r499, %r501;  @p add.s32 r0, r0, %r476;  mov.s32 %r472, r0;}
	// end inline asm
	mov.b32 	%r480, 2;
	// begin inline asm
	{  .reg .s32 r0;  .reg .pred p;  shfl.sync.up.b32 r0|p, %r472, %r480, %r499, %r501;  @p add.s32 r0, r0, %r472;  mov.s32 %r478, r0;}
	// end inline asm
	mov.b32 	%r486, 4;
	// begin inline asm
	{  .reg .s32 r0;  .reg .pred p;  shfl.sync.up.b32 r0|p, %r478, %r486, %r499, %r501;  @p add.s32 r0, r0, %r478;  mov.s32 %r484, r0;}
	// end inline asm
	mov.b32 	%r492, 8;
	// begin inline asm
	{  .reg .s32 r0;  .reg .pred p;  shfl.sync.up.b32 r0|p, %r484, %r492, %r499, %r501;  @p add.s32 r0, r0, %r484;  mov.s32 %r490, r0;}
	// end inline asm
	mov.b32 	%r498, 16;
	// begin inline asm
	{  .reg .s32 r0;  .reg .pred p;  shfl.sync.up.b32 r0|p, %r490, %r498, %r499, %r501;  @p add.s32 r0, r0, %r490;  mov.s32 %r496, r0;}
	// end inline asm
	setp.ne.s32 	%p32, %r471, 31;
	@%p32 bra 	$L__BB32_391;
	shl.b32 	%r514, %r354, 2;
	mov.u32 	%r515, _ZZN3cub18CUB_300001_SM_10006detail6select23DeviceSelectSweepKernelINS2_10policy_hubIjbiLb0ELNS0_10SelectImplE0EE10Policy1000EN6thrust24THRUST_300001_SM_1000_NS17counting_iteratorIjNS9_11use_defaultESB_SB_EENS9_18transform_iteratorI9NonZeroOpIsEPKsSB_SB_EEPjSJ_NS0_13ScanTileStateIiLb1EEENS0_8NullTypeESM_iNS2_19streaming_context_tIlLb1EEELS5_0EEEvT0_T1_T2_T3_T4_T5_T6_T7_iT8_NS1_7vsmem_tEE19static_temp_storage;
	add.s32 	%r516, %r515, %r514;
	st.shared.u32 	[%r516], %r496;
$L__BB32_391:
	sub.s32 	%r517, %r496, %r476;
	bar.sync 	0;
	ld.shared.v4.u32 	{%r518, %r519, %r520, %r521}, [_ZZN3cub18CUB_300001_SM_10006detail6select23DeviceSelectSweepKernelINS2_10policy_hubIjbiLb0ELNS0_10SelectImplE0EE10Policy1000EN6thrust24THRUST_300001_SM_1000_NS17counting_iteratorIjNS9_11use_defaultESB_SB_EENS9_18transform_iteratorI9NonZeroOpIsEPKsSB_SB_EEPjSJ_NS0_13ScanTileStateIiLb1EEENS0_8NullTypeESM_iNS2_19streaming_context_tIlLb1EEELS5_0EEEvT0_T1_T2_T3_T4_T5_T6_T7_iT8_NS1_7vsmem_tEE19static_temp_storage];
	add.s32 	%r522, %r519, %r518;
	setp.eq.s32 	%p33, %r354, 2;
	selp.b32 	%r523, %r522, %r518, %p33;
	add.s32 	%r524, %r522, %r520;
	setp.eq.s32 	%p34, %r354, 3;
	selp.b32 	%r525, %r524, %r523, %p34;
	add.s32 	%r526, %r524, %r521;
	setp.eq.s32 	%p35, %r354, 4;
	selp.b32 	%r527, %r526, %r525, %p35;
	ld.shared.v4.u32 	{%r528, %r529, %r530, %r531}, [_ZZN3cub18CUB_300001_SM_10006detail6select23DeviceSelectSweepKernelINS2_10policy_hubIjbiLb0ELNS0_10SelectImplE0EE10Policy1000EN6thrust24THRUST_300001_SM_1000_NS17counting_iteratorIjNS9_11use_defaultESB_SB_EENS9_18transform_iteratorI9NonZeroOpIsEPKsSB_SB_EEPjSJ_NS0_13ScanTileStateIiLb1EEENS0_8NullTypeESM_iNS2_19streaming_context_tIlLb1EEELS5_0EEEvT0_T1_T2_T3_T4_T5_T6_T7_iT8_NS1_7vsmem_tEE19static_temp_storage+16];
	add.s32 	%r532, %r526, %r528;
	setp.eq.s32 	%p36, %r354, 5;
	selp.b32 	%r533, %r532, %r527, %p36;
	add.s32 	%r534, %r532, %r529;
	setp.eq.s32 	%p37, %r354, 6;
	selp.b32 	%r535, %r534, %r533, %p37;
	add.s32 	%r536, %r534, %r530;
	setp.eq.s32 	%p38, %r354, 7;
	selp.b32 	%r537, %r536, %r535, %p38;
	add.s32 	%r538, %r536, %r531;
	setp.eq.s32 	%p39, %r354, 8;
	selp.b32 	%r539, %r538, %r537, %p39;
	ld.shared.v4.u32 	{%r540, %r541, %r542, %r543}, [_ZZN3cub18CUB_300001_SM_10006detail6select23DeviceSelectSweepKernelINS2_10policy_hubIjbiLb0ELNS0_10SelectImplE0EE10Policy1000EN6thrust24THRUST_300001_SM_1000_NS17counting_iteratorIjNS9_11use_defaultESB_SB_EENS9_18transform_iteratorI9NonZeroOpIsEPKsSB_SB_EEPjSJ_NS0_13ScanTileStateIiLb1EEENS0_8NullTypeESM_iNS2_19streaming_context_tIlLb1EEELS5_0EEEvT0_T1_T2_T3_T4_T5_T6_T7_iT8_NS1_7vsmem_tEE19static_temp_storage+32];
	add.s32 	%r544, %r538, %r540;
	setp.eq.s32 	%p40, %r354, 9;
	selp.b32 	%r545, %r544, %r539, %p40;
	add.s32 	%r546, %r544, %r541;
	setp.eq.s32 	%p41, %r354, 10;
	selp.b32 	%r547, %r546, %r545, %p41;
	add.s32 	%r548, %r546, %r542;
	setp.eq.s32 	%p42, %r354, 11;
	selp.b32 	%r549, %r548, %r547, %p42;
	add.s32 	%r550, %r548, %r543;
	setp.eq.s32 	%p43, %r354, 12;
	selp.b32 	%r551, %r550, %r549, %p43;
	ld.shared.v4.u32 	{%r552, %r553, %r554, %r555}, [_ZZN3cub18CUB_300001_SM_10006detail6select23DeviceSelectSweepKernelINS2_10policy_hubIjbiLb0ELNS0_10SelectImplE0EE10Policy1000EN6thrust24THRUST_300001_SM_1000_NS17counting_iteratorIjNS9_11use_defaultESB_SB_EENS9_18transform_iteratorI9NonZeroOpIsEPKsSB_SB_EEPjSJ_NS0_13ScanTileStateIiLb1EEENS0_8NullTypeESM_iNS2_19streaming_context_tIlLb1EEELS5_0EEEvT0_T1_T2_T3_T4_T5_T6_T7_iT8_NS1_7vsmem_tEE19static_temp_storage+48];
	add.s32 	%r556, %r550, %r552;
	setp.eq.s32 	%p44, %r354, 13;
	selp.b32 	%r557, %r556, %r551, %p44;
	add.s32 	%r558, %r556, %r553;
	setp.eq.s32 	%p45, %r354, 14;
	selp.b32 	%r559, %r558, %r557, %p45;
	add.s32 	%r560, %r558, %r554;
	setp.eq.s32 	%p46, %r354, 15;
	selp.b32 	%r561, %r560, %r559, %p46;
	add.s32 	%r357, %r560, %r555;
	setp.gt.u32 	%p47, %r1495, 31;
	setp.lt.u32 	%p48, %r1495, 32;
	setp.eq.s32 	%p49, %r471, 0;
	selp.b32 	%r562, 0, %r517, %p49;
	add.s32 	%r1491, %r561, %r562;
	selp.b32 	%r359, %r517, %r1491, %p48;
	@%p47 bra 	$L__BB32_407;
	setp.ne.s32 	%p50, %r1495, 0;
	mul.wide.s32 	%rd204, %r1424, 8;
	add.s64 	%rd144, %rd3, %rd204;
	@%p50 bra 	$L__BB32_394;
	st.shared.u32 	[_ZZN3cub18CUB_300001_SM_10006detail6select23DeviceSelectSweepKernelINS2_10policy_hubIjbiLb0ELNS0_10SelectImplE0EE10Policy1000EN6thrust24THRUST_300001_SM_1000_NS17counting_iteratorIjNS9_11use_defaultESB_SB_EENS9_18transform_iteratorI9NonZeroOpIsEPKsSB_SB_EEPjSJ_NS0_13ScanTileStateIiLb1EEENS0_8NullTypeESM_iNS2_19streaming_context_tIlLb1EEELS5_0EEEvT0_T1_T2_T3_T4_T5_T6_T7_iT8_NS1_7vsmem_tEE19static_temp_storage+108], %r357;
	add.s64 	%rd205, %rd144, 256;
	mov.b32 	%r563, 100;
	// begin inline asm
	st.relaxed.gpu.v2.u32 [%rd205], {%r563, %r357};
	// end inline asm
$L__BB32_394:
	not.b32 	%r569, %r1495;
	add.s32 	%r1486, %r1424, %r569;
	mov.b32 	%r565, 675;
	// begin inline asm
	nanosleep.u32 %r565;
	// end inline asm
	mul.wide.s32 	%rd207, %r1486, 8;
	add.s64 	%rd208, %rd3, %rd207;
	add.s64 	%rd206, %rd208, 256;
	// begin inline asm
	ld.relaxed.gpu.v2.u32 {%r1488, %r1480}, [%rd206];
	// end inline asm
	mov.b32 	%r1481, 422;
$L__BB32_395:
	setp.eq.s32 	%p51, %r1488, 99;
	mov.b32 	%r570, -1;
	vote.sync.any.pred 	%p52, %p51, %r570;
	not.pred 	%p53, %p52;
	@%p53 bra 	$L__BB32_397;
	mul.lo.s32 	%r739, %r1424, 16807;
	and.b32  	%r1424, %r739, 2147483647;
	add.s32 	%r740, %r1481, 1;
	rem.u32 	%r736, %r1424, %r740;
	// begin inline asm
	nanosleep.u32 %r736;
	// end inline asm
	shr.u32 	%r1481, %r1481, 1;
	// begin inline asm
	ld.relaxed.gpu.v2.u32 {%r1488, %r1480}, [%rd206];
	// end inline asm
	bra.uni 	$L__BB32_395;
$L__BB32_397:
	setp.eq.s32 	%p54, %r1488, 101;
	mov.b32 	%r597, -1;
	vote.sync.ballot.b32 	%r599, %p54, %r597;
	// begin inline asm
	mov.u32 %r572, %lanemask_ge;
	// end inline asm
	and.b32  	%r600, %r599, %r572;
	or.b32  	%r601, %r600, -2147483648;
	add.s32 	%r602, %r601, -1;
	not.b32 	%r603, %r601;
	and.b32  	%r604, %r603, %r602;
	popc.b32 	%r576, %r604;
	mov.b32 	%r575, 1;
	// begin inline asm
	shfl.sync.down.b32 %r573, %r1480, %r575, %r576, %r597;
	// end inline asm
	setp.lt.s32 	%p56, %r471, %r576;
	selp.b32 	%r605, %r573, 0, %p56;
	add.s32 	%r579, %r605, %r1480;
	mov.b32 	%r580, 2;
	// begin inline asm
	shfl.sync.down.b32 %r578, %r579, %r580, %r576, %r597;
	// end inline asm
	add.s32 	%r374, %r471, 2;
	setp.gt.s32 	%p57, %r374, %r576;
	selp.b32 	%r606, 0, %r578, %p57;
	add.s32 	%r584, %r579, %r606;
	mov.b32 	%r585, 4;
	// begin inline asm
	shfl.sync.down.b32 %r583, %r584, %r585, %r576, %r597;
	// end inline asm
	add.s32 	%r375, %r471, 4;
	setp.gt.s32 	%p58, %r375, %r576;
	selp.b32 	%r607, 0, %r583, %p58;
	add.s32 	%r589, %r584, %r607;
	mov.b32 	%r590, 8;
	// begin inline asm
	shfl.sync.down.b32 %r588, %r589, %r590, %r576, %r597;
	// end inline asm
	add.s32 	%r376, %r471, 8;
	setp.gt.s32 	%p59, %r376, %r576;
	selp.b32 	%r608, 0, %r588, %p59;
	add.s32 	%r594, %r589, %r608;
	mov.b32 	%r595, 16;
	// begin inline asm
	shfl.sync.down.b32 %r593, %r594, %r595, %r576, %r597;
	// end inline asm
	add.s32 	%r377, %r471, 16;
	setp.gt.s32 	%p60, %r377, %r576;
	selp.b32 	%r609, 0, %r593, %p60;
	add.s32 	%r1484, %r594, %r609;
	add.s64 	%rd146, %rd3, 256;
	mov.b32 	%r1482, 422;
$L__BB32_398:
	setp.ne.s32 	%p61, %r1488, 101;
	mov.b32 	%r610, -1;
	vote.sync.all.pred 	%p62, %p61, %r610;
	not.pred 	%p63, %p62;
	@%p63 bra 	$L__BB32_403;
	shr.u32 	%r1482, %r1482, 1;
	mul.wide.s32 	%rd304, %r1486, 8;
	add.s64 	%rd305, %rd146, %rd304;
	add.s64 	%rd303, %rd305, -256;
	// begin inline asm
	ld.relaxed.gpu.v2.u32 {%r1488, %r1489}, [%rd303];
	// end inline asm
	mov.u32 	%r1490, %r1482;
$L__BB32_400:
	setp.eq.s32 	%p148, %r1488, 99;
	mov.b32 	%r692, -1;
	vote.sync.any.pred 	%p149, %p148, %r692;
	not.pred 	%p150, %p149;
	@%p150 bra 	$L__BB32_402;
	mul.lo.s32 	%r734, %r1424, 16807;
	and.b32  	%r1424, %r734, 2147483647;
	add.s32 	%r735, %r1490, 1;
	rem.u32 	%r731, %r1424, %r735;
	// begin inline asm
	nanosleep.u32 %r731;
	// end inline asm
	shr.u32 	%r1490, %r1490, 1;
	// begin inline asm
	ld.relaxed.gpu.v2.u32 {%r1488, %r1489}, [%rd303];
	// end inline asm
	bra.uni 	$L__BB32_400;
$L__BB32_402:
	setp.eq.s32 	%p151, %r1488, 101;
	mov.b32 	%r718, -1;
	vote.sync.ballot.b32 	%r719, %p151, %r718;
	and.b32  	%r720, %r719, %r572;
	or.b32  	%r721, %r720, -2147483648;
	add.s32 	%r722, %r721, -1;
	not.b32 	%r723, %r721;
	and.b32  	%r724, %r723, %r722;
	popc.b32 	%r697, %r724;
	mov.b32 	%r696, 1;
	// begin inline asm
	shfl.sync.down.b32 %r694, %r1489, %r696, %r697, %r718;
	// end inline asm
	setp.lt.s32 	%p153, %r471, %r697;
	selp.b32 	%r725, %r694, 0, %p153;
	add.s32 	%r700, %r725, %r1489;
	mov.b32 	%r701, 2;
	// begin inline asm
	shfl.sync.down.b32 %r699, %r700, %r701, %r697, %r718;
	// end inline asm
	setp.gt.s32 	%p154, %r374, %r697;
	selp.b32 	%r726, 0, %r699, %p154;
	add.s32 	%r705, %r700, %r726;
	mov.b32 	%r706, 4;
	// begin inline asm
	shfl.sync.down.b32 %r704, %r705, %r706, %r697, %r718;
	// end inline asm
	setp.gt.s32 	%p155, %r375, %r697;
	selp.b32 	%r727, 0, %r704, %p155;
	add.s32 	%r710, %r705, %r727;
	mov.b32 	%r711, 8;
	// begin inline asm
	shfl.sync.down.b32 %r709, %r710, %r711, %r697, %r718;
	// end inline asm
	setp.gt.s32 	%p156, %r376, %r697;
	selp.b32 	%r728, 0, %r709, %p156;
	add.s32 	%r715, %r710, %r728;
	mov.b32 	%r716, 16;
	// begin inline asm
	shfl.sync.down.b32 %r714, %r715, %r716, %r697, %r718;
	// end inline asm
	setp.gt.s32 	%p157, %r377, %r697;
	selp.b32 	%r729, 0, %r714, %p157;
	add.s32 	%r730, %r729, %r1484;
	add.s32 	%r1484, %r730, %r715;
	add.s32 	%r1486, %r1486, -32;
	bra.uni 	$L__BB32_398;
$L__BB32_403:
	setp.ne.s32 	%p64, %r1495, 0;
	@%p64 bra 	$L__BB32_405;
	add.s32 	%r613, %r1484, %r357;
	add.s64 	%rd209, %rd144, 256;
	mov.b32 	%r612, 101;
	// begin inline asm
	st.relaxed.gpu.v2.u32 [%rd209], {%r612, %r613};
	// end inline asm
	st.shared.u32 	[_ZZN3cub18CUB_300001_SM_10006detail6select23DeviceSelectSweepKernelINS2_10policy_hubIjbiLb0ELNS0_10SelectImplE0EE10Policy1000EN6thrust24THRUST_300001_SM_1000_NS17counting_iteratorIjNS9_11use_defaultESB_SB_EENS9_18transform_iteratorI9NonZeroOpIsEPKsSB_SB_EEPjSJ_NS0_13ScanTileStateIiLb1EEENS0_8NullTypeESM_iNS2_19streaming_context_tIlLb1EEELS5_0EEEvT0_T1_T2_T3_T4_T5_T6_T7_iT8_NS1_7vsmem_tEE19static_temp_storage+100], %r1484;
	st.shared.u32 	[_ZZN3cub18CUB_300001_SM_10006detail6select23DeviceSelectSweepKernelINS2_10policy_hubIjbiLb0ELNS0_10SelectImplE0EE10Policy1000EN6thrust24THRUST_300001_SM_1000_NS17counting_iteratorIjNS9_11use_defaultESB_SB_EENS9_18transform_iteratorI9NonZeroOpIsEPKsSB_SB_EEPjSJ_NS0_13ScanTileStateIiLb1EEENS0_8NullTypeESM_iNS2_19streaming_context_tIlLb1EEELS5_0EEEvT0_T1_T2_T3_T4_T5_T6_T7_iT8_NS1_7vsmem_tEE19static_temp_storage+104], %r613;
$L__BB32_405:
	setp.ne.s32 	%p65, %r471, 0;
	mov.u32 	%r1491, %r359;
	@%p65 bra 	$L__BB32_407;
	st.shared.u32 	[_ZZN3cub18CUB_300001_SM_10006detail6select23DeviceSelectSweepKernelINS2_10policy_hubIjbiLb0ELNS0_10SelectImplE0EE10Policy1000EN6thrust24THRUST_300001_SM_1000_NS17counting_iteratorIjNS9_11use_defaultESB_SB_EENS9_18transform_iteratorI9NonZeroOpIsEPKsSB_SB_EEPjSJ_NS0_13ScanTileStateIiLb1EEENS0_8NullTypeESM_iNS2_19streaming_context_tIlLb1EEELS5_0EEEvT0_T1_T2_T3_T4_T5_T6_T7_iT8_NS1_7vsmem_tEE19static_temp_storage+80], %r1484;
	mov.u32 	%r1491, %r1484;
$L__BB32_407:
	mov.u64 	%rd148, %rd194;
	bar.sync 	0;
	setp.eq.s32 	%p66, %r1495, 0;
	ld.shared.u32 	%r614, [_ZZN3cub18CUB_300001_SM_10006detail6select23DeviceSelectSweepKernelINS2_10policy_hubIjbiLb0ELNS0_10SelectImplE0EE10Policy1000EN6thrust24THRUST_300001_SM_1000_NS17counting_iteratorIjNS9_11use_defaultESB_SB_EENS9_18transform_iteratorI9NonZeroOpIsEPKsSB_SB_EEPjSJ_NS0_13ScanTileStateIiLb1EEENS0_8NullTypeESM_iNS2_19streaming_context_tIlLb1EEELS5_0EEEvT0_T1_T2_T3_T4_T5_T6_T7_iT8_NS1_7vsmem_tEE19static_temp_storage+80];
	selp.b32 	%r615, 0, %r614, %p66;
	add.s32 	%r400, %r615, %r1491;
	add.s32 	%r401, %r400, %r1464;
	add.s32 	%r402, %r502, %r400;
	add.s32 	%r403, %r402, %r1466;
	add.s32 	%r404, %r403, %r1467;
	add.s32 	%r405, %r404, %r1468;
	add.s32 	%r406, %r405, %r1469;
	add.s32 	%r407, %r406, %r1470;
	add.s32 	%r408, %r407, %r1471;
	add.s32 	%r409, %r408, %r1472;
	add.s32 	%r410, %r409, %r1473;
	add.s32 	%r411, %r410, %r1474;
	add.s32 	%r412, %r411, %r1475;
	add.s32 	%r413, %r412, %r1476;
	ld.shared.v2.u32 	{%r617, %r414}, [_ZZN3cub18CUB_300001_SM_10006detail6select23DeviceSelectSweepKernelINS2_10policy_hubIjbiLb0ELNS0_10SelectImplE0EE10Policy1000EN6thrust24THRUST_300001_SM_1000_NS17counting_iteratorIjNS9_11use_defaultESB_SB_EENS9_18transform_iteratorI9NonZeroOpIsEPKsSB_SB_EEPjSJ_NS0_13ScanTileStateIiLb1EEENS0_8NullTypeESM_iNS2_19streaming_context_tIlLb1EEELS5_0EEEvT0_T1_T2_T3_T4_T5_T6_T7_iT8_NS1_7vsmem_tEE19static_temp_storage+104];
	ld.shared.u32 	%r415, [_ZZN3cub18CUB_300001_SM_10006detail6select23DeviceSelectSweepKernelINS2_10policy_hubIjbiLb0ELNS0_10SelectImplE0EE10Policy1000EN6thrust24THRUST_300001_SM_1000_NS17counting_iteratorIjNS9_11use_defaultESB_SB_EENS9_18transform_iteratorI9NonZeroOpIsEPKsSB_SB_EEPjSJ_NS0_13ScanTileStateIiLb1EEENS0_8NullTypeESM_iNS2_19streaming_context_tIlLb1EEELS5_0EEEvT0_T1_T2_T3_T4_T5_T6_T7_iT8_NS1_7vsmem_tEE19static_temp_storage+100];
	sub.s32 	%r618, 7168, %r183;
	sub.s32 	%r1499, %r617, %r618;
	sub.s32 	%r417, %r414, %r618;
	setp.gt.s32 	%p67, %r417, 512;
	@%p67 bra 	$L__BB32_464;
	ld.param.u8 	%rs35, [%rd148];
	ld.param.u64 	%rd210, [%rd148+24];
	cvta.to.global.u64 	%rd149, %rd210;
	setp.ne.s32 	%p68, %r1464, 0;
	setp.lt.s32 	%p69, %r400, %r1499;
	and.pred  	%p70, %p68, %p69;
	@%p70 bra 	$L__BB32_409;
	bra.uni 	$L__BB32_412;
$L__BB32_409:
	setp.ne.s16 	%p71, %rs35, 0;
	mov.b64 	%rd707, 0;
	@%p71 bra 	$L__BB32_411;
	ld.global.u64 	%rd707, [%rd149];
$L__BB32_411:
	cvt.s64.s32 	%rd212, %r400;
	add.s64 	%rd213, %rd707, %rd212;
	shl.b64 	%rd214, %rd213, 2;
	add.s64 	%rd215, %rd2, %rd214;
	st.global.u32 	[%rd215], %r298;
$L__BB32_412:
	setp.eq.s32 	%p72, %r1465, 0;
	setp.ge.s32 	%p73, %r401, %r1499;
	or.pred  	%p74, %p72, %p73;
	@%p74 bra 	$L__BB32_416;
	setp.ne.s16 	%p75, %rs35, 0;
	mov.b64 	%rd708, 0;
	@%p75 bra 	$L__BB32_415;
	ld.global.u64 	%rd708, [%rd149];
$L__BB32_415:
	cvt.s64.s32 	%rd217, %r401;
	add.s64 	%rd218, %rd708, %rd217;
	shl.b64 	%rd219, %rd218, 2;
	add.s64 	%rd220, %rd2, %rd219;
	st.global.u32 	[%rd220], %r300;
$L__BB32_416:
	setp.eq.s32 	%p76, %r1466, 0;
	setp.ge.s32 	%p77, %r402, %r1499;
	or.pred  	%p78, %p76, %p77;
	@%p78 bra 	$L__BB32_420;
	setp.ne.s16 	%p79, %rs35, 0;
	mov.b64 	%rd709, 0;
	@%p79 bra 	$L__BB32_419;
	ld.global.u64 	%rd709, [%rd149];
$L__BB32_419:
	cvt.s64.s32 	%rd222, %r402;
	add.s64 	%rd223, %rd709, %rd222;
	shl.b64 	%rd224, %rd223, 2;
	add.s64 	%rd225, %rd2, %rd224;
	st.global.u32 	[%rd225], %r302;
$L__BB32_420:
	setp.eq.s32 	%p80, %r1467, 0;
	setp.ge.s32 	%p81, %r403, %r1499;
	or.pred  	%p82, %p80, %p81;
	@%p82 bra 	$L__BB32_424;
	setp.ne.s16 	%p83, %rs35, 0;
	mov.b64 	%rd710, 0;
	@%p83 bra 	$L__BB32_423;
	ld.global.u64 	%rd710, [%rd149];
$L__BB32_423:
	cvt.s64.s32 	%rd227, %r403;
	add.s64 	%rd228, %rd710, %rd227;
	shl.b64 	%rd229, %rd228, 2;
	add.s64 	%rd230, %rd2, %rd229;
	st.global.u32 	[%rd230], %r304;
$L__BB32_424:
	setp.eq.s32 	%p84, %r1468, 0;
	setp.ge.s32 	%p85, %r404, %r1499;
	or.pred  	%p86, %p84, %p85;
	@%p86 bra 	$L__BB32_428;
	setp.ne.s16 	%p87, %rs35, 0;
	mov.b64 	%rd711, 0;
	@%p87 bra 	$L__BB32_427;
	ld.global.u64 	%rd711, [%rd149];
$L__BB32_427:
	cvt.s64.s32 	%rd232, %r404;
	add.s64 	%rd233, %rd711, %rd232;
	shl.b64 	%rd234, %rd233, 2;
	add.s64 	%rd235, %rd2, %rd234;
	st.global.u32 	[%rd235], %r306;
$L__BB32_428:
	setp.eq.s32 	%p88, %r1469, 0;
	setp.ge.s32 	%p89, %r405, %r1499;
	or.pred  	%p90, %p88, %p89;
	@%p90 bra 	$L__BB32_432;
	setp.ne.s16 	%p91, %rs35, 0;
	mov.b64 	%rd712, 0;
	@%p91 bra 	$L__BB32_431;
	ld.global.u64 	%rd712, [%rd149];
$L__BB32_431:
	cvt.s64.s32 	%rd237, %r405;
	add.s64 	%rd238, %rd712, %rd237;
	shl.b64 	%rd239, %rd238, 2;
	add.s64 	%rd240, %rd2, %rd239;
	st.global.u32 	[%rd240], %r308;
$L__BB32_432:
	setp.eq.s32 	%p92, %r1470, 0;
	setp.ge.s32 	%p93, %r406, %r1499;
	or.pred  	%p94, %p92, %p93;
	@%p94 bra 	$L__BB32_436;
	setp.ne.s16 	%p95, %rs35, 0;
	mov.b64 	%rd713, 0;
	@%p95 bra 	$L__BB32_435;
	ld.global.u64 	%rd713, [%rd149];
$L__BB32_435:
	cvt.s64.s32 	%rd242, %r406;
	add.s64 	%rd243, %rd713, %rd242;
	shl.b64 	%rd244, %rd243, 2;
	add.s64 	%rd245, %rd2, %rd244;
	st.global.u32 	[%rd245], %r310;
$L__BB32_436:
	setp.eq.s32 	%p96, %r1471, 0;
	setp.ge.s32 	%p97, %r407, %r1499;
	or.pred  	%p98, %p96, %p97;
	@%p98 bra 	$L__BB32_440;
	setp.ne.s16 	%p99, %rs35, 0;
	mov.b64 	%rd714, 0;
	@%p99 bra 	$L__BB32_439;
	ld.global.u64 	%rd714, [%rd149];
$L__BB32_439:
	cvt.s64.s32 	%rd247, %r407;
	add.s64 	%rd248, %rd714, %rd247;
	shl.b64 	%rd249, %rd248, 2;
	add.s64 	%rd250, %rd2, %rd249;
	st.global.u32 	[%rd250], %r312;
$L__BB32_440:
	setp.eq.s32 	%p100, %r1472, 0;
	setp.ge.s32 	%p101, %r408, %r1499;
	or.pred  	%p102, %p100, %p101;
	@%p102 bra 	$L__BB32_444;
	setp.ne.s16 	%p103, %rs35, 0;
	mov.b64 	%rd715, 0;
	@%p103 bra 	$L__BB32_443;
	ld.global.u64 	%rd715, [%rd149];
$L__BB32_443:
	cvt.s64.s32 	%rd252, %r408;
	add.s64 	%rd253, %rd715, %rd252;
	shl.b64 	%rd254, %rd253, 2;
	add.s64 	%rd255, %rd2, %rd254;
	st.global.u32 	[%rd255], %r314;
$L__BB32_444:
	setp.eq.s32 	%p104, %r1473, 0;
	setp.ge.s32 	%p105, %r409, %r1499;
	or.pred  	%p106, %p104, %p105;
	@%p106 bra 	$L__BB32_448;
	setp.ne.s16 	%p107, %rs35, 0;
	mov.b64 	%rd716, 0;
	@%p107 bra 	$L__BB32_447;
	ld.global.u64 	%rd716, [%rd149];
$L__BB32_447:
	cvt.s64.s32 	%rd257, %r409;
	add.s64 	%rd258, %rd716, %rd257;
	shl.b64 	%rd259, %rd258, 2;
	add.s64 	%rd260, %rd2, %rd259;
	st.global.u32 	[%rd260], %r316;
$L__BB32_448:
	setp.eq.s32 	%p108, %r1474, 0;
	setp.ge.s32 	%p109, %r410, %r1499;
	or.pred  	%p110, %p108, %p109;
	@%p110 bra 	$L__BB32_452;
	setp.ne.s16 	%p111, %rs35, 0;
	mov.b64 	%rd717, 0;
	@%p111 bra 	$L__BB32_451;
	ld.global.u64 	%rd717, [%rd149];
$L__BB32_451:
	cvt.s64.s32 	%rd262, %r410;
	add.s64 	%rd263, %rd717, %rd262;
	shl.b64 	%rd264, %rd263, 2;
	add.s64 	%rd265, %rd2, %rd264;
	st.global.u32 	[%rd265], %r318;
$L__BB32_452:
	setp.eq.s32 	%p112, %r1475, 0;
	setp.ge.s32 	%p113, %r411, %r1499;
	or.pred  	%p114, %p112, %p113;
	@%p114 bra 	$L__BB32_456;
	setp.ne.s16 	%p115, %rs35, 0;
	mov.b64 	%rd718, 0;
	@%p115 bra 	$L__BB32_455;
	ld.global.u64 	%rd718, [%rd149];
$L__BB32_455:
	cvt.s64.s32 	%rd267, %r411;
	add.s64 	%rd268, %rd718, %rd267;
	shl.b64 	%rd269, %rd268, 2;
	add.s64 	%rd270, %rd2, %rd269;
	st.global.u32 	[%rd270], %r320;
$L__BB32_456:
	setp.eq.s32 	%p116, %r1476, 0;
	setp.ge.s32 	%p117, %r412, %r1499;
	or.pred  	%p118, %p116, %p117;
	@%p118 bra 	$L__BB32_460;
	setp.ne.s16 	%p119, %rs35, 0;
	mov.b64 	%rd719, 0;
	@%p119 bra 	$L__BB32_459;
	ld.global.u64 	%rd719, [%rd149];
$L__BB32_459:
	cvt.s64.s32 	%rd272, %r412;
	add.s64 	%rd273, %rd719, %rd272;
	shl.b64 	%rd274, %rd273, 2;
	add.s64 	%rd275, %rd2, %rd274;
	st.global.u32 	[%rd275], %r322;
$L__BB32_460:
	setp.eq.s32 	%p120, %r1477, 0;
	setp.ge.s32 	%p121, %r413, %r1499;
	or.pred  	%p122, %p120, %p121;
	@%p122 bra 	$L__BB32_509;
	setp.ne.s16 	%p123, %rs35, 0;
	mov.b64 	%rd720, 0;
	@%p123 bra 	$L__BB32_463;
	ld.global.u64 	%rd720, [%rd149];
$L__BB32_463:
	cvt.s64.s32 	%rd277, %r413;
	add.s64 	%rd278, %rd720, %rd277;
	shl.b64 	%rd279, %rd278, 2;
	add.s64 	%rd280, %rd2, %rd279;
	st.global.u32 	[%rd280], %r324;
	bra.uni 	$L__BB32_509;
$L__BB32_464:
	bar.sync 	0;
	setp.eq.s32 	%p124, %r1464, 0;
	@%p124 bra 	$L__BB32_466;
	sub.s32 	%r619, %r400, %r415;
	shl.b32 	%r620, %r619, 2;
	mov.u32 	%r621, _ZZN3cub18CUB_300001_SM_10006detail6select23DeviceSelectSweepKernelINS2_10policy_hubIjbiLb0ELNS0_10SelectImplE0EE10Policy1000EN6thrust24THRUST_300001_SM_1000_NS17counting_iteratorIjNS9_11use_defaultESB_SB_EENS9_18transform_iteratorI9NonZeroOpIsEPKsSB_SB_EEPjSJ_NS0_13ScanTileStateIiLb1EEENS0_8NullTypeESM_iNS2_19streaming_context_tIlLb1EEELS5_0EEEvT0_T1_T2_T3_T4_T5_T6_T7_iT8_NS1_7vsmem_tEE19static_temp_storage;
	add.s32 	%r622, %r621, %r620;
	st.shared.u32 	[%r622], %r298;
$L__BB32_466:
	setp.eq.s32 	%p125, %r1465, 0;
	@%p125 bra 	$L__BB32_468;
	sub.s32 	%r623, %r401, %r415;
	shl.b32 	%r624, %r623, 2;
	mov.u32 	%r625, _ZZN3cub18CUB_300001_SM_10006detail6select23DeviceSelectSweepKernelINS2_10policy_hubIjbiLb0ELNS0_10SelectImplE0EE10Policy1000EN6thrust24THRUST_300001_SM_1000_NS17counting_iteratorIjNS9_11use_defaultESB_SB_EENS9_18transform_iteratorI9NonZeroOpIsEPKsSB_SB_EEPjSJ_NS0_13ScanTileStateIiLb1EEENS0_8NullTypeESM_iNS2_19streaming_context_tIlLb1EEELS5_0EEEvT0_T1_T2_T3_T4_T5_T6_T7_iT8_NS1_7vsmem_tEE19static_temp_storage;
	add.s32 	%r626, %r625, %r624;
	st.shared.u32 	[%r626], %r300;
$L__BB32_468:
	setp.eq.s32 	%p126, %r1466, 0;
	@%p126 bra 	$L__BB32_470;
	sub.s32 	%r627, %r402, %r415;
	shl.b32 	%r628, %r627, 2;
	mov.u32 	%r629, _ZZN3cub18CUB_300001_SM_10006detail6select23DeviceSelectSweepKernelINS2_10policy_hubIjbiLb0ELNS0_10SelectImplE0EE10Policy1000EN6thrust24THRUST_300001_SM_1000_NS17counting_iteratorIjNS9_11use_defaultESB_SB_EENS9_18transform_iteratorI9NonZeroOpIsEPKsSB_SB_EEPjSJ_NS0_13ScanTileStateIiLb1EEENS0_8NullTypeESM_iNS2_19streaming_context_tIlLb1EEELS5_0EEEvT0_T1_T2_T3_T4_T5_T6_T7_iT8_NS1_7vsmem_tEE19static_temp_storage;
	add.s32 	%r630, %r629, %r628;
	st.shared.u32 	[%r630], %r302;
$L__BB32_470:
	setp.eq.s32 	%p127, %r1467, 0;
	@%p127 bra 	$L__BB32_472;
	sub.s32 	%r631, %r403, %r415;
	shl.b32 	%r632, %r631, 2;
	mov.u32 	%r633, _ZZN3cub18CUB_300001_SM_10006detail6select23DeviceSelectSweepKernelINS2_10policy_hubIjbiLb0ELNS0_10SelectImplE0EE10Policy1000EN6thrust24THRUST_300001_SM_1000_NS17counting_iteratorIjNS9_11use_defaultESB_SB_EENS9_18transform_iteratorI9NonZeroOpIsEPKsSB_SB_EEPjSJ_NS0_13ScanTileStateIiLb1EEENS0_8NullTypeESM_iNS2_19streaming_context_tIlLb1EEELS5_0EEEvT0_T1_T2_T3_T4_T5_T6_T7_iT8_NS1_7vsmem_tEE19static_temp_storage;
	add.s32 	%r634, %r633, %r632;
	st.shared.u32 	[%r634], %r304;
$L__BB32_472:
	setp.eq.s32 	%p128, %r1468, 0;
	@%p128 bra 	$L__BB32_474;
	sub.s32 	%r635, %r404, %r415;
	shl.b32 	%r636, %r635, 2;
	mov.u32 	%r637, _ZZN3cub18CUB_300001_SM_10006detail6select23DeviceSelectSweepKernelINS2_10policy_hubIjbiLb0ELNS0_10SelectImplE0EE10Policy1000EN6thrust24THRUST_300001_SM_1000_NS17counting_iteratorIjNS9_11use_defaultESB_SB_EENS9_18transform_iteratorI9NonZeroOpIsEPKsSB_SB_EEPjSJ_NS0_13ScanTileStateIiLb1EEENS0_8NullTypeESM_iNS2_19streaming_context_tIlLb1EEELS5_0EEEvT0_T1_T2_T3_T4_T5_T6_T7_iT8_NS1_7vsmem_tEE19static_temp_storage;
	add.s32 	%r638, %r637, %r636;
	st.shared.u32 	[%r638], %r306;
$L__BB32_474:
	setp.eq.s32 	%p129, %r1469, 0;
	@%p129 bra 	$L__BB32_476;
	sub.s32 	%r639, %r405, %r415;
	shl.b32 	%r640, %r639, 2;
	mov.u32 	%r641, _ZZN3cub18CUB_300001_SM_10006detail6select23DeviceSelectSweepKernelINS2_10policy_hubIjbiLb0ELNS0_10SelectImplE0EE10Policy1000EN6thrust24THRUST_300001_SM_1000_NS17counting_iteratorIjNS9_11use_defaultESB_SB_EENS9_18transform_iteratorI9NonZeroOpIsEPKsSB_SB_EEPjSJ_NS0_13ScanTileStateIiLb1EEENS0_8NullTypeESM_iNS2_19streaming_context_tIlLb1EEELS5_0EEEvT0_T1_T2_T3_T4_T5_T6_T7_iT8_NS1_7vsmem_tEE19static_temp_storage;
	add.s32 	%r642, %r641, %r640;
	st.shared.u32 	[%r642], %r308;
$L__BB32_476:
	setp.eq.s32 	%p130, %r1470, 0;
	@%p130 bra 	$L__BB32_478;
	sub.s32 	%r643, %r406, %r415;
	shl.b32 	%r644, %r643, 2;
	mov.u32 	%r645, _ZZN3cub18CUB_300001_SM_10006detail6select23DeviceSelectSweepKernelINS2_10policy_hubIjbiLb0ELNS0_10SelectImplE0EE10Policy1000EN6thrust24THRUST_300001_SM_1000_NS17counting_iteratorIjNS9_11use_defaultESB_SB_EENS9_18transform_iteratorI9NonZeroOpIsEPKsSB_SB_EEPjSJ_NS0_13ScanTileStateIiLb1EEENS0_8NullTypeESM_iNS2_19streaming_context_tIlLb1EEELS5_0EEEvT0_T1_T2_T3_T4_T5_T6_T7_iT8_NS1_7vsmem_tEE19static_temp_storage;
	add.s32 	%r646, %r645, %r644;
	st.shared.u32 	[%r646], %r310;
$L__BB32_478:
	setp.eq.s32 	%p131, %r1471, 0;
	@%p131 bra 	$L__BB32_480;
	sub.s32 	%r647, %r407, %r415;
	shl.b32 	%r648, %r647, 2;
	mov.u32 	%r649, _ZZN3cub18CUB_300001_SM_10006detail6select23DeviceSelectSweepKernelINS2_10policy_hubIjbiLb0ELNS0_10SelectImplE0EE10Policy1000EN6thrust24THRUST_300001_SM_1000_NS17counting_iteratorIjNS9_11use_defaultESB_SB_EENS9_18transform_iteratorI9NonZeroOpIsEPKsSB_SB_EEPjSJ_NS0_13ScanTileStateIiLb1EEENS0_8NullTypeESM_iNS2_19streaming_context_tIlLb1EEELS5_0EEEvT0_T1_T2_T3_T4_T5_T6_T7_iT8_NS1_7vsmem_tEE19static_temp_storage;
	add.s32 	%r650, %r649, %r648;
	st.shared.u32 	[%r650], %r312;
$L__BB32_480:
	setp.eq.s32 	%p132, %r1472, 0;
	@%p132 bra 	$L__BB32_482;
	sub.s32 	%r651, %r408, %r415;
	shl.b32 	%r652, %r651, 2;
	mov.u32 	%r653, _ZZN3cub18CUB_300001_SM_10006detail6select23DeviceSelectSweepKernelINS2_10policy_hubIjbiLb0ELNS0_10SelectImplE0EE10Policy1000EN6thrust24THRUST_300001_SM_1000_NS17counting_iteratorIjNS9_11use_defaultESB_SB_EENS9_18transform_iteratorI9NonZeroOpIsEPKsSB_SB_EEPjSJ_NS0_13ScanTileStateIiLb1EEENS0_8NullTypeESM_iNS2_19streaming_context_tIlLb1EEELS5_0EEEvT0_T1_T2_T3_T4_T5_T6_T7_iT8_NS1_7vsmem_tEE19static_temp_storage;
	add.s32 	%r654, %r653, %r652;
	st.shared.u32 	[%r654], %r314;
$L__BB32_482:
	setp.eq.s32 	%p133, %r1473, 0;
	@%p133 bra 	$L__BB32_484;
	sub.s32 	%r655, %r409, %r415;
	shl.b32 	%r656, %r655, 2;
	mov.u32 	%r657, _ZZN3cub18CUB_300001_SM_10006detail6select23DeviceSelectSweepKernelINS2_10policy_hubIjbiLb0ELNS0_10SelectImplE0EE10Policy1000EN6thrust24THRUST_300001_SM_1000_NS17counting_iteratorIjNS9_11use_defaultESB_SB_EENS9_18transform_iteratorI9NonZeroOpIsEPKsSB_SB_EEPjSJ_NS0_13ScanTileStateIiLb1EEENS0_8NullTypeESM_iNS2_19streaming_context_tIlLb1EEELS5_0EEEvT0_T1_T2_T3_T4_T5_T6_T7_iT8_NS1_7vsmem_tEE19static_temp_storage;
	add.s32 	%r658, %r657, %r656;
	st.shared.u32 	[%r658], %r316;
$L__BB32_484:
	setp.eq.s32 	%p134, %r1474, 0;
	@%p134 bra 	$L__BB32_486;
	sub.s32 	%r659, %r410, %r415;
	shl.b32 	%r660, %r659, 2;
	mov.u32 	%r661, _ZZN3cub18CUB_300001_SM_10006detail6select23DeviceSelectSweepKernelINS2_10policy_hubIjbiLb0ELNS0_10SelectImplE0EE10Policy1000EN6thrust24THRUST_300001_SM_1000_NS17counting_iteratorIjNS9_11use_defaultESB_SB_EENS9_18transform_iteratorI9NonZeroOpIsEPKsSB_SB_EEPjSJ_NS0_13ScanTileStateIiLb1EEENS0_8NullTypeESM_iNS2_19streaming_context_tIlLb1EEELS5_0EEEvT0_T1_T2_T3_T4_T5_T6_T7_iT8_NS1_7vsmem_tEE19static_temp_storage;
	add.s32 	%r662, %r661, %r660;
	st.shared.u32 	[%r662], %r318;
$L__BB32_486:
	setp.eq.s32 	%p135, %r1475, 0;
	@%p135 bra 	$L__BB32_488;
	sub.s32 	%r663, %r411, %r415;
	shl.b32 	%r664, %r663, 2;
	mov.u32 	%r665, _ZZN3cub18CUB_300001_SM_10006detail6select23DeviceSelectSweepKernelINS2_10policy_hubIjbiLb0ELNS0_10SelectImplE0EE10Policy1000EN6thrust24THRUST_300001_SM_1000_NS17counting_iteratorIjNS9_11use_defaultESB_SB_EENS9_18transform_iteratorI9NonZeroOpIsEPKsSB_SB_EEPjSJ_NS0_13ScanTileStateIiLb1EEENS0_8NullTypeESM_iNS2_19streaming_context_tIlLb1EEELS5_0EEEvT0_T1_T2_T3_T4_T5_T6_T7_iT8_NS1_7vsmem_tEE19static_temp_storage;
	add.s32 	%r666, %r665, %r664;
	st.shared.u32 	[%r666], %r320;
$L__BB32_488:
	setp.eq.s32 	%p136, %r1476, 0;
	@%p136 bra 	$L__BB32_490;
	sub.s32 	%r667, %r412, %r415;
	shl.b32 	%r668, %r667, 2;
	mov.u32 	%r669, _ZZN3cub18CUB_300001_SM_10006detail6select23DeviceSelectSweepKernelINS2_10policy_hubIjbiLb0ELNS0_10SelectImplE0EE10Policy1000EN6thrust24THRUST_300001_SM_1000_NS17counting_iteratorIjNS9_11use_defaultESB_SB_EENS9_18transform_iteratorI9NonZeroOpIsEPKsSB_SB_EEPjSJ_NS0_13ScanTileStateIiLb1EEENS0_8NullTypeESM_iNS2_19streaming_context_tIlLb1EEELS5_0EEEvT0_T1_T2_T3_T4_T5_T6_T7_iT8_NS1_7vsmem_tEE19static_temp_storage;
	add.s32 	%r670, %r669, %r668;
	st.shared.u32 	[%r670], %r322;
$L__BB32_490:
	setp.eq.s32 	%p137, %r1477, 0;
	@%p137 bra 	$L__BB32_492;
	sub.s32 	%r671, %r413, %r415;
	shl.b32 	%r672, %r671, 2;
	mov.u32 	%r673, _ZZN3cub18CUB_300001_SM_10006detail6select23DeviceSelectSweepKernelINS2_10policy_hubIjbiLb0ELNS0_10SelectImplE0EE10Policy1000EN6thrust24THRUST_300001_SM_1000_NS17counting_iteratorIjNS9_11use_defaultESB_SB_EENS9_18transform_iteratorI9NonZeroOpIsEPKsSB_SB_EEPjSJ_NS0_13ScanTileStateIiLb1EEENS0_8NullTypeESM_iNS2_19streaming_context_tIlLb1EEELS5_0EEEvT0_T1_T2_T3_T4_T5_T6_T7_iT8_NS1_7vsmem_tEE19static_temp_storage;
	add.s32 	%r674, %r673, %r672;
	st.shared.u32 	[%r674], %r324;
$L__BB32_492:
	bar.sync 	0;
	setp.ge.s32 	%p138, %r1495, %r417;
	@%p138 bra 	$L__BB32_509;
	ld.param.u32 	%r1417, [_ZN3cub18CUB_300001_SM_10006detail6select23DeviceSelectSweepKernelINS2_10policy_hubIjbiLb0ELNS0_10SelectImplE0EE10Policy1000EN6thrust24THRUST_300001_SM_1000_NS17counting_iteratorIjNS9_11use_defaultESB_SB_EENS9_18transform_iteratorI9NonZeroOpIsEPKsSB_SB_EEPjSJ_NS0_13ScanTileStateIiLb1EEENS0_8NullTypeESM_iNS2_19streaming_context_tIlLb1EEELS5_0EEEvT0_T1_T2_T3_T4_T5_T6_T7_iT8_NS1_7vsmem_tE_param_7];
	ld.param.u8 	%rs36, [%rd148];
	ld.param.u64 	%rd281, [%rd148+24];
	cvta.to.global.u64 	%rd150, %rd281;
	add.s32 	%r675, %r414, %r1417;
	add.s32 	%r676, %r1495, %r3;
	sub.s32 	%r677, %r675, %r676;
	add.s32 	%r418, %r677, -7169;
	and.b32  	%r678, %r418, 1536;
	setp.eq.s32 	%p139, %r678, 1536;
	@%p139 bra 	$L__BB32_498;
	shr.u32 	%r679, %r418, 9;
	add.s32 	%r680, %r679, 1;
	and.b32  	%r681, %r680, 3;
	add.s32 	%r1494, %r1495, %r415;
	shl.b32 	%r682, %r1495, 2;
	mov.u32 	%r683, _ZZN3cub18CUB_300001_SM_10006detail6select23DeviceSelectSweepKernelINS2_10policy_hubIjbiLb0ELNS0_10SelectImplE0EE10Policy1000EN6thrust24THRUST_300001_SM_1000_NS17counting_iteratorIjNS9_11use_defaultESB_SB_EENS9_18transform_iteratorI9NonZeroOpIsEPKsSB_SB_EEPjSJ_NS0_13ScanTileStateIiLb1EEENS0_8NullTypeESM_iNS2_19streaming_context_tIlLb1EEELS5_0EEEvT0_T1_T2_T3_T4_T5_T6_T7_iT8_NS1_7vsmem_tEE19static_temp_storage;
	add.s32 	%r1493, %r683, %r682;
	neg.s32 	%r1492, %r681;
	shl.b32 	%r684, %r680, 9;
	and.b32  	%r685, %r684, 1536;
	add.s32 	%r1495, %r1495, %r685;
$L__BB32_495:
	.pragma "nounroll";
	setp.ne.s16 	%p140, %rs36, 0;
	ld.shared.u32 	%r426, [%r1493];
	mov.b64 	%rd702, 0;
	@%p140 bra 	$L__BB32_497;
	ld.global.u64 	%rd702, [%rd150];
$L__BB32_497:
	cvt.s64.s32 	%rd283, %r1494;
	add.s64 	%rd284, %rd702, %rd283;
	shl.b64 	%rd285, %rd284, 2;
	add.s64 	%rd286, %rd2, %rd285;
	st.global.u32 	[%rd286], %r426;
	add.s32 	%r1494, %r1494, 512;
	add.s32 	%r1493, %r1493, 2048;
	add.s32 	%r1492, %r1492, 1;
	setp.ne.s32 	%p141, %r1492, 0;
	@%p141 bra 	$L__BB32_495;
$L__BB32_498:
	setp.lt.u32 	%p142, %r418, 1536;
	@%p142 bra 	$L__BB32_509;
	add.s32 	%r1497, %r1495, %r415;
	shl.b32 	%r686, %r1495, 2;
	mov.u32 	%r687, _ZZN3cub18CUB_300001_SM_10006detail6select23DeviceSelectSweepKernelINS2_10policy_hubIjbiLb0ELNS0_10SelectImplE0EE10Policy1000EN6thrust24THRUST_300001_SM_1000_NS17counting_iteratorIjNS9_11use_defaultESB_SB_EENS9_18transform_iteratorI9NonZeroOpIsEPKsSB_SB_EEPjSJ_NS0_13ScanTileStateIiLb1EEENS0_8NullTypeESM_iNS2_19streaming_context_tIlLb1EEELS5_0EEEvT0_T1_T2_T3_T4_T5_T6_T7_iT8_NS1_7vsmem_tEE19static_temp_storage;
	add.s32 	%r688, %r686, %r687;
	add.s32 	%r1496, %r688, 4096;
$L__BB32_500:
	setp.ne.s16 	%p143, %rs36, 0;
	cvt.s64.s32 	%rd153, %r1497;
	ld.shared.u32 	%r436, [%r1496+-4096];
	mov.b64 	%rd703, 0;
	@%p143 bra 	$L__BB32_502;
	ld.global.u64 	%rd703, [%rd150];
$L__BB32_502:
	setp.ne.s16 	%p144, %rs36, 0;
	add.s64 	%rd289, %rd703, %rd153;
	shl.b64 	%rd290, %rd289, 2;
	add.s64 	%rd291, %rd2, %rd290;
	st.global.u32 	[%rd291], %r436;
	ld.shared.u32 	%r437, [%r1496+-2048];
	mov.b64 	%rd704, 0;
	@%p144 bra 	$L__BB32_504;
	ld.global.u64 	%rd704, [%rd150];
$L__BB32_504:
	setp.ne.s16 	%p145, %rs36, 0;
	add.s64 	%rd293, %rd704, %rd153;
	shl.b64 	%rd294, %rd293, 2;
	add.s64 	%rd295, %rd2, %rd294;
	st.global.u32 	[%rd295+2048], %r437;
	ld.shared.u32 	%r438, [%r1496];
	mov.b64 	%rd705, 0;
	@%p145 bra 	$L__BB32_506;
	ld.global.u64 	%rd705, [%rd150];
$L__BB32_506:
	setp.ne.s16 	%p146, %rs36, 0;
	add.s64 	%rd297, %rd705, %rd153;
	shl.b64 	%rd298, %rd297, 2;
	add.s64 	%rd299, %rd2, %rd298;
	st.global.u32 	[%rd299+4096], %r438;
	ld.shared.u32 	%r439, [%r1496+2048];
	mov.b64 	%rd706, 0;
	@%p146 bra 	$L__BB32_508;
	ld.global.u64 	%rd706, [%rd150];
$L__BB32_508:
	cvt.u32.u64 	%r689, %rd153;
	add.s64 	%rd300, %rd706, %rd153;
	shl.b64 	%rd301, %rd300, 2;
	add.s64 	%rd302, %rd2, %rd301;
	st.global.u32 	[%rd302+6144], %r439;
	add.s32 	%r1495, %r1495, 2048;
	add.s32 	%r1497, %r689, 2048;
	add.s32 	%r1496, %r1496, 8192;
	setp.lt.s32 	%p147, %r1495, %r417;
	@%p147 bra 	$L__BB32_500;
$L__BB32_509:
	mov.u32 	%r905, %tid.x;
	setp.ne.s32 	%p285, %r905, 0;
	@%p285 bra 	$L__BB32_517;
	mov.u64 	%rd190, %rd194;
	ld.param.u8 	%rs105, [%rd190+1];
	setp.eq.s16 	%p286, %rs105, 0;
	@%p286 bra 	$L__BB32_514;
	ld.param.u8 	%rs106, [%rd190];
	setp.ne.s16 	%p287, %rs106, 0;
	mov.b32 	%r1500, 0;
	@%p287 bra 	$L__BB32_513;
	ld.param.u64 	%rd411, [%rd190+24];
	cvta.to.global.u64 	%rd412, %rd411;
	ld.global.u32 	%r1500, [%rd412];
$L__BB32_513:
	ld.param.u64 	%rd640, [_ZN3cub18CUB_300001_SM_10006detail6select23DeviceSelectSweepKernelINS2_10policy_hubIjbiLb0ELNS0_10SelectImplE0EE10Policy1000EN6thrust24THRUST_300001_SM_1000_NS17counting_iteratorIjNS9_11use_defaultESB_SB_EENS9_18transform_iteratorI9NonZeroOpIsEPKsSB_SB_EEPjSJ_NS0_13ScanTileStateIiLb1EEENS0_8NullTypeESM_iNS2_19streaming_context_tIlLb1EEELS5_0EEEvT0_T1_T2_T3_T4_T5_T6_T7_iT8_NS1_7vsmem_tE_param_3];
	add.s32 	%r907, %r1500, %r1499;
	cvta.to.global.u64 	%rd413, %rd640;
	st.global.u32 	[%rd413], %r907;
	bra.uni 	$L__BB32_517;
$L__BB32_514:
	ld.param.u8 	%rs107, [%rd190];
	setp.ne.s16 	%p288, %rs107, 0;
	mov.b64 	%rd721, 0;
	@%p288 bra 	$L__BB32_516;
	ld.param.u64 	%rd415, [%rd190+24];
	cvta.to.global.u64 	%rd416, %rd415;
	ld.global.u64 	%rd721, [%rd416];
$L__BB32_516:
	cvt.s64.s32 	%rd417, %r1499;
	add.s64 	%rd418, %rd721, %rd417;
	ld.param.u64 	%rd419, [%rd190+32];
	cvta.to.global.u64 	%rd420, %rd419;
	st.global.u64 	[%rd420], %rd418;
$L__BB32_517:
	ret;

}
	// .globl	_ZN3cub18CUB_300001_SM_10006detail4scan23DeviceCompactInitKernelINS0_13ScanTileStateIiLb1EEEPjEEvT_iT0_
.visible .entry _ZN3cub18CUB_300001_SM_10006detail4scan23DeviceCompactInitKernelINS0_13ScanTileStateIiLb1EEEPjEEvT_iT0_(
	.param .align 8 .b8 _ZN3cub18CUB_300001_SM_10006detail4scan23DeviceCompactInitKernelINS0_13ScanTileStateIiLb1EEEPjEEvT_iT0__param_0[8],
	.param .u32 _ZN3cub18CUB_300001_SM_10006detail4scan23DeviceCompactInitKernelINS0_13ScanTileStateIiLb1EEEPjEEvT_iT0__param_1,
	.param .u64 .ptr .align 1 _ZN3cub18CUB_300001_SM_10006detail4scan23DeviceCompactInitKernelINS0_13ScanTileStateIiLb1EEEPjEEvT_iT0__param_2
)
{
	.reg .pred 	%p<6>;
	.reg .b32 	%r<12>;
	.reg .b64 	%rd<9>;

	ld.param.u64 	%rd3, [_ZN3cub18CUB_300001_SM_10006detail4scan23DeviceCompactInitKernelINS0_13ScanTileStateIiLb1EEEPjEEvT_iT0__param_0];
	ld.param.u32 	%r4, [_ZN3cub18CUB_300001_SM_10006detail4scan23DeviceCompactInitKernelINS0_13ScanTileStateIiLb1EEEPjEEvT_iT0__param_1];
	ld.param.u64 	%rd2, [_ZN3cub18CUB_300001_SM_10006detail4scan23DeviceCompactInitKernelINS0_13ScanTileStateIiLb1EEEPjEEvT_iT0__param_2];
	cvta.to.global.u64 	%rd1, %rd3;
	mov.u32 	%r1, %ctaid.x;
	mov.u32 	%r5, %ntid.x;
	mov.u32 	%r2, %tid.x;
	mad.lo.s32 	%r3, %r1, %r5, %r2;
	setp.ge.s32 	%p1, %r3, %r4;
	@%p1 bra 	$L__BB33_2;
	mul.wide.s32 	%rd4, %r3, 8;
	add.s64 	%rd5, %rd1, %rd4;
	mov.b32 	%r6, 0;
	mov.b32 	%r7, 99;
	st.global.v2.u32 	[%rd5+256], {%r7, %r6};
$L__BB33_2:
	setp.ne.s32 	%p2, %r1, 0;
	setp.gt.u32 	%p3, %r2, 31;
	or.pred  	%p4, %p2, %p3;
	@%p4 bra 	$L__BB33_4;
	mul.wide.u32 	%rd6, %r2, 8;
	add.s64 	%rd7, %rd1, %rd6;
	mov.b32 	%r9, 0;
	st.global.v2.u32 	[%rd7], {%r9, %r9};
$L__BB33_4:
	or.b32  	%r10, %r1, %r2;
	setp.ne.s32 	%p5, %r10, 0;
	@%p5 bra 	$L__BB33_6;
	cvta.to.global.u64 	%rd8, %rd2;
	mov.b32 	%r11, 0;
	st.global.u32 	[%rd8], %r11;
$L__BB33_6:
	ret;

}
	// .globl	_ZN3cub18CUB_300001_SM_10006detail6reduce28DeviceReduceSingleTileKernelINS2_10policy_hubIjjN4cuda3std3__44plusIvEEE10Policy1000EN6thrust24THRUST_300001_SM_1000_NS18transform_iteratorI9NonZeroOpI13__nv_bfloat16EPKSG_NSD_11use_defaultESK_EEPjjS9_jjNS7_10__identityEEEvT0_T1_T2_T3_T4_T6_
.visible .entry _ZN3cub18CUB_300001_SM_10006detail6reduce28DeviceReduceSingleTileKernelINS2_10policy_hubIjjN4cuda3std3__44plusIvEEE10Policy1000EN6thrust24THRUST_300001_SM_1000_NS18transform_iteratorI9NonZeroOpI13__nv_bfloat16EPKSG_NSD_11use_defaultESK_EEPjjS9_jjNS7_10__identityEEEvT0_T1_T2_T3_T4_T6_(
	.param .align 8 .b8 _ZN3cub18CUB_300001_SM_10006detail6reduce28DeviceReduceSingleTileKernelINS2_10policy_hubIjjN4cuda3std3__44plusIvEEE10Policy1000EN6thrust24THRUST_300001_SM_1000_NS18transform_iteratorI9NonZeroOpI13__nv_bfloat16EPKSG_NSD_11use_defaultESK_EEPjjS9_jjNS7_10__identityEEEvT0_T1_T2_T3_T4_T6__param_0[16],
	.param .u64 .ptr .align 1 _ZN3cub18CUB_300001_SM_10006detail6reduce28DeviceReduceSingleTileKernelINS2_10policy_hubIjjN4cuda3std3__44plusIvEEE10Policy1000EN6thrust24THRUST_300001_SM_1000_NS18transform_iteratorI9NonZeroOpI13__nv_bfloat16EPKSG_NSD_11use_defaultESK_EEPjjS9_jjNS7_10__identityEEEvT0_T1_T2_T3_T4_T6__param_1,
	.param .u32 _ZN3cub18CUB_300001_SM_10006detail6reduce28DeviceReduceSingleTileKernelINS2_10policy_hubIjjN4cuda3std3__44plusIvEEE10Policy1000EN6thrust24THRUST_300001_SM_1000_NS18transform_iteratorI9NonZeroOpI13__nv_bfloat16EPKSG_NSD_11use_defaultESK_EEPjjS9_jjNS7_10__identityEEEvT0_T1_T2_T3_T4_T6__param_2,
	.param .align 1 .b8 _ZN3cub18CUB_300001_SM_10006detail6reduce28DeviceReduceSingleTileKernelINS2_10policy_hubIjjN4cuda3std3__44plusIvEEE10Policy1000EN6thrust24THRUST_300001_SM_1000_NS18transform_iteratorI9NonZeroOpI13__nv_bfloat16EPKSG_NSD_11use_defaultESK_EEPjjS9_jjNS7_10__identityEEEvT0_T1_T2_T3_T4_T6__param_3[1],
	.param .u32 _ZN3cub18CUB_300001_SM_10006detail6reduce28DeviceReduceSingleTileKernelINS2_10policy_hubIjjN4cuda3std3__44plusIvEEE10Policy1000EN6thrust24THRUST_300001_SM_1000_NS18transform_iteratorI9NonZeroOpI13__nv_bfloat16EPKSG_NSD_11use_defaultESK_EEPjjS9_jjNS7_10__identityEEEvT0_T1_T2_T3_T4_T6__param_4,
	.param .align 1 .b8 _ZN3cub18CUB_300001_SM_10006detail6reduce28DeviceReduceSingleTileKernelINS2_10policy_hubIjjN4cuda3std3__44plusIvEEE10Policy1000EN6thrust24THRUST_300001_SM_1000_NS18transform_iteratorI9NonZeroOpI13__nv_bfloat16EPKSG_NSD_11use_defaultESK_EEPjjS9_jjNS7_10__identityEEEvT0_T1_T2_T3_T4_T6__param_5[1]
)
.maxntid 256
.minnctapersm 1
{
	.reg .pred 	%p<135>;
	.reg .b16 	%rs<287>;
	.reg .b32 	%r<462>;
	.reg .b64 	%rd<84>;
	// demoted variable
	.shared .align 4 .b8 _ZZN3cub18CUB_300001_SM_10006detail6reduce28DeviceReduceSingleTileKernelINS2_10policy_hubIjjN4cuda3std3__44plusIvEEE10Policy1000EN6thrust24THRUST_300001_SM_1000_NS18transform_iteratorI9NonZeroOpI13__nv_bfloat16EPKSG_NSD_11use_defaultESK_EEPjjS9_jjNS7_10__identityEEEvT0_T1_T2_T3_T4_T6_E12temp_storage[44];
	ld.param.u64 	%rd9, [_ZN3cub18CUB_300001_SM_10006detail6reduce28DeviceReduceSingleTileKernelINS2_10policy_hubIjjN4cuda3std3__44plusIvEEE10Policy1000EN6thrust24THRUST_300001_SM_1000_NS18transform_iteratorI9NonZeroOpI13__nv_bfloat16EPKSG_NSD_11use_defaultESK_EEPjjS9_jjNS7_10__identityEEEvT0_T1_T2_T3_T4_T6__param_0];
	ld.param.u64 	%rd10, [_ZN3cub18CUB_300001_SM_10006detail6reduce28DeviceReduceSingleTileKernelINS2_10policy_hubIjjN4cuda3std3__44plusIvEEE10Policy1000EN6thrust24THRUST_300001_SM_1000_NS18transform_iteratorI9NonZeroOpI13__nv_bfloat16EPKSG_NSD_11use_defaultESK_EEPjjS9_jjNS7_10__identityEEEvT0_T1_T2_T3_T4_T6__param_1];
	ld.param.u32 	%r90, [_ZN3cub18CUB_300001_SM_10006detail6reduce28DeviceReduceSingleTileKernelINS2_10policy_hubIjjN4cuda3std3__44plusIvEEE10Policy1000EN6thrust24THRUST_300001_SM_1000_NS18transform_iteratorI9NonZeroOpI13__nv_bfloat16EPKSG_NSD_11use_defaultESK_EEPjjS9_jjNS7_10__identityEEEvT0_T1_T2_T3_T4_T6__param_2];
	ld.param.u32 	%r91, [_ZN3cub18CUB_300001_SM_10006detail6reduce28DeviceReduceSingleTileKernelINS2_10policy_hubIjjN4cuda3std3__44plusIvEEE10Policy1000EN6thrust24THRUST_300001_SM_1000_NS18transform_iteratorI9NonZeroOpI13__nv_bfloat16EPKSG_NSD_11use_defaultESK_EEPjjS9_jjNS7_10__identityEEEvT0_T1_T2_T3_T4_T6__param_4];
	cvta.to.global.u64 	%rd1, %rd10;
	setp.ne.s32 	%p1, %r90, 0;
	@%p1 bra 	$L__BB34_3;
	mov.u32 	%r422, %tid.x;
	setp.ne.s32 	%p134, %r422, 0;
	@%p134 bra 	$L__BB34_52;
	st.global.u32 	[%rd1], %r91;
	bra.uni 	$L__BB34_52;
$L__BB34_3:
	cvta.to.global.u64 	%rd2, %rd9;
	setp.gt.u32 	%p2, %r90, 4095;
	@%p2 bra 	$L__BB34_28;
	mov.u32 	%r1, %tid.x;
	setp.ge.u32 	%p80, %r1, %r90;
	mov.b32 	%r439, 0;
	mov.u32 	%r429, %r1;
	@%p80 bra 	$L__BB34_6;
	mul.wide.u32 	%rd73, %r1, 2;
	add.s64 	%rd74, %rd2, %rd73;
	mov.b32 	%r279, 0;
	// begin inline asm
	cvt.rn.bf16.s32 %rs195, %r279;
	// end inline asm
	ld.global.u16 	%rs197, [%rd74];
	// begin inline asm
	{ .reg .pred __$temp3;
  setp.neu.bf16  __$temp3, %rs197, %rs195;
  selp.u16 %rs196, 1, 0, __$temp3;}
	// end inline asm
	setp.ne.s16 	%p81, %rs196, 0;
	selp.u32 	%r439, 1, 0, %p81;
	add.s32 	%r429, %r1, 256;
$L__BB34_6:
	setp.ge.u32 	%p82, %r429, %r90;
	@%p82 bra 	$L__BB34_19;
	mov.b32 	%r280, 0;
	// begin inline asm
	cvt.rn.bf16.s32 %rs199, %r280;
	// end inline asm
	not.b32 	%r282, %r429;
	add.s32 	%r283, %r90, %r282;
	shr.u32 	%r284, %r283, 8;
	add.s32 	%r6, %r284, 1;
	and.b32  	%r7, %r6, 15;
	setp.lt.u32 	%p83, %r283, 3840;
	@%p83 bra 	$L__BB34_10;
	and.b32  	%r285, %r6, 33554416;
	neg.s32 	%r425, %r285;
	mul.wide.u32 	%rd75, %r429, 2;
	add.s64 	%rd76, %rd75, %rd2;
	add.s64 	%rd82, %rd76, 4096;
$L__BB34_9:
	.pragma "nounroll";
	ld.global.u16 	%rs201, [%rd82+-4096];
	// begin inline asm
	{ .reg .pred __$temp3;
  setp.neu.bf16  __$temp3, %rs201, %rs199;
  selp.u16 %rs200, 1, 0, __$temp3;}
	// end inline asm
	setp.ne.s16 	%p84, %rs200, 0;
	selp.u32 	%r286, 1, 0, %p84;
	add.s32 	%r287, %r439, %r286;
	ld.global.u16 	%rs204, [%rd82+-3584];
	// begin inline asm
	{ .reg .pred __$temp3;
  setp.neu.bf16  __$temp3, %rs204, %rs199;
  selp.u16 %rs203, 1, 0, __$temp3;}
	// end inline asm
	setp.ne.s16 	%p85, %rs203, 0;
	selp.u32 	%r288, 1, 0, %p85;
	add.s32 	%r289, %r287, %r288;
	ld.global.u16 	%rs207, [%rd82+-3072];
	// begin inline asm
	{ .reg .pred __$temp3;
  setp.neu.bf16  __$temp3, %rs207, %rs199;
  selp.u16 %rs206, 1, 0, __$temp3;}
	// end inline asm
	setp.ne.s16 	%p86, %rs206, 0;
	selp.u32 	%r290, 1, 0, %p86;
	add.s32 	%r291, %r289, %r290;
	ld.global.u16 	%rs210, [%rd82+-2560];
	// begin inline asm
	{ .reg .pred __$temp3;
  setp.neu.bf16  __$temp3, %rs210, %rs199;
  selp.u16 %rs209, 1, 0, __$temp3;}
	// end inline asm
	setp.ne.s16 	%p87, %rs209, 0;
	selp.u32 	%r292, 1, 0, %p87;
	add.s32 	%r293, %r291, %r292;
	ld.global.u16 	%rs213, [%rd82+-2048];
	// begin inline asm
	{ .reg .pred __$temp3;
  setp.neu.bf16  __$temp3, %rs213, %rs199;
  selp.u16 %rs212, 1, 0, __$temp3;}
	// end inline asm
	setp.ne.s16 	%p88, %rs212, 0;
	selp.u32 	%r294, 1, 0, %p88;
	add.s32 	%r295, %r293, %r294;
	ld.global.u16 	%rs216, [%rd82+-1536];
	// begin inline asm
	{ .reg .pred __$temp3;
  setp.neu.bf16  __$temp3, %rs216, %rs199;
  selp.u16 %rs215, 1, 0, __$temp3;}
	// end inline asm
	setp.ne.s16 	%p89, %rs215, 0;
	selp.u32 	%r296, 1, 0, %p89;
	add.s32 	%r297, %r295, %r296;
	ld.global.u16 	%rs219, [%rd82+-1024];
	// begin inline asm
	{ .reg .pred __$temp3;
  setp.neu.bf16  __$temp3, %rs219, %rs199;
  selp.u16 %rs218, 1, 0, __$temp3;}
	// end inline asm
	setp.ne.s16 	%p90, %rs218, 0;
	selp.u32 	%r298, 1, 0, %p90;
	add.s32 	%r299, %r297, %r298;
	ld.global.u16 	%rs222, [%rd82+-512];
	// begin inline asm
	{ .reg .pred __$temp3;
  setp.neu.bf16  __$temp3, %rs222, %rs199;
  selp.u16 %rs221, 1, 0, __$temp3;}
	// end inline asm
	setp.ne.s16 	%p91, %rs221, 0;
	selp.u32 	%r300, 1, 0, %p91;
	add.s32 	%r301, %r299, %r300;
	ld.global.u16 	%rs225, [%rd82];
	// begin inline asm
	{ .reg .pred __$temp3;
  setp.neu.bf16  __$temp3, %rs225, %rs199;
  selp.u16 %rs224, 1, 0, __$temp3;}
	// end inline asm
	setp.ne.s16 	%p92, %rs224, 0;
	selp.u32 	%r302, 1, 0, %p92;
	add.s32 	%r303, %r301, %r302;
	ld.global.u16 	%rs228, [%rd82+512];
	// begin inline asm
	{ .reg .pred __$temp3;
  setp.neu.bf16  __$temp3, %rs228, %rs199;
  selp.u16 %rs227, 1, 0, __$temp3;}
	// end inline asm
	setp.ne.s16 	%p93, %rs227, 0;
	selp.u32 	%r304, 1, 0, %p93;
	add.s32 	%r305, %r303, %r304;
	ld.global.u16 	%rs231, [%rd82+1024];
	// begin inline asm
	{ .reg .pred __$temp3;
  setp.neu.bf16  __$temp3, %rs231, %rs199;
  selp.u16 %rs230, 1, 0, __$temp3;}
	// end inline asm
	setp.ne.s16 	%p94, %rs230, 0;
	selp.u32 	%r306, 1, 0, %p94;
	add.s32 	%r307, %r305, %r306;
	ld.global.u16 	%rs234, [%rd82+1536];
	// begin inline asm
	{ .reg .pred __$temp3;
  setp.neu.bf16  __$temp3, %rs234, %rs199;
  selp.u16 %rs233, 1, 0, __$temp3;}
	// end inline asm
	setp.ne.s16 	%p95, %rs233, 0;
	selp.u32 	%r308, 1, 0, %p95;
	add.s32 	%r309, %r307, %r308;
	ld.global.u16 	%rs237, [%rd82+2048];
	// begin inline asm
	{ .reg .pred __$temp3;
  setp.neu.bf16  __$temp3, %rs237, %rs199;
  selp.u16 %rs236, 1, 0, __$temp3;}
	// end inline asm
	setp.ne.s16 	%p96, %rs236, 0;
	selp.u32 	%r310, 1, 0, %p96;
	add.s32 	%r311, %r309, %r310;
	ld.global.u16 	%rs240, [%rd82+2560];
	// begin inline asm
	{ .reg .pred __$temp3;
  setp.neu.bf16  __$temp3, %rs240, %rs199;
  selp.u16 %rs239, 1, 0, __$temp3;}
	// end inline asm
	setp.ne.s16 	%p97, %rs239, 0;
	selp.u32 	%r312, 1, 0, %p97;
	add.s32 	%r313, %r311, %r312;
	ld.global.u16 	%rs243, [%rd82+3072];
	// begin inline asm
	{ .reg .pred __$temp3;
  setp.neu.bf16  __$temp3, %rs243, %rs199;
  selp.u16 %rs242, 1, 0, __$temp3;}
	// end inline asm
	setp.ne.s16 	%p98, %rs242, 0;
	selp.u32 	%r314, 1, 0, %p98;
	add.s32 	%r315, %r313, %r314;
	ld.global.u16 	%rs246, [%rd82+3584];
	// begin inline asm
	{ .reg .pred __$temp3;
  setp.neu.bf16  __$temp3, %rs246, %rs199;
  selp.u16 %rs245, 1, 0, __$temp3;}
	// end inline asm
	setp.ne.s16 	%p99, %rs245, 0;
	selp.u32 	%r316, 1, 0, %p99;
	add.s32 	%r439, %r315, %r316;
	add.s32 	%r429, %r429, 4096;
	add.s32 	%r425, %r425, 16;
	add.s64 	%rd82, %rd82, 8192;
	setp.ne.s32 	%p100, %r425, 0;
	@%p100 bra 	$L__BB34_9;
$L__BB34_10:
	setp.eq.s32 	%p101, %r7, 0;
	@%p101 bra 	$L__BB34_19;
	and.b32  	%r18, %r6, 7;
	setp.lt.u32 	%p102, %r7, 8;
	@%p102 bra 	$L__BB34_13;
	mul.wide.u32 	%rd77, %r429, 2;
	add.s64 	%rd78, %rd2, %rd77;
	ld.global.u16 	%rs249, [%rd78];
	// begin inline asm
	{ .reg .pred __$temp3;
  setp.neu.bf16  __$temp3, %rs249, %rs199;
  selp.u16 %rs248, 1, 0, __$temp3;}
	// end inline asm
	setp.ne.s16 	%p103, %rs248, 0;
	selp.u32 	%r318, 1, 0, %p103;
	add.s32 	%r319, %r439, %r318;
	ld.global.u16 	%rs252, [%rd78+512];
	// begin inline asm
	{ .reg .pred __$temp3;
  setp.neu.bf16  __$temp3, %rs252, %rs199;
  selp.u16 %rs251, 1, 0, __$temp3;}
	// end inline asm
	setp.ne.s16 	%p104, %rs251, 0;
	selp.u32 	%r320, 1, 0, %p104;
	add.s32 	%r321, %r319, %r320;
	ld.global.u16 	%rs255, [%rd78+1024];
	// begin inline asm
	{ .reg .pred __$temp3;
  setp.neu.bf16  __$temp3, %rs255, %rs199;
  selp.u16 %rs254, 1, 0, __$temp3;}
	// end inline asm
	setp.ne.s16 	%p105, %rs254, 0;
	selp.u32 	%r322, 1, 0, %p105;
	add.s32 	%r323, %r321, %r322;
	ld.global.u16 	%rs258, [%rd78+1536];
	// begin inline asm
	{ .reg .pred __$temp3;
  setp.neu.bf16  __$temp3, %rs258, %rs199;
  selp.u16 %rs257, 1, 0, __$temp3;}
	// end inline asm
	setp.ne.s16 	%p106, %rs257, 0;
	selp.u32 	%r324, 1, 0, %p106;
	add.s32 	%r325, %r323, %r324;
	ld.global.u16 	%rs261, [%rd78+2048];
	// begin inline asm
	{ .reg .pred __$temp3;
  setp.neu.bf16  __$temp3, %rs261, %rs199;
  selp.u16 %rs260, 1, 0, __$temp3;}
	// end inline asm
	setp.ne.s16 	%p107, %rs260, 0;
	selp.u32 	%r326, 1, 0, %p107;
	add.s32 	%r327, %r325, %r326;
	ld.global.u16 	%rs264, [%rd78+2560];
	// begin inline asm
	{ .reg .pred __$temp3;
  setp.neu.bf16  __$temp3, %rs264, %rs199;
  selp.u16 %rs263, 1, 0, __$temp3;}
	// end inline asm
	setp.ne.s16 	%p108, %rs263, 0;
	selp.u32 	%r328, 1, 0, %p108;
	add.s32 	%r329, %r327, %r328;
	ld.global.u16 	%rs267, [%rd78+3072];
	// begin inline asm
	{ .reg .pred __$temp3;
  setp.neu.bf16  __$temp3, %rs267, %rs199;
  selp.u16 %rs266, 1, 0, __$temp3;}
	// end inline asm
	setp.ne.s16 	%p109, %rs266, 0;
	selp.u32 	%r330, 1, 0, %p109;
	add.s32 	%r331, %r329, %r330;
	ld.global.u16 	%rs270, [%rd78+3584];
	// begin inline asm
	{ .reg .pred __$temp3;
  setp.neu.bf16  __$temp3, %rs270, %rs199;
  selp.u16 %rs269, 1, 0, __$temp3;}
	// end inline asm
	setp.ne.s16 	%p110, %rs269, 0;
	selp.u32 	%r332, 1, 0, %p110;
	add.s32 	%r439, %r331, %r332;
	add.s32 	%r429, %r429, 2048;
$L__BB34_13:
	setp.eq.s32 	%p111, %r18, 0;
	@%p111 bra 	$L__BB34_19;
	and.b32  	%r24, %r6, 3;
	setp.lt.u32 	%p112, %r18, 4;
	@%p112 bra 	$L__BB34_16;
	mul.wide.u32 	%rd79, %r429, 2;
	add.s64 	%rd80, %rd2, %rd79;
	ld.global.u16 	%rs273, [%rd80];
	// begin inline asm
	{ .reg .pred __$temp3;
  setp.neu.bf16  __$temp3, %rs273, %rs199;
  selp.u16 %rs272, 1, 0, __$temp3;}
	// end inline asm
	setp.ne.s16 	%p113, %rs272, 0;
	selp.u32 	%r334, 1, 0, %p113;
	add.s32 	%r335, %r439, %r334;
	ld.global.u16 	%rs276, [%rd80+512];
	// begin inline asm
	{ .reg .pred __$temp3;
  setp.neu.bf16  __$temp3, %rs276, %rs199;
  selp.u16 %rs275, 1, 0, __$temp3;}
	// end inline asm
	setp.ne.s16 	%p114, %rs275, 0;
	selp.u32 	%r336, 1, 0, %p114;
	add.s32 	%r337, %r335, %r336;
	ld.global.u16 	%rs279, [%rd80+1024];
	// begin inline asm
	{ .reg .pred __$temp3;
  setp.neu.bf16  __$temp3, %rs279, %rs199;
  selp.u16 %rs278, 1, 0, __$temp3;}
	// end inline asm
	setp.ne.s16 	%p115, %rs278, 0;
	selp.u32 	%r338, 1, 0, %p115;
	add.s32 	%r339, %r337, %r338;
	ld.global.u16 	%rs282, [%rd80+1536];
	// begin inline asm
	{ .reg .pred __$temp3;
  setp.neu.bf16  __$temp3, %rs282, %rs199;
  selp.u16 %rs281, 1, 0, __$temp3;}
	// end inline asm
	setp.ne.s16 	%p116, %rs281, 0;
	selp.u32 	%r340, 1, 0, %p116;
	add.s32 	%r439, %r339, %r340;
	add.s32 	%r429, %r429, 1024;
$L__BB34_16:
	setp.eq.s32 	%p117, %r24, 0;
	@%p117 bra 	$L__BB34_19;
	mul.wide.u32 	%rd81, %r429, 2;
	add.s64 	%rd83, %rd2, %rd81;
	neg.s32 	%r437, %r24;
$L__BB34_18:
	.pragma "nounroll";
	ld.global.u16 	%rs285, [%rd83];
	// begin inline asm
	{ .reg .pred __$temp3;
  setp.neu.bf16  __$temp3, %rs285, %rs199;
  selp.u16 %rs284, 1, 0, __$temp3;}
	// end inline asm
	setp.ne.s16 	%p118, %rs284, 0;
	selp.u32 	%r341, 1, 0, %p118;
	add.s32 	%r439, %r439, %r341;
	add.s64 	%rd83, %rd83, 512;
	add.s32 	%r437, %r437, 1;
	setp.ne.s32 	%p119, %r437, 0;
	@%p119 bra 	$L__BB34_18;
$L__BB34_19:
	setp.lt.u32 	%p120, %r90, 256;
	@%p120 bra 	$L__BB34_24;
	// begin inline asm
	mov.u32 %r401, %laneid;
	// end inline asm
	mov.b32 	%r402, -1;
	redux.sync.add.u32 %r461, %r439, %r402;
	setp.ne.s32 	%p131, %r401, 0;
	@%p131 bra 	$L__BB34_22;
	shr.u32 	%r403, %r1, 3;
	and.b32  	%r404, %r403, 124;
	mov.u32 	%r405, _ZZN3cub18CUB_300001_SM_10006detail6reduce28DeviceReduceSingleTileKernelINS2_10policy_hubIjjN4cuda3std3__44plusIvEEE10Policy1000EN6thrust24THRUST_300001_SM_1000_NS18transform_iteratorI9NonZeroOpI13__nv_bfloat16EPKSG_NSD_11use_defaultESK_EEPjjS9_jjNS7_10__identityEEEvT0_T1_T2_T3_T4_T6_E12temp_storage;
	add.s32 	%r406, %r405, %r404;
	st.shared.u32 	[%r406+8], %r461;
$L__BB34_22:
	bar.sync 	0;
	setp.ne.s32 	%p132, %r1, 0;
	@%p132 bra 	$L__BB34_50;
	ld.shared.u32 	%r407, [_ZZN3cub18CUB_300001_SM_10006detail6reduce28DeviceReduceSingleTileKernelINS2_10policy_hubIjjN4cuda3std3__44plusIvEEE10Policy1000EN6thrust24THRUST_300001_SM_1000_NS18transform_iteratorI9NonZeroOpI13__nv_bfloat16EPKSG_NSD_11use_defaultESK_EEPjjS9_jjNS7_10__identityEEEvT0_T1_T2_T3_T4_T6_E12temp_storage+12];
	add.s32 	%r408, %r407, %r461;
	ld.shared.u32 	%r409, [_ZZN3cub18CUB_300001_SM_10006detail6reduce28DeviceReduceSingleTileKernelINS2_10policy_hubIjjN4cuda3std3__44plusIvEEE10Policy1000EN6thrust24THRUST_300001_SM_1000_NS18transform_iteratorI9NonZeroOpI13__nv_bfloat16EPKSG_NSD_11use_defaultESK_EEPjjS9_jjNS7_10__identityEEEvT0_T1_T2_T3_T4_T6_E12temp_storage+16];
	add.s32 	%r410, %r408, %r409;
	ld.shared.u32 	%r411, [_ZZN3cub18CUB_300001_SM_10006detail6reduce28DeviceReduceSingleTileKernelINS2_10policy_hubIjjN4cuda3std3__44plusIvEEE10Policy1000EN6thrust24THRUST_300001_SM_1000_NS18transform_iteratorI9NonZeroOpI13__nv_bfloat16EPKSG_NSD_11use_defaultESK_EEPjjS9_jjNS7_10__identityEEEvT0_T1_T2_T3_T4_T6_E12temp_storage+20];
	add.s32 	%r412, %r410, %r411;
	ld.shared.u32 	%r413, [_ZZN3cub18CUB_300001_SM_10006detail6reduce28DeviceReduceSingleTileKernelINS2_10policy_hubIjjN4cuda3std3__44plusIvEEE10Policy1000EN6thrust24THRUST_300001_SM_1000_NS18transform_iteratorI9NonZeroOpI13__nv_bfloat16EPKSG_NSD_11use_defaultESK_EEPjjS9_jjNS7_10__identityEEEvT0_T1_T2_T3_T4_T6_E12temp_storage+24];
	add.s32 	%r414, %r412, %r413;
	ld.shared.u32 	%r415, [_ZZN3cub18CUB_300001_SM_10006detail6reduce28DeviceReduceSingleTileKernelINS2_10policy_hubIjjN4cuda3std3__44plusIvEEE10Policy1000EN6thrust24THRUST_300001_SM_1000_NS18transform_iteratorI9NonZeroOpI13__nv_bfloat16EPKSG_NSD_11use_defaultESK_EEPjjS9_jjNS7_10__identityEEEvT0_T1_T2_T3_T4_T6_E12temp_storage+28];
	add.s32 	%r416, %r414, %r415;
	ld.shared.u32 	%r417, [_ZZN3cub18CUB_300001_SM_10006detail6reduce28DeviceReduceSingleTileKernelINS2_10policy_hubIjjN4cuda3std3__44plusIvEEE10Policy1000EN6thrust24THRUST_300001_SM_1000_NS18transform_iteratorI9NonZeroOpI13__nv_bfloat16EPKSG_NSD_11use_defaultESK_EEPjjS9_jjNS7_10__identityEEEvT0_T1_T2_T3_T4_T6_E12temp_storage+32];
	add.s32 	%r418, %r416, %r417;
	ld.shared.u32 	%r419, [_ZZN3cub18CUB_300001_SM_10006detail6reduce28DeviceReduceSingleTileKernelINS2_10policy_hubIjjN4cuda3std3__44plusIvEEE10Policy1000EN6thrust24THRUST_300001_SM_1000_NS18transform_iteratorI9NonZeroOpI13__nv_bfloat16EPKSG_NSD_11use_defaultESK_EEPjjS9_jjNS7_10__identityEEEvT0_T1_T2_T3_T4_T6_E12temp_storage+36];
	add.s32 	%r461, %r418, %r419;
	bra.uni 	$L__BB34_50;
$L__BB34_24:
	// begin inline asm
	mov.u32 %r342, %laneid;
	// end inline asm
	and.b32  	%r373, %r1, 992;
	add.s32 	%r374, %r373, 32;
	setp.gt.u32 	%p121, %r374, %r90;
	not.b32 	%r375, %r373;
	add.s32 	%r376, %r90, %r375;
	selp.b32 	%r370, %r376, 31, %p121;
	mov.b32 	%r345, 1;
	mov.b32 	%r372, -1;
	// begin inline asm
	{  .reg .u32 r0;  .reg .pred p;  shfl.sync.down.b32 r0|p, %r439, %r345, %r370, %r372;  @p add.u32 r0, r0, %r439;  mov.u32 %r343, r0;}
	// end inline asm
	mov.b32 	%r351, 2;
	// begin inline asm
	{  .reg .u32 r0;  .reg .pred p;  shfl.sync.down.b32 r0|p, %r343, %r351, %r370, %r372;  @p add.u32 r0, r0, %r343;  mov.u32 %r349, r0;}
	// end inline asm
	mov.b32 	%r357, 4;
	// begin inline asm
	{  .reg .u32 r0;  .reg .pred p;  shfl.sync.down.b32 r0|p, %r349, %r357, %r370, %r372;  @p add.u32 r0, r0, %r349;  mov.u32 %r355, r0;}
	// end inline asm
	mov.b32 	%r363, 8;
	// begin inline asm
	{  .reg .u32 r0;  .reg .pred p;  shfl.sync.down.b32 r0|p, %r355, %r363, %r370, %r372;  @p add.u32 r0, r0, %r355;  mov.u32 %r361, r0;}
	// end inline asm
	mov.b32 	%r369, 16;
	// begin inline asm
	{  .reg .u32 r0;  .reg .pred p;  shfl.sync.down.b32 r0|p, %r361, %r369, %r370, %r372;  @p add.u32 r0, r0, %r361;  mov.u32 %r461, r0;}
	// end inline asm
	setp.ne.s32 	%p122, %r342, 0;
	@%p122 bra 	$L__BB34_26;
	shr.u32 	%r377, %r1, 3;
	and.b32  	%r378, %r377, 124;
	mov.u32 	%r379, _ZZN3cub18CUB_300001_SM_10006detail6reduce28DeviceReduceSingleTileKernelINS2_10policy_hubIjjN4cuda3std3__44plusIvEEE10Policy1000EN6thrust24THRUST_300001_SM_1000_NS18transform_iteratorI9NonZeroOpI13__nv_bfloat16EPKSG_NSD_11use_defaultESK_EEPjjS9_jjNS7_10__identityEEEvT0_T1_T2_T3_T4_T6_E12temp_storage;
	add.s32 	%r380, %r379, %r378;
	st.shared.u32 	[%r380+8], %r461;
$L__BB34_26:
	bar.sync 	0;
	setp.ne.s32 	%p123, %r1, 0;
	@%p123 bra 	$L__BB34_50;
	setp.gt.u32 	%p124, %r90, 32;
	ld.shared.u32 	%r381, [_ZZN3cub18CUB_300001_SM_10006detail6reduce28DeviceReduceSingleTileKernelINS2_10policy_hubIjjN4cuda3std3__44plusIvEEE10Policy1000EN6thrust24THRUST_300001_SM_1000_NS18transform_iteratorI9NonZeroOpI13__nv_bfloat16EPKSG_NSD_11use_defaultESK_EEPjjS9_jjNS7_10__identityEEEvT0_T1_T2_T3_T4_T6_E12temp_storage+12];
	selp.b32 	%r382, %r381, 0, %p124;
	add.s32 	%r383, %r382, %r461;
	setp.gt.u32 	%p125, %r90, 64;
	ld.shared.u32 	%r384, [_ZZN3cub18CUB_300001_SM_10006detail6reduce28DeviceReduceSingleTileKernelINS2_10policy_hubIjjN4cuda3std3__44plusIvEEE10Policy1000EN6thrust24THRUST_300001_SM_1000_NS18transform_iteratorI9NonZeroOpI13__nv_bfloat16EPKSG_NSD_11use_defaultESK_EEPjjS9_jjNS7_10__identityEEEvT0_T1_T2_T3_T4_T6_E12temp_storage+16];
	selp.b32 	%r385, %r384, 0, %p125;
	add.s32 	%r386, %r383, %r385;
	setp.gt.u32 	%p126, %r90, 96;
	ld.shared.u32 	%r387, [_ZZN3cub18CUB_300001_SM_10006detail6reduce28DeviceReduceSingleTileKernelINS2_10policy_hubIjjN4cuda3std3__44plusIvEEE10Policy1000EN6thrust24THRUST_300001_SM_1000_NS18transform_iteratorI9NonZeroOpI13__nv_bfloat16EPKSG_NSD_11use_defaultESK_EEPjjS9_jjNS7_10__identityEEEvT0_T1_T2_T3_T4_T6_E12temp_storage+20];
	selp.b32 	%r388, %r387, 0, %p126;
	add.s32 	%r389, %r386, %r388;
	setp.gt.u32 	%p127, %r90, 128;
	ld.shared.u32 	%r390, [_ZZN3cub18CUB_300001_SM_10006detail6reduce28DeviceReduceSingleTileKernelINS2_10policy_hubIjjN4cuda3std3__44plusIvEEE10Policy1000EN6thrust24THRUST_300001_SM_1000_NS18transform_iteratorI9NonZeroOpI13__nv_bfloat16EPKSG_NSD_11use_defaultESK_EEPjjS9_jjNS7_10__identityEEEvT0_T1_T2_T3_T4_T6_E12temp_storage+24];
	selp.b32 	%r391, %r390, 0, %p127;
	add.s32 	%r392, %r389, %r391;
	setp.gt.u32 	%p128, %r90, 160;
	ld.shared.u32 	%r393, [_ZZN3cub18CUB_300001_SM_10006detail6reduce28DeviceReduceSingleTileKernelINS2_10policy_hubIjjN4cuda3std3__44plusIvEEE10Policy1000EN6thrust24THRUST_300001_SM_1000_NS18transform_iteratorI9NonZeroOpI13__nv_bfloat16EPKSG_NSD_11use_defaultESK_EEPjjS9_jjNS7_10__identityEEEvT0_T1_T2_T3_T4_T6_E12temp_storage+28];
	selp.b32 	%r394, %r393, 0, %p128;
	add.s32 	%r395, %r392, %r394;
	setp.gt.u32 	%p129, %r90, 192;
	ld.shared.u32 	%r396, [_ZZN3cub18CUB_300001_SM_10006detail6reduce28DeviceReduceSingleTileKernelINS2_10policy_hubIjjN4cuda3std3__44plusIvEEE10Policy1000EN6thrust24THRUST_300001_SM_1000_NS18transform_iteratorI9NonZeroOpI13__nv_bfloat16EPKSG_NSD_11use_defaultESK_EEPjjS9_jjNS7_10__identityEEEvT0_T1_T2_T3_T4_T6_E12temp_storage+32];
	selp.b32 	%r397, %r396, 0, %p129;
	add.s32 	%r398, %r395, %r397;
	setp.gt.u32 	%p130, %r90, 224;
	ld.shared.u32 	%r399, [_ZZN3cub18CUB_300001_SM_10006detail6reduce28DeviceReduceSingleTileKernelINS2_10policy_hubIjjN4cuda3std3__44plusIvEEE10Policy1000EN6thrust24THRUST_300001_SM_1000_NS18transform_iteratorI9NonZeroOpI13__nv_bfloat16EPKSG_NSD_11use_defaultESK_EEPjjS9_jjNS7_10__identityEEEvT0_T1_T2_T3_T4_T6_E12temp_storage+36];
	selp.b32 	%r400, %r399, 0, %p130;
	add.s32 	%r461, %r398, %r400;
	bra.uni 	$L__BB34_50;
$L__BB34_28:
	mov.u32 	%r40, %tid.x;
	mov.b32 	%r102, 0;
	// begin inline asm
	cvt.rn.bf16.s32 %rs11, %r102;
	// end inline asm
	mul.wide.u32 	%rd11, %r40, 2;
	add.s64 	%rd12, %rd2, %rd11;
	ld.global.u16 	%rs13, [%rd12];
	// begin inline asm
	{ .reg .pred __$temp3;
  setp.neu.bf16  __$temp3, %rs13, %rs11;
  selp.u16 %rs12, 1, 0, __$temp3;}
	// end inline asm
	setp.ne.s16 	%p3, %rs12, 0;
	selp.u32 	%r104, 1, 0, %p3;
	ld.global.u16 	%rs16, [%rd12+512];
	// begin inline asm
	{ .reg .pred __$temp3;
  setp.neu.bf16  __$temp3, %rs16, %rs11;
  selp.u16 %rs15, 1, 0, __$temp3;}
	// end inline asm
	setp.ne.s16 	%p4, %rs15, 0;
	selp.u32 	%r105, 1, 0, %p4;
	ld.global.u16 	%rs19, [%rd12+1024];
	// begin inline asm
	{ .reg .pred __$temp3;
  setp.neu.bf16  __$temp3, %rs19, %rs11;
  selp.u16 %rs18, 1, 0, __$temp3;}
	// end inline asm
	setp.ne.s16 	%p5, %rs18, 0;
	selp.u32 	%r106, 1, 0, %p5;
	ld.global.u16 	%rs22, [%rd12+1536];
	// begin inline asm
	{ .reg .pred __$temp3;
  setp.neu.bf16  __$temp3, %rs22, %rs11;
  selp.u16 %rs21, 1, 0, __$temp3;}
	// end inline asm
	setp.ne.s16 	%p6, %rs21, 0;
	selp.u32 	%r107, 1, 0, %p6;
	ld.global.u16 	%rs25, [%rd12+2048];
	// begin inline asm
	{ .reg .pred __$temp3;
  setp.neu.bf16  __$temp3, %rs25, %rs11;
  selp.u16 %rs24, 1, 0, __$temp3;}
	// end inline asm
	setp.ne.s16 	%p7, %rs24, 0;
	selp.u32 	%r108, 1, 0, %p7;
	ld.global.u16 	%rs28, [%rd12+2560];
	// begin inline asm
	{ .reg .pred __$temp3;
  setp.neu.bf16  __$temp3, %rs28, %rs11;
  selp.u16 %rs27, 1, 0, __$temp3;}
	// end inline asm
	setp.ne.s16 	%p8, %rs27, 0;
	selp.u32 	%r109, 1, 0, %p8;
	ld.global.u16 	%rs31, [%rd12+3072];
	// begin inline asm
	{ .reg .pred __$temp3;
  setp.neu.bf16  __$temp3, %rs31, %rs11;
  selp.u16 %rs30, 1, 0, __$temp3;}
	// end inline asm
	setp.ne.s16 	%p9, %rs30, 0;
	selp.u32 	%r110, 1, 0, %p9;
	ld.global.u16 	%rs34, [%rd12+3584];
	// begin inline asm
	{ .reg .pred __$temp3;
  setp.neu.bf16  __$temp3, %rs34, %rs11;
  selp.u16 %rs33, 1, 0, __$temp3;}
	// end inline asm
	setp.ne.s16 	%p10, %rs33, 0;
	selp.u32 	%r111, 1, 0, %p10;
	ld.global.u16 	%rs37, [%rd12+4096];
	// begin inline asm
	{ .reg .pred __$temp3;
  setp.neu.bf16  __$temp3, %rs37, %rs11;
  selp.u16 %rs36, 1, 0, __$temp3;}
	// end inline asm
	setp.ne.s16 	%p11, %rs36, 0;
	selp.u32 	%r112, 1, 0, %p11;
	ld.global.u16 	%rs40, [%rd12+4608];
	// begin inline asm
	{ .reg .pred __$temp3;
  setp.neu.bf16  __$temp3, %rs40, %rs11;
  selp.u16 %rs39, 1, 0, __$temp3;}
	// end inline asm
	setp.ne.s16 	%p12, %rs39, 0;
	selp.u32 	%r113, 1, 0, %p12;
	ld.global.u16 	%rs43, [%rd12+5120];
	// begin inline asm
	{ .reg .pred __$temp3;
  setp.neu.bf16  __$temp3, %rs43, %rs11;
  selp.u16 %rs42, 1, 0, __$temp3;}
	// end inline asm
	setp.ne.s16 	%p13, %rs42, 0;
	selp.u32 	%r114, 1, 0, %p13;
	ld.global.u16 	%rs46, [%rd12+5632];
	// begin inline asm
	{ .reg .pred __$temp3;
  setp.neu.bf16  __$temp3, %rs46, %rs11;
  selp.u16 %rs45, 1, 0, __$temp3;}
	// end inline asm
	setp.ne.s16 	%p14, %rs45, 0;
	selp.u32 	%r115, 1, 0, %p14;
	ld.global.u16 	%rs49, [%rd12+6144];
	// begin inline asm
	{ .reg .pred __$temp3;
  setp.neu.bf16  __$temp3, %rs49, %rs11;
  selp.u16 %rs48, 1, 0, __$temp3;}
	// end inline asm
	setp.ne.s16 	%p15, %rs48, 0;
	selp.u32 	%r116, 1, 0, %p15;
	ld.global.u16 	%rs52, [%rd12+6656];
	// begin inline asm
	{ .reg .pred __$temp3;
  setp.neu.bf16  __$temp3, %rs52, %rs11;
  selp.u16 %rs51, 1, 0, __$temp3;}
	// end inline asm
	setp.ne.s16 	%p16, %rs51, 0;
	selp.u32 	%r117, 1, 0, %p16;
	ld.global.u16 	%rs55, [%rd12+7168];
	// begin inline asm
	{ .reg .pred __$temp3;
  setp.neu.bf16  __$temp3, %rs55, %rs11;
  selp.u16 %rs54, 1, 0, __$temp3;}
	// end inline asm
	setp.ne.s16 	%p17, %rs54, 0;
	selp.u32 	%r118, 1, 0, %p17;
	ld.global.u16 	%rs58, [%rd12+7680];
	// begin inline asm
	{ .reg .pred __$temp3;
  setp.neu.bf16  __$temp3, %rs58, %rs11;
  selp.u16 %rs57, 1, 0, __$temp3;}
	// end inline asm
	setp.ne.s16 	%p18, %rs57, 0;
	selp.u32 	%r119, 1, 0, %p18;
	add.s32 	%r120, %r105, %r104;
	add.s32 	%r121, %r120, %r106;
	add.s32 	%r122, %r121, %r107;
	add.s32 	%r123, %r122, %r108;
	add.s32 	%r124, %r123, %r109;
	add.s32 	%r125, %r124, %r110;
	add.s32 	%r126, %r125, %r111;
	add.s32 	%r127, %r126, %r112;
	add.s32 	%r128, %r127, %r113;
	add.s32 	%r129, %r128, %r114;
	add.s32 	%r130, %r129, %r115;
	add.s32 	%r131, %r130, %r116;
	add.s32 	%r132, %r131, %r117;
	add.s32 	%r133, %r132, %r118;
	add.s32 	%r460, %r133, %r119;
	add.s32 	%r42, %r90, -4096;
	setp.lt.u32 	%p19, %r42, 4096;
	mov.b32 	%r442, 4096;
	@%p19 bra 	$L__BB34_32;
	mov.b32 	%r442, 4096;
$L__BB34_30:
	add.s32 	%r135, %r40, %r442;
	mul.wide.u32 	%rd13, %r135, 2;
	add.s64 	%rd14, %rd2, %rd13;
	ld.global.u16 	%rs61, [%rd14];
	// begin inline asm
	{ .reg .pred __$temp3;
  setp.neu.bf16  __$temp3, %rs61, %rs11;
  selp.u16 %rs60, 1, 0, __$temp3;}
	// end inline asm
	setp.ne.s16 	%p20, %rs60, 0;
	selp.u32 	%r136, 1, 0, %p20;
	ld.global.u16 	%rs64, [%rd14+512];
	// begin inline asm
	{ .reg .pred __$temp3;
  setp.neu.bf16  __$temp3, %rs64, %rs11;
  selp.u16 %rs63, 1, 0, __$temp3;}
	// end inline asm
	setp.ne.s16 	%p21, %rs63, 0;
	selp.u32 	%r137, 1, 0, %p21;
	ld.global.u16 	%rs67, [%rd14+1024];
	// begin inline asm
	{ .reg .pred __$temp3;
  setp.neu.bf16  __$temp3, %rs67, %rs11;
  selp.u16 %rs66, 1, 0, __$temp3;}
	// end inline asm
	setp.ne.s16 	%p22, %rs66, 0;
	selp.u32 	%r138, 1, 0, %p22;
	ld.global.u16 	%rs70, [%rd14+1536];
	// begin inline asm
	{ .reg .pred __$temp3;
  setp.neu.bf16  __$temp3, %rs70, %rs11;
  selp.u16 %rs69, 1, 0, __$temp3;}
	// end inline asm
	setp.ne.s16 	%p23, %rs69, 0;
	selp.u32 	%r139, 1, 0, %p23;
	ld.global.u16 	%rs73, [%rd14+2048];
	// begin inline asm
	{ .reg .pred __$temp3;
  setp.neu.bf16  __$temp3, %rs73, %rs11;
  selp.u16 %rs72, 1, 0, __$temp3;}
	// end inline asm
	setp.ne.s16 	%p24, %rs72, 0;
	selp.u32 	%r140, 1, 0, %p24;
	ld.global.u16 	%rs76, [%rd14+2560];
	// begin inline asm
	{ .reg .pred __$temp3;
  setp.neu.bf16  __$temp3, %rs76, %rs11;
  selp.u16 %rs75, 1, 0, __$temp3;}
	// end inline asm
	setp.ne.s16 	%p25, %rs75, 0;
	selp.u32 	%r141, 1, 0, %p25;
	ld.global.u16 	%rs79, [%rd14+3072];
	// begin inline asm
	{ .reg .pred __$temp3;
  setp.neu.bf16  __$temp3, %rs79, %rs11;
  selp.u16 %rs78, 1, 0, __$temp3;}
	// end inline asm
	setp.ne.s16 	%p26, %rs78, 0;
	selp.u32 	%r142, 1, 0, %p26;
	ld.global.u16 	%rs82, [%rd14+3584];
	// begin inline asm
	{ .reg .pred __$temp3;
  setp.neu.bf16  __$temp3, %rs82, %rs11;
  selp.u16 %rs81, 1, 0, __$temp3;}
	// end inline asm
	setp.ne.s16 	%p27, %rs81, 0;
	selp.u32 	%r143, 1, 0, %p27;
	ld.global.u16 	%rs85, [%rd14+4096];
	// begin inline asm
	{ .reg .pred __$temp3;
  setp.neu.bf16  __$temp3, %rs85, %rs11;
  selp.u16 %rs84, 1, 0, __$temp3;}
	// end inline asm
	setp.ne.s16 	%p28, %rs84, 0;
	selp.u32 	%r144, 1, 0, %p28;
	ld.global.u16 	%rs88, [%rd14+4608];
	// begin inline asm
	{ .reg .pred __$temp3;
  setp.neu.bf16  __$temp3, %rs88, %rs11;
  selp.u16 %rs87, 1, 0, __$temp3;}
	// end inline asm
	setp.ne.s16 	%p29, %rs87, 0;
	selp.u32 	%r145, 1, 0, %p29;
	ld.global.u16 	%rs91, [%rd14+5120];
	// begin inline asm
	{ .reg .pred __$temp3;
  setp.neu.bf16  __$temp3, %rs91, %rs11;
  selp.u16 %rs90, 1, 0, __$temp3;}
	// end inline asm
	setp.ne.s16 	%p30, %rs90, 0;
	selp.u32 	%r146, 1, 0, %p30;
	ld.global.u16 	%rs94, [%rd14+5632];
	// begin inline asm
	{ .reg .pred __$temp3;
  setp.neu.bf16  __$temp3, %rs94, %rs11;
  selp.u16 %rs93, 1, 0, __$temp3;}
	// end inline asm
	setp.ne.s16 	%p31, %rs93, 0;
	selp.u32 	%r147, 1, 0, %p31;
	ld.global.u16 	%rs97, [%rd14+6144];
	// begin inline asm
	{ .reg .pred __$temp3;
  setp.neu.bf16  __$temp3, %rs97, %rs11;
  selp.u16 %rs96, 1, 0, __$temp3;}
	// end inline asm
	setp.ne.s16 	%p32, %rs96, 0;
	selp.u32 	%r148, 1, 0, %p32;
	ld.global.u16 	%rs100, [%rd14+6656];
	// begin inline asm
	{ .reg .pred __$temp3;
  setp.neu.bf16  __$temp3, %rs100, %rs11;
  selp.u16 %rs99, 1, 0, __$temp3;}
	// end inline asm
	setp.ne.s16 	%p33, %rs99, 0;
	selp.u32 	%r149, 1, 0, %p33;
	ld.global.u16 	%rs103, [%rd14+7168];
	// begin inline asm
	{ .reg .pred __$temp3;
  setp.neu.bf16  __$temp3, %rs103, %rs11;
  selp.u16 %rs102, 1, 0, __$temp3;}
	// end inline asm
	setp.ne.s16 	%p34, %rs102, 0;
	selp.u32 	%r150, 1, 0, %p34;
	ld.global.u16 	%rs106, [%rd14+7680];
	// begin inline asm
	{ .reg .pred __$temp3;
  setp.neu.bf16  __$temp3, %rs106, %rs11;
  selp.u16 %rs105, 1, 0, __$temp3;}
	// end inline asm
	setp.ne.s16 	%p35, %rs105, 0;
	selp.u32 	%r151, 1, 0, %p35;
	add.s32 	%r152, %r460, %r136;
	add.s32 	%r153, %r152, %r137;
	add.s32 	%r154, %r153, %r138;
	add.s32 	%r155, %r154, %r139;
	add.s32 	%r156, %r155, %r140;
	add.s32 	%r157, %r156, %r141;
	add.s32 	%r158, %r157, %r142;
	add.s32 	%r159, %r158, %r143;
	add.s32 	%r160, %r159, %r144;
	add.s32 	%r161, %r160, %r145;
	add.s32 	%r162, %r161, %r146;
	add.s32 	%r163, %r162, %r147;
	add.s32 	%r164, %r163, %r148;
	add.s32 	%r165, %r164, %r149;
	add.s32 	%r166, %r165, %r150;
	add.s32 	%r460, %r166, %r151;
	sub.s32 	%r167, %r90, %r442;
	setp.lt.u32 	%p36, %r167, 4096;
	@%p36 bra 	$L__BB34_46;
	add.s32 	%r442, %r442, 4096;
	setp.le.u32 	%p37, %r442, %r42;
	@%p37 bra 	$L__BB34_30;
$L__BB34_32:
	setp.le.u32 	%p38, %r90, %r442;
	sub.s32 	%r168, %r90, %r442;
	setp.ge.s32 	%p39, %r40, %r168;
	or.pred  	%p40, %p38, %p39;
	@%p40 bra 	$L__BB34_46;
	not.b32 	%r171, %r40;
	add.s32 	%r172, %r90, %r171;
	sub.s32 	%r173, %r172, %r442;
	shr.u32 	%r174, %r173, 8;
	add.s32 	%r49, %r174, 1;
	and.b32  	%r50, %r49, 15;
	setp.lt.u32 	%p41, %r173, 3840;
	mov.u32 	%r452, %r40;
	@%p41 bra 	$L__BB34_37;
	or.b32  	%r446, %r40, 2048;
	add.s32 	%r445, %r40, %r442;
	and.b32  	%r175, %r49, 33554416;
	neg.s32 	%r444, %r175;
$L__BB34_35:
	.pragma "nounroll";
	mul.wide.u32 	%rd15, %r445, 2;
	add.s64 	%rd16, %rd2, %rd15;
	ld.global.u16 	%rs109, [%rd16];
	// begin inline asm
	{ .reg .pred __$temp3;
  setp.neu.bf16  __$temp3, %rs109, %rs11;
  selp.u16 %rs108, 1, 0, __$temp3;}
	// end inline asm
	setp.ne.s16 	%p42, %rs108, 0;
	selp.u32 	%r176, 1, 0, %p42;
	add.s32 	%r177, %r460, %r176;
	add.s32 	%r178, %r445, 256;
	mul.wide.u32 	%rd17, %r178, 2;
	add.s64 	%rd18, %rd2, %rd17;
	ld.global.u16 	%rs112, [%rd18];
	// begin inline asm
	{ .reg .pred __$temp3;
  setp.neu.bf16  __$temp3, %rs112, %rs11;
  selp.u16 %rs111, 1, 0, __$temp3;}
	// end inline asm
	setp.ne.s16 	%p43, %rs111, 0;
	selp.u32 	%r179, 1, 0, %p43;
	add.s32 	%r180, %r177, %r179;
	add.s32 	%r181, %r445, 512;
	mul.wide.u32 	%rd19, %r181, 2;
	add.s64 	%rd20, %rd2, %rd19;
	ld.global.u16 	%rs115, [%rd20];
	// begin inline asm
	{ .reg .pred __$temp3;
  setp.neu.bf16  __$temp3, %rs115, %rs11;
  selp.u16 %rs114, 1, 0, __$temp3;}
	// end inline asm
	setp.ne.s16 	%p44, %rs114, 0;
	selp.u32 	%r182, 1, 0, %p44;
	add.s32 	%r183, %r180, %r182;
	add.s32 	%r184, %r445, 768;
	mul.wide.u32 	%rd21, %r184, 2;
	add.s64 	%rd22, %rd2, %rd21;
	ld.global.u16 	%rs118, [%rd22];
	// begin inline asm
	{ .reg .pred __$temp3;
  setp.neu.bf16  __$temp3, %rs118, %rs11;
  selp.u16 %rs117, 1, 0, __$temp3;}
	// end inline asm
	setp.ne.s16 	%p45, %rs117, 0;
	selp.u32 	%r185, 1, 0, %p45;
	add.s32 	%r186, %r183, %r185;
	add.s32 	%r187, %r445, 1024;
	mul.wide.u32 	%rd23, %r187, 2;
	add.s64 	%rd24, %rd2, %rd23;
	ld.global.u16 	%rs121, [%rd24];
	// begin inline asm
	{ .reg .pred __$temp3;
  setp.neu.bf16  __$temp3, %rs121, %rs11;
  selp.u16 %rs120, 1, 0, __$temp3;}
	// end inline asm
	setp.ne.s16 	%p46, %rs120, 0;
	selp.u32 	%r188, 1, 0, %p46;
	add.s32 	%r189, %r186, %r188;
	add.s32 	%r190, %r445, 1280;
	mul.wide.u32 	%rd25, %r190, 2;
	add.s64 	%rd26, %rd2, %rd25;
	ld.global.u16 	%rs124, [%rd26];
	// begin inline asm
	{ .reg .pred __$temp3;
  setp.neu.bf16  __$temp3, %rs124, %rs11;
  selp.u16 %rs123, 1, 0, __$temp3;}
	// end inline asm
	setp.ne.s16 	%p47, %rs123, 0;
	selp.u32 	%r191, 1, 0, %p47;
	add.s32 	%r192, %r189, %r191;
	add.s32 	%r193, %r445, 1536;
	mul.wide.u32 	%rd27, %r193, 2;
	add.s64 	%rd28, %rd2, %rd27;
	ld.global.u16 	%rs127, [%rd28];
	// begin inline asm
	{ .reg .pred __$temp3;
  setp.neu.bf16  __$temp3, %rs127, %rs11;
  selp.u16 %rs126, 1, 0, __$temp3;}
	// end inline asm
	setp.ne.s16 	%p48, %rs126, 0;
	selp.u32 	%r194, 1, 0, %p48;
	add.s32 	%r195, %r192, %r194;
	add.s32 	%r196, %r445, 1792;
	mul.wide.u32 	%rd29, %r196, 2;
	add.s64 	%rd30, %rd2, %rd29;
	ld.global.u16 	%rs130, [%rd30];
	// begin inline asm
	{ .reg .pred __$temp3;
  setp.neu.bf16  __$temp3, %rs130, %rs11;
  selp.u16 %rs129, 1, 0, __$temp3;}
	// end inline asm
	setp.ne.s16 	%p49, %rs129, 0;
	selp.u32 	%r197, 1, 0, %p49;
	add.s32 	%r198, %r195, %r197;
	add.s32 	%r199, %r445, 2048;
	mul.wide.u32 	%rd31, %r199, 2;
	add.s64 	%rd32, %rd2, %rd31;
	ld.global.u16 	%rs133, [%rd32];
	// begin inline asm
	{ .reg .pred __$temp3;
  setp.neu.bf16  __$temp3, %rs133, %rs11;
  selp.u16 %rs132, 1, 0, __$temp3;}
	// end inline asm
	setp.ne.s16 	%p50, %rs132, 0;
	selp.u32 	%r200, 1, 0, %p50;
	add.s32 	%r201, %r198, %r200;
	add.s32 	%r202, %r445, 2304;
	mul.wide.u32 	%rd33, %r202, 2;
	add.s64 	%rd34, %rd2, %rd33;
	ld.global.u16 	%rs136, [%rd34];
	// begin inline asm
	{ .reg .pred __$temp3;
  setp.neu.bf16  __$temp3, %rs136, %rs11;
  selp.u16 %rs135, 1, 0, __$temp3;}
	// end inline asm
	setp.ne.s16 	%p51, %rs135, 0;
	selp.u32 	%r203, 1, 0, %p51;
	add.s32 	%r204, %r201, %r203;
	add.s32 	%r205, %r445, 2560;
	mul.wide.u32 	%rd35, %r205, 2;
	add.s64 	%rd36, %rd2, %rd35;
	ld.global.u16 	%rs139, [%rd36];
	// begin inline asm
	{ .reg .pred __$temp3;
  setp.neu.bf16  __$temp3, %rs139, %rs11;
  selp.u16 %rs138, 1, 0, __$temp3;}
	// end inline asm
	setp.ne.s16 	%p52, %rs138, 0;
	selp.u32 	%r206, 1, 0, %p52;
	add.s32 	%r207, %r204, %r206;
	add.s32 	%r208, %r445, 2816;
	mul.wide.u32 	%rd37, %r208, 2;
	add.s64 	%rd38, %rd2, %rd37;
	ld.global.u16 	%rs142, [%rd38];
	// begin inline asm
	{ .reg .pred __$temp3;
  setp.neu.bf16  __$temp3, %rs142, %rs11;
  selp.u16 %rs141, 1, 0, __$temp3;}
	// end inline asm
	setp.ne.s16 	%p53, %rs141, 0;
	selp.u32 	%r209, 1, 0, %p53;
	add.s32 	%r210, %r207, %r209;
	add.s32 	%r211, %r445, 3072;
	mul.wide.u32 	%rd39, %r211, 2;
	add.s64 	%rd40, %rd2, %rd39;
	ld.global.u16 	%rs145, [%rd40];
	// begin inline asm
	{ .reg .pred __$temp3;
  setp.neu.bf16  __$temp3, %rs145, %rs11;
  selp.u16 %rs144, 1, 0, __$temp3;}
	// end inline asm
	setp.ne.s16 	%p54, %rs144, 0;
	selp.u32 	%r212, 1, 0, %p54;
	add.s32 	%r213, %r210, %r212;
	add.s32 	%r214, %r445, 3328;
	mul.wide.u32 	%rd41, %r214, 2;
	add.s64 	%rd42, %rd2, %rd41;
	ld.global.u16 	%rs148, [%rd42];
	// begin inline asm
	{ .reg .pred __$temp3;
  setp.neu.bf16  __$temp3, %rs148, %rs11;
  selp.u16 %rs147, 1, 0, __$temp3;}
	// end inline asm
	setp.ne.s16 	%p55, %rs147, 0;
	selp.u32 	%r215, 1, 0, %p55;
	add.s32 	%r216, %r213, %r215;
	add.s32 	%r217, %r445, 3584;
	mul.wide.u32 	%rd43, %r217, 2;
	add.s64 	%rd44, %rd2, %rd43;
	ld.global.u16 	%rs151, [%rd44];
	// begin inline asm
	{ .reg .pred __$temp3;
  setp.neu.bf16  __$temp3, %rs151, %rs11;
  selp.u16 %rs150, 1, 0, __$temp3;}
	// end inline asm
	setp.ne.s16 	%p56, %rs150, 0;
	selp.u32 	%r218, 1, 0, %p56;
	add.s32 	%r219, %r216, %r218;
	add.s32 	%r220, %r445, 3840;
	mul.wide.u32 	%rd45, %r220, 2;
	add.s64 	%rd46, %rd2, %rd45;
	ld.global.u16 	%rs154, [%rd46];
	// begin inline asm
	{ .reg .pred __$temp3;
  setp.neu.bf16  __$temp3, %rs154, %rs11;
  selp.u16 %rs153, 1, 0, __$temp3;}
	// end inline asm
	setp.ne.s16 	%p57, %rs153, 0;
	selp.u32 	%r221, 1, 0, %p57;
	add.s32 	%r460, %r219, %r221;
	add.s32 	%r446, %r446, 4096;
	add.s32 	%r445, %r445, 4096;
	add.s32 	%r444, %r444, 16;
	setp.ne.s32 	%p58, %r444, 0;
	@%p58 bra 	$L__BB34_35;
	add.s32 	%r452, %r446, -2048;
$L__BB34_37:
	setp.eq.s32 	%p59, %r50, 0;
	@%p59 bra 	$L__BB34_46;
	and.b32  	%r66, %r49, 7;
	setp.lt.u32 	%p60, %r50, 8;
	@%p60 bra 	$L__BB34_40;
	add.s32 	%r223, %r452, %r442;
	mul.wide.u32 	%rd47, %r223, 2;
	add.s64 	%rd48, %rd2, %rd47;
	ld.global.u16 	%rs157, [%rd48];
	// begin inline asm
	{ .reg .pred __$temp3;
  setp.neu.bf16  __$temp3, %rs157, %rs11;
  selp.u16 %rs156, 1, 0, __$temp3;}
	// end inline asm
	setp.ne.s16 	%p61, %rs156, 0;
	selp.u32 	%r224, 1, 0, %p61;
	add.s32 	%r225, %r460, %r224;
	add.s32 	%r226, %r223, 256;
	mul.wide.u32 	%rd49, %r226, 2;
	add.s64 	%rd50, %rd2, %rd49;
	ld.global.u16 	%rs160, [%rd50];
	// begin inline asm
	{ .reg .pred __$temp3;
  setp.neu.bf16  __$temp3, %rs160, %rs11;
  selp.u16 %rs159, 1, 0, __$temp3;}
	// end inline asm
	setp.ne.s16 	%p62, %rs159, 0;
	selp.u32 	%r227, 1, 0, %p62;
	add.s32 	%r228, %r225, %r227;
	add.s32 	%r229, %r223, 512;
	mul.wide.u32 	%rd51, %r229, 2;
	add.s64 	%rd52, %rd2, %rd51;
	ld.global.u16 	%rs163, [%rd52];
	// begin inline asm
	{ .reg .pred __$temp3;
  setp.neu.bf16  __$temp3, %rs163, %rs11;
  selp.u16 %rs162, 1, 0, __$temp3;}
	// end inline asm
	setp.ne.s16 	%p63, %rs162, 0;
	selp.u32 	%r230, 1, 0, %p63;
	add.s32 	%r231, %r228, %r230;
	add.s32 	%r232, %r223, 768;
	mul.wide.u32 	%rd53, %r232, 2;
	add.s64 	%rd54, %rd2, %rd53;
	ld.global.u16 	%rs166, [%rd54];
	// begin inline asm
	{ .reg .pred __$temp3;
  setp.neu.bf16  __$temp3, %rs166, %rs11;
  selp.u16 %rs165, 1, 0, __$temp3;}
	// end inline asm
	setp.ne.s16 	%p64, %rs165, 0;
	selp.u32 	%r233, 1, 0, %p64;
	add.s32 	%r234, %r231, %r233;
	add.s32 	%r235, %r223, 1024;
	mul.wide.u32 	%rd55, %r235, 2;
	add.s64 	%rd56, %rd2, %rd55;
	ld.global.u16 	%rs169, [%rd56];
	// begin inline asm
	{ .reg .pred __$temp3;
  setp.neu.bf16  __$temp3, %rs169, %rs11;
  selp.u16 %rs168, 1, 0, __$temp3;}
	// end inline asm
	setp.ne.s16 	%p65, %rs168, 0;
	selp.u32 	%r236, 1, 0, %p65;
	add.s32 	%r237, %r234, %r236;
	add.s32 	%r238, %r223, 1280;
	mul.wide.u32 	%rd57, %r238, 2;
	add.s64 	%rd58, %rd2, %rd57;
	ld.global.u16 	%rs172, [%rd58];
	// begin inline asm
	{ .reg .pred __$temp3;
  setp.neu.bf16  __$temp3, %rs172, %rs11;
  selp.u16 %rs171, 1, 0, __$temp3;}
	// end inline asm
	setp.ne.s16 	%p66, %rs171, 0;
	selp.u32 	%r239, 1, 0, %p66;
	add.s32 	%r240, %r237, %r239;
	add.s32 	%r241, %r223, 1536;
	mul.wide.u32 	%rd59, %r241, 2;
	add.s64 	%rd60, %rd2, %rd59;
	ld.global.u16 	%rs175, [%rd60];
	// begin inline asm
	{ .reg .pred __$temp3;
  setp.neu.bf16  __$temp3, %rs175, %rs11;
  selp.u16 %rs174, 1, 0, __$temp3;}
	// end inline asm
	setp.ne.s16 	%p67, %rs174, 0;
	selp.u32 	%r242, 1, 0, %p67;
	add.s32 	%r243, %r240, %r242;
	add.s32 	%r244, %r223, 1792;
	mul.wide.u32 	%rd61, %r244, 2;
	add.s64 	%rd62, %rd2, %rd61;
	ld.global.u16 	%rs178, [%rd62];
	// begin inline asm
	{ .reg .pred __$temp3;
  setp.neu.bf16  __$temp3, %rs178, %rs11;
  selp.u16 %rs177, 1, 0, __$temp3;}
	// end inline asm
	setp.ne.s16 	%p68, %rs177, 0;
	selp.u32 	%r245, 1, 0, %p68;
	add.s32 	%r460, %r243, %r245;
	add.s32 	%r452, %r452, 2048;
$L__BB34_40:
	setp.eq.s32 	%p69, %r66, 0;
	@%p69 bra 	$L__BB34_46;
	and.b32  	%r72, %r49, 3;
	setp.lt.u32 	%p70, %r66, 4;
	@%p70 bra 	$L__BB34_43;
	add.s32 	%r247, %r452, %r442;
	mul.wide.u32 	%rd63, %r247, 2;
	add.s64 	%rd64, %rd2, %rd63;
	ld.global.u16 	%rs181, [%rd64];
	// begin inline asm
	{ .reg .pred __$temp3;
  setp.neu.bf16  __$temp3, %rs181, %rs11;
  selp.u16 %rs180, 1, 0, __$temp3;}
	// end inline asm
	setp.ne.s16 	%p71, %rs180, 0;
	selp.u32 	%r248, 1, 0, %p71;
	add.s32 	%r249, %r460, %r248;
	add.s32 	%r250, %r247, 256;
	mul.wide.u32 	%rd65, %r250, 2;
	add.s64 	%rd66, %rd2, %rd65;
	ld.global.u16 	%rs184, [%rd66];
	// begin inline asm
	{ .reg .pred __$temp3;
  setp.neu.bf16  __$temp3, %rs184, %rs11;
  selp.u16 %rs183, 1, 0, __$temp3;}
	// end inline asm
	setp.ne.s16 	%p72, %rs183, 0;
	selp.u32 	%r251, 1, 0, %p72;
	add.s32 	%r252, %r249, %r251;
	add.s32 	%r253, %r247, 512;
	mul.wide.u32 	%rd67, %r253, 2;
	add.s64 	%rd68, %rd2, %rd67;
	ld.global.u16 	%rs187, [%rd68];
	// begin inline asm
	{ .reg .pred __$temp3;
  setp.neu.bf16  __$temp3, %rs187, %rs11;
  selp.u16 %rs186, 1, 0, __$temp3;}
	// end inline asm
	setp.ne.s16 	%p73, %rs186, 0;
	selp.u32 	%r254, 1, 0, %p73;
	add.s32 	%r255, %r252, %r254;
	add.s32 	%r256, %r247, 768;
	mul.wide.u32 	%rd69, %r256, 2;
	add.s64 	%rd70, %rd2, %rd69;
	ld.global.u16 	%rs190, [%rd70];
	// begin inline asm
	{ .reg .pred __$temp3;
  setp.neu.bf16  __$temp3, %rs190, %rs11;
  selp.u16 %rs189, 1, 0, __$temp3;}
	// end inline asm
	setp.ne.s16 	%p74, %rs189, 0;
	selp.u32 	%r257, 1, 0, %p74;
	add.s32 	%r460, %r255, %r257;
	add.s32 	%r452, %r452, 1024;
$L__BB34_43:
	setp.eq.s32 	%p75, %r72, 0;
	@%p75 bra 	$L__BB34_46;
	add.s32 	%r458, %r452, %r442;
	neg.s32 	%r457, %r72;
$L__BB34_45:
	.pragma "nounroll";
	mul.wide.u32 	%rd71, %r458, 2;
	add.s64 	%rd72, %rd2, %rd71;
	ld.global.u16 	%rs193, [%rd72];
	// begin inline asm
	{ .reg .pred __$temp3;
  setp.neu.bf16  __$temp3, %rs193, %rs11;
  selp.u16 %rs192, 1, 0, __$temp3;}
	// end inline asm
	setp.ne.s16 	%p76, %rs192, 0;
	selp.u32 	%r258, 1, 0, %p76;
	add.s32 	%r460, %r460, %r258;
	add.s32 	%r458, %r458, 256;
	add.s32 	%r457, %r457, 1;
	setp.ne.s32 	%p77, %r457, 0;
	@%p77 bra 	$L__BB34_45;
$L__BB34_46:
	// begin inline asm
	mov.u32 %r259, %laneid;
	// end inline asm
	mov.b32 	%r260, -1;
	redux.sync.add.u32 %r461, %r460, %r260;
	setp.ne.s32 	%p78, %r259, 0;
	@%p78 bra 	$L__BB34_48;
	shr.u32 	%r261, %r40, 3;
	and.b32  	%r262, %r261, 124;
	mov.u32 	%r263, _ZZN3cub18CUB_300001_SM_10006detail6reduce28DeviceReduceSingleTileKernelINS2_10policy_hubIjjN4cuda3std3__44plusIvEEE10Policy1000EN6thrust24THRUST_300001_SM_1000_NS18transform_iteratorI9NonZeroOpI13__nv_bfloat16EPKSG_NSD_11use_defaultESK_EEPjjS9_jjNS7_10__identityEEEvT0_T1_T2_T3_T4_T6_E12temp_storage;
	add.s32 	%r264, %r263, %r262;
	st.shared.u32 	[%r264+8], %r461;
$L__BB34_48:
	bar.sync 	0;
	setp.ne.s32 	%p79, %r40, 0;
	@%p79 bra 	$L__BB34_50;
	ld.shared.u32 	%r265, [_ZZN3cub18CUB_300001_SM_10006detail6reduce28DeviceReduceSingleTileKernelINS2_10policy_hubIjjN4cuda3std3__44plusIvEEE10Policy1000EN6thrust24THRUST_300001_SM_1000_NS18transform_iteratorI9NonZeroOpI13__nv_bfloat16EPKSG_NSD_11use_defaultESK_EEPjjS9_jjNS7_10__identityEEEvT0_T1_T2_T3_T4_T6_E12temp_storage+12];
	add.s32 	%r266, %r265, %r461;
	ld.shared.u32 	%r267, [_ZZN3cub18CUB_300001_SM_10006detail6reduce28DeviceReduceSingleTileKernelINS2_10policy_hubIjjN4cuda3std3__44plusIvEEE10Policy1000EN6thrust24THRUST_300001_SM_1000_NS18transform_iteratorI9NonZeroOpI13__nv_bfloat16EPKSG_NSD_11use_defaultESK_EEPjjS9_jjNS7_10__identityEEEvT0_T1_T2_T3_T4_T6_E12temp_storage+16];
	add.s32 	%r268, %r266, %r267;
	ld.shared.u32 	%r269, [_ZZN3cub18CUB_300001_SM_10006detail6reduce28DeviceReduceSingleTileKernelINS2_10policy_hubIjjN4cuda3std3__44plusIvEEE10Policy1000EN6thrust24THRUST_300001_SM_1000_NS18transform_iteratorI9NonZeroOpI13__nv_bfloat16EPKSG_NSD_11use_defaultESK_EEPjjS9_jjNS7_10__identityEEEvT0_T1_T2_T3_T4_T6_E12temp_storage+20];
	add.s32 	%r270, %r268, %r269;
	ld.shared.u32 	%r271, [_ZZN3cub18CUB_300001_SM_10006detail6reduce28DeviceReduceSingleTileKernelINS2_10policy_hubIjjN4cuda3std3__44plusIvEEE10Policy1000EN6thrust24THRUST_300001_SM_1000_NS18transform_iteratorI9NonZeroOpI13__nv_bfloat16EPKSG_NSD_11use_defaultESK_EEPjjS9_jjNS7_10__identityEEEvT0_T1_T2_T3_T4_T6_E12temp_storage+24];
	add.s32 	%r272, %r270, %r271;
	ld.shared.u32 	%r273, [_ZZN3cub18CUB_300001_SM_10006detail6reduce28DeviceReduceSingleTileKernelINS2_10policy_hubIjjN4cuda3std3__44plusIvEEE10Policy1000EN6thrust24THRUST_300001_SM_1000_NS18transform_iteratorI9NonZeroOpI13__nv_bfloat16EPKSG_NSD_11use_defaultESK_EEPjjS9_jjNS7_10__identityEEEvT0_T1_T2_T3_T4_T6_E12temp_storage+28];
	add.s32 	%r274, %r272, %r273;
	ld.shared.u32 	%r275, [_ZZN3cub18CUB_300001_SM_10006detail6reduce28DeviceReduceSingleTileKernelINS2_10policy_hubIjjN4cuda3std3__44plusIvEEE10Policy1000EN6thrust24THRUST_300001_SM_1000_NS18transform_iteratorI9NonZeroOpI13__nv_bfloat16EPKSG_NSD_11use_defaultESK_EEPjjS9_jjNS7_10__identityEEEvT0_T1_T2_T3_T4_T6_E12temp_storage+32];
	add.s32 	%r276, %r274, %r275;
	ld.shared.u32 	%r277, [_ZZN3cub18CUB_300001_SM_10006detail6reduce28DeviceReduceSingleTileKernelINS2_10policy_hubIjjN4cuda3std3__44plusIvEEE10Policy1000EN6thrust24THRUST_300001_SM_1000_NS18transform_iteratorI9NonZeroOpI13__nv_bfloat16EPKSG_NSD_11use_defaultESK_EEPjjS9_jjNS7_10__identityEEEvT0_T1_T2_T3_T4_T6_E12temp_storage+36];
	add.s32 	%r461, %r276, %r277;
$L__BB34_50:
	mov.u32 	%r420, %tid.x;
	setp.ne.s32 	%p133, %r420, 0;
	@%p133 bra 	$L__BB34_52;
	add.s32 	%r421, %r461, %r91;
	st.global.u32 	[%rd1], %r421;
$L__BB34_52:
	ret;

}
	// .globl	_ZN3cub18CUB_300001_SM_10006detail6reduce18DeviceReduceKernelINS2_10policy_hubIjjN4cuda3std3__44plusIvEEE10Policy1000EN6thrust24THRUST_300001_SM_1000_NS18transform_iteratorI9NonZeroOpI13__nv_bfloat16EPKSG_NSD_11use_defaultESK_EEjS9_jNS7_10__identityEEEvT0_PT3_T1_NS0_13GridEvenShareISQ_EET2_T4_
.visible .entry _ZN3cub18CUB_300001_SM_10006detail6reduce18DeviceReduceKernelINS2_10policy_hubIjjN4cuda3std3__44plusIvEEE10Policy1000EN6thrust24THRUST_300001_SM_1000_NS18transform_iteratorI9NonZeroOpI13__nv_bfloat16EPKSG_NSD_11use_defaultESK_EEjS9_jNS7_10__identityEEEvT0_PT3_T1_NS0_13GridEvenShareISQ_EET2_T4_(
	.param .align 8 .b8 _ZN3cub18CUB_300001_SM_10006detail6reduce18DeviceReduceKernelINS2_10policy_hubIjjN4cuda3std3__44plusIvEEE10Policy1000EN6thrust24THRUST_300001_SM_1000_NS18transform_iteratorI9NonZeroOpI13__nv_bfloat16EPKSG_NSD_11use_defaultESK_EEjS9_jNS7_10__identityEEEvT0_PT3_T1_NS0_13GridEvenShareISQ_EET2_T4__param_0[16],
	.param .u64 .ptr .align 1 _ZN3cub18CUB_300001_SM_10006detail6reduce18DeviceReduceKernelINS2_10policy_hubIjjN4cuda3std3__44plusIvEEE10Policy1000EN6thrust24THRUST_300001_SM_1000_NS18transform_iteratorI9NonZeroOpI13__nv_bfloat16EPKSG_NSD_11use_defaultESK_EEjS9_jNS7_10__identityEEEvT0_PT3_T1_NS0_13GridEvenShareISQ_EET2_T4__param_1,
	.param .u32 _ZN3cub18CUB_300001_SM_10006detail6reduce18DeviceReduceKernelINS2_10policy_hubIjjN4cuda3std3__44plusIvEEE10Policy1000EN6thrust24THRUST_300001_SM_1000_NS18transform_iteratorI9NonZeroOpI13__nv_bfloat16EPKSG_NSD_11use_defaultESK_EEjS9_jNS7_10__identityEEEvT0_PT3_T1_NS0_13GridEvenShareISQ_EET2_T4__param_2,
	.param .align 4 .b8 _ZN3cub18CUB_300001_SM_10006detail6reduce18DeviceReduceKernelINS2_10policy_hubIjjN4cuda3std3__44plusIvEEE10Policy1000EN6thrust24THRUST_300001_SM_1000_NS18transform_iteratorI9NonZeroOpI13__nv_bfloat16EPKSG_NSD_11use_defaultESK_EEjS9_jNS7_10__identityEEEvT0_PT3_T1_NS0_13GridEvenShareISQ_EET2_T4__param_3[40],
	.param .align 1 .b8 _ZN3cub18CUB_300001_SM_10006detail6reduce18DeviceReduceKernelINS2_10policy_hubIjjN4cuda3std3__44plusIvEEE10Policy1000EN6thrust24THRUST_300001_SM_1000_NS18transform_iteratorI9NonZeroOpI13__nv_bfloat16EPKSG_NSD_11use_defaultESK_EEjS9_jNS7_10__identityEEEvT0_PT3_T1_NS0_13GridEvenShareISQ_EET2_T4__param_4[1],
	.param .align 1 .b8 _ZN3cub18CUB_300001_SM_10006detail6reduce18DeviceReduceKernelINS2_10policy_hubIjjN4cuda3std3__44plusIvEEE10Policy1000EN6thrust24THRUST_300001_SM_1000_NS18transform_iteratorI9NonZeroOpI13__nv_bfloat16EPKSG_NSD_11use_defaultESK_EEjS9_jNS7_10__identityEEEvT0_PT3_T1_NS0_13GridEvenShareISQ_EET2_T4__param_5[1]
)
.maxntid 256
{
	.reg .pred 	%p<133>;
	.reg .b16 	%rs<290>;
	.reg .b32 	%r<526>;
	.reg .b64 	%rd<132>;
	// demoted variable
	.shared .align 4 .b8 _ZZN3cub18CUB_300001_SM_10006detail6reduce18DeviceReduceKernelINS2_10policy_hubIjjN4cuda3std3__44plusIvEEE10Policy1000EN6thrust24THRUST_300001_SM_1000_NS18transform_iteratorI9NonZeroOpI13__nv_bfloat16EPKSG_NSD_11use_defaultESK_EEjS9_jNS7_10__identityEEEvT0_PT3_T1_NS0_13GridEvenShareISQ_EET2_T4_E12temp_storage[44];
	ld.param.u32 	%r2, [_ZN3cub18CUB_300001_SM_10006detail6reduce18DeviceReduceKernelINS2_10policy_hubIjjN4cuda3std3__44plusIvEEE10Policy1000EN6thrust24THRUST_300001_SM_1000_NS18transform_iteratorI9NonZeroOpI13__nv_bfloat16EPKSG_NSD_11use_defaultESK_EEjS9_jNS7_10__identityEEEvT0_PT3_T1_NS0_13GridEvenShareISQ_EET2_T4__param_3+24];
	ld.param.u32 	%r1, [_ZN3cub18CUB_300001_SM_10006detail6reduce18DeviceReduceKernelINS2_10policy_hubIjjN4cuda3std3__44plusIvEEE10Policy1000EN6thrust24THRUST_300001_SM_1000_NS18transform_iteratorI9NonZeroOpI13__nv_bfloat16EPKSG_NSD_11use_defaultESK_EEjS9_jNS7_10__identityEEEvT0_PT3_T1_NS0_13GridEvenShareISQ_EET2_T4__param_3+20];
	ld.param.u64 	%rd3, [_ZN3cub18CUB_300001_SM_10006detail6reduce18DeviceReduceKernelINS2_10policy_hubIjjN4cuda3std3__44plusIvEEE10Policy1000EN6thrust24THRUST_300001_SM_1000_NS18transform_iteratorI9NonZeroOpI13__nv_bfloat16EPKSG_NSD_11use_defaultESK_EEjS9_jNS7_10__identityEEEvT0_PT3_T1_NS0_13GridEvenShareISQ_EET2_T4__param_0];
	cvta.to.global.u64 	%rd1, %rd3;
	mov.u32 	%r3, %ctaid.x;
	shl.b32 	%r506, %r3, 12;
	sub.s32 	%r5, %r1, %r506;
	setp.gt.u32 	%p1, %r5, 4095;
	@%p1 bra 	$L__BB35_26;
	mov.u32 	%r6, %tid.x;
	setp.ge.u32 	%p79, %r6, %r5;
	mov.b32 	%r501, 0;
	mov.u32 	%r490, %r6;
	@%p79 bra 	$L__BB35_3;
	add.s32 	%r313, %r506, %r6;
	mul.wide.u32 	%rd68, %r313, 2;
	add.s64 	%rd69, %rd1, %rd68;
	mov.b32 	%r312, 0;
	// begin inline asm
	cvt.rn.bf16.s32 %rs198, %r312;
	// end inline asm
	ld.global.u16 	%rs200, [%rd69];
	// begin inline asm
	{ .reg .pred __$temp3;
  setp.neu.bf16  __$temp3, %rs200, %rs198;
  selp.u16 %rs199, 1, 0, __$temp3;}
	// end inline asm
	setp.ne.s16 	%p80, %rs199, 0;
	selp.u32 	%r501, 1, 0, %p80;
	add.s32 	%r490, %r6, 256;
$L__BB35_3:
	setp.ge.u32 	%p81, %r490, %r5;
	@%p81 bra 	$L__BB35_17;
	mov.b32 	%r314, 0;
	// begin inline asm
	cvt.rn.bf16.s32 %rs202, %r314;
	// end inline asm
	not.b32 	%r316, %r490;
	add.s32 	%r317, %r1, %r316;
	sub.s32 	%r318, %r317, %r506;
	shr.u32 	%r319, %r318, 8;
	add.s32 	%r11, %r319, 1;
	and.b32  	%r12, %r11, 15;
	setp.lt.u32 	%p82, %r318, 3840;
	@%p82 bra 	$L__BB35_8;
	or.b32  	%r487, %r490, 2048;
	add.s32 	%r486, %r490, %r506;
	and.b32  	%r320, %r11, 33554416;
	neg.s32 	%r485, %r320;
$L__BB35_6:
	.pragma "nounroll";
	mul.wide.u32 	%rd70, %r486, 2;
	add.s64 	%rd71, %rd1, %rd70;
	ld.global.u16 	%rs204, [%rd71];
	// begin inline asm
	{ .reg .pred __$temp3;
  setp.neu.bf16  __$temp3, %rs204, %rs202;
  selp.u16 %rs203, 1, 0, __$temp3;}
	// end inline asm
	setp.ne.s16 	%p83, %rs203, 0;
	selp.u32 	%r321, 1, 0, %p83;
	add.s32 	%r322, %r501, %r321;
	add.s32 	%r323, %r486, 256;
	mul.wide.u32 	%rd72, %r323, 2;
	add.s64 	%rd73, %rd1, %rd72;
	ld.global.u16 	%rs207, [%rd73];
	// begin inline asm
	{ .reg .pred __$temp3;
  setp.neu.bf16  __$temp3, %rs207, %rs202;
  selp.u16 %rs206, 1, 0, __$temp3;}
	// end inline asm
	setp.ne.s16 	%p84, %rs206, 0;
	selp.u32 	%r324, 1, 0, %p84;
	add.s32 	%r325, %r322, %r324;
	add.s32 	%r326, %r486, 512;
	mul.wide.u32 	%rd74, %r326, 2;
	add.s64 	%rd75, %rd1, %rd74;
	ld.global.u16 	%rs210, [%rd75];
	// begin inline asm
	{ .reg .pred __$temp3;
  setp.neu.bf16  __$temp3, %rs210, %rs202;
  selp.u16 %rs209, 1, 0, __$temp3;}
	// end inline asm
	setp.ne.s16 	%p85, %rs209, 0;
	selp.u32 	%r327, 1, 0, %p85;
	add.s32 	%r328, %r325, %r327;
	add.s32 	%r329, %r486, 768;
	mul.wide.u32 	%rd76, %r329, 2;
	add.s64 	%rd77, %rd1, %rd76;
	ld.global.u16 	%rs213, [%rd77];
	// begin inline asm
	{ .reg .pred __$temp3;
  setp.neu.bf16  __$temp3, %rs213, %rs202;
  selp.u16 %rs212, 1, 0, __$temp3;}
	// end inline asm
	setp.ne.s16 	%p86, %rs212, 0;
	selp.u32 	%r330, 1, 0, %p86;
	add.s32 	%r331, %r328, %r330;
	add.s32 	%r332, %r486, 1024;
	mul.wide.u32 	%rd78, %r332, 2;
	add.s64 	%rd79, %rd1, %rd78;
	ld.global.u16 	%rs216, [%rd79];
	// begin inline asm
	{ .reg .pred __$temp3;
  setp.neu.bf16  __$temp3, %rs216, %rs202;
  selp.u16 %rs215, 1, 0, __$temp3;}
	// end inline asm
	setp.ne.s16 	%p87, %rs215, 0;
	selp.u32 	%r333, 1, 0, %p87;
	add.s32 	%r334, %r331, %r333;
	add.s32 	%r335, %r486, 1280;
	mul.wide.u32 	%rd80, %r335, 2;
	add.s64 	%rd81, %rd1, %rd80;
	ld.global.u16 	%rs219, [%rd81];
	// begin inline asm
	{ .reg .pred __$temp3;
  setp.neu.bf16  __$temp3, %rs219, %rs202;
  selp.u16 %rs218, 1, 0, __$temp3;}
	// end inline asm
	setp.ne.s16 	%p88, %rs218, 0;
	selp.u32 	%r336, 1, 0, %p88;
	add.s32 	%r337, %r334, %r336;
	add.s32 	%r338, %r486, 1536;
	mul.wide.u32 	%rd82, %r338, 2;
	add.s64 	%rd83, %rd1, %rd82;
	ld.global.u16 	%rs222, [%rd83];
	// begin inline asm
	{ .reg .pred __$temp3;
  setp.neu.bf16  __$temp3, %rs222, %rs202;
  selp.u16 %rs221, 1, 0, __$temp3;}
	// end inline asm
	setp.ne.s16 	%p89, %rs221, 0;
	selp.u32 	%r339, 1, 0, %p89;
	add.s32 	%r340, %r337, %r339;
	add.s32 	%r341, %r486, 1792;
	mul.wide.u32 	%rd84, %r341, 2;
	add.s64 	%rd85, %rd1, %rd84;
	ld.global.u16 	%rs225, [%rd85];
	// begin inline asm
	{ .reg .pred __$temp3;
  setp.neu.bf16  __$temp3, %rs225, %rs202;
  selp.u16 %rs224, 1, 0, __$temp3;}
	// end inline asm
	setp.ne.s16 	%p90, %rs224, 0;
	selp.u32 	%r342, 1, 0, %p90;
	add.s32 	%r343, %r340, %r342;
	add.s32 	%r344, %r486, 2048;
	mul.wide.u32 	%rd86, %r344, 2;
	add.s64 	%rd87, %rd1, %rd86;
	ld.global.u16 	%rs228, [%rd87];
	// begin inline asm
	{ .reg .pred __$temp3;
  setp.neu.bf16  __$temp3, %rs228, %rs202;
  selp.u16 %rs227, 1, 0, __$temp3;}
	// end inline asm
	setp.ne.s16 	%p91, %rs227, 0;
	selp.u32 	%r345, 1, 0, %p91;
	add.s32 	%r346, %r343, %r345;
	add.s32 	%r347, %r486, 2304;
	mul.wide.u32 	%rd88, %r347, 2;
	add.s64 	%rd89, %rd1, %rd88;
	ld.global.u16 	%rs231, [%rd89];
	// begin inline asm
	{ .reg .pred __$temp3;
  setp.neu.bf16  __$temp3, %rs231, %rs202;
  selp.u16 %rs230, 1, 0, __$temp3;}
	// end inline asm
	setp.ne.s16 	%p92, %rs230, 0;
	selp.u32 	%r348, 1, 0, %p92;
	add.s32 	%r349, %r346, %r348;
	add.s32 	%r350, %r486, 2560;
	mul.wide.u32 	%rd90, %r350, 2;
	add.s64 	%rd91, %rd1, %rd90;
	ld.global.u16 	%rs234, [%rd91];
	// begin inline asm
	{ .reg .pred __$temp3;
  setp.neu.bf16  __$temp3, %rs234, %rs202;
  selp.u16 %rs233, 1, 0, __$temp3;}
	// end inline asm
	setp.ne.s16 	%p93, %rs233, 0;
	selp.u32 	%r351, 1, 0, %p93;
	add.s32 	%r352, %r349, %r351;
	add.s32 	%r353, %r486, 2816;
	mul.wide.u32 	%rd92, %r353, 2;
	add.s64 	%rd93, %rd1, %rd92;
	ld.global.u16 	%rs237, [%rd93];
	// begin inline asm
	{ .reg .pred __$temp3;
  setp.neu.bf16  __$temp3, %rs237, %rs202;
  selp.u16 %rs236, 1, 0, __$temp3;}
	// end inline asm
	setp.ne.s16 	%p94, %rs236, 0;
	selp.u32 	%r354, 1, 0, %p94;
	add.s32 	%r355, %r352, %r354;
	add.s32 	%r356, %r486, 3072;
	mul.wide.u32 	%rd94, %r356, 2;
	add.s64 	%rd95, %rd1, %rd94;
	ld.global.u16 	%rs240, [%rd95];
	// begin inline asm
	{ .reg .pred __$temp3;
  setp.neu.bf16  __$temp3, %rs240, %rs202;
  selp.u16 %rs239, 1, 0, __$temp3;}
	// end inline asm
	setp.ne.s16 	%p95, %rs239, 0;
	selp.u32 	%r357, 1, 0, %p95;
	add.s32 	%r358, %r355, %r357;
	add.s32 	%r359, %r486, 3328;
	mul.wide.u32 	%rd96, %r359, 2;
	add.s64 	%rd97, %rd1, %rd96;
	ld.global.u16 	%rs243, [%rd97];
	// begin inline asm
	{ .reg .pred __$temp3;
  setp.neu.bf16  __$temp3, %rs243, %rs202;
  selp.u16 %rs242, 1, 0, __$temp3;}
	// end inline asm
	setp.ne.s16 	%p96, %rs242, 0;
	selp.u32 	%r360, 1, 0, %p96;
	add.s32 	%r361, %r358, %r360;
	add.s32 	%r362, %r486, 3584;
	mul.wide.u32 	%rd98, %r362, 2;
	add.s64 	%rd99, %rd1, %rd98;
	ld.global.u16 	%rs246, [%rd99];
	// begin inline asm
	{ .reg .pred __$temp3;
  setp.neu.bf16  __$temp3, %rs246, %rs202;
  selp.u16 %rs245, 1, 0, __$temp3;}
	// end inline asm
	setp.ne.s16 	%p97, %rs245, 0;
	selp.u32 	%r363, 1, 0, %p97;
	add.s32 	%r364, %r361, %r363;
	add.s32 	%r365, %r486, 3840;
	mul.wide.u32 	%rd100, %r365, 2;
	add.s64 	%rd101, %rd1, %rd100;
	ld.global.u16 	%rs249, [%rd101];
	// begin inline asm
	{ .reg .pred __$temp3;
  setp.neu.bf16  __$temp3, %rs249, %rs202;
  selp.u16 %rs248, 1, 0, __$temp3;}
	// end inline asm
	setp.ne.s16 	%p98, %rs248, 0;
	selp.u32 	%r366, 1, 0, %p98;
	add.s32 	%r501, %r364, %r366;
	add.s32 	%r487, %r487, 4096;
	add.s32 	%r486, %r486, 4096;
	add.s32 	%r485, %r485, 16;
	setp.ne.s32 	%p99, %r485, 0;
	@%p99 bra 	$L__BB35_6;
	add.s32 	%r490, %r487, -2048;
$L__BB35_8:
	setp.eq.s32 	%p100, %r12, 0;
	@%p100 bra 	$L__BB35_17;
	and.b32  	%r28, %r11, 7;
	setp.lt.u32 	%p101, %r12, 8;
	@%p101 bra 	$L__BB35_11;
	add.s32 	%r368, %r506, %r490;
	mul.wide.u32 	%rd102, %r368, 2;
	add.s64 	%rd103, %rd1, %rd102;
	ld.global.u16 	%rs252, [%rd103];
	// begin inline asm
	{ .reg .pred __$temp3;
  setp.neu.bf16  __$temp3, %rs252, %rs202;
  selp.u16 %rs251, 1, 0, __$temp3;}
	// end inline asm
	setp.ne.s16 	%p102, %rs251, 0;
	selp.u32 	%r369, 1, 0, %p102;
	add.s32 	%r370, %r501, %r369;
	add.s32 	%r371, %r368, 256;
	mul.wide.u32 	%rd104, %r371, 2;
	add.s64 	%rd105, %rd1, %rd104;
	ld.global.u16 	%rs255, [%rd105];
	// begin inline asm
	{ .reg .pred __$temp3;
  setp.neu.bf16  __$temp3, %rs255, %rs202;
  selp.u16 %rs254, 1, 0, __$temp3;}
	// end inline asm
	setp.ne.s16 	%p103, %rs254, 0;
	selp.u32 	%r372, 1, 0, %p103;
	add.s32 	%r373, %r370, %r372;
	add.s32 	%r374, %r368, 512;
	mul.wide.u32 	%rd106, %r374, 2;
	add.s64 	%rd107, %rd1, %rd106;
	ld.global.u16 	%rs258, [%rd107];
	// begin inline asm
	{ .reg .pred __$temp3;
  setp.neu.bf16  __$temp3, %rs258, %rs202;
  selp.u16 %rs257, 1, 0, __$temp3;}
	// end inline asm
	setp.ne.s16 	%p104, %rs257, 0;
	selp.u32 	%r375, 1, 0, %p104;
	add.s32 	%r376, %r373, %r375;
	add.s32 	%r377, %r368, 768;
	mul.wide.u32 	%rd108, %r377, 2;
	add.s64 	%rd109, %rd1, %rd108;
	ld.global.u16 	%rs261, [%rd109];
	// begin inline asm
	{ .reg .pred __$temp3;
  setp.neu.bf16  __$temp3, %rs261, %rs202;
  selp.u16 %rs260, 1, 0, __$temp3;}
	// end inline asm
	setp.ne.s16 	%p105, %rs260, 0;
	selp.u32 	%r378, 1, 0, %p105;
	add.s32 	%r379, %r376, %r378;
	add.s32 	%r380, %r368, 1024;
	mul.wide.u32 	%rd110, %r380, 2;
	add.s64 	%rd111, %rd1, %rd110;
	ld.global.u16 	%rs264, [%rd111];
	// begin inline asm
	{ .reg .pred __$temp3;
  setp.neu.bf16  __$temp3, %rs264, %rs202;
  selp.u16 %rs263, 1, 0, __$temp3;}
	// end inline asm
	setp.ne.s16 	%p106, %rs263, 0;
	selp.u32 	%r381, 1, 0, %p106;
	add.s32 	%r382, %r379, %r381;
	add.s32 	%r383, %r368, 1280;
	mul.wide.u32 	%rd112, %r383, 2;
	add.s64 	%rd113, %rd1, %rd112;
	ld.global.u16 	%rs267, [%rd113];
	// begin inline asm
	{ .reg .pred __$temp3;
  setp.neu.bf16  __$temp3, %rs267, %rs202;
  selp.u16 %rs266, 1, 0, __$temp3;}
	// end inline asm
	setp.ne.s16 	%p107, %rs266, 0;
	selp.u32 	%r384, 1, 0, %p107;
	add.s32 	%r385, %r382, %r384;
	add.s32 	%r386, %r368, 1536;
	mul.wide.u32 	%rd114, %r386, 2;
	add.s64 	%rd115, %rd1, %rd114;
	ld.global.u16 	%rs270, [%rd115];
	// begin inline asm
	{ .reg .pred __$temp3;
  setp.neu.bf16  __$temp3, %rs270, %rs202;
  selp.u16 %rs269, 1, 0, __$temp3;}
	// end inline asm
	setp.ne.s16 	%p108, %rs269, 0;
	selp.u32 	%r387, 1, 0, %p108;
	add.s32 	%r388, %r385, %r387;
	add.s32 	%r389, %r368, 1792;
	mul.wide.u32 	%rd116, %r389, 2;
	add.s64 	%rd117, %rd1, %rd116;
	ld.global.u16 	%rs273, [%rd117];
	// begin inline asm
	{ .reg .pred __$temp3;
  setp.neu.bf16  __$temp3, %rs273, %rs202;
  selp.u16 %rs272, 1, 0, __$temp3;}
	// end inline asm
	setp.ne.s16 	%p109, %rs272, 0;
	selp.u32 	%r390, 1, 0, %p109;
	add.s32 	%r501, %r388, %r390;
	add.s32 	%r490, %r490, 2048;
$L__BB35_11:
	setp.eq.s32 	%p110, %r28, 0;
	@%p110 bra 	$L__BB35_17;
	and.b32  	%r34, %r11, 3;
	setp.lt.u32 	%p111, %r28, 4;
	@%p111 bra 	$L__BB35_14;
	add.s32 	%r392, %r506, %r490;
	mul.wide.u32 	%rd118, %r392, 2;
	add.s64 	%rd119, %rd1, %rd118;
	ld.global.u16 	%rs276, [%rd119];
	// begin inline asm
	{ .reg .pred __$temp3;
  setp.neu.bf16  __$temp3, %rs276, %rs202;
  selp.u16 %rs275, 1, 0, __$temp3;}
	// end inline asm
	setp.ne.s16 	%p112, %rs275, 0;
	selp.u32 	%r393, 1, 0, %p112;
	add.s32 	%r394, %r501, %r393;
	add.s32 	%r395, %r392, 256;
	mul.wide.u32 	%rd120, %r395, 2;
	add.s64 	%rd121, %rd1, %rd120;
	ld.global.u16 	%rs279, [%rd121];
	// begin inline asm
	{ .reg .pred __$temp3;
  setp.neu.bf16  __$temp3, %rs279, %rs202;
  selp.u16 %rs278, 1, 0, __$temp3;}
	// end inline asm
	setp.ne.s16 	%p113, %rs278, 0;
	selp.u32 	%r396, 1, 0, %p113;
	add.s32 	%r397, %r394, %r396;
	add.s32 	%r398, %r392, 512;
	mul.wide.u32 	%rd122, %r398, 2;
	add.s64 	%rd123, %rd1, %rd122;
	ld.global.u16 	%rs282, [%rd123];
	// begin inline asm
	{ .reg .pred __$temp3;
  setp.neu.bf16  __$temp3, %rs282, %rs202;
  selp.u16 %rs281, 1, 0, __$temp3;}
	// end inline asm
	setp.ne.s16 	%p114, %rs281, 0;
	selp.u32 	%r399, 1, 0, %p114;
	add.s32 	%r400, %r397, %r399;
	add.s32 	%r401, %r392, 768;
	mul.wide.u32 	%rd124, %r401, 2;
	add.s64 	%rd125, %rd1, %rd124;
	ld.global.u16 	%rs285, [%rd125];
	// begin inline asm
	{ .reg .pred __$temp3;
  setp.neu.bf16  __$temp3, %rs285, %rs202;
  selp.u16 %rs284, 1, 0, __$temp3;}
	// end inline asm
	setp.ne.s16 	%p115, %rs284, 0;
	selp.u32 	%r402, 1, 0, %p115;
	add.s32 	%r501, %r400, %r402;
	add.s32 	%r490, %r490, 1024;
$L__BB35_14:
	setp.eq.s32 	%p116, %r34, 0;
	@%p116 bra 	$L__BB35_17;
	add.s32 	%r499, %r490, %r506;
	neg.s32 	%r498, %r34;
$L__BB35_16:
	.pragma "nounroll";
	mul.wide.u32 	%rd126, %r499, 2;
	add.s64 	%rd127, %rd1, %rd126;
	ld.global.u16 	%rs288, [%rd127];
	// begin inline asm
	{ .reg .pred __$temp3;
  setp.neu.bf16  __$temp3, %rs288, %rs202;
  selp.u16 %rs287, 1, 0, __$temp3;}
	// end inline asm
	setp.ne.s16 	%p117, %rs287, 0;
	selp.u32 	%r403, 1, 0, %p117;
	add.s32 	%r501, %r501, %r403;
	add.s32 	%r499, %r499, 256;
	add.s32 	%r498, %r498, 1;
	setp.ne.s32 	%p118, %r498, 0;
	@%p118 bra 	$L__BB35_16;
$L__BB35_17:
	setp.lt.u32 	%p119, %r5, 256;
	@%p119 bra 	$L__BB35_22;
	// begin inline asm
	mov.u32 %r463, %laneid;
	// end inline asm
	mov.b32 	%r464, -1;
	redux.sync.add.u32 %r525, %r501, %r464;
	setp.ne.s32 	%p130, %r463, 0;
	@%p130 bra 	$L__BB35_20;
	shr.u32 	%r465, %r6, 3;
	and.b32  	%r466, %r465, 124;
	mov.u32 	%r467, _ZZN3cub18CUB_300001_SM_10006detail6reduce18DeviceReduceKernelINS2_10policy_hubIjjN4cuda3std3__44plusIvEEE10Policy1000EN6thrust24THRUST_300001_SM_1000_NS18transform_iteratorI9NonZeroOpI13__nv_bfloat16EPKSG_NSD_11use_defaultESK_EEjS9_jNS7_10__identityEEEvT0_PT3_T1_NS0_13GridEvenShareISQ_EET2_T4_E12temp_storage;
	add.s32 	%r468, %r467, %r466;
	st.shared.u32 	[%r468+8], %r525;
$L__BB35_20:
	bar.sync 	0;
	setp.ne.s32 	%p131, %r6, 0;
	@%p131 bra 	$L__BB35_48;
	ld.shared.u32 	%r469, [_ZZN3cub18CUB_300001_SM_10006detail6reduce18DeviceReduceKernelINS2_10policy_hubIjjN4cuda3std3__44plusIvEEE10Policy1000EN6thrust24THRUST_300001_SM_1000_NS18transform_iteratorI9NonZeroOpI13__nv_bfloat16EPKSG_NSD_11use_defaultESK_EEjS9_jNS7_10__identityEEEvT0_PT3_T1_NS0_13GridEvenShareISQ_EET2_T4_E12temp_storage+12];
	add.s32 	%r470, %r469, %r525;
	ld.shared.u32 	%r471, [_ZZN3cub18CUB_300001_SM_10006detail6reduce18DeviceReduceKernelINS2_10policy_hubIjjN4cuda3std3__44plusIvEEE10Policy1000EN6thrust24THRUST_300001_SM_1000_NS18transform_iteratorI9NonZeroOpI13__nv_bfloat16EPKSG_NSD_11use_defaultESK_EEjS9_jNS7_10__identityEEEvT0_PT3_T1_NS0_13GridEvenShareISQ_EET2_T4_E12temp_storage+16];
	add.s32 	%r472, %r470, %r471;
	ld.shared.u32 	%r473, [_ZZN3cub18CUB_300001_SM_10006detail6reduce18DeviceReduceKernelINS2_10policy_hubIjjN4cuda3std3__44plusIvEEE10Policy1000EN6thrust24THRUST_300001_SM_1000_NS18transform_iteratorI9NonZeroOpI13__nv_bfloat16EPKSG_NSD_11use_defaultESK_EEjS9_jNS7_10__identityEEEvT0_PT3_T1_NS0_13GridEvenShareISQ_EET2_T4_E12temp_storage+20];
	add.s32 	%r474, %r472, %r473;
	ld.shared.u32 	%r475, [_ZZN3cub18CUB_300001_SM_10006detail6reduce18DeviceReduceKernelINS2_10policy_hubIjjN4cuda3std3__44plusIvEEE10Policy1000EN6thrust24THRUST_300001_SM_1000_NS18transform_iteratorI9NonZeroOpI13__nv_bfloat16EPKSG_NSD_11use_defaultESK_EEjS9_jNS7_10__identityEEEvT0_PT3_T1_NS0_13GridEvenShareISQ_EET2_T4_E12temp_storage+24];
	add.s32 	%r476, %r474, %r475;
	ld.shared.u32 	%r477, [_ZZN3cub18CUB_300001_SM_10006detail6reduce18DeviceReduceKernelINS2_10policy_hubIjjN4cuda3std3__44plusIvEEE10Policy1000EN6thrust24THRUST_300001_SM_1000_NS18transform_iteratorI9NonZeroOpI13__nv_bfloat16EPKSG_NSD_11use_defaultESK_EEjS9_jNS7_10__identityEEEvT0_PT3_T1_NS0_13GridEvenShareISQ_EET2_T4_E12temp_storage+28];
	add.s32 	%r478, %r476, %r477;
	ld.shared.u32 	%r479, [_ZZN3cub18CUB_300001_SM_10006detail6reduce18DeviceReduceKernelINS2_10policy_hubIjjN4cuda3std3__44plusIvEEE10Policy1000EN6thrust24THRUST_300001_SM_1000_NS18transform_iteratorI9NonZeroOpI13__nv_bfloat16EPKSG_NSD_11use_defaultESK_EEjS9_jNS7_10__identityEEEvT0_PT3_T1_NS0_13GridEvenShareISQ_EET2_T4_E12temp_storage+32];
	add.s32 	%r480, %r478, %r479;
	ld.shared.u32 	%r481, [_ZZN3cub18CUB_300001_SM_10006detail6reduce18DeviceReduceKernelINS2_10policy_hubIjjN4cuda3std3__44plusIvEEE10Policy1000EN6thrust24THRUST_300001_SM_1000_NS18transform_iteratorI9NonZeroOpI13__nv_bfloat16EPKSG_NSD_11use_defaultESK_EEjS9_jNS7_10__identityEEEvT0_PT3_T1_NS0_13GridEvenShareISQ_EET2_T4_E12temp_storage+36];
	add.s32 	%r525, %r480, %r481;
	bra.uni 	$L__BB35_48;
$L__BB35_22:
	// begin inline asm
	mov.u32 %r404, %laneid;
	// end inline asm
	and.b32  	%r435, %r6, 992;
	add.s32 	%r436, %r435, 32;
	setp.gt.u32 	%p120, %r436, %r5;
	not.b32 	%r437, %r435;
	add.s32 	%r438, %r5, %r437;
	selp.b32 	%r432, %r438, 31, %p120;
	mov.b32 	%r407, 1;
	mov.b32 	%r434, -1;
	// begin inline asm
	{  .reg .u32 r0;  .reg .pred p;  shfl.sync.down.b32 r0|p, %r501, %r407, %r432, %r434;  @p add.u32 r0, r0, %r501;  mov.u32 %r405, r0;}
	// end inline asm
	mov.b32 	%r413, 2;
	// begin inline asm
	{  .reg .u32 r0;  .reg .pred p;  shfl.sync.down.b32 r0|p, %r405, %r413, %r432, %r434;  @p add.u32 r0, r0, %r405;  mov.u32 %r411, r0;}
	// end inline asm
	mov.b32 	%r419, 4;
	// begin inline asm
	{  .reg .u32 r0;  .reg .pred p;  shfl.sync.down.b32 r0|p, %r411, %r419, %r432, %r434;  @p add.u32 r0, r0, %r411;  mov.u32 %r417, r0;}
	// end inline asm
	mov.b32 	%r425, 8;
	// begin inline asm
	{  .reg .u32 r0;  .reg .pred p;  shfl.sync.down.b32 r0|p, %r417, %r425, %r432, %r434;  @p add.u32 r0, r0, %r417;  mov.u32 %r423, r0;}
	// end inline asm
	mov.b32 	%r431, 16;
	// begin inline asm
	{  .reg .u32 r0;  .reg .pred p;  shfl.sync.down.b32 r0|p, %r423, %r431, %r432, %r434;  @p add.u32 r0, r0, %r423;  mov.u32 %r525, r0;}
	// end inline asm
	setp.ne.s32 	%p121, %r404, 0;
	@%p121 bra 	$L__BB35_24;
	shr.u32 	%r439, %r6, 3;
	and.b32  	%r440, %r439, 124;
	mov.u32 	%r441, _ZZN3cub18CUB_300001_SM_10006detail6reduce18DeviceReduceKernelINS2_10policy_hubIjjN4cuda3std3__44plusIvEEE10Policy1000EN6thrust24THRUST_300001_SM_1000_NS18transform_iteratorI9NonZeroOpI13__nv_bfloat16EPKSG_NSD_11use_defaultESK_EEjS9_jNS7_10__identityEEEvT0_PT3_T1_NS0_13GridEvenShareISQ_EET2_T4_E12temp_storage;
	add.s32 	%r442, %r441, %r440;
	st.shared.u32 	[%r442+8], %r525;
$L__BB35_24:
	bar.sync 	0;
	setp.ne.s32 	%p122, %r6, 0;
	@%p122 bra 	$L__BB35_48;
	setp.gt.u32 	%p123, %r5, 32;
	ld.shared.u32 	%r443, [_ZZN3cub18CUB_300001_SM_10006detail6reduce18DeviceReduceKernelINS2_10policy_hubIjjN4cuda3std3__44plusIvEEE10Policy1000EN6thrust24THRUST_300001_SM_1000_NS18transform_iteratorI9NonZeroOpI13__nv_bfloat16EPKSG_NSD_11use_defaultESK_EEjS9_jNS7_10__identityEEEvT0_PT3_T1_NS0_13GridEvenShareISQ_EET2_T4_E12temp_storage+12];
	selp.b32 	%r444, %r443, 0, %p123;
	add.s32 	%r445, %r444, %r525;
	setp.gt.u32 	%p124, %r5, 64;
	ld.shared.u32 	%r446, [_ZZN3cub18CUB_300001_SM_10006detail6reduce18DeviceReduceKernelINS2_10policy_hubIjjN4cuda3std3__44plusIvEEE10Policy1000EN6thrust24THRUST_300001_SM_1000_NS18transform_iteratorI9NonZeroOpI13__nv_bfloat16EPKSG_NSD_11use_defaultESK_EEjS9_jNS7_10__identityEEEvT0_PT3_T1_NS0_13GridEvenShareISQ_EET2_T4_E12temp_storage+16];
	selp.b32 	%r447, %r446, 0, %p124;
	add.s32 	%r448, %r445, %r447;
	setp.gt.u32 	%p125, %r5, 96;
	ld.shared.u32 	%r449, [_ZZN3cub18CUB_300001_SM_10006detail6reduce18DeviceReduceKernelINS2_10policy_hubIjjN4cuda3std3__44plusIvEEE10Policy1000EN6thrust24THRUST_300001_SM_1000_NS18transform_iteratorI9NonZeroOpI13__nv_bfloat16EPKSG_NSD_11use_defaultESK_EEjS9_jNS7_10__identityEEEvT0_PT3_T1_NS0_13GridEvenShareISQ_EET2_T4_E12temp_storage+20];
	selp.b32 	%r450, %r449, 0, %p125;
	add.s32 	%r451, %r448, %r450;
	setp.gt.u32 	%p126, %r5, 128;
	ld.shared.u32 	%r452, [_ZZN3cub18CUB_300001_SM_10006detail6reduce18DeviceReduceKernelINS2_10policy_hubIjjN4cuda3std3__44plusIvEEE10Policy1000EN6thrust24THRUST_300001_SM_1000_NS18transform_iteratorI9NonZeroOpI13__nv_bfloat16EPKSG_NSD_11use_defaultESK_EEjS9_jNS7_10__identityEEEvT0_PT3_T1_NS0_13GridEvenShareISQ_EET2_T4_E12temp_storage+24];
	selp.b32 	%r453, %r452, 0, %p126;
	add.s32 	%r454, %r451, %r453;
	setp.gt.u32 	%p127, %r5, 160;
	ld.shared.u32 	%r455, [_ZZN3cub18CUB_300001_SM_10006detail6reduce18DeviceReduceKernelINS2_10policy_hubIjjN4cuda3std3__44plusIvEEE10Policy1000EN6thrust24THRUST_300001_SM_1000_NS18transform_iteratorI9NonZeroOpI13__nv_bfloat16EPKSG_NSD_11use_defaultESK_EEjS9_jNS7_10__identityEEEvT0_PT3_T1_NS0_13GridEvenShareISQ_EET2_T4_E12temp_storage+28];
	selp.b32 	%r456, %r455, 0, %p127;
	add.s32 	%r457, %r454, %r456;
	setp.gt.u32 	%p128, %r5, 192;
	ld.shared.u32 	%r458, [_ZZN3cub18CUB_300001_SM_10006detail6reduce18DeviceReduceKernelINS2_10policy_hubIjjN4cuda3std3__44plusIvEEE10Policy1000EN6thrust24THRUST_300001_SM_1000_NS18transform_iteratorI9NonZeroOpI13__nv_bfloat16EPKSG_NSD_11use_defaultESK_EEjS9_jNS7_10__identityEEEvT0_PT3_T1_NS0_13GridEvenShareISQ_EET2_T4_E12temp_storage+32];
	selp.b32 	%r459, %r458, 0, %p128;
	add.s32 	%r460, %r457, %r459;
	setp.gt.u32 	%p129, %r5, 224;
	ld.shared.u32 	%r461, [_ZZN3cub18CUB_300001_SM_10006detail6reduce18DeviceReduceKernelINS2_10policy_hubIjjN4cuda3std3__44plusIvEEE10Policy1000EN6thrust24THRUST_300001_SM_1000_NS18transform_iteratorI9NonZeroOpI13__nv_bfloat16EPKSG_NSD_11use_defaultESK_EEjS9_jNS7_10__identityEEEvT0_PT3_T1_NS0_13GridEvenShareISQ_EET2_T4_E12temp_storage+36];
	selp.b32 	%r462, %r461, 0, %p129;
	add.s32 	%r525, %r460, %r462;
	bra.uni 	$L__BB35_48;
$L__BB35_26:
	mov.u32 	%r53, %tid.x;
	add.s32 	%r121, %r53, %r506;
	mov.b32 	%r120, 0;
	// begin inline asm
	cvt.rn.bf16.s32 %rs11, %r120;
	// end inline asm
	mul.wide.u32 	%rd5, %r121, 2;
	add.s64 	%rd6, %rd1, %rd5;
	ld.global.u16 	%rs13, [%rd6];
	// begin inline asm
	{ .reg .pred __$temp3;
  setp.neu.bf16  __$temp3, %rs13, %rs11;
  selp.u16 %rs12, 1, 0, __$temp3;}
	// end inline asm
	setp.ne.s16 	%p2, %rs12, 0;
	selp.u32 	%r122, 1, 0, %p2;
	ld.global.u16 	%rs16, [%rd6+512];
	// begin inline asm
	{ .reg .pred __$temp3;
  setp.neu.bf16  __$temp3, %rs16, %rs11;
  selp.u16 %rs15, 1, 0, __$temp3;}
	// end inline asm
	setp.ne.s16 	%p3, %rs15, 0;
	selp.u32 	%r123, 1, 0, %p3;
	ld.global.u16 	%rs19, [%rd6+1024];
	// begin inline asm
	{ .reg .pred __$temp3;
  setp.neu.bf16  __$temp3, %rs19, %rs11;
  selp.u16 %rs18, 1, 0, __$temp3;}
	// end inline asm
	setp.ne.s16 	%p4, %rs18, 0;
	selp.u32 	%r124, 1, 0, %p4;
	ld.global.u16 	%rs22, [%rd6+1536];
	// begin inline asm
	{ .reg .pred __$temp3;
  setp.neu.bf16  __$temp3, %rs22, %rs11;
  selp.u16 %rs21, 1, 0, __$temp3;}
	// end inline asm
	setp.ne.s16 	%p5, %rs21, 0;
	selp.u32 	%r125, 1, 0, %p5;
	ld.global.u16 	%rs25, [%rd6+2048];
	// begin inline asm
	{ .reg .pred __$temp3;
  setp.neu.bf16  __$temp3, %rs25, %rs11;
  selp.u16 %rs24, 1, 0, __$temp3;}
	// end inline asm
	setp.ne.s16 	%p6, %rs24, 0;
	selp.u32 	%r126, 1, 0, %p6;
	ld.global.u16 	%rs28, [%rd6+2560];
	// begin inline asm
	{ .reg .pred __$temp3;
  setp.neu.bf16  __$temp3, %rs28, %rs11;
  selp.u16 %rs27, 1, 0, __$temp3;}
	// end inline asm
	setp.ne.s16 	%p7, %rs27, 0;
	selp.u32 	%r127, 1, 0, %p7;
	ld.global.u16 	%rs31, [%rd6+3072];
	// begin inline asm
	{ .reg .pred __$temp3;
  setp.neu.bf16  __$temp3, %rs31, %rs11;
  selp.u16 %rs30, 1, 0, __$temp3;}
	// end inline asm
	setp.ne.s16 	%p8, %rs30, 0;
	selp.u32 	%r128, 1, 0, %p8;
	ld.global.u16 	%rs34, [%rd6+3584];
	// begin inline asm
	{ .reg .pred __$temp3;
  setp.neu.bf16  __$temp3, %rs34, %rs11;
  selp.u16 %rs33, 1, 0, __$temp3;}
	// end inline asm
	setp.ne.s16 	%p9, %rs33, 0;
	selp.u32 	%r129, 1, 0, %p9;
	ld.global.u16 	%rs37, [%rd6+4096];
	// begin inline asm
	{ .reg .pred __$temp3;
  setp.neu.bf16  __$temp3, %rs37, %rs11;
  selp.u16 %rs36, 1, 0, __$temp3;}
	// end inline asm
	setp.ne.s16 	%p10, %rs36, 0;
	selp.u32 	%r130, 1, 0, %p10;
	ld.global.u16 	%rs40, [%rd6+4608];
	// begin inline asm
	{ .reg .pred __$temp3;
  setp.neu.bf16  __$temp3, %rs40, %rs11;
  selp.u16 %rs39, 1, 0, __$temp3;}
	// end inline asm
	setp.ne.s16 	%p11, %rs39, 0;
	selp.u32 	%r131, 1, 0, %p11;
	ld.global.u16 	%rs43, [%rd6+5120];
	// begin inline asm
	{ .reg .pred __$temp3;
  setp.neu.bf16  __$temp3, %rs43, %rs11;
  selp.u16 %rs42, 1, 0, __$temp3;}
	// end inline asm
	setp.ne.s16 	%p12, %rs42, 0;
	selp.u32 	%r132, 1, 0, %p12;
	ld.global.u16 	%rs46, [%rd6+5632];
	// begin inline asm
	{ .reg .pred __$temp3;
  setp.neu.bf16  __$temp3, %rs46, %rs11;
  selp.u16 %rs45, 1, 0, __$temp3;}
	// end inline asm
	setp.ne.s16 	%p13, %rs45, 0;
	selp.u32 	%r133, 1, 0, %p13;
	ld.global.u16 	%rs49, [%rd6+6144];
	// begin inline asm
	{ .reg .pred __$temp3;
  setp.neu.bf16  __$temp3, %rs49, %rs11;
  selp.u16 %rs48, 1, 0, __$temp3;}
	// end inline asm
	setp.ne.s16 	%p14, %rs48, 0;
	selp.u32 	%r134, 1, 0, %p14;
	ld.global.u16 	%rs52, [%rd6+6656];
	// begin inline asm
	{ .reg .pred __$temp3;
  setp.neu.bf16  __$temp3, %rs52, %rs11;
  selp.u16 %rs51, 1, 0, __$temp3;}
	// end inline asm
	setp.ne.s16 	%p15, %rs51, 0;
	selp.u32 	%r135, 1, 0, %p15;
	ld.global.u16 	%rs55, [%rd6+7168];
	// begin inline asm
	{ .reg .pred __$temp3;
  setp.neu.bf16  __$temp3, %rs55, %rs11;
  selp.u16 %rs54, 1, 0, __$temp3;}
	// end inline asm
	setp.ne.s16 	%p16, %rs54, 0;
	selp.u32 	%r136, 1, 0, %p16;
	ld.global.u16 	%rs58, [%rd6+7680];
	// begin inline asm
	{ .reg .pred __$temp3;
  setp.neu.bf16  __$temp3, %rs58, %rs11;
  selp.u16 %rs57, 1, 0, __$temp3;}
	// end inline asm
	setp.ne.s16 	%p17, %rs57, 0;
	selp.u32 	%r137, 1, 0, %p17;
	add.s32 	%r138, %r123, %r122;
	add.s32 	%r139, %r138, %r124;
	add.s32 	%r140, %r139, %r125;
	add.s32 	%r141, %r140, %r126;
	add.s32 	%r142, %r141, %r127;
	add.s32 	%r143, %r142, %r128;
	add.s32 	%r144, %r143, %r129;
	add.s32 	%r145, %r144, %r130;
	add.s32 	%r146, %r145, %r131;
	add.s32 	%r147, %r146, %r132;
	add.s32 	%r148, %r147, %r133;
	add.s32 	%r149, %r148, %r134;
	add.s32 	%r150, %r149, %r135;
	add.s32 	%r151, %r150, %r136;
	add.s32 	%r524, %r151, %r137;
	shl.b32 	%r55, %r2, 12;
	setp.lt.u32 	%p18, %r5, %r55;
	@%p18 bra 	$L__BB35_44;
	add.s32 	%r56, %r55, %r506;
	not.b32 	%r153, %r53;
	add.s32 	%r154, %r153, %r1;
	sub.s32 	%r155, %r154, %r55;
	sub.s32 	%r503, %r155, %r506;
	add.s32 	%r156, %r56, %r53;
	add.s32 	%r502, %r156, 2048;
	mov.b32 	%r505, 0;
	mov.u32 	%r504, %r56;
$L__BB35_28:
	add.s32 	%r506, %r506, %r55;
	add.s32 	%r158, %r1, -4096;
	setp.gt.u32 	%p19, %r506, %r158;
	@%p19 bra 	$L__BB35_30;
	add.s32 	%r159, %r53, %r506;
	cvta.to.global.u64 	%rd7, %rd3;
	mul.wide.u32 	%rd8, %r159, 2;
	add.s64 	%rd9, %rd7, %rd8;
	ld.global.u16 	%rs61, [%rd9];
	// begin inline asm
	{ .reg .pred __$temp3;
  setp.neu.bf16  __$temp3, %rs61, %rs11;
  selp.u16 %rs60, 1, 0, __$temp3;}
	// end inline asm
	setp.ne.s16 	%p20, %rs60, 0;
	selp.u32 	%r160, 1, 0, %p20;
	ld.global.u16 	%rs64, [%rd9+512];
	// begin inline asm
	{ .reg .pred __$temp3;
  setp.neu.bf16  __$temp3, %rs64, %rs11;
  selp.u16 %rs63, 1, 0, __$temp3;}
	// end inline asm
	setp.ne.s16 	%p21, %rs63, 0;
	selp.u32 	%r161, 1, 0, %p21;
	ld.global.u16 	%rs67, [%rd9+1024];
	// begin inline asm
	{ .reg .pred __$temp3;
  setp.neu.bf16  __$temp3, %rs67, %rs11;
  selp.u16 %rs66, 1, 0, __$temp3;}
	// end inline asm
	setp.ne.s16 	%p22, %rs66, 0;
	selp.u32 	%r162, 1, 0, %p22;
	ld.global.u16 	%rs70, [%rd9+1536];
	// begin inline asm
	{ .reg .pred __$temp3;
  setp.neu.bf16  __$temp3, %rs70, %rs11;
  selp.u16 %rs69, 1, 0, __$temp3;}
	// end inline asm
	setp.ne.s16 	%p23, %rs69, 0;
	selp.u32 	%r163, 1, 0, %p23;
	ld.global.u16 	%rs73, [%rd9+2048];
	// begin inline asm
	{ .reg .pred __$temp3;
  setp.neu.bf16  __$temp3, %rs73, %rs11;
  selp.u16 %rs72, 1, 0, __$temp3;}
	// end inline asm
	setp.ne.s16 	%p24, %rs72, 0;
	selp.u32 	%r164, 1, 0, %p24;
	ld.global.u16 	%rs76, [%rd9+2560];
	// begin inline asm
	{ .reg .pred __$temp3;
  setp.neu.bf16  __$temp3, %rs76, %rs11;
  selp.u16 %rs75, 1, 0, __$temp3;}
	// end inline asm
	setp.ne.s16 	%p25, %rs75, 0;
	selp.u32 	%r165, 1, 0, %p25;
	ld.global.u16 	%rs79, [%rd9+3072];
	// begin inline asm
	{ .reg .pred __$temp3;
  setp.neu.bf16  __$temp3, %rs79, %rs11;
  selp.u16 %rs78, 1, 0, __$temp3;}
	// end inline asm
	setp.ne.s16 	%p26, %rs78, 0;
	selp.u32 	%r166, 1, 0, %p26;
	ld.global.u16 	%rs82, [%rd9+3584];
	// begin inline asm
	{ .reg .pred __$temp3;
  setp.neu.bf16  __$temp3, %rs82, %rs11;
  selp.u16 %rs81, 1, 0, __$temp3;}
	// end inline asm
	setp.ne.s16 	%p27, %rs81, 0;
	selp.u32 	%r167, 1, 0, %p27;
	ld.global.u16 	%rs85, [%rd9+4096];
	// begin inline asm
	{ .reg .pred __$temp3;
  setp.neu.bf16  __$temp3, %rs85, %rs11;
  selp.u16 %rs84, 1, 0, __$temp3;}
	// end inline asm
	setp.ne.s16 	%p28, %rs84, 0;
	selp.u32 	%r168, 1, 0, %p28;
	ld.global.u16 	%rs88, [%rd9+4608];
	// begin inline asm
	{ .reg .pred __$temp3;
  setp.neu.bf16  __$temp3, %rs88, %rs11;
  selp.u16 %rs87, 1, 0, __$temp3;}
	// end inline asm
	setp.ne.s16 	%p29, %rs87, 0;
	selp.u32 	%r169, 1, 0, %p29;
	ld.global.u16 	%rs91, [%rd9+5120];
	// begin inline asm
	{ .reg .pred __$temp3;
  setp.neu.bf16  __$temp3, %rs91, %rs11;
  selp.u16 %rs90, 1, 0, __$temp3;}
	// end inline asm
	setp.ne.s16 	%p30, %rs90, 0;
	selp.u32 	%r170, 1, 0, %p30;
	ld.global.u16 	%rs94, [%rd9+5632];
	// begin inline asm
	{ .reg .pred __$temp3;
  setp.neu.bf16  __$temp3, %rs94, %rs11;
  selp.u16 %rs93, 1, 0, __$temp3;}
	// end inline asm
	setp.ne.s16 	%p31, %rs93, 0;
	selp.u32 	%r171, 1, 0, %p31;
	ld.global.u16 	%rs97, [%rd9+6144];
	// begin inline asm
	{ .reg .pred __$temp3;
  setp.neu.bf16  __$temp3, %rs97, %rs11;
  selp.u16 %rs96, 1, 0, __$temp3;}
	// end inline asm
	setp.ne.s16 	%p32, %rs96, 0;
	selp.u32 	%r172, 1, 0, %p32;
	ld.global.u16 	%rs100, [%rd9+6656];
	// begin inline asm
	{ .reg .pred __$temp3;
  setp.neu.bf16  __$temp3, %rs100, %rs11;
  selp.u16 %rs99, 1, 0, __$temp3;}
	// end inline asm
	setp.ne.s16 	%p33, %rs99, 0;
	selp.u32 	%r173, 1, 0, %p33;
	ld.global.u16 	%rs103, [%rd9+7168];
	// begin inline asm
	{ .reg .pred __$temp3;
  setp.neu.bf16  __$temp3, %rs103, %rs11;
  selp.u16 %rs102, 1, 0, __$temp3;}
	// end inline asm
	setp.ne.s16 	%p34, %rs102, 0;
	selp.u32 	%r174, 1, 0, %p34;
	ld.global.u16 	%rs106, [%rd9+7680];
	// begin inline asm
	{ .reg .pred __$temp3;
  setp.neu.bf16  __$temp3, %rs106, %rs11;
  selp.u16 %rs105, 1, 0, __$temp3;}
	// end inline asm
	setp.ne.s16 	%p35, %rs105, 0;
	selp.u32 	%r175, 1, 0, %p35;
	add.s32 	%r176, %r524, %r160;
	add.s32 	%r177, %r176, %r161;
	add.s32 	%r178, %r177, %r162;
	add.s32 	%r179, %r178, %r163;
	add.s32 	%r180, %r179, %r164;
	add.s32 	%r181, %r180, %r165;
	add.s32 	%r182, %r181, %r166;
	add.s32 	%r183, %r182, %r167;
	add.s32 	%r184, %r183, %r168;
	add.s32 	%r185, %r184, %r169;
	add.s32 	%r186, %r185, %r170;
	add.s32 	%r187, %r186, %r171;
	add.s32 	%r188, %r187, %r172;
	add.s32 	%r189, %r188, %r173;
	add.s32 	%r190, %r189, %r174;
	add.s32 	%r524, %r190, %r175;
	sub.s32 	%r191, %r1, %r506;
	setp.lt.u32 	%p36, %r191, %r55;
	add.s32 	%r505, %r505, 1;
	add.s32 	%r504, %r504, %r55;
	sub.s32 	%r503, %r503, %r55;
	add.s32 	%r502, %r502, %r55;
	@%p36 bra 	$L__BB35_44;
	bra.uni 	$L__BB35_28;
$L__BB35_30:
	setp.le.u32 	%p37, %r1, %r506;
	sub.s32 	%r193, %r1, %r506;
	setp.ge.s32 	%p38, %r53, %r193;
	or.pred  	%p39, %p37, %p38;
	@%p39 bra 	$L__BB35_44;
	cvta.to.global.u64 	%rd2, %rd3;
	add.s32 	%r197, %r1, %r153;
	sub.s32 	%r198, %r197, %r56;
	mul.lo.s32 	%r199, %r2, %r505;
	shl.b32 	%r200, %r199, 12;
	sub.s32 	%r201, %r198, %r200;
	shr.u32 	%r202, %r201, 8;
	add.s32 	%r71, %r202, 1;
	and.b32  	%r72, %r71, 15;
	setp.lt.u32 	%p40, %r201, 3840;
	mov.u32 	%r516, %r53;
	@%p40 bra 	$L__BB35_35;
	or.b32  	%r510, %r53, 2048;
	shr.u32 	%r203, %r503, 8;
	add.s32 	%r204, %r203, 1;
	and.b32  	%r205, %r204, 33554416;
	neg.s32 	%r508, %r205;
$L__BB35_33:
	.pragma "nounroll";
	add.s32 	%r206, %r502, -2048;
	mul.wide.u32 	%rd10, %r206, 2;
	add.s64 	%rd11, %rd2, %rd10;
	ld.global.u16 	%rs109, [%rd11];
	// begin inline asm
	{ .reg .pred __$temp3;
  setp.neu.bf16  __$temp3, %rs109, %rs11;
  selp.u16 %rs108, 1, 0, __$temp3;}
	// end inline asm
	setp.ne.s16 	%p41, %rs108, 0;
	selp.u32 	%r207, 1, 0, %p41;
	add.s32 	%r208, %r524, %r207;
	add.s32 	%r209, %r502, -1792;
	mul.wide.u32 	%rd12, %r209, 2;
	add.s64 	%rd13, %rd2, %rd12;
	ld.global.u16 	%rs112, [%rd13];
	// begin inline asm
	{ .reg .pred __$temp3;
  setp.neu.bf16  __$temp3, %rs112, %rs11;
  selp.u16 %rs111, 1, 0, __$temp3;}
	// end inline asm
	setp.ne.s16 	%p42, %rs111, 0;
	selp.u32 	%r210, 1, 0, %p42;
	add.s32 	%r211, %r208, %r210;
	add.s32 	%r212, %r502, -1536;
	mul.wide.u32 	%rd14, %r212, 2;
	add.s64 	%rd15, %rd2, %rd14;
	ld.global.u16 	%rs115, [%rd15];
	// begin inline asm
	{ .reg .pred __$temp3;
  setp.neu.bf16  __$temp3, %rs115, %rs11;
  selp.u16 %rs114, 1, 0, __$temp3;}
	// end inline asm
	setp.ne.s16 	%p43, %rs114, 0;
	selp.u32 	%r213, 1, 0, %p43;
	add.s32 	%r214, %r211, %r213;
	add.s32 	%r215, %r502, -1280;
	mul.wide.u32 	%rd16, %r215, 2;
	add.s64 	%rd17, %rd2, %rd16;
	ld.global.u16 	%rs118, [%rd17];
	// begin inline asm
	{ .reg .pred __$temp3;
  setp.neu.bf16  __$temp3, %rs118, %rs11;
  selp.u16 %rs117, 1, 0, __$temp3;}
	// end inline asm
	setp.ne.s16 	%p44, %rs117, 0;
	selp.u32 	%r216, 1, 0, %p44;
	add.s32 	%r217, %r214, %r216;
	add.s32 	%r218, %r502, -1024;
	mul.wide.u32 	%rd18, %r218, 2;
	add.s64 	%rd19, %rd2, %rd18;
	ld.global.u16 	%rs121, [%rd19];
	// begin inline asm
	{ .reg .pred __$temp3;
  setp.neu.bf16  __$temp3, %rs121, %rs11;
  selp.u16 %rs120, 1, 0, __$temp3;}
	// end inline asm
	setp.ne.s16 	%p45, %rs120, 0;
	selp.u32 	%r219, 1, 0, %p45;
	add.s32 	%r220, %r217, %r219;
	add.s32 	%r221, %r502, -768;
	mul.wide.u32 	%rd20, %r221, 2;
	add.s64 	%rd21, %rd2, %rd20;
	ld.global.u16 	%rs124, [%rd21];
	// begin inline asm
	{ .reg .pred __$temp3;
  setp.neu.bf16  __$temp3, %rs124, %rs11;
  selp.u16 %rs123, 1, 0, __$temp3;}
	// end inline asm
	setp.ne.s16 	%p46, %rs123, 0;
	selp.u32 	%r222, 1, 0, %p46;
	add.s32 	%r223, %r220, %r222;
	add.s32 	%r224, %r502, -512;
	mul.wide.u32 	%rd22, %r224, 2;
	add.s64 	%rd23, %rd2, %rd22;
	ld.global.u16 	%rs127, [%rd23];
	// begin inline asm
	{ .reg .pred __$temp3;
  setp.neu.bf16  __$temp3, %rs127, %rs11;
  selp.u16 %rs126, 1, 0, __$temp3;}
	// end inline asm
	setp.ne.s16 	%p47, %rs126, 0;
	selp.u32 	%r225, 1, 0, %p47;
	add.s32 	%r226, %r223, %r225;
	add.s32 	%r227, %r502, 1792;
	add.s32 	%r228, %r502, -256;
	mul.wide.u32 	%rd24, %r228, 2;
	add.s64 	%rd25, %rd2, %rd24;
	ld.global.u16 	%rs130, [%rd25];
	// begin inline asm
	{ .reg .pred __$temp3;
  setp.neu.bf16  __$temp3, %rs130, %rs11;
  selp.u16 %rs129, 1, 0, __$temp3;}
	// end inline asm
	setp.ne.s16 	%p48, %rs129, 0;
	selp.u32 	%r229, 1, 0, %p48;
	add.s32 	%r230, %r226, %r229;
	mul.wide.u32 	%rd26, %r502, 2;
	add.s64 	%rd27, %rd2, %rd26;
	ld.global.u16 	%rs133, [%rd27];
	// begin inline asm
	{ .reg .pred __$temp3;
  setp.neu.bf16  __$temp3, %rs133, %rs11;
  selp.u16 %rs132, 1, 0, __$temp3;}
	// end inline asm
	setp.ne.s16 	%p49, %rs132, 0;
	selp.u32 	%r231, 1, 0, %p49;
	add.s32 	%r232, %r230, %r231;
	add.s32 	%r233, %r502, 256;
	mul.wide.u32 	%rd28, %r233, 2;
	add.s64 	%rd29, %rd2, %rd28;
	ld.global.u16 	%rs136, [%rd29];
	// begin inline asm
	{ .reg .pred __$temp3;
  setp.neu.bf16  __$temp3, %rs136, %rs11;
  selp.u16 %rs135, 1, 0, __$temp3;}
	// end inline asm
	setp.ne.s16 	%p50, %rs135, 0;
	selp.u32 	%r234, 1, 0, %p50;
	add.s32 	%r235, %r232, %r234;
	add.s32 	%r236, %r502, 512;
	mul.wide.u32 	%rd30, %r236, 2;
	add.s64 	%rd31, %rd2, %rd30;
	ld.global.u16 	%rs139, [%rd31];
	// begin inline asm
	{ .reg .pred __$temp3;
  setp.neu.bf16  __$temp3, %rs139, %rs11;
  selp.u16 %rs138, 1, 0, __$temp3;}
	// end inline asm
	setp.ne.s16 	%p51, %rs138, 0;
	selp.u32 	%r237, 1, 0, %p51;
	add.s32 	%r238, %r235, %r237;
	add.s32 	%r239, %r502, 768;
	mul.wide.u32 	%rd32, %r239, 2;
	add.s64 	%rd33, %rd2, %rd32;
	ld.global.u16 	%rs142, [%rd33];
	// begin inline asm
	{ .reg .pred __$temp3;
  setp.neu.bf16  __$temp3, %rs142, %rs11;
  selp.u16 %rs141, 1, 0, __$temp3;}
	// end inline asm
	setp.ne.s16 	%p52, %rs141, 0;
	selp.u32 	%r240, 1, 0, %p52;
	add.s32 	%r241, %r238, %r240;
	add.s32 	%r242, %r502, 1024;
	mul.wide.u32 	%rd34, %r242, 2;
	add.s64 	%rd35, %rd2, %rd34;
	ld.global.u16 	%rs145, [%rd35];
	// begin inline asm
	{ .reg .pred __$temp3;
  setp.neu.bf16  __$temp3, %rs145, %rs11;
  selp.u16 %rs144, 1, 0, __$temp3;}
	// end inline asm
	setp.ne.s16 	%p53, %rs144, 0;
	selp.u32 	%r243, 1, 0, %p53;
	add.s32 	%r244, %r241, %r243;
	add.s32 	%r245, %r502, 1280;
	mul.wide.u32 	%rd36, %r245, 2;
	add.s64 	%rd37, %rd2, %rd36;
	ld.global.u16 	%rs148, [%rd37];
	// begin inline asm
	{ .reg .pred __$temp3;
  setp.neu.bf16  __$temp3, %rs148, %rs11;
  selp.u16 %rs147, 1, 0, __$temp3;}
	// end inline asm
	setp.ne.s16 	%p54, %rs147, 0;
	selp.u32 	%r246, 1, 0, %p54;
	add.s32 	%r247, %r244, %r246;
	add.s32 	%r248, %r502, 1536;
	mul.wide.u32 	%rd38, %r248, 2;
	add.s64 	%rd39, %rd2, %rd38;
	ld.global.u16 	%rs151, [%rd39];
	// begin inline asm
	{ .reg .pred __$temp3;
  setp.neu.bf16  __$temp3, %rs151, %rs11;
  selp.u16 %rs150, 1, 0, __$temp3;}
	// end inline asm
	setp.ne.s16 	%p55, %rs150, 0;
	selp.u32 	%r249, 1, 0, %p55;
	add.s32 	%r250, %r247, %r249;
	mul.wide.u32 	%rd40, %r227, 2;
	add.s64 	%rd41, %rd2, %rd40;
	ld.global.u16 	%rs154, [%rd41];
	// begin inline asm
	{ .reg .pred __$temp3;
  setp.neu.bf16  __$temp3, %rs154, %rs11;
  selp.u16 %rs153, 1, 0, __$temp3;}
	// end inline asm
	setp.ne.s16 	%p56, %rs153, 0;
	selp.u32 	%r251, 1, 0, %p56;
	add.s32 	%r524, %r250, %r251;
	add.s32 	%r510, %r510, 4096;
	add.s32 	%r502, %r502, 4096;
	add.s32 	%r508, %r508, 16;
	setp.ne.s32 	%p57, %r508, 0;
	@%p57 bra 	$L__BB35_33;
	add.s32 	%r516, %r510, -2048;
$L__BB35_35:
	setp.eq.s32 	%p58, %r72, 0;
	@%p58 bra 	$L__BB35_44;
	and.b32  	%r87, %r71, 7;
	setp.lt.u32 	%p59, %r72, 8;
	@%p59 bra 	$L__BB35_38;
	add.s32 	%r253, %r516, %r506;
	mul.wide.u32 	%rd42, %r253, 2;
	add.s64 	%rd43, %rd2, %rd42;
	ld.global.u16 	%rs157, [%rd43];
	// begin inline asm
	{ .reg .pred __$temp3;
  setp.neu.bf16  __$temp3, %rs157, %rs11;
  selp.u16 %rs156, 1, 0, __$temp3;}
	// end inline asm
	setp.ne.s16 	%p60, %rs156, 0;
	selp.u32 	%r254, 1, 0, %p60;
	add.s32 	%r255, %r524, %r254;
	add.s32 	%r256, %r253, 256;
	mul.wide.u32 	%rd44, %r256, 2;
	add.s64 	%rd45, %rd2, %rd44;
	ld.global.u16 	%rs160, [%rd45];
	// begin inline asm
	{ .reg .pred __$temp3;
  setp.neu.bf16  __$temp3, %rs160, %rs11;
  selp.u16 %rs159, 1, 0, __$temp3;}
	// end inline asm
	setp.ne.s16 	%p61, %rs159, 0;
	selp.u32 	%r257, 1, 0, %p61;
	add.s32 	%r258, %r255, %r257;
	add.s32 	%r259, %r253, 512;
	mul.wide.u32 	%rd46, %r259, 2;
	add.s64 	%rd47, %rd2, %rd46;
	ld.global.u16 	%rs163, [%rd47];
	// begin inline asm
	{ .reg .pred __$temp3;
  setp.neu.bf16  __$temp3, %rs163, %rs11;
  selp.u16 %rs162, 1, 0, __$temp3;}
	// end inline asm
	setp.ne.s16 	%p62, %rs162, 0;
	selp.u32 	%r260, 1, 0, %p62;
	add.s32 	%r261, %r258, %r260;
	add.s32 	%r262, %r253, 768;
	mul.wide.u32 	%rd48, %r262, 2;
	add.s64 	%rd49, %rd2, %rd48;
	ld.global.u16 	%rs166, [%rd49];
	// begin inline asm
	{ .reg .pred __$temp3;
  setp.neu.bf16  __$temp3, %rs166, %rs11;
  selp.u16 %rs165, 1, 0, __$temp3;}
	// end inline asm
	setp.ne.s16 	%p63, %rs165, 0;
	selp.u32 	%r263, 1, 0, %p63;
	add.s32 	%r264, %r261, %r263;
	add.s32 	%r265, %r253, 1024;
	mul.wide.u32 	%rd50, %r265, 2;
	add.s64 	%rd51, %rd2, %rd50;
	ld.global.u16 	%rs169, [%rd51];
	// begin inline asm
	{ .reg .pred __$temp3;
  setp.neu.bf16  __$temp3, %rs169, %rs11;
  selp.u16 %rs168, 1, 0, __$temp3;}
	// end inline asm
	setp.ne.s16 	%p64, %rs168, 0;
	selp.u32 	%r266, 1, 0, %p64;
	add.s32 	%r267, %r264, %r266;
	add.s32 	%r268, %r253, 1280;
	mul.wide.u32 	%rd52, %r268, 2;
	add.s64 	%rd53, %rd2, %rd52;
	ld.global.u16 	%rs172, [%rd53];
	// begin inline asm
	{ .reg .pred __$temp3;
  setp.neu.bf16  __$temp3, %rs172, %rs11;
  selp.u16 %rs171, 1, 0, __$temp3;}
	// end inline asm
	setp.ne.s16 	%p65, %rs171, 0;
	selp.u32 	%r269, 1, 0, %p65;
	add.s32 	%r270, %r267, %r269;
	add.s32 	%r271, %r253, 1536;
	mul.wide.u32 	%rd54, %r271, 2;
	add.s64 	%rd55, %rd2, %rd54;
	ld.global.u16 	%rs175, [%rd55];
	// begin inline asm
	{ .reg .pred __$temp3;
  setp.neu.bf16  __$temp3, %rs175, %rs11;
  selp.u16 %rs174, 1, 0, __$temp3;}
	// end inline asm
	setp.ne.s16 	%p66, %rs174, 0;
	selp.u32 	%r272, 1, 0, %p66;
	add.s32 	%r273, %r270, %r272;
	add.s32 	%r274, %r253, 1792;
	mul.wide.u32 	%rd56, %r274, 2;
	add.s64 	%rd57, %rd2, %rd56;
	ld.global.u16 	%rs178, [%rd57];
	// begin inline asm
	{ .reg .pred __$temp3;
  setp.neu.bf16  __$temp3, %rs178, %rs11;
  selp.u16 %rs177, 1, 0, __$temp3;}
	// end inline asm
	setp.ne.s16 	%p67, %rs177, 0;
	selp.u32 	%r275, 1, 0, %p67;
	add.s32 	%r524, %r273, %r275;
	add.s32 	%r516, %r516, 2048;
$L__BB35_38:
	setp.eq.s32 	%p68, %r87, 0;
	@%p68 bra 	$L__BB35_44;
	setp.lt.u32 	%p69, %r87, 4;
	@%p69 bra 	$L__BB35_41;
	add.s32 	%r277, %r516, %r506;
	mul.wide.u32 	%rd58, %r277, 2;
	add.s64 	%rd59, %rd2, %rd58;
	ld.global.u16 	%rs181, [%rd59];
	// begin inline asm
	{ .reg .pred __$temp3;
  setp.neu.bf16  __$temp3, %rs181, %rs11;
  selp.u16 %rs180, 1, 0, __$temp3;}
	// end inline asm
	setp.ne.s16 	%p70, %rs180, 0;
	selp.u32 	%r278, 1, 0, %p70;
	add.s32 	%r279, %r524, %r278;
	add.s32 	%r280, %r277, 256;
	mul.wide.u32 	%rd60, %r280, 2;
	add.s64 	%rd61, %rd2, %rd60;
	ld.global.u16 	%rs184, [%rd61];
	// begin inline asm
	{ .reg .pred __$temp3;
  setp.neu.bf16  __$temp3, %rs184, %rs11;
  selp.u16 %rs183, 1, 0, __$temp3;}
	// end inline asm
	setp.ne.s16 	%p71, %rs183, 0;
	selp.u32 	%r281, 1, 0, %p71;
	add.s32 	%r282, %r279, %r281;
	add.s32 	%r283, %r277, 512;
	mul.wide.u32 	%rd62, %r283, 2;
	add.s64 	%rd63, %rd2, %rd62;
	ld.global.u16 	%rs187, [%rd63];
	// begin inline asm
	{ .reg .pred __$temp3;
  setp.neu.bf16  __$temp3, %rs187, %rs11;
  selp.u16 %rs186, 1, 0, __$temp3;}
	// end inline asm
	setp.ne.s16 	%p72, %rs186, 0;
	selp.u32 	%r284, 1, 0, %p72;
	add.s32 	%r285, %r282, %r284;
	add.s32 	%r286, %r277, 768;
	mul.wide.u32 	%rd64, %r286, 2;
	add.s64 	%rd65, %rd2, %rd64;
	ld.global.u16 	%rs190, [%rd65];
	// begin inline asm
	{ .reg .pred __$temp3;
  setp.neu.bf16  __$temp3, %rs190, %rs11;
  selp.u16 %rs189, 1, 0, __$temp3;}
	// end inline asm
	setp.ne.s16 	%p73, %rs189, 0;
	selp.u32 	%r287, 1, 0, %p73;
	add.s32 	%r524, %r285, %r287;
	add.s32 	%r516, %r516, 1024;
$L__BB35_41:
	and.b32  	%r288, %r71, 3;
	setp.eq.s32 	%p74, %r288, 0;
	@%p74 bra 	$L__BB35_44;
	add.s32 	%r522, %r516, %r504;
	cvt.u16.u32 	%rs192, %r503;
	shr.u16 	%rs193, %rs192, 8;
	add.s16 	%rs194, %rs193, 1;
	cvt.u32.u16 	%r289, %rs194;
	and.b32  	%r290, %r289, 3;
	neg.s32 	%r521, %r290;
$L__BB35_43:
	.pragma "nounroll";
	mul.wide.u32 	%rd66, %r522, 2;
	add.s64 	%rd67, %rd2, %rd66;
	ld.global.u16 	%rs196, [%rd67];
	// begin inline asm
	{ .reg .pred __$temp3;
  setp.neu.bf16  __$temp3, %rs196, %rs11;
  selp.u16 %rs195, 1, 0, __$temp3;}
	// end inline asm
	setp.ne.s16 	%p75, %rs195, 0;
	selp.u32 	%r291, 1, 0, %p75;
	add.s32 	%r524, %r524, %r291;
	add.s32 	%r522, %r522, 256;
	add.s32 	%r521, %r521, 1;
	setp.ne.s32 	%p76, %r521, 0;
	@%p76 bra 	$L__BB35_43;
$L__BB35_44:
	// begin inline asm
	mov.u32 %r292, %laneid;
	// end inline asm
	mov.b32 	%r293, -1;
	redux.sync.add.u32 %r525, %r524, %r293;
	setp.ne.s32 	%p77, %r292, 0;
	@%p77 bra 	$L__BB35_46;
	shr.u32 	%r294, %r53, 3;
	and.b32  	%r295, %r294, 124;
	mov.u32 	%r296, _ZZN3cub18CUB_300001_SM_10006detail6reduce18DeviceReduceKernelINS2_10policy_hubIjjN4cuda3std3__44plusIvEEE10Policy1000EN6thrust24THRUST_300001_SM_1000_NS18transform_iteratorI9NonZeroOpI13__nv_bfloat16EPKSG_NSD_11use_defaultESK_EEjS9_jNS7_10__identityEEEvT0_PT3_T1_NS0_13GridEvenShareISQ_EET2_T4_E12temp_storage;
	add.s32 	%r297, %r296, %r295;
	st.shared.u32 	[%r297+8], %r525;
$L__BB35_46:
	bar.sync 	0;
	setp.ne.s32 	%p78, %r53, 0;
	@%p78 bra 	$L__BB35_48;
	ld.shared.u32 	%r298, [_ZZN3cub18CUB_300001_SM_10006detail6reduce18DeviceReduceKernelINS2_10policy_hubIjjN4cuda3std3__44plusIvEEE10Policy1000EN6thrust24THRUST_300001_SM_1000_NS18transform_iteratorI9NonZeroOpI13__nv_bfloat16EPKSG_NSD_11use_defaultESK_EEjS9_jNS7_10__identityEEEvT0_PT3_T1_NS0_13GridEvenShareISQ_EET2_T4_E12temp_storage+12];
	add.s32 	%r299, %r298, %r525;
	ld.shared.u32 	%r300, [_ZZN3cub18CUB_300001_SM_10006detail6reduce18DeviceReduceKernelINS2_10policy_hubIjjN4cuda3std3__44plusIvEEE10Policy1000EN6thrust24THRUST_300001_SM_1000_NS18transform_iteratorI9NonZeroOpI13__nv_bfloat16EPKSG_NSD_11use_defaultESK_EEjS9_jNS7_10__identityEEEvT0_PT3_T1_NS0_13GridEvenShareISQ_EET2_T4_E12temp_storage+16];
	add.s32 	%r301, %r299, %r300;
	ld.shared.u32 	%r302, [_ZZN3cub18CUB_300001_SM_10006detail6reduce18DeviceReduceKernelINS2_10policy_hubIjjN4cuda3std3__44plusIvEEE10Policy1000EN6thrust24THRUST_300001_SM_1000_NS18transform_iteratorI9NonZeroOpI13__nv_bfloat16EPKSG_NSD_11use_defaultESK_EEjS9_jNS7_10__identityEEEvT0_PT3_T1_NS0_13GridEvenShareISQ_EET2_T4_E12temp_storage+20];
	add.s32 	%r303, %r301, %r302;
	ld.shared.u32 	%r304, [_ZZN3cub18CUB_300001_SM_10006detail6reduce18DeviceReduceKernelINS2_10policy_hubIjjN4cuda3std3__44plusIvEEE10Policy1000EN6thrust24THRUST_300001_SM_1000_NS18transform_iteratorI9NonZeroOpI13__nv_bfloat16EPKSG_NSD_11use_defaultESK_EEjS9_jNS7_10__identityEEEvT0_PT3_T1_NS0_13GridEvenShareISQ_EET2_T4_E12temp_storage+24];
	add.s32 	%r305, %r303, %r304;
	ld.shared.u32 	%r306, [_ZZN3cub18CUB_300001_SM_10006detail6reduce18DeviceReduceKernelINS2_10policy_hubIjjN4cuda3std3__44plusIvEEE10Policy1000EN6thrust24THRUST_300001_SM_1000_NS18transform_iteratorI9NonZeroOpI13__nv_bfloat16EPKSG_NSD_11use_defaultESK_EEjS9_jNS7_10__identityEEEvT0_PT3_T1_NS0_13GridEvenShareISQ_EET2_T4_E12temp_storage+28];
	add.s32 	%r307, %r305, %r306;
	ld.shared.u32 	%r308, [_ZZN3cub18CUB_300001_SM_10006detail6reduce18DeviceReduceKernelINS2_10policy_hubIjjN4cuda3std3__44plusIvEEE10Policy1000EN6thrust24THRUST_300001_SM_1000_NS18transform_iteratorI9NonZeroOpI13__nv_bfloat16EPKSG_NSD_11use_defaultESK_EEjS9_jNS7_10__identityEEEvT0_PT3_T1_NS0_13GridEvenShareISQ_EET2_T4_E12temp_storage+32];
	add.s32 	%r309, %r307, %r308;
	ld.shared.u32 	%r310, [_ZZN3cub18CUB_300001_SM_10006detail6reduce18DeviceReduceKernelINS2_10policy_hubIjjN4cuda3std3__44plusIvEEE10Policy1000EN6thrust24THRUST_300001_SM_1000_NS18transform_iteratorI9NonZeroOpI13__nv_bfloat16EPKSG_NSD_11use_defaultESK_EEjS9_jNS7_10__identityEEEvT0_PT3_T1_NS0_13GridEvenShareISQ_EET2_T4_E12temp_storage+36];
	add.s32 	%r525, %r309, %r310;
$L__BB35_48:
	mov.u32 	%r482, %tid.x;
	setp.ne.s32 	%p132, %r482, 0;
	@%p132 bra 	$L__BB35_50;
	ld.param.u64 	%rd131, [_ZN3cub18CUB_300001_SM_10006detail6reduce18DeviceReduceKernelINS2_10policy_hubIjjN4cuda3std3__44plusIvEEE10Policy1000EN6thrust24THRUST_300001_SM_1000_NS18transform_iteratorI9NonZeroOpI13__nv_bfloat16EPKSG_NSD_11use_defaultESK_EEjS9_jNS7_10__identityEEEvT0_PT3_T1_NS0_13GridEvenShareISQ_EET2_T4__param_1];
	cvta.to.global.u64 	%rd128, %rd131;
	mul.wide.u32 	%rd129, %r3, 4;
	add.s64 	%rd130, %rd128, %rd129;
	st.global.u32 	[%rd130], %r525;
$L__BB35_50:
	ret;

}
	// .globl	_ZN3cub18CUB_300001_SM_10006detail6reduce28DeviceReduceSingleTileKernelINS2_10policy_hubIjjN4cuda3std3__44plusIvEEE10Policy1000EPjSC_iS9_jjNS7_10__identityEEEvT0_T1_T2_T3_T4_T6_
.visible .entry _ZN3cub18CUB_300001_SM_10006detail6reduce28DeviceReduceSingleTileKernelINS2_10policy_hubIjjN4cuda3std3__44plusIvEEE10Policy1000EPjSC_iS9_jjNS7_10__identityEEEvT0_T1_T2_T3_T4_T6_(
	.param .u64 .ptr .align 1 _ZN3cub18CUB_300001_SM_10006detail6reduce28DeviceReduceSingleTileKernelINS2_10policy_hubIjjN4cuda3std3__44plusIvEEE10Policy1000EPjSC_iS9_jjNS7_10__identityEEEvT0_T1_T2_T3_T4_T6__param_0,
	.param .u64 .ptr .align 1 _ZN3cub18CUB_300001_SM_10006detail6reduce28DeviceReduceSingleTileKernelINS2_10policy_hubIjjN4cuda3std3__44plusIvEEE10Policy1000EPjSC_iS9_jjNS7_10__identityEEEvT0_T1_T2_T3_T4_T6__param_1,
	.param .u32 _ZN3cub18CUB_300001_SM_10006detail6reduce28DeviceReduceSingleTileKernelINS2_10policy_hubIjjN4cuda3std3__44plusIvEEE10Policy1000EPjSC_iS9_jjNS7_10__identityEEEvT0_T1_T2_T3_T4_T6__param_2,
	.param .align 1 .b8 _ZN3cub18CUB_300001_SM_10006detail6reduce28DeviceReduceSingleTileKernelINS2_10policy_hubIjjN4cuda3std3__44plusIvEEE10Policy1000EPjSC_iS9_jjNS7_10__identityEEEvT0_T1_T2_T3_T4_T6__param_3[1],
	.param .u32 _ZN3cub18CUB_300001_SM_10006detail6reduce28DeviceReduceSingleTileKernelINS2_10policy_hubIjjN4cuda3std3__44plusIvEEE10Policy1000EPjSC_iS9_jjNS7_10__identityEEEvT0_T1_T2_T3_T4_T6__param_4,
	.param .align 1 .b8 _ZN3cub18CUB_300001_SM_10006detail6reduce28DeviceReduceSingleTileKernelINS2_10policy_hubIjjN4cuda3std3__44plusIvEEE10Policy1000EPjSC_iS9_jjNS7_10__identityEEEvT0_T1_T2_T3_T4_T6__param_5[1]
)
.maxntid 256
.minnctapersm 1
{
	.reg .pred 	%p<67>;
	.reg .b32 	%r<563>;
	.reg .b64 	%rd<125>;
	// demoted variable
	.shared .align 4 .b8 _ZZN3cub18CUB_300001_SM_10006detail6reduce28DeviceReduceSingleTileKernelINS2_10policy_hubIjjN4cuda3std3__44plusIvEEE10Policy1000EPjSC_iS9_jjNS7_10__identityEEEvT0_T1_T2_T3_T4_T6_E12temp_storage[44];
	ld.param.u64 	%rd16, [_ZN3cub18CUB_300001_SM_10006detail6reduce28DeviceReduceSingleTileKernelINS2_10policy_hubIjjN4cuda3std3__44plusIvEEE10Policy1000EPjSC_iS9_jjNS7_10__identityEEEvT0_T1_T2_T3_T4_T6__param_0];
	ld.param.u64 	%rd17, [_ZN3cub18CUB_300001_SM_10006detail6reduce28DeviceReduceSingleTileKernelINS2_10policy_hubIjjN4cuda3std3__44plusIvEEE10Policy1000EPjSC_iS9_jjNS7_10__identityEEEvT0_T1_T2_T3_T4_T6__param_1];
	ld.param.u32 	%r120, [_ZN3cub18CUB_300001_SM_10006detail6reduce28DeviceReduceSingleTileKernelINS2_10policy_hubIjjN4cuda3std3__44plusIvEEE10Policy1000EPjSC_iS9_jjNS7_10__identityEEEvT0_T1_T2_T3_T4_T6__param_2];
	ld.param.u32 	%r121, [_ZN3cub18CUB_300001_SM_10006detail6reduce28DeviceReduceSingleTileKernelINS2_10policy_hubIjjN4cuda3std3__44plusIvEEE10Policy1000EPjSC_iS9_jjNS7_10__identityEEEvT0_T1_T2_T3_T4_T6__param_4];
	cvta.to.global.u64 	%rd1, %rd17;
	setp.ne.s32 	%p1, %r120, 0;
	@%p1 bra 	$L__BB36_3;
	mov.u32 	%r509, %tid.x;
	setp.ne.s32 	%p66, %r509, 0;
	@%p66 bra 	$L__BB36_74;
	st.global.u32 	[%rd1], %r121;
	bra.uni 	$L__BB36_74;
$L__BB36_3:
	and.b64  	%rd18, %rd16, 15;
	setp.ne.s64 	%p2, %rd18, 0;
	@%p2 bra 	$L__BB36_38;
	setp.gt.s32 	%p34, %r120, 4095;
	@%p34 bra 	$L__BB36_22;
	mov.u32 	%r1, %tid.x;
	setp.ge.s32 	%p46, %r1, %r120;
	mov.b32 	%r520, 0;
	mov.u32 	%r515, %r1;
	@%p46 bra 	$L__BB36_7;
	mul.wide.u32 	%rd113, %r1, 4;
	add.s64 	%rd112, %rd16, %rd113;
	// begin inline asm
	ld.global.nc.u32 %r520, [%rd112];
	// end inline asm
	add.s32 	%r515, %r1, 256;
$L__BB36_7:
	setp.ge.s32 	%p47, %r515, %r120;
	@%p47 bra 	$L__BB36_13;
	not.b32 	%r416, %r515;
	add.s32 	%r6, %r120, %r416;
	and.b32  	%r417, %r6, 768;
	setp.eq.s32 	%p48, %r417, 768;
	@%p48 bra 	$L__BB36_11;
	mul.wide.u32 	%rd114, %r515, 4;
	add.s64 	%rd121, %rd16, %rd114;
	shr.u32 	%r418, %r6, 8;
	add.s32 	%r419, %r418, 1;
	and.b32  	%r420, %r419, 3;
	neg.s32 	%r512, %r420;
$L__BB36_10:
	.pragma "nounroll";
	// begin inline asm
	ld.global.nc.u32 %r421, [%rd121];
	// end inline asm
	add.s32 	%r520, %r421, %r520;
	add.s32 	%r515, %r515, 256;
	add.s64 	%rd121, %rd121, 1024;
	add.s32 	%r512, %r512, 1;
	setp.ne.s32 	%p49, %r512, 0;
	@%p49 bra 	$L__BB36_10;
$L__BB36_11:
	setp.lt.u32 	%p50, %r6, 768;
	@%p50 bra 	$L__BB36_13;
$L__BB36_12:
	mul.wide.s32 	%rd120, %r515, 4;
	add.s64 	%rd116, %rd16, %rd120;
	// begin inline asm
	ld.global.nc.u32 %r422, [%rd116];
	// end inline asm
	add.s32 	%r426, %r422, %r520;
	add.s64 	%rd117, %rd116, 1024;
	// begin inline asm
	ld.global.nc.u32 %r423, [%rd117];
	// end inline asm
	add.s32 	%r427, %r423, %r426;
	add.s64 	%rd118, %rd116, 2048;
	// begin inline asm
	ld.global.nc.u32 %r424, [%rd118];
	// end inline asm
	add.s32 	%r428, %r424, %r427;
	add.s64 	%rd119, %rd116, 3072;
	// begin inline asm
	ld.global.nc.u32 %r425, [%rd119];
	// end inline asm
	add.s32 	%r520, %r425, %r428;
	add.s32 	%r515, %r515, 1024;
	setp.lt.s32 	%p51, %r515, %r120;
	@%p51 bra 	$L__BB36_12;
$L__BB36_13:
	setp.lt.s32 	%p52, %r120, 256;
	@%p52 bra 	$L__BB36_18;
	// begin inline asm
	mov.u32 %r488, %laneid;
	// end inline asm
	mov.b32 	%r489, -1;
	redux.sync.add.u32 %r562, %r520, %r489;
	setp.ne.s32 	%p63, %r488, 0;
	@%p63 bra 	$L__BB36_16;
	shr.u32 	%r490, %r1, 3;
	and.b32  	%r491, %r490, 124;
	mov.u32 	%r492, _ZZN3cub18CUB_300001_SM_10006detail6reduce28DeviceReduceSingleTileKernelINS2_10policy_hubIjjN4cuda3std3__44plusIvEEE10Policy1000EPjSC_iS9_jjNS7_10__identityEEEvT0_T1_T2_T3_T4_T6_E12temp_storage;
	add.s32 	%r493, %r492, %r491;
	st.shared.u32 	[%r493+8], %r562;
$L__BB36_16:
	bar.sync 	0;
	setp.ne.s32 	%p64, %r1, 0;
	@%p64 bra 	$L__BB36_72;
	ld.shared.u32 	%r494, [_ZZN3cub18CUB_300001_SM_10006detail6reduce28DeviceReduceSingleTileKernelINS2_10policy_hubIjjN4cuda3std3__44plusIvEEE10Policy1000EPjSC_iS9_jjNS7_10__identityEEEvT0_T1_T2_T3_T4_T6_E12temp_storage+12];
	add.s32 	%r495, %r494, %r562;
	ld.shared.u32 	%r496, [_ZZN3cub18CUB_300001_SM_10006detail6reduce28DeviceReduceSingleTileKernelINS2_10policy_hubIjjN4cuda3std3__44plusIvEEE10Policy1000EPjSC_iS9_jjNS7_10__identityEEEvT0_T1_T2_T3_T4_T6_E12temp_storage+16];
	add.s32 	%r497, %r495, %r496;
	ld.shared.u32 	%r498, [_ZZN3cub18CUB_300001_SM_10006detail6reduce28DeviceReduceSingleTileKernelINS2_10policy_hubIjjN4cuda3std3__44plusIvEEE10Policy1000EPjSC_iS9_jjNS7_10__identityEEEvT0_T1_T2_T3_T4_T6_E12temp_storage+20];
	add.s32 	%r499, %r497, %r498;
	ld.shared.u32 	%r500, [_ZZN3cub18CUB_300001_SM_10006detail6reduce28DeviceReduceSingleTileKernelINS2_10policy_hubIjjN4cuda3std3__44plusIvEEE10Policy1000EPjSC_iS9_jjNS7_10__identityEEEvT0_T1_T2_T3_T4_T6_E12temp_storage+24];
	add.s32 	%r501, %r499, %r500;
	ld.shared.u32 	%r502, [_ZZN3cub18CUB_300001_SM_10006detail6reduce28DeviceReduceSingleTileKernelINS2_10policy_hubIjjN4cuda3std3__44plusIvEEE10Policy1000EPjSC_iS9_jjNS7_10__identityEEEvT0_T1_T2_T3_T4_T6_E12temp_storage+28];
	add.s32 	%r503, %r501, %r502;
	ld.shared.u32 	%r504, [_ZZN3cub18CUB_300001_SM_10006detail6reduce28DeviceReduceSingleTileKernelINS2_10policy_hubIjjN4cuda3std3__44plusIvEEE10Policy1000EPjSC_iS9_jjNS7_10__identityEEEvT0_T1_T2_T3_T4_T6_E12temp_storage+32];
	add.s32 	%r505, %r503, %r504;
	ld.shared.u32 	%r506, [_ZZN3cub18CUB_300001_SM_10006detail6reduce28DeviceReduceSingleTileKernelINS2_10policy_hubIjjN4cuda3std3__44plusIvEEE10Policy1000EPjSC_iS9_jjNS7_10__identityEEEvT0_T1_T2_T3_T4_T6_E12temp_storage+36];
	add.s32 	%r562, %r505, %r506;
	bra.uni 	$L__BB36_72;
$L__BB36_18:
	// begin inline asm
	mov.u32 %r429, %laneid;
	// end inline asm
	and.b32  	%r460, %r1, 992;
	add.s32 	%r461, %r460, 32;
	setp.gt.s32 	%p53, %r461, %r120;
	not.b32 	%r462, %r460;
	add.s32 	%r463, %r120, %r462;
	selp.b32 	%r457, %r463, 31, %p53;
	mov.b32 	%r432, 1;
	mov.b32 	%r459, -1;
	// begin inline asm
	{  .reg .u32 r0;  .reg .pred p;  shfl.sync.down.b32 r0|p, %r520, %r432, %r457, %r459;  @p add.u32 r0, r0, %r520;  mov.u32 %r430, r0;}
	// end inline asm
	mov.b32 	%r438, 2;
	// begin inline asm
	{  .reg .u32 r0;  .reg .pred p;  shfl.sync.down.b32 r0|p, %r430, %r438, %r457, %r459;  @p add.u32 r0, r0, %r430;  mov.u32 %r436, r0;}
	// end inline asm
	mov.b32 	%r444, 4;
	// begin inline asm
	{  .reg .u32 r0;  .reg .pred p;  shfl.sync.down.b32 r0|p, %r436, %r444, %r457, %r459;  @p add.u32 r0, r0, %r436;  mov.u32 %r442, r0;}
	// end inline asm
	mov.b32 	%r450, 8;
	// begin inline asm
	{  .reg .u32 r0;  .reg .pred p;  shfl.sync.down.b32 r0|p, %r442, %r450, %r457, %r459;  @p add.u32 r0, r0, %r442;  mov.u32 %r448, r0;}
	// end inline asm
	mov.b32 	%r456, 16;
	// begin inline asm
	{  .reg .u32 r0;  .reg .pred p;  shfl.sync.down.b32 r0|p, %r448, %r456, %r457, %r459;  @p add.u32 r0, r0, %r448;  mov.u32 %r562, r0;}
	// end inline asm
	setp.ne.s32 	%p54, %r429, 0;
	@%p54 bra 	$L__BB36_20;
	shr.u32 	%r464, %r1, 3;
	and.b32  	%r465, %r464, 124;
	mov.u32 	%r466, _ZZN3cub18CUB_300001_SM_10006detail6reduce28DeviceReduceSingleTileKernelINS2_10policy_hubIjjN4cuda3std3__44plusIvEEE10Policy1000EPjSC_iS9_jjNS7_10__identityEEEvT0_T1_T2_T3_T4_T6_E12temp_storage;
	add.s32 	%r467, %r466, %r465;
	st.shared.u32 	[%r467+8], %r562;
$L__BB36_20:
	bar.sync 	0;
	setp.ne.s32 	%p55, %r1, 0;
	@%p55 bra 	$L__BB36_72;
	setp.gt.s32 	%p56, %r120, 32;
	ld.shared.u32 	%r468, [_ZZN3cub18CUB_300001_SM_10006detail6reduce28DeviceReduceSingleTileKernelINS2_10policy_hubIjjN4cuda3std3__44plusIvEEE10Policy1000EPjSC_iS9_jjNS7_10__identityEEEvT0_T1_T2_T3_T4_T6_E12temp_storage+12];
	selp.b32 	%r469, %r468, 0, %p56;
	add.s32 	%r470, %r469, %r562;
	setp.gt.s32 	%p57, %r120, 64;
	ld.shared.u32 	%r471, [_ZZN3cub18CUB_300001_SM_10006detail6reduce28DeviceReduceSingleTileKernelINS2_10policy_hubIjjN4cuda3std3__44plusIvEEE10Policy1000EPjSC_iS9_jjNS7_10__identityEEEvT0_T1_T2_T3_T4_T6_E12temp_storage+16];
	selp.b32 	%r472, %r471, 0, %p57;
	add.s32 	%r473, %r470, %r472;
	setp.gt.s32 	%p58, %r120, 96;
	ld.shared.u32 	%r474, [_ZZN3cub18CUB_300001_SM_10006detail6reduce28DeviceReduceSingleTileKernelINS2_10policy_hubIjjN4cuda3std3__44plusIvEEE10Policy1000EPjSC_iS9_jjNS7_10__identityEEEvT0_T1_T2_T3_T4_T6_E12temp_storage+20];
	selp.b32 	%r475, %r474, 0, %p58;
	add.s32 	%r476, %r473, %r475;
	setp.gt.s32 	%p59, %r120, 128;
	ld.shared.u32 	%r477, [_ZZN3cub18CUB_300001_SM_10006detail6reduce28DeviceReduceSingleTileKernelINS2_10policy_hubIjjN4cuda3std3__44plusIvEEE10Policy1000EPjSC_iS9_jjNS7_10__identityEEEvT0_T1_T2_T3_T4_T6_E12temp_storage+24];
	selp.b32 	%r478, %r477, 0, %p59;
	add.s32 	%r479, %r476, %r478;
	setp.gt.s32 	%p60, %r120, 160;
	ld.shared.u32 	%r480, [_ZZN3cub18CUB_300001_SM_10006detail6reduce28DeviceReduceSingleTileKernelINS2_10policy_hubIjjN4cuda3std3__44plusIvEEE10Policy1000EPjSC_iS9_jjNS7_10__identityEEEvT0_T1_T2_T3_T4_T6_E12temp_storage+28];
	selp.b32 	%r481, %r480, 0, %p60;
	add.s32 	%r482, %r479, %r481;
	setp.gt.s32 	%p61, %r120, 192;
	ld.shared.u32 	%r483, [_ZZN3cub18CUB_300001_SM_10006detail6reduce28DeviceReduceSingleTileKernelINS2_10policy_hubIjjN4cuda3std3__44plusIvEEE10Policy1000EPjSC_iS9_jjNS7_10__identityEEEvT0_T1_T2_T3_T4_T6_E12temp_storage+32];
	selp.b32 	%r484, %r483, 0, %p61;
	add.s32 	%r485, %r482, %r484;
	setp.gt.s32 	%p62, %r120, 224;
	ld.shared.u32 	%r486, [_ZZN3cub18CUB_300001_SM_10006detail6reduce28DeviceReduceSingleTileKernelINS2_10policy_hubIjjN4cuda3std3__44plusIvEEE10Policy1000EPjSC_iS9_jjNS7_10__identityEEEvT0_T1_T2_T3_T4_T6_E12temp_storage+36];
	selp.b32 	%r487, %r486, 0, %p62;
	add.s32 	%r562, %r485, %r487;
	bra.uni 	$L__BB36_72;
$L__BB36_22:
	mov.u32 	%r26, %tid.x;
	shl.b32 	%r315, %r26, 2;
	mul.wide.u32 	%rd86, %r315, 4;
	add.s64 	%rd76, %rd16, %rd86;
	// begin inline asm
	ld.global.nc.v2.u64 {%rd74, %rd75}, [%rd76];
	// end inline asm
	mov.b64 	{%r316, %r317}, %rd75;
	mov.b64 	{%r318, %r319}, %rd74;
	add.s64 	%rd79, %rd76, 4096;
	// begin inline asm
	ld.global.nc.v2.u64 {%rd77, %rd78}, [%rd79];
	// end inline asm
	mov.b64 	{%r320, %r321}, %rd78;
	mov.b64 	{%r322, %r323}, %rd77;
	add.s64 	%rd82, %rd76, 8192;
	// begin inline asm
	ld.global.nc.v2.u64 {%rd80, %rd81}, [%rd82];
	// end inline asm
	mov.b64 	{%r324, %r325}, %rd81;
	mov.b64 	{%r326, %r327}, %rd80;
	add.s64 	%rd85, %rd76, 12288;
	// begin inline asm
	ld.global.nc.v2.u64 {%rd83, %rd84}, [%rd85];
	// end inline asm
	mov.b64 	{%r328, %r329}, %rd84;
	mov.b64 	{%r330, %r331}, %rd83;
	add.s32 	%r332, %r319, %r318;
	add.s32 	%r333, %r316, %r332;
	add.s32 	%r334, %r317, %r333;
	add.s32 	%r335, %r322, %r334;
	add.s32 	%r336, %r323, %r335;
	add.s32 	%r337, %r320, %r336;
	add.s32 	%r338, %r321, %r337;
	add.s32 	%r339, %r326, %r338;
	add.s32 	%r340, %r327, %r339;
	add.s32 	%r341, %r324, %r340;
	add.s32 	%r342, %r325, %r341;
	add.s32 	%r343, %r330, %r342;
	add.s32 	%r344, %r331, %r343;
	add.s32 	%r345, %r328, %r344;
	add.s32 	%r535, %r329, %r345;
	setp.lt.u32 	%p35, %r120, 8192;
	mov.b32 	%r524, 4096;
	@%p35 bra 	$L__BB36_26;
	add.s32 	%r28, %r120, -4096;
	mov.b32 	%r524, 4096;
$L__BB36_24:
	mul.wide.s32 	%rd99, %r524, 4;
	add.s64 	%rd89, %rd76, %rd99;
	// begin inline asm
	ld.global.nc.v2.u64 {%rd87, %rd88}, [%rd89];
	// end inline asm
	mov.b64 	{%r347, %r348}, %rd88;
	mov.b64 	{%r349, %r350}, %rd87;
	add.s64 	%rd92, %rd89, 4096;
	// begin inline asm
	ld.global.nc.v2.u64 {%rd90, %rd91}, [%rd92];
	// end inline asm
	mov.b64 	{%r351, %r352}, %rd91;
	mov.b64 	{%r353, %r354}, %rd90;
	add.s64 	%rd95, %rd89, 8192;
	// begin inline asm
	ld.global.nc.v2.u64 {%rd93, %rd94}, [%rd95];
	// end inline asm
	mov.b64 	{%r355, %r356}, %rd94;
	mov.b64 	{%r357, %r358}, %rd93;
	add.s64 	%rd98, %rd89, 12288;
	// begin inline asm
	ld.global.nc.v2.u64 {%rd96, %rd97}, [%rd98];
	// end inline asm
	mov.b64 	{%r359, %r360}, %rd97;
	mov.b64 	{%r361, %r362}, %rd96;
	add.s32 	%r363, %r349, %r535;
	add.s32 	%r364, %r350, %r363;
	add.s32 	%r365, %r347, %r364;
	add.s32 	%r366, %r348, %r365;
	add.s32 	%r367, %r353, %r366;
	add.s32 	%r368, %r354, %r367;
	add.s32 	%r369, %r351, %r368;
	add.s32 	%r370, %r352, %r369;
	add.s32 	%r371, %r357, %r370;
	add.s32 	%r372, %r358, %r371;
	add.s32 	%r373, %r355, %r372;
	add.s32 	%r374, %r356, %r373;
	add.s32 	%r375, %r361, %r374;
	add.s32 	%r376, %r362, %r375;
	add.s32 	%r377, %r359, %r376;
	add.s32 	%r535, %r360, %r377;
	sub.s32 	%r378, %r120, %r524;
	setp.lt.s32 	%p36, %r378, 4096;
	@%p36 bra 	$L__BB36_34;
	add.s32 	%r524, %r524, 4096;
	setp.le.s32 	%p37, %r524, %r28;
	@%p37 bra 	$L__BB36_24;
$L__BB36_26:
	setp.le.s32 	%p38, %r120, %r524;
	@%p38 bra 	$L__BB36_34;
	sub.s32 	%r35, %r120, %r524;
	setp.ge.s32 	%p39, %r26, %r35;
	@%p39 bra 	$L__BB36_34;
	not.b32 	%r380, %r26;
	add.s32 	%r381, %r120, %r380;
	sub.s32 	%r36, %r381, %r524;
	and.b32  	%r382, %r36, 768;
	setp.eq.s32 	%p40, %r382, 768;
	mov.u32 	%r529, %r26;
	@%p40 bra 	$L__BB36_31;
	add.s32 	%r526, %r26, %r524;
	shr.u32 	%r383, %r36, 8;
	add.s32 	%r384, %r383, 1;
	and.b32  	%r385, %r384, 3;
	neg.s32 	%r525, %r385;
	mov.u32 	%r529, %r26;
$L__BB36_30:
	.pragma "nounroll";
	mul.wide.u32 	%rd101, %r526, 4;
	add.s64 	%rd100, %rd16, %rd101;
	// begin inline asm
	ld.global.nc.u32 %r386, [%rd100];
	// end inline asm
	add.s32 	%r535, %r386, %r535;
	add.s32 	%r529, %r529, 256;
	add.s32 	%r526, %r526, 256;
	add.s32 	%r525, %r525, 1;
	setp.ne.s32 	%p41, %r525, 0;
	@%p41 bra 	$L__BB36_30;
$L__BB36_31:
	setp.lt.u32 	%p42, %r36, 768;
	@%p42 bra 	$L__BB36_34;
	cvt.u64.u32 	%rd102, %r529;
	cvt.u64.u32 	%rd103, %r524;
	add.s64 	%rd104, %rd102, %rd103;
	shl.b64 	%rd105, %rd104, 2;
	add.s64 	%rd106, %rd105, %rd16;
	add.s64 	%rd122, %rd106, 2048;
	add.s32 	%r532, %r529, %r524;
$L__BB36_33:
	mul.wide.u32 	%rd111, %r532, 4;
	add.s64 	%rd107, %rd16, %rd111;
	// begin inline asm
	ld.global.nc.u32 %r387, [%rd107];
	// end inline asm
	add.s32 	%r391, %r387, %r535;
	add.s64 	%rd108, %rd122, -1024;
	// begin inline asm
	ld.global.nc.u32 %r388, [%rd108];
	// end inline asm
	add.s32 	%r392, %r388, %r391;
	// begin inline asm
	ld.global.nc.u32 %r389, [%rd122];
	// end inline asm
	add.s32 	%r393, %r389, %r392;
	add.s64 	%rd110, %rd122, 1024;
	// begin inline asm
	ld.global.nc.u32 %r390, [%rd110];
	// end inline asm
	add.s32 	%r535, %r390, %r393;
	add.s32 	%r529, %r529, 1024;
	add.s64 	%rd122, %rd122, 4096;
	add.s32 	%r532, %r532, 1024;
	setp.lt.s32 	%p43, %r529, %r35;
	@%p43 bra 	$L__BB36_33;
$L__BB36_34:
	// begin inline asm
	mov.u32 %r394, %laneid;
	// end inline asm
	mov.b32 	%r395, -1;
	redux.sync.add.u32 %r562, %r535, %r395;
	setp.ne.s32 	%p44, %r394, 0;
	@%p44 bra 	$L__BB36_36;
	shr.u32 	%r396, %r26, 3;
	and.b32  	%r397, %r396, 124;
	mov.u32 	%r398, _ZZN3cub18CUB_300001_SM_10006detail6reduce28DeviceReduceSingleTileKernelINS2_10policy_hubIjjN4cuda3std3__44plusIvEEE10Policy1000EPjSC_iS9_jjNS7_10__identityEEEvT0_T1_T2_T3_T4_T6_E12temp_storage;
	add.s32 	%r399, %r398, %r397;
	st.shared.u32 	[%r399+8], %r562;
$L__BB36_36:
	bar.sync 	0;
	setp.ne.s32 	%p45, %r26, 0;
	@%p45 bra 	$L__BB36_72;
	ld.shared.u32 	%r400, [_ZZN3cub18CUB_300001_SM_10006detail6reduce28DeviceReduceSingleTileKernelINS2_10policy_hubIjjN4cuda3std3__44plusIvEEE10Policy1000EPjSC_iS9_jjNS7_10__identityEEEvT0_T1_T2_T3_T4_T6_E12temp_storage+12];
	add.s32 	%r401, %r400, %r562;
	ld.shared.u32 	%r402, [_ZZN3cub18CUB_300001_SM_10006detail6reduce28DeviceReduceSingleTileKernelINS2_10policy_hubIjjN4cuda3std3__44plusIvEEE10Policy1000EPjSC_iS9_jjNS7_10__identityEEEvT0_T1_T2_T3_T4_T6_E12temp_storage+16];
	add.s32 	%r403, %r401, %r402;
	ld.shared.u32 	%r404, [_ZZN3cub18CUB_300001_SM_10006detail6reduce28DeviceReduceSingleTileKernelINS2_10policy_hubIjjN4cuda3std3__44plusIvEEE10Policy1000EPjSC_iS9_jjNS7_10__identityEEEvT0_T1_T2_T3_T4_T6_E12temp_storage+20];
	add.s32 	%r405, %r403, %r404;
	ld.shared.u32 	%r406, [_ZZN3cub18CUB_300001_SM_10006detail6reduce28DeviceReduceSingleTileKernelINS2_10policy_hubIjjN4cuda3std3__44plusIvEEE10Policy1000EPjSC_iS9_jjNS7_10__identityEEEvT0_T1_T2_T3_T4_T6_E12temp_storage+24];
	add.s32 	%r407, %r405, %r406;
	ld.shared.u32 	%r408, [_ZZN3cub18CUB_300001_SM_10006detail6reduce28DeviceReduceSingleTileKernelINS2_10policy_hubIjjN4cuda3std3__44plusIvEEE10Policy1000EPjSC_iS9_jjNS7_10__identityEEEvT0_T1_T2_T3_T4_T6_E12temp_storage+28];
	add.s32 	%r409, %r407, %r408;
	ld.shared.u32 	%r410, [_ZZN3cub18CUB_300001_SM_10006detail6reduce28DeviceReduceSingleTileKernelINS2_10policy_hubIjjN4cuda3std3__44plusIvEEE10Policy1000EPjSC_iS9_jjNS7_10__identityEEEvT0_T1_T2_T3_T4_T6_E12temp_storage+32];
	add.s32 	%r411, %r409, %r410;
	ld.shared.u32 	%r412, [_ZZN3cub18CUB_300001_SM_10006detail6reduce28DeviceReduceSingleTileKernelINS2_10policy_hubIjjN4cuda3std3__44plusIvEEE10Policy1000EPjSC_iS9_jjNS7_10__identityEEEvT0_T1_T2_T3_T4_T6_E12temp_storage+36];
	add.s32 	%r562, %r411, %r412;
	bra.uni 	$L__BB36_72;
$L__BB36_38:
	setp.gt.s32 	%p3, %r120, 4095;
	@%p3 bra 	$L__BB36_56;
	mov.u32 	%r60, %tid.x;
	setp.ge.s32 	%p15, %r60, %r120;
	mov.b32 	%r546, 0;
	mov.u32 	%r541, %r60;
	@%p15 bra 	$L__BB36_41;
	mul.wide.u32 	%rd66, %r60, 4;
	add.s64 	%rd65, %rd16, %rd66;
	// begin inline asm
	ld.global.nc.u32 %r546, [%rd65];
	// end inline asm
	add.s32 	%r541, %r60, 256;
$L__BB36_41:
	setp.ge.s32 	%p16, %r541, %r120;
	@%p16 bra 	$L__BB36_47;
	not.b32 	%r223, %r541;
	add.s32 	%r65, %r120, %r223;
	and.b32  	%r224, %r65, 768;
	setp.eq.s32 	%p17, %r224, 768;
	@%p17 bra 	$L__BB36_45;
	mul.wide.u32 	%rd67, %r541, 4;
	add.s64 	%rd123, %rd16, %rd67;
	shr.u32 	%r225, %r65, 8;
	add.s32 	%r226, %r225, 1;
	and.b32  	%r227, %r226, 3;
	neg.s32 	%r538, %r227;
$L__BB36_44:
	.pragma "nounroll";
	// begin inline asm
	ld.global.nc.u32 %r228, [%rd123];
	// end inline asm
	add.s32 	%r546, %r228, %r546;
	add.s32 	%r541, %r541, 256;
	add.s64 	%rd123, %rd123, 1024;
	add.s32 	%r538, %r538, 1;
	setp.ne.s32 	%p18, %r538, 0;
	@%p18 bra 	$L__BB36_44;
$L__BB36_45:
	setp.lt.u32 	%p19, %r65, 768;
	@%p19 bra 	$L__BB36_47;
$L__BB36_46:
	mul.wide.s32 	%rd73, %r541, 4;
	add.s64 	%rd69, %rd16, %rd73;
	// begin inline asm
	ld.global.nc.u32 %r229, [%rd69];
	// end inline asm
	add.s32 	%r233, %r229, %r546;
	add.s64 	%rd70, %rd69, 1024;
	// begin inline asm
	ld.global.nc.u32 %r230, [%rd70];
	// end inline asm
	add.s32 	%r234, %r230, %r233;
	add.s64 	%rd71, %rd69, 2048;
	// begin inline asm
	ld.global.nc.u32 %r231, [%rd71];
	// end inline asm
	add.s32 	%r235, %r231, %r234;
	add.s64 	%rd72, %rd69, 3072;
	// begin inline asm
	ld.global.nc.u32 %r232, [%rd72];
	// end inline asm
	add.s32 	%r546, %r232, %r235;
	add.s32 	%r541, %r541, 1024;
	setp.lt.s32 	%p20, %r541, %r120;
	@%p20 bra 	$L__BB36_46;
$L__BB36_47:
	setp.lt.s32 	%p21, %r120, 256;
	@%p21 bra 	$L__BB36_52;
	// begin inline asm
	mov.u32 %r295, %laneid;
	// end inline asm
	mov.b32 	%r296, -1;
	redux.sync.add.u32 %r562, %r546, %r296;
	setp.ne.s32 	%p32, %r295, 0;
	@%p32 bra 	$L__BB36_50;
	shr.u32 	%r297, %r60, 3;
	and.b32  	%r298, %r297, 124;
	mov.u32 	%r299, _ZZN3cub18CUB_300001_SM_10006detail6reduce28DeviceReduceSingleTileKernelINS2_10policy_hubIjjN4cuda3std3__44plusIvEEE10Policy1000EPjSC_iS9_jjNS7_10__identityEEEvT0_T1_T2_T3_T4_T6_E12temp_storage;
	add.s32 	%r300, %r299, %r298;
	st.shared.u32 	[%r300+8], %r562;
$L__BB36_50:
	bar.sync 	0;
	setp.ne.s32 	%p33, %r60, 0;
	@%p33 bra 	$L__BB36_72;
	ld.shared.u32 	%r301, [_ZZN3cub18CUB_300001_SM_10006detail6reduce28DeviceReduceSingleTileKernelINS2_10policy_hubIjjN4cuda3std3__44plusIvEEE10Policy1000EPjSC_iS9_jjNS7_10__identityEEEvT0_T1_T2_T3_T4_T6_E12temp_storage+12];
	add.s32 	%r302, %r301, %r562;
	ld.shared.u32 	%r303, [_ZZN3cub18CUB_300001_SM_10006detail6reduce28DeviceReduceSingleTileKernelINS2_10policy_hubIjjN4cuda3std3__44plusIvEEE10Policy1000EPjSC_iS9_jjNS7_10__identityEEEvT0_T1_T2_T3_T4_T6_E12temp_storage+16];
	add.s32 	%r304, %r302, %r303;
	ld.shared.u32 	%r305, [_ZZN3cub18CUB_300001_SM_10006detail6reduce28DeviceReduceSingleTileKernelINS2_10policy_hubIjjN4cuda3std3__44plusIvEEE10Policy1000EPjSC_iS9_jjNS7_10__identityEEEvT0_T1_T2_T3_T4_T6_E12temp_storage+20];
	add.s32 	%r306, %r304, %r305;
	ld.shared.u32 	%r307, [_ZZN3cub18CUB_300001_SM_10006detail6reduce28DeviceReduceSingleTileKernelINS2_10policy_hubIjjN4cuda3std3__44plusIvEEE10Policy1000EPjSC_iS9_jjNS7_10__identityEEEvT0_T1_T2_T3_T4_T6_E12temp_storage+24];
	add.s32 	%r308, %r306, %r307;
	ld.shared.u32 	%r309, [_ZZN3cub18CUB_300001_SM_10006detail6reduce28DeviceReduceSingleTileKernelINS2_10policy_hubIjjN4cuda3std3__44plusIvEEE10Policy1000EPjSC_iS9_jjNS7_10__identityEEEvT0_T1_T2_T3_T4_T6_E12temp_storage+28];
	add.s32 	%r310, %r308, %r309;
	ld.shared.u32 	%r311, [_ZZN3cub18CUB_300001_SM_10006detail6reduce28DeviceReduceSingleTileKernelINS2_10policy_hubIjjN4cuda3std3__44plusIvEEE10Policy1000EPjSC_iS9_jjNS7_10__identityEEEvT0_T1_T2_T3_T4_T6_E12temp_storage+32];
	add.s32 	%r312, %r310, %r311;
	ld.shared.u32 	%r313, [_ZZN3cub18CUB_300001_SM_10006detail6reduce28DeviceReduceSingleTileKernelINS2_10policy_hubIjjN4cuda3std3__44plusIvEEE10Policy1000EPjSC_iS9_jjNS7_10__identityEEEvT0_T1_T2_T3_T4_T6_E12temp_storage+36];
	add.s32 	%r562, %r312, %r313;
	bra.uni 	$L__BB36_72;
$L__BB36_52:
	// begin inline asm
	mov.u32 %r236, %laneid;
	// end inline asm
	and.b32  	%r267, %r60, 992;
	add.s32 	%r268, %r267, 32;
	setp.gt.s32 	%p22, %r268, %r120;
	not.b32 	%r269, %r267;
	add.s32 	%r270, %r120, %r269;
	selp.b32 	%r264, %r270, 31, %p22;
	mov.b32 	%r239, 1;
	mov.b32 	%r266, -1;
	// begin inline asm
	{  .reg .u32 r0;  .reg .pred p;  shfl.sync.down.b32 r0|p, %r546, %r239, %r264, %r266;  @p add.u32 r0, r0, %r546;  mov.u32 %r237, r0;}
	// end inline asm
	mov.b32 	%r245, 2;
	// begin inline asm
	{  .reg .u32 r0;  .reg .pred p;  shfl.sync.down.b32 r0|p, %r237, %r245, %r264, %r266;  @p add.u32 r0, r0, %r237;  mov.u32 %r243, r0;}
	// end inline asm
	mov.b32 	%r251, 4;
	// begin inline asm
	{  .reg .u32 r0;  .reg .pred p;  shfl.sync.down.b32 r0|p, %r243, %r251, %r264, %r266;  @p add.u32 r0, r0, %r243;  mov.u32 %r249, r0;}
	// end inline asm
	mov.b32 	%r257, 8;
	// begin inline asm
	{  .reg .u32 r0;  .reg .pred p;  shfl.sync.down.b32 r0|p, %r249, %r257, %r264, %r266;  @p add.u32 r0, r0, %r249;  mov.u32 %r255, r0;}
	// end inline asm
	mov.b32 	%r263, 16;
	// begin inline asm
	{  .reg .u32 r0;  .reg .pred p;  shfl.sync.down.b32 r0|p, %r255, %r263, %r264, %r266;  @p add.u32 r0, r0, %r255;  mov.u32 %r562, r0;}
	// end inline asm
	setp.ne.s32 	%p23, %r236, 0;
	@%p23 bra 	$L__BB36_54;
	shr.u32 	%r271, %r60, 3;
	and.b32  	%r272, %r271, 124;
	mov.u32 	%r273, _ZZN3cub18CUB_300001_SM_10006detail6reduce28DeviceReduceSingleTileKernelINS2_10policy_hubIjjN4cuda3std3__44plusIvEEE10Policy1000EPjSC_iS9_jjNS7_10__identityEEEvT0_T1_T2_T3_T4_T6_E12temp_storage;
	add.s32 	%r274, %r273, %r272;
	st.shared.u32 	[%r274+8], %r562;
$L__BB36_54:
	bar.sync 	0;
	setp.ne.s32 	%p24, %r60, 0;
	@%p24 bra 	$L__BB36_72;
	setp.gt.s32 	%p25, %r120, 32;
	ld.shared.u32 	%r275, [_ZZN3cub18CUB_300001_SM_10006detail6reduce28DeviceReduceSingleTileKernelINS2_10policy_hubIjjN4cuda3std3__44plusIvEEE10Policy1000EPjSC_iS9_jjNS7_10__identityEEEvT0_T1_T2_T3_T4_T6_E12temp_storage+12];
	selp.b32 	%r276, %r275, 0, %p25;
	add.s32 	%r277, %r276, %r562;
	setp.gt.s32 	%p26, %r120, 64;
	ld.shared.u32 	%r278, [_ZZN3cub18CUB_300001_SM_10006detail6reduce28DeviceReduceSingleTileKernelINS2_10policy_hubIjjN4cuda3std3__44plusIvEEE10Policy1000EPjSC_iS9_jjNS7_10__identityEEEvT0_T1_T2_T3_T4_T6_E12temp_storage+16];
	selp.b32 	%r279, %r278, 0, %p26;
	add.s32 	%r280, %r277, %r279;
	setp.gt.s32 	%p27, %r120, 96;
	ld.shared.u32 	%r281, [_ZZN3cub18CUB_300001_SM_10006detail6reduce28DeviceReduceSingleTileKernelINS2_10policy_hubIjjN4cuda3std3__44plusIvEEE10Policy1000EPjSC_iS9_jjNS7_10__identityEEEvT0_T1_T2_T3_T4_T6_E12temp_storage+20];
	selp.b32 	%r282, %r281, 0, %p27;
	add.s32 	%r283, %r280, %r282;
	setp.gt.s32 	%p28, %r120, 128;
	ld.shared.u32 	%r284, [_ZZN3cub18CUB_300001_SM_10006detail6reduce28DeviceReduceSingleTileKernelINS2_10policy_hubIjjN4cuda3std3__44plusIvEEE10Policy1000EPjSC_iS9_jjNS7_10__identityEEEvT0_T1_T2_T3_T4_T6_E12temp_storage+24];
	selp.b32 	%r285, %r284, 0, %p28;
	add.s32 	%r286, %r283, %r285;
	setp.gt.s32 	%p29, %r120, 160;
	ld.shared.u32 	%r287, [_ZZN3cub18CUB_300001_SM_10006detail6reduce28DeviceReduceSingleTileKernelINS2_10policy_hubIjjN4cuda3std3__44plusIvEEE10Policy1000EPjSC_iS9_jjNS7_10__identityEEEvT0_T1_T2_T3_T4_T6_E12temp_storage+28];
	selp.b32 	%r288, %r287, 0, %p29;
	add.s32 	%r289, %r286, %r288;
	setp.gt.s32 	%p30, %r120, 192;
	ld.shared.u32 	%r290, [_ZZN3cub18CUB_300001_SM_10006detail6reduce28DeviceReduceSingleTileKernelINS2_10policy_hubIjjN4cuda3std3__44plusIvEEE10Policy1000EPjSC_iS9_jjNS7_10__identityEEEvT0_T1_T2_T3_T4_T6_E12temp_storage+32];
	selp.b32 	%r291, %r290, 0, %p30;
	add.s32 	%r292, %r289, %r291;
	setp.gt.s32 	%p31, %r120, 224;
	ld.shared.u32 	%r293, [_ZZN3cub18CUB_300001_SM_10006detail6reduce28DeviceReduceSingleTileKernelINS2_10policy_hubIjjN4cuda3std3__44plusIvEEE10Policy1000EPjSC_iS9_jjNS7_10__identityEEEvT0_T1_T2_T3_T4_T6_E12temp_storage+36];
	selp.b32 	%r294, %r293, 0, %p31;
	add.s32 	%r562, %r292, %r294;
	bra.uni 	$L__BB36_72;
$L__BB36_56:
	mov.u32 	%r85, %tid.x;
	mul.wide.u32 	%rd35, %r85, 4;
	add.s64 	%rd19, %rd16, %rd35;
	// begin inline asm
	ld.global.nc.u32 %r122, [%rd19];
	// end inline asm
	add.s64 	%rd20, %rd19, 1024;
	// begin inline asm
	ld.global.nc.u32 %r123, [%rd20];
	// end inline asm
	add.s64 	%rd21, %rd19, 2048;
	// begin inline asm
	ld.global.nc.u32 %r124, [%rd21];
	// end inline asm
	add.s64 	%rd22, %rd19, 3072;
	// begin inline asm
	ld.global.nc.u32 %r125, [%rd22];
	// end inline asm
	add.s64 	%rd23, %rd19, 4096;
	// begin inline asm
	ld.global.nc.u32 %r126, [%rd23];
	// end inline asm
	add.s64 	%rd24, %rd19, 5120;
	// begin inline asm
	ld.global.nc.u32 %r127, [%rd24];
	// end inline asm
	add.s64 	%rd25, %rd19, 6144;
	// begin inline asm
	ld.global.nc.u32 %r128, [%rd25];
	// end inline asm
	add.s64 	%rd26, %rd19, 7168;
	// begin inline asm
	ld.global.nc.u32 %r129, [%rd26];
	// end inline asm
	add.s64 	%rd27, %rd19, 8192;
	// begin inline asm
	ld.global.nc.u32 %r130, [%rd27];
	// end inline asm
	add.s64 	%rd28, %rd19, 9216;
	// begin inline asm
	ld.global.nc.u32 %r131, [%rd28];
	// end inline asm
	add.s64 	%rd29, %rd19, 10240;
	// begin inline asm
	ld.global.nc.u32 %r132, [%rd29];
	// end inline asm
	add.s64 	%rd30, %rd19, 11264;
	// begin inline asm
	ld.global.nc.u32 %r133, [%rd30];
	// end inline asm
	add.s64 	%rd31, %rd19, 12288;
	// begin inline asm
	ld.global.nc.u32 %r134, [%rd31];
	// end inline asm
	add.s64 	%rd32, %rd19, 13312;
	// begin inline asm
	ld.global.nc.u32 %r135, [%rd32];
	// end inline asm
	add.s64 	%rd33, %rd19, 14336;
	// begin inline asm
	ld.global.nc.u32 %r136, [%rd33];
	// end inline asm
	add.s64 	%rd34, %rd19, 15360;
	// begin inline asm
	ld.global.nc.u32 %r137, [%rd34];
	// end inline asm
	add.s32 	%r139, %r123, %r122;
	add.s32 	%r140, %r124, %r139;
	add.s32 	%r141, %r125, %r140;
	add.s32 	%r142, %r126, %r141;
	add.s32 	%r143, %r127, %r142;
	add.s32 	%r144, %r128, %r143;
	add.s32 	%r145, %r129, %r144;
	add.s32 	%r146, %r130, %r145;
	add.s32 	%r147, %r131, %r146;
	add.s32 	%r148, %r132, %r147;
	add.s32 	%r149, %r133, %r148;
	add.s32 	%r150, %r134, %r149;
	add.s32 	%r151, %r135, %r150;
	add.s32 	%r152, %r136, %r151;
	add.s32 	%r561, %r137, %r152;
	setp.lt.u32 	%p4, %r120, 8192;
	mov.b32 	%r550, 4096;
	@%p4 bra 	$L__BB36_60;
	add.s32 	%r87, %r120, -4096;
	mov.b32 	%r550, 4096;
$L__BB36_58:
	mul.wide.s32 	%rd52, %r550, 4;
	add.s64 	%rd36, %rd19, %rd52;
	// begin inline asm
	ld.global.nc.u32 %r154, [%rd36];
	// end inline asm
	add.s64 	%rd37, %rd36, 1024;
	// begin inline asm
	ld.global.nc.u32 %r155, [%rd37];
	// end inline asm
	add.s64 	%rd38, %rd36, 2048;
	// begin inline asm
	ld.global.nc.u32 %r156, [%rd38];
	// end inline asm
	add.s64 	%rd39, %rd36, 3072;
	// begin inline asm
	ld.global.nc.u32 %r157, [%rd39];
	// end inline asm
	add.s64 	%rd40, %rd36, 4096;
	// begin inline asm
	ld.global.nc.u32 %r158, [%rd40];
	// end inline asm
	add.s64 	%rd41, %rd36, 5120;
	// begin inline asm
	ld.global.nc.u32 %r159, [%rd41];
	// end inline asm
	add.s64 	%rd42, %rd36, 6144;
	// begin inline asm
	ld.global.nc.u32 %r160, [%rd42];
	// end inline asm
	add.s64 	%rd43, %rd36, 7168;
	// begin inline asm
	ld.global.nc.u32 %r161, [%rd43];
	// end inline asm
	add.s64 	%rd44, %rd36, 8192;
	// begin inline asm
	ld.global.nc.u32 %r162, [%rd44];
	// end inline asm
	add.s64 	%rd45, %rd36, 9216;
	// begin inline asm
	ld.global.nc.u32 %r163, [%rd45];
	// end inline asm
	add.s64 	%rd46, %rd36, 10240;
	// begin inline asm
	ld.global.nc.u32 %r164, [%rd46];
	// end inline asm
	add.s64 	%rd47, %rd36, 11264;
	// begin inline asm
	ld.global.nc.u32 %r165, [%rd47];
	// end inline asm
	add.s64 	%rd48, %rd36, 12288;
	// begin inline asm
	ld.global.nc.u32 %r166, [%rd48];
	// end inline asm
	add.s64 	%rd49, %rd36, 13312;
	// begin inline asm
	ld.global.nc.u32 %r167, [%rd49];
	// end inline asm
	add.s64 	%rd50, %rd36, 14336;
	// begin inline asm
	ld.global.nc.u32 %r168, [%rd50];
	// end inline asm
	add.s64 	%rd51, %rd36, 15360;
	// begin inline asm
	ld.global.nc.u32 %r169, [%rd51];
	// end inline asm
	add.s32 	%r170, %r154, %r561;
	add.s32 	%r171, %r155, %r170;
	add.s32 	%r172, %r156, %r171;
	add.s32 	%r173, %r157, %r172;
	add.s32 	%r174, %r158, %r173;
	add.s32 	%r175, %r159, %r174;
	add.s32 	%r176, %r160, %r175;
	add.s32 	%r177, %r161, %r176;
	add.s32 	%r178, %r162, %r177;
	add.s32 	%r179, %r163, %r178;
	add.s32 	%r180, %r164, %r179;
	add.s32 	%r181, %r165, %r180;
	add.s32 	%r182, %r166, %r181;
	add.s32 	%r183, %r167, %r182;
	add.s32 	%r184, %r168, %r183;
	add.s32 	%r561, %r169, %r184;
	sub.s32 	%r185, %r120, %r550;
	setp.lt.s32 	%p5, %r185, 4096;
	@%p5 bra 	$L__BB36_68;
	add.s32 	%r550, %r550, 4096;
	setp.le.s32 	%p6, %r550, %r87;
	@%p6 bra 	$L__BB36_58;
$L__BB36_60:
	setp.le.s32 	%p7, %r120, %r550;
	@%p7 bra 	$L__BB36_68;
	sub.s32 	%r94, %r120, %r550;
	setp.ge.s32 	%p8, %r85, %r94;
	@%p8 bra 	$L__BB36_68;
	not.b32 	%r187, %r85;
	add.s32 	%r188, %r120, %r187;
	sub.s32 	%r95, %r188, %r550;
	and.b32  	%r189, %r95, 768;
	setp.eq.s32 	%p9, %r189, 768;
	mov.u32 	%r555, %r85;
	@%p9 bra 	$L__BB36_65;
	add.s32 	%r552, %r85, %r550;
	shr.u32 	%r190, %r95, 8;
	add.s32 	%r191, %r190, 1;
	and.b32  	%r192, %r191, 3;
	neg.s32 	%r551, %r192;
	mov.u32 	%r555, %r85;
$L__BB36_64:
	.pragma "nounroll";
	mul.wide.u32 	%rd54, %r552, 4;
	add.s64 	%rd53, %rd16, %rd54;
	// begin inline asm
	ld.global.nc.u32 %r193, [%rd53];
	// end inline asm
	add.s32 	%r561, %r193, %r561;
	add.s32 	%r555, %r555, 256;
	add.s32 	%r552, %r552, 256;
	add.s32 	%r551, %r551, 1;
	setp.ne.s32 	%p10, %r551, 0;
	@%p10 bra 	$L__BB36_64;
$L__BB36_65:
	setp.lt.u32 	%p11, %r95, 768;
	@%p11 bra 	$L__BB36_68;
	cvt.u64.u32 	%rd55, %r555;
	cvt.u64.u32 	%rd56, %r550;
	add.s64 	%rd57, %rd55, %rd56;
	shl.b64 	%rd58, %rd57, 2;
	add.s64 	%rd59, %rd58, %rd16;
	add.s64 	%rd124, %rd59, 2048;
	add.s32 	%r558, %r555, %r550;
$L__BB36_67:
	mul.wide.u32 	%rd64, %r558, 4;
	add.s64 	%rd60, %rd16, %rd64;
	// begin inline asm
	ld.global.nc.u32 %r194, [%rd60];
	// end inline asm
	add.s32 	%r198, %r194, %r561;
	add.s64 	%rd61, %rd124, -1024;
	// begin inline asm
	ld.global.nc.u32 %r195, [%rd61];
	// end inline asm
	add.s32 	%r199, %r195, %r198;
	// begin inline asm
	ld.global.nc.u32 %r196, [%rd124];
	// end inline asm
	add.s32 	%r200, %r196, %r199;
	add.s64 	%rd63, %rd124, 1024;
	// begin inline asm
	ld.global.nc.u32 %r197, [%rd63];
	// end inline asm
	add.s32 	%r561, %r197, %r200;
	add.s32 	%r555, %r555, 1024;
	add.s64 	%rd124, %rd124, 4096;
	add.s32 	%r558, %r558, 1024;
	setp.lt.s32 	%p12, %r555, %r94;
	@%p12 bra 	$L__BB36_67;
$L__BB36_68:
	// begin inline asm
	mov.u32 %r201, %laneid;
	// end inline asm
	mov.b32 	%r202, -1;
	redux.sync.add.u32 %r562, %r561, %r202;
	setp.ne.s32 	%p13, %r201, 0;
	@%p13 bra 	$L__BB36_70;
	shr.u32 	%r203, %r85, 3;
	and.b32  	%r204, %r203, 124;
	mov.u32 	%r205, _ZZN3cub18CUB_300001_SM_10006detail6reduce28DeviceReduceSingleTileKernelINS2_10policy_hubIjjN4cuda3std3__44plusIvEEE10Policy1000EPjSC_iS9_jjNS7_10__identityEEEvT0_T1_T2_T3_T4_T6_E12temp_storage;
	add.s32 	%r206, %r205, %r204;
	st.shared.u32 	[%r206+8], %r562;
$L__BB36_70:
	bar.sync 	0;
	setp.ne.s32 	%p14, %r85, 0;
	@%p14 bra 	$L__BB36_72;
	ld.shared.u32 	%r207, [_ZZN3cub18CUB_300001_SM_10006detail6reduce28DeviceReduceSingleTileKernelINS2_10policy_hubIjjN4cuda3std3__44plusIvEEE10Policy1000EPjSC_iS9_jjNS7_10__identityEEEvT0_T1_T2_T3_T4_T6_E12temp_storage+12];
	add.s32 	%r208, %r207, %r562;
	ld.shared.u32 	%r209, [_ZZN3cub18CUB_300001_SM_10006detail6reduce28DeviceReduceSingleTileKernelINS2_10policy_hubIjjN4cuda3std3__44plusIvEEE10Policy1000EPjSC_iS9_jjNS7_10__identityEEEvT0_T1_T2_T3_T4_T6_E12temp_storage+16];
	add.s32 	%r210, %r208, %r209;
	ld.shared.u32 	%r211, [_ZZN3cub18CUB_300001_SM_10006detail6reduce28DeviceReduceSingleTileKernelINS2_10policy_hubIjjN4cuda3std3__44plusIvEEE10Policy1000EPjSC_iS9_jjNS7_10__identityEEEvT0_T1_T2_T3_T4_T6_E12temp_storage+20];
	add.s32 	%r212, %r210, %r211;
	ld.shared.u32 	%r213, [_ZZN3cub18CUB_300001_SM_10006detail6reduce28DeviceReduceSingleTileKernelINS2_10policy_hubIjjN4cuda3std3__44plusIvEEE10Policy1000EPjSC_iS9_jjNS7_10__identityEEEvT0_T1_T2_T3_T4_T6_E12temp_storage+24];
	add.s32 	%r214, %r212, %r213;
	ld.shared.u32 	%r215, [_ZZN3cub18CUB_300001_SM_10006detail6reduce28DeviceReduceSingleTileKernelINS2_10policy_hubIjjN4cuda3std3__44plusIvEEE10Policy1000EPjSC_iS9_jjNS7_10__identityEEEvT0_T1_T2_T3_T4_T6_E12temp_storage+28];
	add.s32 	%r216, %r214, %r215;
	ld.shared.u32 	%r217, [_ZZN3cub18CUB_300001_SM_10006detail6reduce28DeviceReduceSingleTileKernelINS2_10policy_hubIjjN4cuda3std3__44plusIvEEE10Policy1000EPjSC_iS9_jjNS7_10__identityEEEvT0_T1_T2_T3_T4_T6_E12temp_storage+32];
	add.s32 	%r218, %r216, %r217;
	ld.shared.u32 	%r219, [_ZZN3cub18CUB_300001_SM_10006detail6reduce28DeviceReduceSingleTileKernelINS2_10policy_hubIjjN4cuda3std3__44plusIvEEE10Policy1000EPjSC_iS9_jjNS7_10__identityEEEvT0_T1_T2_T3_T4_T6_E12temp_storage+36];
	add.s32 	%r562, %r218, %r219;
$L__BB36_72:
	mov.u32 	%r507, %tid.x;
	setp.ne.s32 	%p65, %r507, 0;
	@%p65 bra 	$L__BB36_74;
	add.s32 	%r508, %r562, %r121;
	st.global.u32 	[%rd1], %r508;
$L__BB36_74:
	ret;

}
	// .globl	_ZN3cub18CUB_300001_SM_10006detail6reduce28DeviceReduceSingleTileKernelINS2_10policy_hubIjjN4cuda3std3__44plusIvEEE10Policy1000EN6thrust24THRUST_300001_SM_1000_NS18transform_iteratorI9NonZeroOpI6__halfEPKSG_NSD_11use_defaultESK_EEPjjS9_jjNS7_10__identityEEEvT0_T1_T2_T3_T4_T6_
.visible .entry _ZN3cub18CUB_300001_SM_10006detail6reduce28DeviceReduceSingleTileKernelINS2_10policy_hubIjjN4cuda3std3__44plusIvEEE10Policy1000EN6thrust24THRUST_300001_SM_1000_NS18transform_iteratorI9NonZeroOpI6__halfEPKSG_NSD_11use_defaultESK_EEPjjS9_jjNS7_10__identityEEEvT0_T1_T2_T3_T4_T6_(
	.param .align 8 .b8 _ZN3cub18CUB_300001_SM_10006detail6reduce28DeviceReduceSingleTileKernelINS2_10policy_hubIjjN4cuda3std3__44plusIvEEE10Policy1000EN6thrust24THRUST_300001_SM_1000_NS18transform_iteratorI9NonZeroOpI6__halfEPKSG_NSD_11use_defaultESK_EEPjjS9_jjNS7_10__identityEEEvT0_T1_T2_T3_T4_T6__param_0[16],
	.param .u64 .ptr .align 1 _ZN3cub18CUB_300001_SM_10006detail6reduce28DeviceReduceSingleTileKernelINS2_10policy_hubIjjN4cuda3std3__44plusIvEEE10Policy1000EN6thrust24THRUST_300001_SM_1000_NS18transform_iteratorI9NonZeroOpI6__halfEPKSG_NSD_11use_defaultESK_EEPjjS9_jjNS7_10__identityEEEvT0_T1_T2_T3_T4_T6__param_1,
	.param .u32 _ZN3cub18CUB_300001_SM_10006detail6reduce28DeviceReduceSingleTileKernelINS2_10policy_hubIjjN4cuda3std3__44plusIvEEE10Policy1000EN6thrust24THRUST_300001_SM_1000_NS18transform_iteratorI9NonZeroOpI6__halfEPKSG_NSD_11use_defaultESK_EEPjjS9_jjNS7_10__identityEEEvT0_T1_T2_T3_T4_T6__param_2,
	.param .align 1 .b8 _ZN3cub18CUB_300001_SM_10006detail6reduce28DeviceReduceSingleTileKernelINS2_10policy_hubIjjN4cuda3std3__44plusIvEEE10Policy1000EN6thrust24THRUST_300001_SM_1000_NS18transform_iteratorI9NonZeroOpI6__halfEPKSG_NSD_11use_defaultESK_EEPjjS9_jjNS7_10__identityEEEvT0_T1_T2_T3_T4_T6__param_3[1],
	.param .u32 _ZN3cub18CUB_300001_SM_10006detail6reduce28DeviceReduceSingleTileKernelINS2_10policy_hubIjjN4cuda3std3__44plusIvEEE10Policy1000EN6thrust24THRUST_300001_SM_1000_NS18transform_iteratorI9NonZeroOpI6__halfEPKSG_NSD_11use_defaultESK_EEPjjS9_jjNS7_10__identityEEEvT0_T1_T2_T3_T4_T6__param_4,
	.param .align 1 .b8 _ZN3cub18CUB_300001_SM_10006detail6reduce28DeviceReduceSingleTileKernelINS2_10policy_hubIjjN4cuda3std3__44plusIvEEE10Policy1000EN6thrust24THRUST_300001_SM_1000_NS18transform_iteratorI9NonZeroOpI6__halfEPKSG_NSD_11use_defaultESK_EEPjjS9_jjNS7_10__identityEEEvT0_T1_T2_T3_T4_T6__param_5[1]
)
.maxntid 256
.minnctapersm 1
{
	.reg .pred 	%p<135>;
	.reg .b16 	%rs<287>;
	.reg .b32 	%r<462>;
	.reg .b64 	%rd<84>;
	// demoted variable
	.shared .align 4 .b8 _ZZN3cub18CUB_300001_SM_10006detail6reduce28DeviceReduceSingleTileKernelINS2_10policy_hubIjjN4cuda3std3__44plusIvEEE10Policy1000EN6thrust24THRUST_300001_SM_1000_NS18transform_iteratorI9NonZeroOpI6__halfEPKSG_NSD_11use_defaultESK_EEPjjS9_jjNS7_10__identityEEEvT0_T1_T2_T3_T4_T6_E12temp_storage[44];
	ld.param.u64 	%rd9, [_ZN3cub18CUB_300001_SM_10006detail6reduce28DeviceReduceSingleTileKernelINS2_10policy_hubIjjN4cuda3std3__44plusIvEEE10Policy1000EN6thrust24THRUST_300001_SM_1000_NS18transform_iteratorI9NonZeroOpI6__halfEPKSG_NSD_11use_defaultESK_EEPjjS9_jjNS7_10__identityEEEvT0_T1_T2_T3_T4_T6__param_0];
	ld.param.u64 	%rd10, [_ZN3cub18CUB_300001_SM_10006detail6reduce28DeviceReduceSingleTileKernelINS2_10policy_hubIjjN4cuda3std3__44plusIvEEE10Policy1000EN6thrust24THRUST_300001_SM_1000_NS18transform_iteratorI9NonZeroOpI6__halfEPKSG_NSD_11use_defaultESK_EEPjjS9_jjNS7_10__identityEEEvT0_T1_T2_T3_T4_T6__param_1];
	ld.param.u32 	%r90, [_ZN3cub18CUB_300001_SM_10006detail6reduce28DeviceReduceSingleTileKernelINS2_10policy_hubIjjN4cuda3std3__44plusIvEEE10Policy1000EN6thrust24THRUST_300001_SM_1000_NS18transform_iteratorI9NonZeroOpI6__halfEPKSG_NSD_11use_defaultESK_EEPjjS9_jjNS7_10__identityEEEvT0_T1_T2_T3_T4_T6__param_2];
	ld.param.u32 	%r91, [_ZN3cub18CUB_300001_SM_10006detail6reduce28DeviceReduceSingleTileKernelINS2_10policy_hubIjjN4cuda3std3__44plusIvEEE10Policy1000EN6thrust24THRUST_300001_SM_1000_NS18transform_iteratorI9NonZeroOpI6__halfEPKSG_NSD_11use_defaultESK_EEPjjS9_jjNS7_10__identityEEEvT0_T1_T2_T3_T4_T6__param_4];
	cvta.to.global.u64 	%rd1, %rd10;
	setp.ne.s32 	%p1, %r90, 0;
	@%p1 bra 	$L__BB37_3;
	mov.u32 	%r422, %tid.x;
	setp.ne.s32 	%p134, %r422, 0;
	@%p134 bra 	$L__BB37_52;
	st.global.u32 	[%rd1], %r91;
	bra.uni 	$L__BB37_52;
$L__BB37_3:
	cvta.to.global.u64 	%rd2, %rd9;
	setp.gt.u32 	%p2, %r90, 4095;
	@%p2 bra 	$L__BB37_28;
	mov.u32 	%r1, %tid.x;
	setp.ge.u32 	%p80, %r1, %r90;
	mov.b32 	%r439, 0;
	mov.u32 	%r429, %r1;
	@%p80 bra 	$L__BB37_6;
	mul.wide.u32 	%rd73, %r1, 2;
	add.s64 	%rd74, %rd2, %rd73;
	mov.b32 	%r279, 0;
	// begin inline asm
	cvt.rn.f16.s32 %rs195, %r279;
	// end inline asm
	ld.global.u16 	%rs197, [%rd74];
	// begin inline asm
	{ .reg .pred __$temp3;
  setp.neu.f16  __$temp3, %rs197, %rs195;
  selp.u16 %rs196, 1, 0, __$temp3;}
	// end inline asm
	setp.ne.s16 	%p81, %rs196, 0;
	selp.u32 	%r439, 1, 0, %p81;
	add.s32 	%r429, %r1, 256;
$L__BB37_6:
	setp.ge.u32 	%p82, %r429, %r90;
	@%p82 bra 	$L__BB37_19;
	mov.b32 	%r280, 0;
	// begin inline asm
	cvt.rn.f16.s32 %rs199, %r280;
	// end inline asm
	not.b32 	%r282, %r429;
	add.s32 	%r283, %r90, %r282;
	shr.u32 	%r284, %r283, 8;
	add.s32 	%r6, %r284, 1;
	and.b32  	%r7, %r6, 15;
	setp.lt.u32 	%p83, %r283, 3840;
	@%p83 bra 	$L__BB37_10;
	and.b32  	%r285, %r6, 33554416;
	neg.s32 	%r425, %r285;
	mul.wide.u32 	%rd75, %r429, 2;
	add.s64 	%rd76, %rd75, %rd2;
	add.s64 	%rd82, %rd76, 4096;
$L__BB37_9:
	.pragma "nounroll";
	ld.global.u16 	%rs201, [%rd82+-4096];
	// begin inline asm
	{ .reg .pred __$temp3;
  setp.neu.f16  __$temp3, %rs201, %rs199;
  selp.u16 %rs200, 1, 0, __$temp3;}
	// end inline asm
	setp.ne.s16 	%p84, %rs200, 0;
	selp.u32 	%r286, 1, 0, %p84;
	add.s32 	%r287, %r439, %r286;
	ld.global.u16 	%rs204, [%rd82+-3584];
	// begin inline asm
	{ .reg .pred __$temp3;
  setp.neu.f16  __$temp3, %rs204, %rs199;
  selp.u16 %rs203, 1, 0, __$temp3;}
	// end inline asm
	setp.ne.s16 	%p85, %rs203, 0;
	selp.u32 	%r288, 1, 0, %p85;
	add.s32 	%r289, %r287, %r288;
	ld.global.u16 	%rs207, [%rd82+-3072];
	// begin inline asm
	{ .reg .pred __$temp3;
  setp.neu.f16  __$temp3, %rs207, %rs199;
  selp.u16 %rs206, 1, 0, __$temp3;}
	// end inline asm
	setp.ne.s16 	%p86, %rs206, 0;
	selp.u32 	%r290, 1, 0, %p86;
	add.s32 	%r291, %r289, %r290;
	ld.global.u16 	%rs210, [%rd82+-2560];
	// begin inline asm
	{ .reg .pred __$temp3;
  setp.neu.f16  __$temp3, %rs210, %rs199;
  selp.u16 %rs209, 1, 0, __$temp3;}
	// end inline asm
	setp.ne.s16 	%p87, %rs209, 0;
	selp.u32 	%r292, 1, 0, %p87;
	add.s32 	%r293, %r291, %r292;
	ld.global.u16 	%rs213, [%rd82+-2048];
	// begin inline asm
	{ .reg .pred __$temp3;
  setp.neu.f16  __$temp3, %rs213, %rs199;
  selp.u16 %rs212, 1, 0, __$temp3;}
	// end inline asm
	setp.ne.s16 	%p88, %rs212, 0;
	selp.u32 	%r294, 1, 0, %p88;
	add.s32 	%r295, %r293, %r294;
	ld.global.u16 	%rs216, [%rd82+-1536];
	// begin inline asm
	{ .reg .pred __$temp3;
  setp.neu.f16  __$temp3, %rs216, %rs199;
  selp.u16 %rs215, 1, 0, __$temp3;}
	// end inline asm
	setp.ne.s16 	%p89, %rs215, 0;
	selp.u32 	%r296, 1, 0, %p89;
	add.s32 	%r297, %r295, %r296;
	ld.global.u16 	%rs219, [%rd82+-1024];
	// begin inline asm
	{ .reg .pred __$temp3;
  setp.neu.f16  __$temp3, %rs219, %rs199;
  selp.u16 %rs218, 1, 0, __$temp3;}
	// end inline asm
	setp.ne.s16 	%p90, %rs218, 0;
	selp.u32 	%r298, 1, 0, %p90;
	add.s32 	%r299, %r297, %r298;
	ld.global.u16 	%rs222, [%rd82+-512];
	// begin inline asm
	{ .reg .pred __$temp3;
  setp.neu.f16  __$temp3, %rs222, %rs199;
  selp.u16 %rs221, 1, 0, __$temp3;}
	// end inline asm
	setp.ne.s16 	%p91, %rs221, 0;
	selp.u32 	%r300, 1, 0, %p91;
	add.s32 	%r301, %r299, %r300;
	ld.global.u16 	%rs225, [%rd82];
	// begin inline asm
	{ .reg .pred __$temp3;
  setp.neu.f16  __$temp3, %rs225, %rs199;
  selp.u16 %rs224, 1, 0, __$temp3;}
	// end inline asm
	setp.ne.s16 	%p92, %rs224, 0;
	selp.u32 	%r302, 1, 0, %p92;
	add.s32 	%r303, %r301, %r302;
	ld.global.u16 	%rs228, [%rd82+512];
	// begin inline asm
	{ .reg .pred __$temp3;
  setp.neu.f16  __$temp3, %rs228, %rs199;
  selp.u16 %rs227, 1, 0, __$temp3;}
	// end inline asm
	setp.ne.s16 	%p93, %rs227, 0;
	selp.u32 	%r304, 1, 0, %p93;
	add.s32 	%r305, %r303, %r304;
	ld.global.u16 	%rs231, [%rd82+1024];
	// begin inline asm
	{ .reg .pred __$temp3;
  setp.neu.f16  __$temp3, %rs231, %rs199;
  selp.u16 %rs230, 1, 0, __$temp3;}
	// end inline asm
	setp.ne.s16 	%p94, %rs230, 0;
	selp.u32 	%r306, 1, 0, %p94;
	add.s32 	%r307, %r305, %r306;
	ld.global.u16 	%rs234, [%rd82+1536];
	// begin inline asm
	{ .reg .pred __$temp3;
  setp.neu.f16  __$temp3, %rs234, %rs199;
  selp.u16 %rs233, 1, 0, __$temp3;}
	// end inline asm
	setp.ne.s16 	%p95, %rs233, 0;
	selp.u32 	%r308, 1, 0, %p95;
	add.s32 	%r309, %r307, %r308;
	ld.global.u16 	%rs237, [%rd82+2048];
	// begin inline asm
	{ .reg .pred __$temp3;
  setp.neu.f16  __$temp3, %rs237, %rs199;
  selp.u16 %rs236, 1, 0, __$temp3;}
	// end inline asm
	setp.ne.s16 	%p96, %rs236, 0;
	selp.u32 	%r310, 1, 0, %p96;
	add.s32 	%r311, %r309, %r310;
	ld.global.u16 	%rs240, [%rd82+2560];
	// begin inline asm
	{ .reg .pred __$temp3;
  setp.neu.f16  __$temp3, %rs240, %rs199;
  selp.u16 %rs239, 1, 0, __$temp3;}
	// end inline asm
	setp.ne.s16 	%p97, %rs239, 0;
	selp.u32 	%r312, 1, 0, %p97;
	add.s32 	%r313, %r311, %r312;
	ld.global.u16 	%rs243, [%rd82+3072];
	// begin inline asm
	{ .reg .pred __$temp3;
  setp.neu.f16  __$temp3, %rs243, %rs199;
  selp.u16 %rs242, 1, 0, __$temp3;}
	// end inline asm
	setp.ne.s16 	%p98, %rs242, 0;
	selp.u32 	%r314, 1, 0, %p98;
	add.s32 	%r315, %r313, %r314;
	ld.global.u16 	%rs246, [%rd82+3584];
	// begin inline asm
	{ .reg .pred __$temp3;
  setp.neu.f16  __$temp3, %rs246, %rs199;
  selp.u16 %rs245, 1, 0, __$temp3;}
	// end inline asm
	setp.ne.s16 	%p99, %rs245, 0;
	selp.u32 	%r316, 1, 0, %p99;
	add.s32 	%r439, %r315, %r316;
	add.s32 	%r429, %r429, 4096;
	add.s32 	%r425, %r425, 16;
	add.s64 	%rd82, %rd82, 8192;
	setp.ne.s32 	%p100, %r425, 0;
	@%p100 bra 	$L__BB37_9;
$L__BB37_10:
	setp.eq.s32 	%p101, %r7, 0;
	@%p101 bra 	$L__BB37_19;
	and.b32  	%r18, %r6, 7;
	setp.lt.u32 	%p102, %r7, 8;
	@%p102 bra 	$L__BB37_13;
	mul.wide.u32 	%rd77, %r429, 2;
	add.s64 	%rd78, %rd2, %rd77;
	ld.global.u16 	%rs249, [%rd78];
	// begin inline asm
	{ .reg .pred __$temp3;
  setp.neu.f16  __$temp3, %rs249, %rs199;
  selp.u16 %rs248, 1, 0, __$temp3;}
	// end inline asm
	setp.ne.s16 	%p103, %rs248, 0;
	selp.u32 	%r318, 1, 0, %p103;
	add.s32 	%r319, %r439, %r318;
	ld.global.u16 	%rs252, [%rd78+512];
	// begin inline asm
	{ .reg .pred __$temp3;
  setp.neu.f16  __$temp3, %rs252, %rs199;
  selp.u16 %rs251, 1, 0, __$temp3;}
	// end inline asm
	setp.ne.s16 	%p104, %rs251, 0;
	selp.u32 	%r320, 1, 0, %p104;
	add.s32 	%r321, %r319, %r320;
	ld.global.u16 	%rs255, [%rd78+1024];
	// begin inline asm
	{ .reg .pred __$temp3;
  setp.neu.f16  __$temp3, %rs255, %rs199;
  selp.u16 %rs254, 1, 0, __$temp3;}
	// end inline asm
	setp.ne.s16 	%p105, %rs254, 0;
	selp.u32 	%r322, 1, 0, %p105;
	add.s32 	%r323, %r321, %r322;
	ld.global.u16 	%rs258, [%rd78+1536];
	// begin inline asm
	{ .reg .pred __$temp3;
  setp.neu.f16  __$temp3, %rs258, %rs199;
  selp.u16 %rs257, 1, 0, __$temp3;}
	// end inline asm
	setp.ne.s16 	%p106, %rs257, 0;
	selp.u32 	%r324, 1, 0, %p106;
	add.s32 	%r325, %r323, %r324;
	ld.global.u16 	%rs261, [%rd78+2048];
	// begin inline asm
	{ .reg .pred __$temp3;
  setp.neu.f16  __$temp3, %rs261, %rs199;
  selp.u16 %rs260, 1, 0, __$temp3;}
	// end inline asm
	setp.ne.s16 	%p107, %rs260, 0;
	selp.u32 	%r326, 1, 0, %p107;
	add.s32 	%r327, %r325, %r326;
	ld.global.u16 	%rs264, [%rd78+2560];
	// begin inline asm
	{ .reg .pred __$temp3;
  setp.neu.f16  __$temp3, %rs264, %rs199;
  selp.u16 %rs263, 1, 0, __$temp3;}
	// end inline asm
	setp.ne.s16 	%p108, %rs263, 0;
	selp.u32 	%r328, 1, 0, %p108;
	add.s32 	%r329, %r327, %r328;
	ld.global.u16 	%rs267, [%rd78+3072];
	// begin inline asm
	{ .reg .pred __$temp3;
  setp.neu.f16  __$temp3, %rs267, %rs199;
  selp.u16 %rs266, 1, 0, __$temp3;}
	// end inline asm
	setp.ne.s16 	%p109, %rs266, 0;
	selp.u32 	%r330, 1, 0, %p109;
	add.s32 	%r331, %r329, %r330;
	ld.global.u16 	%rs270, [%rd78+3584];
	// begin inline asm
	{ .reg .pred __$temp3;
  setp.neu.f16  __$temp3, %rs270, %rs199;
  selp.u16 %rs269, 1, 0, __$temp3;}
	// end inline asm
	setp.ne.s16 	%p110, %rs269, 0;
	selp.u32 	%r332, 1, 0, %p110;
	add.s32 	%r439, %r331, %r332;
	add.s32 	%r429, %r429, 2048;
$L__BB37_13:
	setp.eq.s32 	%p111, %r18, 0;
	@%p111 bra 	$L__BB37_19;
	and.b32  	%r24, %r6, 3;
	setp.lt.u32 	%p112, %r18, 4;
	@%p112 bra 	$L__BB37_16;
	mul.wide.u32 	%rd79, %r429, 2;
	add.s64 	%rd80, %rd2, %rd79;
	ld.global.u16 	%rs273, [%rd80];
	// begin inline asm
	{ .reg .pred __$temp3;
  setp.neu.f16  __$temp3, %rs273, %rs199;
  selp.u16 %rs272, 1, 0, __$temp3;}
	// end inline asm
	setp.ne.s16 	%p113, %rs272, 0;
	selp.u32 	%r334, 1, 0, %p113;
	add.s32 	%r335, %r439, %r334;
	ld.global.u16 	%rs276, [%rd80+512];
	// begin inline asm
	{ .reg .pred __$temp3;
  setp.neu.f16  __$temp3, %rs276, %rs199;
  selp.u16 %rs275, 1, 0, __$temp3;}
	// end inline asm
	setp.ne.s16 	%p114, %rs275, 0;
	selp.u32 	%r336, 1, 0, %p114;
	add.s32 	%r337, %r335, %r336;
	ld.global.u16 	%rs279, [%rd80+1024];
	// begin inline asm
	{ .reg .pred __$temp3;
  setp.neu.f16  __$temp3, %rs279, %rs199;
  selp.u16 %rs278, 1, 0, __$temp3;}
	// end inline asm
	setp.ne.s16 	%p115, %rs278, 0;
	selp.u32 	%r338, 1, 0, %p115;
	add.s32 	%r339, %r337, %r338;
	ld.global.u16 	%rs282, [%rd80+1536];
	// begin inline asm
	{ .reg .pred __$temp3;
  setp.neu.f16  __$temp3, %rs282, %rs199;
  selp.u16 %rs281, 1, 0, __$temp3;}
	// end inline asm
	setp.ne.s16 	%p116, %rs281, 0;
	selp.u32 	%r340, 1, 0, %p116;
	add.s32 	%r439, %r339, %r340;
	add.s32 	%r429, %r429, 1024;
$L__BB37_16:
	setp.eq.s32 	%p117, %r24, 0;
	@%p117 bra 	$L__BB37_19;
	mul.wide.u32 	%rd81, %r429, 2;
	add.s64 	%rd83, %rd2, %rd81;
	neg.s32 	%r437, %r24;
$L__BB37_18:
	.pragma "nounroll";
	ld.global.u16 	%rs285, [%rd83];
	// begin inline asm
	{ .reg .pred __$temp3;
  setp.neu.f16  __$temp3, %rs285, %rs199;
  selp.u16 %rs284, 1, 0, __$temp3;}
	// end inline asm
	setp.ne.s16 	%p118, %rs284, 0;
	selp.u32 	%r341, 1, 0, %p118;
	add.s32 	%r439, %r439, %r341;
	add.s64 	%rd83, %rd83, 512;
	add.s32 	%r437, %r437, 1;
	setp.ne.s32 	%p119, %r437, 0;
	@%p119 bra 	$L__BB37_18;
$L__BB37_19:
	setp.lt.u32 	%p120, %r90, 256;
	@%p120 bra 	$L__BB37_24;
	// begin inline asm
	mov.u32 %r401, %laneid;
	// end inline asm
	mov.b32 	%r402, -1;
	redux.sync.add.u32 %r461, %r439, %r402;
	setp.ne.s32 	%p131, %r401, 0;
	@%p131 bra 	$L__BB37_22;
	shr.u32 	%r403, %r1, 3;
	and.b32  	%r404, %r403, 124;
	mov.u32 	%r405, _ZZN3cub18CUB_300001_SM_10006detail6reduce28DeviceReduceSingleTileKernelINS2_10policy_hubIjjN4cuda3std3__44plusIvEEE10Policy1000EN6thrust24THRUST_300001_SM_1000_NS18transform_iteratorI9NonZeroOpI6__halfEPKSG_NSD_11use_defaultESK_EEPjjS9_jjNS7_10__identityEEEvT0_T1_T2_T3_T4_T6_E12temp_storage;
	add.s32 	%r406, %r405, %r404;
	st.shared.u32 	[%r406+8], %r461;
$L__BB37_22:
	bar.sync 	0;
	setp.ne.s32 	%p132, %r1, 0;
	@%p132 bra 	$L__BB37_50;
	ld.shared.u32 	%r407, [_ZZN3cub18CUB_300001_SM_10006detail6reduce28DeviceReduceSingleTileKernelINS2_10policy_hubIjjN4cuda3std3__44plusIvEEE10Policy1000EN6thrust24THRUST_300001_SM_1000_NS18transform_iteratorI9NonZeroOpI6__halfEPKSG_NSD_11use_defaultESK_EEPjjS9_jjNS7_10__identityEEEvT0_T1_T2_T3_T4_T6_E12temp_storage+12];
	add.s32 	%r408, %r407, %r461;
	ld.shared.u32 	%r409, [_ZZN3cub18CUB_300001_SM_10006detail6reduce28DeviceReduceSingleTileKernelINS2_10policy_hubIjjN4cuda3std3__44plusIvEEE10Policy1000EN6thrust24THRUST_300001_SM_1000_NS18transform_iteratorI9NonZeroOpI6__halfEPKSG_NSD_11use_defaultESK_EEPjjS9_jjNS7_10__identityEEEvT0_T1_T2_T3_T4_T6_E12temp_storage+16];
	add.s32 	%r410, %r408, %r409;
	ld.shared.u32 	%r411, [_ZZN3cub18CUB_300001_SM_10006detail6reduce28DeviceReduceSingleTileKernelINS2_10policy_hubIjjN4cuda3std3__44plusIvEEE10Policy1000EN6thrust24THRUST_300001_SM_1000_NS18transform_iteratorI9NonZeroOpI6__halfEPKSG_NSD_11use_defaultESK_EEPjjS9_jjNS7_10__identityEEEvT0_T1_T2_T3_T4_T6_E12temp_storage+20];
	add.s32 	%r412, %r410, %r411;
	ld.shared.u32 	%r413, [_ZZN3cub18CUB_300001_SM_10006detail6reduce28DeviceReduceSingleTileKernelINS2_10policy_hubIjjN4cuda3std3__44plusIvEEE10Policy1000EN6thrust24THRUST_300001_SM_1000_NS18transform_iteratorI9NonZeroOpI6__halfEPKSG_NSD_11use_defaultESK_EEPjjS9_jjNS7_10__identityEEEvT0_T1_T2_T3_T4_T6_E12temp_storage+24];
	add.s32 	%r414, %r412, %r413;
	ld.shared.u32 	%r415, [_ZZN3cub18CUB_300001_SM_10006detail6reduce28DeviceReduceSingleTileKernelINS2_10policy_hubIjjN4cuda3std3__44plusIvEEE10Policy1000EN6thrust24THRUST_300001_SM_1000_NS18transform_iteratorI9NonZeroOpI6__halfEPKSG_NSD_11use_defaultESK_EEPjjS9_jjNS7_10__identityEEEvT0_T1_T2_T3_T4_T6_E12temp_storage+28];
	add.s32 	%r416, %r414, %r415;
	ld.shared.u32 	%r417, [_ZZN3cub18CUB_300001_SM_10006detail6reduce28DeviceReduceSingleTileKernelINS2_10policy_hubIjjN4cuda3std3__44plusIvEEE10Policy1000EN6thrust24THRUST_300001_SM_1000_NS18transform_iteratorI9NonZeroOpI6__halfEPKSG_NSD_11use_defaultESK_EEPjjS9_jjNS7_10__identityEEEvT0_T1_T2_T3_T4_T6_E12temp_storage+32];
	add.s32 	%r418, %r416, %r417;
	ld.shared.u32 	%r419, [_ZZN3cub18CUB_300001_SM_10006detail6reduce28DeviceReduceSingleTileKernelINS2_10policy_hubIjjN4cuda3std3__44plusIvEEE10Policy1000EN6thrust24THRUST_300001_SM_1000_NS18transform_iteratorI9NonZeroOpI6__halfEPKSG_NSD_11use_defaultESK_EEPjjS9_jjNS7_10__identityEEEvT0_T1_T2_T3_T4_T6_E12temp_storage+36];
	add.s32 	%r461, %r418, %r419;
	bra.uni 	$L__BB37_50;
$L__BB37_24:
	// begin inline asm
	mov.u32 %r342, %laneid;
	// end inline asm
	and.b32  	%r373, %r1, 992;
	add.s32 	%r374, %r373, 32;
	setp.gt.u32 	%p121, %r374, %r90;
	not.b32 	%r375, %r373;
	add.s32 	%r376, %r90, %r375;
	selp.b32 	%r370, %r376, 31, %p121;
	mov.b32 	%r345, 1;
	mov.b32 	%r372, -1;
	// begin inline asm
	{  .reg .u32 r0;  .reg .pred p;  shfl.sync.down.b32 r0|p, %r439, %r345, %r370, %r372;  @p add.u32 r0, r0, %r439;  mov.u32 %r343, r0;}
	// end inline asm
	mov.b32 	%r351, 2;
	// begin inline asm
	{  .reg .u32 r0;  .reg .pred p;  shfl.sync.down.b32 r0|p, %r343, %r351, %r370, %r372;  @p add.u32 r0, r0, %r343;  mov.u32 %r349, r0;}
	// end inline asm
	mov.b32 	%r357, 4;
	// begin inline asm
	{  .reg .u32 r0;  .reg .pred p;  shfl.sync.down.b32 r0|p, %r349, %r357, %r370, %r372;  @p add.u32 r0, r0, %r349;  mov.u32 %r355, r0;}
	// end inline asm
	mov.b32 	%r363, 8;
	// begin inline asm
	{  .reg .u32 r0;  .reg .pred p;  shfl.sync.down.b32 r0|p, %r355, %r363, %r370, %r372;  @p add.u32 r0, r0, %r355;  mov.u32 %r361, r0;}
	// end inline asm
	mov.b32 	%r369, 16;
	// begin inline asm
	{  .reg .u32 r0;  .reg .pred p;  shfl.sync.down.b32 r0|p, %r361, %r369, %r370, %r372;  @p add.u32 r0, r0, %r361;  mov.u32 %r461, r0;}
	// end inline asm
	setp.ne.s32 	%p122, %r342, 0;
	@%p122 bra 	$L__BB37_26;
	shr.u32 	%r377, %r1, 3;
	and.b32  	%r378, %r377, 124;
	mov.u32 	%r379, _ZZN3cub18CUB_300001_SM_10006detail6reduce28DeviceReduceSingleTileKernelINS2_10policy_hubIjjN4cuda3std3__44plusIvEEE10Policy1000EN6thrust24THRUST_300001_SM_1000_NS18transform_iteratorI9NonZeroOpI6__halfEPKSG_NSD_11use_defaultESK_EEPjjS9_jjNS7_10__identityEEEvT0_T1_T2_T3_T4_T6_E12temp_storage;
	add.s32 	%r380, %r379, %r378;
	st.shared.u32 	[%r380+8], %r461;
$L__BB37_26:
	bar.sync 	0;
	setp.ne.s32 	%p123, %r1, 0;
	@%p123 bra 	$L__BB37_50;
	setp.gt.u32 	%p124, %r90, 32;
	ld.shared.u32 	%r381, [_ZZN3cub18CUB_300001_SM_10006detail6reduce28DeviceReduceSingleTileKernelINS2_10policy_hubIjjN4cuda3std3__44plusIvEEE10Policy1000EN6thrust24THRUST_300001_SM_1000_NS18transform_iteratorI9NonZeroOpI6__halfEPKSG_NSD_11use_defaultESK_EEPjjS9_jjNS7_10__identityEEEvT0_T1_T2_T3_T4_T6_E12temp_storage+12];
	selp.b32 	%r382, %r381, 0, %p124;
	add.s32 	%r383, %r382, %r461;
	setp.gt.u32 	%p125, %r90, 64;
	ld.shared.u32 	%r384, [_ZZN3cub18CUB_300001_SM_10006detail6reduce28DeviceReduceSingleTileKernelINS2_10policy_hubIjjN4cuda3std3__44plusIvEEE10Policy1000EN6thrust24THRUST_300001_SM_1000_NS18transform_iteratorI9NonZeroOpI6__halfEPKSG_NSD_11use_defaultESK_EEPjjS9_jjNS7_10__identityEEEvT0_T1_T2_T3_T4_T6_E12temp_storage+16];
	selp.b32 	%r385, %r384, 0, %p125;
	add.s32 	%r386, %r383, %r385;
	setp.gt.u32 	%p126, %r90, 96;
	ld.shared.u32 	%r387, [_ZZN3cub18CUB_300001_SM_10006detail6reduce28DeviceReduceSingleTileKernelINS2_10policy_hubIjjN4cuda3std3__44plusIvEEE10Policy1000EN6thrust24THRUST_300001_SM_1000_NS18transform_iteratorI9NonZeroOpI6__halfEPKSG_NSD_11use_defaultESK_EEPjjS9_jjNS7_10__identityEEEvT0_T1_T2_T3_T4_T6_E12temp_storage+20];
	selp.b32 	%r388, %r387, 0, %p126;
	add.s32 	%r389, %r386, %r388;
	setp.gt.u32 	%p127, %r90, 128;
	ld.shared.u32 	%r390, [_ZZN3cub18CUB_300001_SM_10006detail6reduce28DeviceReduceSingleTileKernelINS2_10policy_hubIjjN4cuda3std3__44plusIvEEE10Policy1000EN6thrust24THRUST_300001_SM_1000_NS18transform_iteratorI9NonZeroOpI6__halfEPKSG_NSD_11use_defaultESK_EEPjjS9_jjNS7_10__identityEEEvT0_T1_T2_T3_T4_T6_E12temp_storage+24];
	selp.b32 	%r391, %r390, 0, %p127;
	add.s32 	%r392, %r389, %r391;
	setp.gt.u32 	%p128, %r90, 160;
	ld.shared.u32 	%r393, [_ZZN3cub18CUB_300001_SM_10006detail6reduce28DeviceReduceSingleTileKernelINS2_10policy_hubIjjN4cuda3std3__44plusIvEEE10Policy1000EN6thrust24THRUST_300001_SM_1000_NS18transform_iteratorI9NonZeroOpI6__halfEPKSG_NSD_11use_defaultESK_EEPjjS9_jjNS7_10__identityEEEvT0_T1_T2_T3_T4_T6_E12temp_storage+28];
	selp.b32 	%r394, %r393, 0, %p128;
	add.s32 	%r395, %r392, %r394;
	setp.gt.u32 	%p129, %r90, 192;
	ld.shared.u32 	%r396, [_ZZN3cub18CUB_300001_SM_10006detail6reduce28DeviceReduceSingleTileKernelINS2_10policy_hubIjjN4cuda3std3__44plusIvEEE10Policy1000EN6thrust24THRUST_300001_SM_1000_NS18transform_iteratorI9NonZeroOpI6__halfEPKSG_NSD_11use_defaultESK_EEPjjS9_jjNS7_10__identityEEEvT0_T1_T2_T3_T4_T6_E12temp_storage+32];
	selp.b32 	%r397, %r396, 0, %p129;
	add.s32 	%r398, %r395, %r397;
	setp.gt.u32 	%p130, %r90, 224;
	ld.shared.u32 	%r399, [_ZZN3cub18CUB_300001_SM_10006detail6reduce28DeviceReduceSingleTileKernelINS2_10policy_hubIjjN4cuda3std3__44plusIvEEE10Policy1000EN6thrust24THRUST_300001_SM_1000_NS18transform_iteratorI9NonZeroOpI6__halfEPKSG_NSD_11use_defaultESK_EEPjjS9_jjNS7_10__identityEEEvT0_T1_T2_T3_T4_T6_E12temp_storage+36];
	selp.b32 	%r400, %r399, 0, %p130;
	add.s32 	%r461, %r398, %r400;
	bra.uni 	$L__BB37_50;
$L__BB37_28:
	mov.u32 	%r40, %tid.x;
	mov.b32 	%r102, 0;
	// begin inline asm
	cvt.rn.f16.s32 %rs11, %r102;
	// end inline asm
	mul.wide.u32 	%rd11, %r40, 2;
	add.s64 	%rd12, %rd2, %rd11;
	ld.global.u16 	%rs13, [%rd12];
	// begin inline asm
	{ .reg .pred __$temp3;
  setp.neu.f16  __$temp3, %rs13, %rs11;
  selp.u16 %rs12, 1, 0, __$temp3;}
	// end inline asm
	setp.ne.s16 	%p3, %rs12, 0;
	selp.u32 	%r104, 1, 0, %p3;
	ld.global.u16 	%rs16, [%rd12+512];
	// begin inline asm
	{ .reg .pred __$temp3;
  setp.neu.f16  __$temp3, %rs16, %rs11;
  selp.u16 %rs15, 1, 0, __$temp3;}
	// end inline asm
	setp.ne.s16 	%p4, %rs15, 0;
	selp.u32 	%r105, 1, 0, %p4;
	ld.global.u16 	%rs19, [%rd12+1024];
	// begin inline asm
	{ .reg .pred __$temp3;
  setp.neu.f16  __$temp3, %rs19, %rs11;
  selp.u16 %rs18, 1, 0, __$temp3;}
	// end inline asm
	setp.ne.s16 	%p5, %rs18, 0;
	selp.u32 	%r106, 1, 0, %p5;
	ld.global.u16 	%rs22, [%rd12+1536];
	// begin inline asm
	{ .reg .pred __$temp3;
  setp.neu.f16  __$temp3, %rs22, %rs11;
  selp.u16 %rs21, 1, 0, __$temp3;}
	// end inline asm
	setp.ne.s16 	%p6, %rs21, 0;
	selp.u32 	%r107, 1, 0, %p6;
	ld.global.u16 	%rs25, [%rd12+2048];
	// begin inline asm
	{ .reg .pred __$temp3;
  setp.neu.f16  __$temp3, %rs25, %rs11;
  selp.u16 %rs24, 1, 0, __$temp3;}
	// end inline asm
	setp.ne.s16 	%p7, %rs24, 0;
	selp.u32 	%r108, 1, 0, %p7;
	ld.global.u16 	%rs28, [%rd12+2560];
	// begin inline asm
	{ .reg .pred __$temp3;
  setp.neu.f16  __$temp3, %rs28, %rs11;
  selp.u16 %rs27, 1, 0, __$temp3;}
	// end inline asm
	setp.ne.s16 	%p8, %rs27, 0;
	selp.u32 	%r109, 1, 0, %p8;
	ld.global.u16 	%rs31, [%rd12+3072];
	// begin inline asm
	{ .reg .pred __$temp3;
  setp.neu.f16  __$temp3, %rs31, %rs11;
  selp.u16 %rs30, 1, 0, __$temp3;}
	// end inline asm
	setp.ne.s16 	%p9, %rs30, 0;
	selp.u32 	%r110, 1, 0, %p9;
	ld.global.u16 	%rs34, [%rd12+3584];
	// begin inline asm
	{ .reg .pred __$temp3;
  setp.neu.f16  __$temp3, %rs34, %rs11;
  selp.u16 %rs33, 1, 0, __$temp3;}
	// end inline asm
	setp.ne.s16 	%p10, %rs33, 0;
	selp.u32 	%r111, 1, 0, %p10;
	ld.global.u16 	%rs37, [%rd12+4096];
	// begin inline asm
	{ .reg .pred __$temp3;
  setp.neu.f16  __$temp3, %rs37, %rs11;
  selp.u16 %rs36, 1, 0, __$temp3;}
	// end inline asm
	setp.ne.s16 	%p11, %rs36, 0;
	selp.u32 	%r112, 1, 0, %p11;
	ld.global.u16 	%rs40, [%rd12+4608];
	// begin inline asm
	{ .reg .pred __$temp3;
  setp.neu.f16  __$temp3, %rs40, %rs11;
  selp.u16 %rs39, 1, 0, __$temp3;}
	// end inline asm
	setp.ne.s16 	%p12, %rs39, 0;
	selp.u32 	%r113, 1, 0, %p12;
	ld.global.u16 	%rs43, [%rd12+5120];
	// begin inline asm
	{ .reg .pred __$temp3;
  setp.neu.f16  __$temp3, %rs43, %rs11;
  selp.u16 %rs42, 1, 0, __$temp3;}
	// end inline asm
	setp.ne.s16 	%p13, %rs42, 0;
	selp.u32 	%r114, 1, 0, %p13;
	ld.global.u16 	%rs46, [%rd12+5632];
	// begin inline asm
	{ .reg .pred __$temp3;
  setp.neu.f16  __$temp3, %rs46, %rs11;
  selp.u16 %rs45, 1, 0, __$temp3;}
	// end inline asm
	setp.ne.s16 	%p14, %rs45, 0;
	selp.u32 	%r115, 1, 0, %p14;
	ld.global.u16 	%rs49, [%rd12+6144];
	// begin inline asm
	{ .reg .pred __$temp3;
  setp.neu.f16  __$temp3, %rs49, %rs11;
  selp.u16 %rs48, 1, 0, __$temp3;}
	// end inline asm
	setp.ne.s16 	%p15, %rs48, 0;
	selp.u32 	%r116, 1, 0, %p15;
	ld.global.u16 	%rs52, [%rd12+6656];
	// begin inline asm
	{ .reg .pred __$temp3;
  setp.neu.f16  __$temp3, %rs52, %rs11;
  selp.u16 %rs51, 1, 0, __$temp3;}
	// end inline asm
	setp.ne.s16 	%p16, %rs51, 0;
	selp.u32 	%r117, 1, 0, %p16;
	ld.global.u16 	%rs55, [%rd12+7168];
	// begin inline asm
	{ .reg .pred __$temp3;
  setp.neu.f16  __$temp3, %rs55, %rs11;
  selp.u16 %rs54, 1, 0, __$temp3;}
	// end inline asm
	setp.ne.s16 	%p17, %rs54, 0;
	selp.u32 	%r118, 1, 0, %p17;
	ld.global.u16 	%rs58, [%rd12+7680];
	// begin inline asm
	{ .reg .pred __$temp3;
  setp.neu.f16  __$temp3, %rs58, %rs11;
  selp.u16 %rs57, 1, 0, __$temp3;}
	// end inline asm
	setp.ne.s16 	%p18, %rs57, 0;
	selp.u32 	%r119, 1, 0, %p18;
	add.s32 	%r120, %r105, %r104;
	add.s32 	%r121, %r120, %r106;
	add.s32 	%r122, %r121, %r107;
	add.s32 	%r123, %r122, %r108;
	add.s32 	%r124, %r123, %r109;
	add.s32 	%r125, %r124, %r110;
	add.s32 	%r126, %r125, %r111;
	add.s32 	%r127, %r126, %r112;
	add.s32 	%r128, %r127, %r113;
	add.s32 	%r129, %r128, %r114;
	add.s32 	%r130, %r129, %r115;
	add.s32 	%r131, %r130, %r116;
	add.s32 	%r132, %r131, %r117;
	add.s32 	%r133, %r132, %r118;
	add.s32 	%r460, %r133, %r119;
	add.s32 	%r42, %r90, -4096;
	setp.lt.u32 	%p19, %r42, 4096;
	mov.b32 	%r442, 4096;
	@%p19 bra 	$L__BB37_32;
	mov.b32 	%r442, 4096;
$L__BB37_30:
	add.s32 	%r135, %r40, %r442;
	mul.wide.u32 	%rd13, %r135, 2;
	add.s64 	%rd14, %rd2, %rd13;
	ld.global.u16 	%rs61, [%rd14];
	// begin inline asm
	{ .reg .pred __$temp3;
  setp.neu.f16  __$temp3, %rs61, %rs11;
  selp.u16 %rs60, 1, 0, __$temp3;}
	// end inline asm
	setp.ne.s16 	%p20, %rs60, 0;
	selp.u32 	%r136, 1, 0, %p20;
	ld.global.u16 	%rs64, [%rd14+512];
	// begin inline asm
	{ .reg .pred __$temp3;
  setp.neu.f16  __$temp3, %rs64, %rs11;
  selp.u16 %rs63, 1, 0, __$temp3;}
	// end inline asm
	setp.ne.s16 	%p21, %rs63, 0;
	selp.u32 	%r137, 1, 0, %p21;
	ld.global.u16 	%rs67, [%rd14+1024];
	// begin inline asm
	{ .reg .pred __$temp3;
  setp.neu.f16  __$temp3, %rs67, %rs11;
  selp.u16 %rs66, 1, 0, __$temp3;}
	// end inline asm
	setp.ne.s16 	%p22, %rs66, 0;
	selp.u32 	%r138, 1, 0, %p22;
	ld.global.u16 	%rs70, [%rd14+1536];
	// begin inline asm
	{ .reg .pred __$temp3;
  setp.neu.f16  __$temp3, %rs70, %rs11;
  selp.u16 %rs69, 1, 0, __$temp3;}
	// end inline asm
	setp.ne.s16 	%p23, %rs69, 0;
	selp.u32 	%r139, 1, 0, %p23;
	ld.global.u16 	%rs73, [%rd14+2048];
	// begin inline asm
	{ .reg .pred __$temp3;
  setp.neu.f16  __$temp3, %rs73, %rs11;
  selp.u16 %rs72, 1, 0, __$temp3;}
	// end inline asm
	setp.ne.s16 	%p24, %rs72, 0;
	selp.u32 	%r140, 1, 0, %p24;
	ld.global.u16 	%rs76, [%rd14+2560];
	// begin inline asm
	{ .reg .pred __$temp3;
  setp.neu.f16  __$temp3, %rs76, %rs11;
  selp.u16 %rs75, 1, 0, __$temp3;}
	// end inline asm
	setp.ne.s16 	%p25, %rs75, 0;
	selp.u32 	%r141, 1, 0, %p25;
	ld.global.u16 	%rs79, [%rd14+3072];
	// begin inline asm
	{ .reg .pred __$temp3;
  setp.neu.f16  __$temp3, %rs79, %rs11;
  selp.u16 %rs78, 1, 0, __$temp3;}
	// end inline asm
	setp.ne.s16 	%p26, %rs78, 0;
	selp.u32 	%r142, 1, 0, %p26;
	ld.global.u16 	%rs82, [%rd14+3584];
	// begin inline asm
	{ .reg .pred __$temp3;
  setp.neu.f16  __$temp3, %rs82, %rs11;
  selp.u16 %rs81, 1, 0, __$temp3;}
	// end inline asm
	setp.ne.s16 	%p27, %rs81, 0;
	selp.u32 	%r143, 1, 0, %p27;
	ld.global.u16 	%rs85, [%rd14+4096];
	// begin inline asm
	{ .reg .pred __$temp3;
  setp.neu.f16  __$temp3, %rs85, %rs11;
  selp.u16 %rs84, 1, 0, __$temp3;}
	// end inline asm
	setp.ne.s16 	%p28, %rs84, 0;
	selp.u32 	%r144, 1, 0, %p28;
	ld.global.u16 	%rs88, [%rd14+4608];
	// begin inline asm
	{ .reg .pred __$temp3;
  setp.neu.f16  __$temp3, %rs88, %rs11;
  selp.u16 %rs87, 1, 0, __$temp3;}
	// end inline asm
	setp.ne.s16 	%p29, %rs87, 0;
	selp.u32 	%r145, 1, 0, %p29;
	ld.global.u16 	%rs91, [%rd14+5120];
	// begin inline asm
	{ .reg .pred __$temp3;
  setp.neu.f16  __$temp3, %rs91, %rs11;
  selp.u16 %rs90, 1, 0, __$temp3;}
	// end inline asm
	setp.ne.s16 	%p30, %rs90, 0;
	selp.u32 	%r146, 1, 0, %p30;
	ld.global.u16 	%rs94, [%rd14+5632];
	// begin inline asm
	{ .reg .pred __$temp3;
  setp.neu.f16  __$temp3, %rs94, %rs11;
  selp.u16 %rs93, 1, 0, __$temp3;}
	// end inline asm
	setp.ne.s16 	%p31, %rs93, 0;
	selp.u32 	%r147, 1, 0, %p31;
	ld.global.u16 	%rs97, [%rd14+6144];
	// begin inline asm
	{ .reg .pred __$temp3;
  setp.neu.f16  __$temp3, %rs97, %rs11;
  selp.u16 %rs96, 1, 0, __$temp3;}
	// end inline asm
	setp.ne.s16 	%p32, %rs96, 0;
	selp.u32 	%r148, 1, 0, %p32;
	ld.global.u16 	%rs100, [%rd14+6656];
	// begin inline asm
	{ .reg .pred __$temp3;
  setp.neu.f16  __$temp3, %rs100, %rs11;
  selp.u16 %rs99, 1, 0, __$temp3;}
	// end inline asm
	setp.ne.s16 	%p33, %rs99, 0;
	selp.u32 	%r149, 1, 0, %p33;
	ld.global.u16 	%rs103, [%rd14+7168];
	// begin inline asm
	{ .reg .pred __$temp3;
  setp.neu.f16  __$temp3, %rs103, %rs11;
  selp.u16 %rs102, 1, 0, __$temp3;}
	// end inline asm
	setp.ne.s16 	%p34, %rs102, 0;
	selp.u32 	%r150, 1, 0, %p34;
	ld.global.u16 	%rs106, [%rd14+7680];
	// begin inline asm
	{ .reg .pred __$temp3;
  setp.neu.f16  __$temp3, %rs106, %rs11;
  selp.u16 %rs105, 1, 0, __$temp3;}
	// end inline asm
	setp.ne.s16 	%p35, %rs105, 0;
	selp.u32 	%r151, 1, 0, %p35;
	add.s32 	%r152, %r460, %r136;
	add.s32 	%r153, %r152, %r137;
	add.s32 	%r154, %r153, %r138;
	add.s32 	%r155, %r154, %r139;
	add.s32 	%r156, %r155, %r140;
	add.s32 	%r157, %r156, %r141;
	add.s32 	%r158, %r157, %r142;
	add.s32 	%r159, %r158, %r143;
	add.s32 	%r160, %r159, %r144;
	add.s32 	%r161, %r160, %r145;
	add.s32 	%r162, %r161, %r146;
	add.s32 	%r163, %r162, %r147;
	add.s32 	%r164, %r163, %r148;
	add.s32 	%r165, %r164, %r149;
	add.s32 	%r166, %r165, %r150;
	add.s32 	%r460, %r166, %r151;
	sub.s32 	%r167, %r90, %r442;
	setp.lt.u32 	%p36, %r167, 4096;
	@%p36 bra 	$L__BB37_46;
	add.s32 	%r442, %r442, 4096;
	setp.le.u32 	%p37, %r442, %r42;
	@%p37 bra 	$L__BB37_30;
$L__BB37_32:
	setp.le.u32 	%p38, %r90, %r442;
	sub.s32 	%r168, %r90, %r442;
	setp.ge.s32 	%p39, %r40, %r168;
	or.pred  	%p40, %p38, %p39;
	@%p40 bra 	$L__BB37_46;
	not.b32 	%r171, %r40;
	add.s32 	%r172, %r90, %r171;
	sub.s32 	%r173, %r172, %r442;
	shr.u32 	%r174, %r173, 8;
	add.s32 	%r49, %r174, 1;
	and.b32  	%r50, %r49, 15;
	setp.lt.u32 	%p41, %r173, 3840;
	mov.u32 	%r452, %r40;
	@%p41 bra 	$L__BB37_37;
	or.b32  	%r446, %r40, 2048;
	add.s32 	%r445, %r40, %r442;
	and.b32  	%r175, %r49, 33554416;
	neg.s32 	%r444, %r175;
$L__BB37_35:
	.pragma "nounroll";
	mul.wide.u32 	%rd15, %r445, 2;
	add.s64 	%rd16, %rd2, %rd15;
	ld.global.u16 	%rs109, [%rd16];
	// begin inline asm
	{ .reg .pred __$temp3;
  setp.neu.f16  __$temp3, %rs109, %rs11;
  selp.u16 %rs108, 1, 0, __$temp3;}
	// end inline asm
	setp.ne.s16 	%p42, %rs108, 0;
	selp.u32 	%r176, 1, 0, %p42;
	add.s32 	%r177, %r460, %r176;
	add.s32 	%r178, %r445, 256;
	mul.wide.u32 	%rd17, %r178, 2;
	add.s64 	%rd18, %rd2, %rd17;
	ld.global.u16 	%rs112, [%rd18];
	// begin inline asm
	{ .reg .pred __$temp3;
  setp.neu.f16  __$temp3, %rs112, %rs11;
  selp.u16 %rs111, 1, 0, __$temp3;}
	// end inline asm
	setp.ne.s16 	%p43, %rs111, 0;
	selp.u32 	%r179, 1, 0, %p43;
	add.s32 	%r180, %r177, %r179;
	add.s32 	%r181, %r445, 512;
	mul.wide.u32 	%rd19, %r181, 2;
	add.s64 	%rd20, %rd2, %rd19;
	ld.global.u16 	%rs115, [%rd20];
	// begin inline asm
	{ .reg .pred __$temp3;
  setp.neu.f16  __$temp3, %rs115, %rs11;
  selp.u16 %rs114, 1, 0, __$temp3;}
	// end inline asm
	setp.ne.s16 	%p44, %rs114, 0;
	selp.u32 	%r182, 1, 0, %p44;
	add.s32 	%r183, %r180, %r182;
	add.s32 	%r184, %r445, 768;
	mul.wide.u32 	%rd21, %r184, 2;
	add.s64 	%rd22, %rd2, %rd21;
	ld.global.u16 	%rs118, [%rd22];
	// begin inline asm
	{ .reg .pred __$temp3;
  setp.neu.f16  __$temp3, %rs118, %rs11;
  selp.u16 %rs117, 1, 0, __$temp3;}
	// end inline asm
	setp.ne.s16 	%p45, %rs117, 0;
	selp.u32 	%r185, 1, 0, %p45;
	add.s32 	%r186, %r183, %r185;
	add.s32 	%r187, %r445, 1024;
	mul.wide.u32 	%rd23, %r187, 2;
	add.s64 	%rd24, %rd2, %rd23;
	ld.global.u16 	%rs121, [%rd24];
	// begin inline asm
	{ .reg .pred __$temp3;
  setp.neu.f16  __$temp3, %rs121, %rs11;
  selp.u16 %rs120, 1, 0, __$temp3;}
	// end inline asm
	setp.ne.s16 	%p46, %rs120, 0;
	selp.u32 	%r188, 1, 0, %p46;
	add.s32 	%r189, %r186, %r188;
	add.s32 	%r190, %r445, 1280;
	mul.wide.u32 	%rd25, %r190, 2;
	add.s64 	%rd26, %rd2, %rd25;
	ld.global.u16 	%rs124, [%rd26];
	// begin inline asm
	{ .reg .pred __$temp3;
  setp.neu.f16  __$temp3, %rs124, %rs11;
  selp.u16 %rs123, 1, 0, __$temp3;}
	// end inline asm
	setp.ne.s16 	%p47, %rs123, 0;
	selp.u32 	%r191, 1, 0, %p47;
	add.s32 	%r192, %r189, %r191;
	add.s32 	%r193, %r445, 1536;
	mul.wide.u32 	%rd27, %r193, 2;
	add.s64 	%rd28, %rd2, %rd27;
	ld.global.u16 	%rs127, [%rd28];
	// begin inline asm
	{ .reg .pred __$temp3;
  setp.neu.f16  __$temp3, %rs127, %rs11;
  selp.u16 %rs126, 1, 0, __$temp3;}
	// end inline asm
	setp.ne.s16 	%p48, %rs126, 0;
	selp.u32 	%r194, 1, 0, %p48;
	add.s32 	%r195, %r192, %r194;
	add.s32 	%r196, %r445, 1792;
	mul.wide.u32 	%rd29, %r196, 2;
	add.s64 	%rd30, %rd2, %rd29;
	ld.global.u16 	%rs130, [%rd30];
	// begin inline asm
	{ .reg .pred __$temp3;
  setp.neu.f16  __$temp3, %rs130, %rs11;
  selp.u16 %rs129, 1, 0, __$temp3;}
	// end inline asm
	setp.ne.s16 	%p49, %rs129, 0;
	selp.u32 	%r197, 1, 0, %p49;
	add.s32 	%r198, %r195, %r197;
	add.s32 	%r199, %r445, 2048;
	mul.wide.u32 	%rd31, %r199, 2;
	add.s64 	%rd32, %rd2, %rd31;
	ld.global.u16 	%rs133, [%rd32];
	// begin inline asm
	{ .reg .pred __$temp3;
  setp.neu.f16  __$temp3, %rs133, %rs11;
  selp.u16 %rs132, 1, 0, __$temp3;}
	// end inline asm
	setp.ne.s16 	%p50, %rs132, 0;
	selp.u32 	%r200, 1, 0, %p50;
	add.s32 	%r201, %r198, %r200;
	add.s32 	%r202, %r445, 2304;
	mul.wide.u32 	%rd33, %r202, 2;
	add.s64 	%rd34, %rd2, %rd33;
	ld.global.u16 	%rs136, [%rd34];
	// begin inline asm
	{ .reg .pred __$temp3;
  setp.neu.f16  __$temp3, %rs136, %rs11;
  selp.u16 %rs135, 1, 0, __$temp3;}
	// end inline asm
	setp.ne.s16 	%p51, %rs135, 0;
	selp.u32 	%r203, 1, 0, %p51;
	add.s32 	%r204, %r201, %r203;
	add.s32 	%r205, %r445, 2560;
	mul.wide.u32 	%rd35, %r205, 2;
	add.s64 	%rd36, %rd2, %rd35;
	ld.global.u16 	%rs139, [%rd36];
	// begin inline asm
	{ .reg .pred __$temp3;
  setp.neu.f16  __$temp3, %rs139, %rs11;
  selp.u16 %rs138, 1, 0, __$temp3;}
	// end inline asm
	setp.ne.s16 	%p52, %rs138, 0;
	selp.u32 	%r206, 1, 0, %p52;
	add.s32 	%r207, %r204, %r206;
	add.s32 	%r208, %r445, 2816;
	mul.wide.u32 	%rd37, %r208, 2;
	add.s64 	%rd38, %rd2, %rd37;
	ld.global.u16 	%rs142, [%rd38];
	// begin inline asm
	{ .reg .pred __$temp3;
  setp.neu.f16  __$temp3, %rs142, %rs11;
  selp.u16 %rs141, 1, 0, __$temp3;}
	// end inline asm
	setp.ne.s16 	%p53, %rs141, 0;
	selp.u32 	%r209, 1, 0, %p53;
	add.s32 	%r210, %r207, %r209;
	add.s32 	%r211, %r445, 3072;
	mul.wide.u32 	%rd39, %r211, 2;
	add.s64 	%rd40, %rd2, %rd39;
	ld.global.u16 	%rs145, [%rd40];
	// begin inline asm
	{ .reg .pred __$temp3;
  setp.neu.f16  __$temp3, %rs145, %rs11;
  selp.u16 %rs144, 1, 0, __$temp3;}
	// end inline asm
	setp.ne.s16 	%p54, %rs144, 0;
	selp.u32 	%r212, 1, 0, %p54;
	add.s32 	%r213, %r210, %r212;
	add.s32 	%r214, %r445, 3328;
	mul.wide.u32 	%rd41, %r214, 2;
	add.s64 	%rd42, %rd2, %rd41;
	ld.global.u16 	%rs148, [%rd42];
	// begin inline asm
	{ .reg .pred __$temp3;
  setp.neu.f16  __$temp3, %rs148, %rs11;
  selp.u16 %rs147, 1, 0, __$temp3;}
	// end inline asm
	setp.ne.s16 	%p55, %rs147, 0;
	selp.u32 	%r215, 1, 0, %p55;
	add.s32 	%r216, %r213, %r215;
	add.s32 	%r217, %r445, 3584;
	mul.wide.u32 	%rd43, %r217, 2;
	add.s64 	%rd44, %rd2, %rd43;
	ld.global.u16 	%rs151, [%rd44];
	// begin inline asm
	{ .reg .pred __$temp3;
  setp.neu.f16  __$temp3, %rs151, %rs11;
  selp.u16 %rs150, 1, 0, __$temp3;}
	// end inline asm
	setp.ne.s16 	%p56, %rs150, 0;
	selp.u32 	%r218, 1, 0, %p56;
	add.s32 	%r219, %r216, %r218;
	add.s32 	%r220, %r445, 3840;
	mul.wide.u32 	%rd45, %r220, 2;
	add.s64 	%rd46, %rd2, %rd45;
	ld.global.u16 	%rs154, [%rd46];
	// begin inline asm
	{ .reg .pred __$temp3;
  setp.neu.f16  __$temp3, %rs154, %rs11;
  selp.u16 %rs153, 1, 0, __$temp3;}
	// end inline asm
	setp.ne.s16 	%p57, %rs153, 0;
	selp.u32 	%r221, 1, 0, %p57;
	add.s32 	%r460, %r219, %r221;
	add.s32 	%r446, %r446, 4096;
	add.s32 	%r445, %r445, 4096;
	add.s32 	%r444, %r444, 16;
	setp.ne.s32 	%p58, %r444, 0;
	@%p58 bra 	$L__BB37_35;
	add.s32 	%r452, %r446, -2048;
$L__BB37_37:
	setp.eq.s32 	%p59, %r50, 0;
	@%p59 bra 	$L__BB37_46;
	and.b32  	%r66, %r49, 7;
	setp.lt.u32 	%p60, %r50, 8;
	@%p60 bra 	$L__BB37_40;
	add.s32 	%r223, %r452, %r442;
	mul.wide.u32 	%rd47, %r223, 2;
	add.s64 	%rd48, %rd2, %rd47;
	ld.global.u16 	%rs157, [%rd48];
	// begin inline asm
	{ .reg .pred __$temp3;
  setp.neu.f16  __$temp3, %rs157, %rs11;
  selp.u16 %rs156, 1, 0, __$temp3;}
	// end inline asm
	setp.ne.s16 	%p61, %rs156, 0;
	selp.u32 	%r224, 1, 0, %p61;
	add.s32 	%r225, %r460, %r224;
	add.s32 	%r226, %r223, 256;
	mul.wide.u32 	%rd49, %r226, 2;
	add.s64 	%rd50, %rd2, %rd49;
	ld.global.u16 	%rs160, [%rd50];
	// begin inline asm
	{ .reg .pred __$temp3;
  setp.neu.f16  __$temp3, %rs160, %rs11;
  selp.u16 %rs159, 1, 0, __$temp3;}
	// end inline asm
	setp.ne.s16 	%p62, %rs159, 0;
	selp.u32 	%r227, 1, 0, %p62;
	add.s32 	%r228, %r225, %r227;
	add.s32 	%r229, %r223, 512;
	mul.wide.u32 	%rd51, %r229, 2;
	add.s64 	%rd52, %rd2, %rd51;
	ld.global.u16 	%rs163, [%rd52];
	// begin inline asm
	{ .reg .pred __$temp3;
  setp.neu.f16  __$temp3, %rs163, %rs11;
  selp.u16 %rs162, 1, 0, __$temp3;}
	// end inline asm
	setp.ne.s16 	%p63, %rs162, 0;
	selp.u32 	%r230, 1, 0, %p63;
	add.s32 	%r231, %r228, %r230;
	add.s32 	%r232, %r223, 768;
	mul.wide.u32 	%rd53, %r232, 2;
	add.s64 	%rd54, %rd2, %rd53;
	ld.global.u16 	%rs166, [%rd54];
	// begin inline asm
	{ .reg .pred __$temp3;
  setp.neu.f16  __$temp3, %rs166, %rs11;
  selp.u16 %rs165, 1, 0, __$temp3;}
	// end inline asm
	setp.ne.s16 	%p64, %rs165, 0;
	selp.u32 	%r233, 1, 0, %p64;
	add.s32 	%r234, %r231, %r233;
	add.s32 	%r235, %r223, 1024;
	mul.wide.u32 	%rd55, %r235, 2;
	add.s64 	%rd56, %rd2, %rd55;
	ld.global.u16 	%rs169, [%rd56];
	// begin inline asm
	{ .reg .pred __$temp3;
  setp.neu.f16  __$temp3, %rs169, %rs11;
  selp.u16 %rs168, 1, 0, __$temp3;}
	// end inline asm
	setp.ne.s16 	%p65, %rs168, 0;
	selp.u32 	%r236, 1, 0, %p65;
	add.s32 	%r237, %r234, %r236;
	add.s32 	%r238, %r223, 1280;
	mul.wide.u32 	%rd57, %r238, 2;
	add.s64 	%rd58, %rd2, %rd57;
	ld.global.u16 	%rs172, [%rd58];
	// begin inline asm
	{ .reg .pred __$temp3;
  setp.neu.f16  __$temp3, %rs172, %rs11;
  selp.u16 %rs171, 1, 0, __$temp3;}
	// end inline asm
	setp.ne.s16 	%p66, %rs171, 0;
	selp.u32 	%r239, 1, 0, %p66;
	add.s32 	%r240, %r237, %r239;
	add.s32 	%r241, %r223, 1536;
	mul.wide.u32 	%rd59, %r241, 2;
	add.s64 	%rd60, %rd2, %rd59;
	ld.global.u16 	%rs175, [%rd60];
	// begin inline asm
	{ .reg .pred __$temp3;
  setp.neu.f16  __$temp3, %rs175, %rs11;
  selp.u16 %rs174, 1, 0, __$temp3;}
	// end inline asm
	setp.ne.s16 	%p67, %rs174, 0;
	selp.u32 	%r242, 1, 0, %p67;
	add.s32 	%r243, %r240, %r242;
	add.s32 	%r244, %r223, 1792;
	mul.wide.u32 	%rd61, %r244, 2;
	add.s64 	%rd62, %rd2, %rd61;
	ld.global.u16 	%rs178, [%rd62];
	// begin inline asm
	{ .reg .pred __$temp3;
  setp.neu.f16  __$temp3, %rs178, %rs11;
  selp.u16 %rs177, 1, 0, __$temp3;}
	// end inline asm
	setp.ne.s16 	%p68, %rs177, 0;
	selp.u32 	%r245, 1, 0, %p68;
	add.s32 	%r460, %r243, %r245;
	add.s32 	%r452, %r452, 2048;
$L__BB37_40:
	setp.eq.s32 	%p69, %r66, 0;
	@%p69 bra 	$L__BB37_46;
	and.b32  	%r72, %r49, 3;
	setp.lt.u32 	%p70, %r66, 4;
	@%p70 bra 	$L__BB37_43;
	add.s32 	%r247, %r452, %r442;
	mul.wide.u32 	%rd63, %r247, 2;
	add.s64 	%rd64, %rd2, %rd63;
	ld.global.u16 	%rs181, [%rd64];
	// begin inline asm
	{ .reg .pred __$temp3;
  setp.neu.f16  __$temp3, %rs181, %rs11;
  selp.u16 %rs180, 1, 0, __$temp3;}
	// end inline asm
	setp.ne.s16 	%p71, %rs180, 0;
	selp.u32 	%r248, 1, 0, %p71;
	add.s32 	%r249, %r460, %r248;
	add.s32 	%r250, %r247, 256;
	mul.wide.u32 	%rd65, %r250, 2;
	add.s64 	%rd66, %rd2, %rd65;
	ld.global.u16 	%rs184, [%rd66];
	// begin inline asm
	{ .reg .pred __$temp3;
  setp.neu.f16  __$temp3, %rs184, %rs11;
  selp.u16 %rs183, 1, 0, __$temp3;}
	// end inline asm
	setp.ne.s16 	%p72, %rs183, 0;
	selp.u32 	%r251, 1, 0, %p72;
	add.s32 	%r252, %r249, %r251;
	add.s32 	%r253, %r247, 512;
	mul.wide.u32 	%rd67, %r253, 2;
	add.s64 	%rd68, %rd2, %rd67;
	ld.global.u16 	%rs187, [%rd68];
	// begin inline asm
	{ .reg .pred __$temp3;
  setp.neu.f16  __$temp3, %rs187, %rs11;
  selp.u16 %rs186, 1, 0, __$temp3;}
	// end inline asm
	setp.ne.s16 	%p73, %rs186, 0;
	selp.u32 	%r254, 1, 0, %p73;
	add.s32 	%r255, %r252, %r254;
	add.s32 	%r256, %r247, 768;
	mul.wide.u32 	%rd69, %r256, 2;
	add.s64 	%rd70, %rd2, %rd69;
	ld.global.u16 	%rs190, [%rd70];
	// begin inline asm
	{ .reg .pred __$temp3;
  setp.neu.f16  __$temp3, %rs190, %rs11;
  selp.u16 %rs189, 1, 0, __$temp3;}
	// end inline asm
	setp.ne.s16 	%p74, %rs189, 0;
	selp.u32 	%r257, 1, 0, %p74;
	add.s32 	%r460, %r255, %r257;
	add.s32 	%r452, %r452, 1024;
$L__BB37_43:
	setp.eq.s32 	%p75, %r72, 0;
	@%p75 bra 	$L__BB37_46;
	add.s32 	%r458, %r452, %r442;
	neg.s32 	%r457, %r72;
$L__BB37_45:
	.pragma "nounroll";
	mul.wide.u32 	%rd71, %r458, 2;
	add.s64 	%rd72, %rd2, %rd71;
	ld.global.u16 	%rs193, [%rd72];
	// begin inline asm
	{ .reg .pred __$temp3;
  setp.neu.f16  __$temp3, %rs193, %rs11;
  selp.u16 %rs192, 1, 0, __$temp3;}
	// end inline asm
	setp.ne.s16 	%p76, %rs192, 0;
	selp.u32 	%r258, 1, 0, %p76;
	add.s32 	%r460, %r460, %r258;
	add.s32 	%r458, %r458, 256;
	add.s32 	%r457, %r457, 1;
	setp.ne.s32 	%p77, %r457, 0;
	@%p77 bra 	$L__BB37_45;
$L__BB37_46:
	// begin inline asm
	mov.u32 %r259, %laneid;
	// end inline asm
	mov.b32 	%r260, -1;
	redux.sync.add.u32 %r461, %r460, %r260;
	setp.ne.s32 	%p78, %r259, 0;
	@%p78 bra 	$L__BB37_48;
	shr.u32 	%r261, %r40, 3;
	and.b32  	%r262, %r261, 124;
	mov.u32 	%r263, _ZZN3cub18CUB_300001_SM_10006detail6reduce28DeviceReduceSingleTileKernelINS2_10policy_hubIjjN4cuda3std3__44plusIvEEE10Policy1000EN6thrust24THRUST_300001_SM_1000_NS18transform_iteratorI9NonZeroOpI6__halfEPKSG_NSD_11use_defaultESK_EEPjjS9_jjNS7_10__identityEEEvT0_T1_T2_T3_T4_T6_E12temp_storage;
	add.s32 	%r264, %r263, %r262;
	st.shared.u32 	[%r264+8], %r461;
$L__BB37_48:
	bar.sync 	0;
	setp.ne.s32 	%p79, %r40, 0;
	@%p79 bra 	$L__BB37_50;
	ld.shared.u32 	%r265, [_ZZN3cub18CUB_300001_SM_10006detail6reduce28DeviceReduceSingleTileKernelINS2_10policy_hubIjjN4cuda3std3__44plusIvEEE10Policy1000EN6thrust24THRUST_300001_SM_1000_NS18transform_iteratorI9NonZeroOpI6__halfEPKSG_NSD_11use_defaultESK_EEPjjS9_jjNS7_10__identityEEEvT0_T1_T2_T3_T4_T6_E12temp_storage+12];
	add.s32 	%r266, %r265, %r461;
	ld.shared.u32 	%r267, [_ZZN3cub18CUB_300001_SM_10006detail6reduce28DeviceReduceSingleTileKernelINS2_10policy_hubIjjN4cuda3std3__44plusIvEEE10Policy1000EN6thrust24THRUST_300001_SM_1000_NS18transform_iteratorI9NonZeroOpI6__halfEPKSG_NSD_11use_defaultESK_EEPjjS9_jjNS7_10__identityEEEvT0_T1_T2_T3_T4_T6_E12temp_storage+16];
	add.s32 	%r268, %r266, %r267;
	ld.shared.u32 	%r269, [_ZZN3cub18CUB_300001_SM_10006detail6reduce28DeviceReduceSingleTileKernelINS2_10policy_hubIjjN4cuda3std3__44plusIvEEE10Policy1000EN6thrust24THRUST_300001_SM_1000_NS18transform_iteratorI9NonZeroOpI6__halfEPKSG_NSD_11use_defaultESK_EEPjjS9_jjNS7_10__identityEEEvT0_T1_T2_T3_T4_T6_E12temp_storage+20];
	add.s32 	%r270, %r268, %r269;
	ld.shared.u32 	%r271, [_ZZN3cub18CUB_300001_SM_10006detail6reduce28DeviceReduceSingleTileKernelINS2_10policy_hubIjjN4cuda3std3__44plusIvEEE10Policy1000EN6thrust24THRUST_300001_SM_1000_NS18transform_iteratorI9NonZeroOpI6__halfEPKSG_NSD_11use_defaultESK_EEPjjS9_jjNS7_10__identityEEEvT0_T1_T2_T3_T4_T6_E12temp_storage+24];
	add.s32 	%r272, %r270, %r271;
	ld.shared.u32 	%r273, [_ZZN3cub18CUB_300001_SM_10006detail6reduce28DeviceReduceSingleTileKernelINS2_10policy_hubIjjN4cuda3std3__44plusIvEEE10Policy1000EN6thrust24THRUST_300001_SM_1000_NS18transform_iteratorI9NonZeroOpI6__halfEPKSG_NSD_11use_defaultESK_EEPjjS9_jjNS7_10__identityEEEvT0_T1_T2_T3_T4_T6_E12temp_storage+28];
	add.s32 	%r274, %r272, %r273;
	ld.shared.u32 	%r275, [_ZZN3cub18CUB_300001_SM_10006detail6reduce28DeviceReduceSingleTileKernelINS2_10policy_hubIjjN4cuda3std3__44plusIvEEE10Policy1000EN6thrust24THRUST_300001_SM_1000_NS18transform_iteratorI9NonZeroOpI6__halfEPKSG_NSD_11use_defaultESK_EEPjjS9_jjNS7_10__identityEEEvT0_T1_T2_T3_T4_T6_E12temp_storage+32];
	add.s32 	%r276, %r274, %r275;
	ld.shared.u32 	%r277, [_ZZN3cub18CUB_300001_SM_10006detail6reduce28DeviceReduceSingleTileKernelINS2_10policy_hubIjjN4cuda3std3__44plusIvEEE10Policy1000EN6thrust24THRUST_300001_SM_1000_NS18transform_iteratorI9NonZeroOpI6__halfEPKSG_NSD_11use_defaultESK_EEPjjS9_jjNS7_10__identityEEEvT0_T1_T2_T3_T4_T6_E12temp_storage+36];
	add.s32 	%r461, %r276, %r277;
$L__BB37_50:
	mov.u32 	%r420, %tid.x;
	setp.ne.s32 	%p133, %r420, 0;
	@%p133 bra 	$L__BB37_52;
	add.s32 	%r421, %r461, %r91;
	st.global.u32 	[%rd1], %r421;
$L__BB37_52:
	ret;

}
	// .globl	_ZN3cub18CUB_300001_SM_10006detail6reduce18DeviceReduceKernelINS2_10policy_hubIjjN4cuda3std3__44plusIvEEE10Policy1000EN6thrust24THRUST_300001_SM_1000_NS18transform_iteratorI9NonZeroOpI6__halfEPKSG_NSD_11use_defaultESK_EEjS9_jNS7_10__identityEEEvT0_PT3_T1_NS0_13GridEvenShareISQ_EET2_T4_
.visible .entry _ZN3cub18CUB_300001_SM_10006detail6reduce18DeviceReduceKernelINS2_10policy_hubIjjN4cuda3std3__44plusIvEEE10Policy1000EN6thrust24THRUST_300001_SM_1000_NS18transform_iteratorI9NonZeroOpI6__halfEPKSG_NSD_11use_defaultESK_EEjS9_jNS7_10__identityEEEvT0_PT3_T1_NS0_13GridEvenShareISQ_EET2_T4_(
	.param .align 8 .b8 _ZN3cub18CUB_300001_SM_10006detail6reduce18DeviceReduceKernelINS2_10policy_hubIjjN4cuda3std3__44plusIvEEE10Policy1000EN6thrust24THRUST_300001_SM_1000_NS18transform_iteratorI9NonZeroOpI6__halfEPKSG_NSD_11use_defaultESK_EEjS9_jNS7_10__identityEEEvT0_PT3_T1_NS0_13GridEvenShareISQ_EET2_T4__param_0[16],
	.param .u64 .ptr .align 1 _ZN3cub18CUB_300001_SM_10006detail6reduce18DeviceReduceKernelINS2_10policy_hubIjjN4cuda3std3__44plusIvEEE10Policy1000EN6thrust24THRUST_300001_SM_1000_NS18transform_iteratorI9NonZeroOpI6__halfEPKSG_NSD_11use_defaultESK_EEjS9_jNS7_10__identityEEEvT0_PT3_T1_NS0_13GridEvenShareISQ_EET2_T4__param_1,
	.param .u32 _ZN3cub18CUB_300001_SM_10006detail6reduce18DeviceReduceKernelINS2_10policy_hubIjjN4cuda3std3__44plusIvEEE10Policy1000EN6thrust24THRUST_300001_SM_1000_NS18transform_iteratorI9NonZeroOpI6__halfEPKSG_NSD_11use_defaultESK_EEjS9_jNS7_10__identityEEEvT0_PT3_T1_NS0_13GridEvenShareISQ_EET2_T4__param_2,
	.param .align 4 .b8 _ZN3cub18CUB_300001_SM_10006detail6reduce18DeviceReduceKernelINS2_10policy_hubIjjN4cuda3std3__44plusIvEEE10Policy1000EN6thrust24THRUST_300001_SM_1000_NS18transform_iteratorI9NonZeroOpI6__halfEPKSG_NSD_11use_defaultESK_EEjS9_jNS7_10__identityEEEvT0_PT3_T1_NS0_13GridEvenShareISQ_EET2_T4__param_3[40],
	.param .align 1 .b8 _ZN3cub18CUB_300001_SM_10006detail6reduce18DeviceReduceKernelINS2_10policy_hubIjjN4cuda3std3__44plusIvEEE10Policy1000EN6thrust24THRUST_300001_SM_1000_NS18transform_iteratorI9NonZeroOpI6__halfEPKSG_NSD_11use_defaultESK_EEjS9_jNS7_10__identityEEEvT0_PT3_T1_NS0_13GridEvenShareISQ_EET2_T4__param_4[1],
	.param .align 1 .b8 _ZN3cub18CUB_300001_SM_10006detail6reduce18DeviceReduceKernelINS2_10policy_hubIjjN4cuda3std3__44plusIvEEE10Policy1000EN6thrust24THRUST_300001_SM_1000_NS18transform_iteratorI9NonZeroOpI6__halfEPKSG_NSD_11use_defaultESK_EEjS9_jNS7_10__identityEEEvT0_PT3_T1_NS0_13GridEvenShareISQ_EET2_T4__param_5[1]
)
.maxntid 256
{
	.reg .pred 	%p<133>;
	.reg .b16 	%rs<290>;
	.reg .b32 	%r<526>;
	.reg .b64 	%rd<132>;
	// demoted variable
	.shared .align 4 .b8 _ZZN3cub18CUB_300001_SM_10006detail6reduce18DeviceReduceKernelINS2_10policy_hubIjjN4cuda3std3__44plusIvEEE10Policy1000EN6thrust24THRUST_300001_SM_1000_NS18transform_iteratorI9NonZeroOpI6__halfEPKSG_NSD_11use_defaultESK_EEjS9_jNS7_10__identityEEEvT0_PT3_T1_NS0_13GridEvenShareISQ_EET2_T4_E12temp_storage[44];
	ld.param.u32 	%r2, [_ZN3cub18CUB_300001_SM_10006detail6reduce18DeviceReduceKernelINS2_10policy_hubIjjN4cuda3std3__44plusIvEEE10Policy1000EN6thrust24THRUST_300001_SM_1000_NS18transform_iteratorI9NonZeroOpI6__halfEPKSG_NSD_11use_defaultESK_EEjS9_jNS7_10__identityEEEvT0_PT3_T1_NS0_13GridEvenShareISQ_EET2_T4__param_3+24];
	ld.param.u32 	%r1, [_ZN3cub18CUB_300001_SM_10006detail6reduce18DeviceReduceKernelINS2_10policy_hubIjjN4cuda3std3__44plusIvEEE10Policy1000EN6thrust24THRUST_300001_SM_1000_NS18transform_iteratorI9NonZeroOpI6__halfEPKSG_NSD_11use_defaultESK_EEjS9_jNS7_10__identityEEEvT0_PT3_T1_NS0_13GridEvenShareISQ_EET2_T4__param_3+20];
	ld.param.u64 	%rd3, [_ZN3cub18CUB_300001_SM_10006detail6reduce18DeviceReduceKernelINS2_10policy_hubIjjN4cuda3std3__44plusIvEEE10Policy1000EN6thrust24THRUST_300001_SM_1000_NS18transform_iteratorI9NonZeroOpI6__halfEPKSG_NSD_11use_defaultESK_EEjS9_jNS7_10__identityEEEvT0_PT3_T1_NS0_13GridEvenShareISQ_EET2_T4__param_0];
	cvta.to.global.u64 	%rd1, %rd3;
	mov.u32 	%r3, %ctaid.x;
	shl.b32 	%r506, %r3, 12;
	sub.s32 	%r5, %r1, %r506;
	setp.gt.u32 	%p1, %r5, 4095;
	@%p1 bra 	$L__BB38_26;
	mov.u32 	%r6, %tid.x;
	setp.ge.u32 	%p79, %r6, %r5;
	mov.b32 	%r501, 0;
	mov.u32 	%r490, %r6;
	@%p79 bra 	$L__BB38_3;
	add.s32 	%r313, %r506, %r6;
	mul.wide.u32 	%rd68, %r313, 2;
	add.s64 	%rd69, %rd1, %rd68;
	mov.b32 	%r312, 0;
	// begin inline asm
	cvt.rn.f16.s32 %rs198, %r312;
	// end inline asm
	ld.global.u16 	%rs200, [%rd69];
	// begin inline asm
	{ .reg .pred __$temp3;
  setp.neu.f16  __$temp3, %rs200, %rs198;
  selp.u16 %rs199, 1, 0, __$temp3;}
	// end inline asm
	setp.ne.s16 	%p80, %rs199, 0;
	selp.u32 	%r501, 1, 0, %p80;
	add.s32 	%r490, %r6, 256;
$L__BB38_3:
	setp.ge.u32 	%p81, %r490, %r5;
	@%p81 bra 	$L__BB38_17;
	mov.b32 	%r314, 0;
	// begin inline asm
	cvt.rn.f16.s32 %rs202, %r314;
	// end inline asm
	not.b32 	%r316, %r490;
	add.s32 	%r317, %r1, %r316;
	sub.s32 	%r318, %r317, %r506;
	shr.u32 	%r319, %r318, 8;
	add.s32 	%r11, %r319, 1;
	and.b32  	%r12, %r11, 15;
	setp.lt.u32 	%p82, %r318, 3840;
	@%p82 bra 	$L__BB38_8;
	or.b32  	%r487, %r490, 2048;
	add.s32 	%r486, %r490, %r506;
	and.b32  	%r320, %r11, 33554416;
	neg.s32 	%r485, %r320;
$L__BB38_6:
	.pragma "nounroll";
	mul.wide.u32 	%rd70, %r486, 2;
	add.s64 	%rd71, %rd1, %rd70;
	ld.global.u16 	%rs204, [%rd71];
	// begin inline asm
	{ .reg .pred __$temp3;
  setp.neu.f16  __$temp3, %rs204, %rs202;
  selp.u16 %rs203, 1, 0, __$temp3;}
	// end inline asm
	setp.ne.s16 	%p83, %rs203, 0;
	selp.u32 	%r321, 1, 0, %p83;
	add.s32 	%r322, %r501, %r321;
	add.s32 	%r323, %r486, 256;
	mul.wide.u32 	%rd72, %r323, 2;
	add.s64 	%rd73, %rd1, %rd72;
	ld.global.u16 	%rs207, [%rd73];
	// begin inline asm
	{ .reg .pred __$temp3;
  setp.neu.f16  __$temp3, %rs207, %rs202;
  selp.u16 %rs206, 1, 0, __$temp3;}
	// end inline asm
	setp.ne.s16 	%p84, %rs206, 0;
	selp.u32 	%r324, 1, 0, %p84;
	add.s32 	%r325, %r322, %r324;
	add.s32 	%r326, %r486, 512;
	mul.wide.u32 	%rd74, %r326, 2;
	add.s64 	%rd75, %rd1, %rd74;
	ld.global.u16 	%rs210, [%rd75];
	// begin inline asm
	{ .reg .pred __$temp3;
  setp.neu.f16  __$temp3, %rs210, %rs202;
  selp.u16 %rs209, 1, 0, __$temp3;}
	// end inline asm
	setp.ne.s16 	%p85, %rs209, 0;
	selp.u32 	%r327, 1, 0, %p85;
	add.s32 	%r328, %r325, %r327;
	add.s32 	%r329, %r486, 768;
	mul.wide.u32 	%rd76, %r329, 2;
	add.s64 	%rd77, %rd1, %rd76;
	ld.global.u16 	%rs213, [%rd77];
	// begin inline asm
	{ .reg .pred __$temp3;
  setp.neu.f16  __$temp3, %rs213, %rs202;
  selp.u16 %rs212, 1, 0, __$temp3;}
	// end inline asm
	setp.ne.s16 	%p86, %rs212, 0;
	selp.u32 	%r330, 1, 0, %p86;
	add.s32 	%r331, %r328, %r330;
	add.s32 	%r332, %r486, 1024;
	mul.wide.u32 	%rd78, %r332, 2;
	add.s64 	%rd79, %rd1, %rd78;
	ld.global.u16 	%rs216, [%rd79];
	// begin inline asm
	{ .reg .pred __$temp3;
  setp.neu.f16  __$temp3, %rs216, %rs202;
  selp.u16 %rs215, 1, 0, __$temp3;}
	// end inline asm
	setp.ne.s16 	%p87, %rs215, 0;
	selp.u32 	%r333, 1, 0, %p87;
	add.s32 	%r334, %r331, %r333;
	add.s32 	%r335, %r486, 1280;
	mul.wide.u32 	%rd80, %r335, 2;
	add.s64 	%rd81, %rd1, %rd80;
	ld.global.u16 	%rs219, [%rd81];
	// begin inline asm
	{ .reg .pred __$temp3;
  setp.neu.f16  __$temp3, %rs219, %rs202;
  selp.u16 %rs218, 1, 0, __$temp3;}
	// end inline asm
	setp.ne.s16 	%p88, %rs218, 0;
	selp.u32 	%r336, 1, 0, %p88;
	add.s32 	%r337, %r334, %r336;
	add.s32 	%r338, %r486, 1536;
	mul.wide.u32 	%rd82, %r338, 2;
	add.s64 	%rd83, %rd1, %rd82;
	ld.global.u16 	%rs222, [%rd83];
	// begin inline asm
	{ .reg .pred __$temp3;
  setp.neu.f16  __$temp3, %rs222, %rs202;
  selp.u16 %rs221, 1, 0, __$temp3;}
	// end inline asm
	setp.ne.s16 	%p89, %rs221, 0;
	selp.u32 	%r339, 1, 0, %p89;
	add.s32 	%r340, %r337, %r339;
	add.s32 	%r341, %r486, 1792;
	mul.wide.u32 	%rd84, %r341, 2;
	add.s64 	%rd85, %rd1, %rd84;
	ld.global.u16 	%rs225, [%rd85];
	// begin inline asm
	{ .reg .pred __$temp3;
  setp.neu.f16  __$temp3, %rs225, %rs202;
  selp.u16 %rs224, 1, 0, __$temp3;}
	// end inline asm
	setp.ne.s16 	%p90, %rs224, 0;
	selp.u32 	%r342, 1, 0, %p90;
	add.s32 	%r343, %r340, %r342;
	add.s32 	%r344, %r486, 2048;
	mul.wide.u32 	%rd86, %r344, 2;
	add.s64 	%rd87, %rd1, %rd86;
	ld.global.u16 	%rs228, [%rd87];
	// begin inline asm
	{ .reg .pred __$temp3;
  setp.neu.f16  __$temp3, %rs228, %rs202;
  selp.u16 %rs227, 1, 0, __$temp3;}
	// end inline asm
	setp.ne.s16 	%p91, %rs227, 0;
	selp.u32 	%r345, 1, 0, %p91;
	add.s32 	%r346, %r343, %r345;
	add.s32 	%r347, %r486, 2304;
	mul.wide.u32 	%rd88, %r347, 2;
	add.s64 	%rd89, %rd1, %rd88;
	ld.global.u16 	%rs231, [%rd89];
	// begin inline asm
	{ .reg .pred __$temp3;
  setp.neu.f16  __$temp3, %rs231, %rs202;
  selp.u16 %rs230, 1, 0, __$temp3;}
	// end inline asm
	setp.ne.s16 	%p92, %rs230, 0;
	selp.u32 	%r348, 1, 0, %p92;
	add.s32 	%r349, %r346, %r348;
	add.s32 	%r350, %r486, 2560;
	mul.wide.u32 	%rd90, %r350, 2;
	add.s64 	%rd91, %rd1, %rd90;
	ld.global.u16 	%rs234, [%rd91];
	// begin inline asm
	{ .reg .pred __$temp3;
  setp.neu.f16  __$temp3, %rs234, %rs202;
  selp.u16 %rs233, 1, 0, __$temp3;}
	// end inline asm
	setp.ne.s16 	%p93, %rs233, 0;
	selp.u32 	%r351, 1, 0, %p93;
	add.s32 	%r352, %r349, %r351;
	add.s32 	%r353, %r486, 2816;
	mul.wide.u32 	%rd92, %r353, 2;
	add.s64 	%rd93, %rd1, %rd92;
	ld.global.u16 	%rs237, [%rd93];
	// begin inline asm
	{ .reg .pred __$temp3;
  setp.neu.f16  __$temp3, %rs237, %rs202;
  selp.u16 %rs236, 1, 0, __$temp3;}
	// end inline asm
	setp.ne.s16 	%p94, %rs236, 0;
	selp.u32 	%r354, 1, 0, %p94;
	add.s32 	%r355, %r352, %r354;
	add.s32 	%r356, %r486, 3072;
	mul.wide.u32 	%rd94, %r356, 2;
	add.s64 	%rd95, %rd1, %rd94;
	ld.global.u16 	%rs240, [%rd95];
	// begin inline asm
	{ .reg .pred __$temp3;
  setp.neu.f16  __$temp3, %rs240, %rs202;
  selp.u16 %rs239, 1, 0, __$temp3;}
	// end inline asm
	setp.ne.s16 	%p95, %rs239, 0;
	selp.u32 	%r357, 1, 0, %p95;
	add.s32 	%r358, %r355, %r357;
	add.s32 	%r359, %r486, 3328;
	mul.wide.u32 	%rd96, %r359, 2;
	add.s64 	%rd97, %rd1, %rd96;
	ld.global.u16 	%rs243, [%rd97];
	// begin inline asm
	{ .reg .pred __$temp3;
  setp.neu.f16  __$temp3, %rs243, %rs202;
  selp.u16 %rs242, 1, 0, __$temp3;}
	// end inline asm
	setp.ne.s16 	%p96, %rs242, 0;
	selp.u32 	%r360, 1, 0, %p96;
	add.s32 	%r361, %r358, %r360;
	add.s32 	%r362, %r486, 3584;
	mul.wide.u32 	%rd98, %r362, 2;
	add.s64 	%rd99, %rd1, %rd98;
	ld.global.u16 	%rs246, [%rd99];
	// begin inline asm
	{ .reg .pred __$temp3;
  setp.neu.f16  __$temp3, %rs246, %rs202;
  selp.u16 %rs245, 1, 0, __$temp3;}
	// end inline asm
	setp.ne.s16 	%p97, %rs245, 0;
	selp.u32 	%r363, 1, 0, %p97;
	add.s32 	%r364, %r361, %r363;
	add.s32 	%r365, %r486, 3840;
	mul.wide.u32 	%rd100, %r365, 2;
	add.s64 	%rd101, %rd1, %rd100;
	ld.global.u16 	%rs249, [%rd101];
	// begin inline asm
	{ .reg .pred __$temp3;
  setp.neu.f16  __$temp3, %rs249, %rs202;
  selp.u16 %rs248, 1, 0, __$temp3;}
	// end inline asm
	setp.ne.s16 	%p98, %rs248, 0;
	selp.u32 	%r366, 1, 0, %p98;
	add.s32 	%r501, %r364, %r366;
	add.s32 	%r487, %r487, 4096;
	add.s32 	%r486, %r486, 4096;
	add.s32 	%r485, %r485, 16;
	setp.ne.s32 	%p99, %r485, 0;
	@%p99 bra 	$L__BB38_6;
	add.s32 	%r490, %r487, -2048;
$L__BB38_8:
	setp.eq.s32 	%p100, %r12, 0;
	@%p100 bra 	$L__BB38_17;
	and.b32  	%r28, %r11, 7;
	setp.lt.u32 	%p101, %r12, 8;
	@%p101 bra 	$L__BB38_11;
	add.s32 	%r368, %r506, %r490;
	mul.wide.u32 	%rd102, %r368, 2;
	add.s64 	%rd103, %rd1, %rd102;
	ld.global.u16 	%rs252, [%rd103];
	// begin inline asm
	{ .reg .pred __$temp3;
  setp.neu.f16  __$temp3, %rs252, %rs202;
  selp.u16 %rs251, 1, 0, __$temp3;}
	// end inline asm
	setp.ne.s16 	%p102, %rs251, 0;
	selp.u32 	%r369, 1, 0, %p102;
	add.s32 	%r370, %r501, %r369;
	add.s32 	%r371, %r368, 256;
	mul.wide.u32 	%rd104, %r371, 2;
	add.s64 	%rd105, %rd1, %rd104;
	ld.global.u16 	%rs255, [%rd105];
	// begin inline asm
	{ .reg .pred __$temp3;
  setp.neu.f16  __$temp3, %rs255, %rs202;
  selp.u16 %rs254, 1, 0, __$temp3;}
	// end inline asm
	setp.ne.s16 	%p103, %rs254, 0;
	selp.u32 	%r372, 1, 0, %p103;
	add.s32 	%r373, %r370, %r372;
	add.s32 	%r374, %r368, 512;
	mul.wide.u32 	%rd106, %r374, 2;
	add.s64 	%rd107, %rd1, %rd106;
	ld.global.u16 	%rs258, [%rd107];
	// begin inline asm
	{ .reg .pred __$temp3;
  setp.neu.f16  __$temp3, %rs258, %rs202;
  selp.u16 %rs257, 1, 0, __$temp3;}
	// end inline asm
	setp.ne.s16 	%p104, %rs257, 0;
	selp.u32 	%r375, 1, 0, %p104;
	add.s32 	%r376, %r373, %r375;
	add.s32 	%r377, %r368, 768;
	mul.wide.u32 	%rd108, %r377, 2;
	add.s64 	%rd109, %rd1, %rd108;
	ld.global.u16 	%rs261, [%rd109];
	// begin inline asm
	{ .reg .pred __$temp3;
  setp.neu.f16  __$temp3, %rs261, %rs202;
  selp.u16 %rs260, 1, 0, __$temp3;}
	// end inline asm
	setp.ne.s16 	%p105, %rs260, 0;
	selp.u32 	%r378, 1, 0, %p105;
	add.s32 	%r379, %r376, %r378;
	add.s32 	%r380, %r368, 1024;
	mul.wide.u32 	%rd110, %r380, 2;
	add.s64 	%rd111, %rd1, %rd110;
	ld.global.u16 	%rs264, [%rd111];
	// begin inline asm
	{ .reg .pred __$temp3;
  setp.neu.f16  __$temp3, %rs264, %rs202;
  selp.u16 %rs263, 1, 0, __$temp3;}
	// end inline asm
	setp.ne.s16 	%p106, %rs263, 0;
	selp.u32 	%r381, 1, 0, %p106;
	add.s32 	%r382, %r379, %r381;
	add.s32 	%r383, %r368, 1280;
	mul.wide.u32 	%rd112, %r383, 2;
	add.s64 	%rd113, %rd1, %rd112;
	ld.global.u16 	%rs267, [%rd113];
	// begin inline asm
	{ .reg .pred __$temp3;
  setp.neu.f16  __$temp3, %rs267, %rs202;
  selp.u16 %rs266, 1, 0, __$temp3;}
	// end inline asm
	setp.ne.s16 	%p107, %rs266, 0;
	selp.u32 	%r384, 1, 0, %p107;
	add.s32 	%r385, %r382, %r384;
	add.s32 	%r386, %r368, 1536;
	mul.wide.u32 	%rd114, %r386, 2;
	add.s64 	%rd115, %rd1, %rd114;
	ld.global.u16 	%rs270, [%rd115];
	// begin inline asm
	{ .reg .pred __$temp3;
  setp.neu.f16  __$temp3, %rs270, %rs202;
  selp.u16 %rs269, 1, 0, __$temp3;}
	// end inline asm
	setp.ne.s16 	%p108, %rs269, 0;
	selp.u32 	%r387, 1, 0, %p108;
	add.s32 	%r388, %r385, %r387;
	add.s32 	%r389, %r368, 1792;
	mul.wide.u32 	%rd116, %r389, 2;
	add.s64 	%rd117, %rd1, %rd116;
	ld.global.u16 	%rs273, [%rd117];
	// begin inline asm
	{ .reg .pred __$temp3;
  setp.neu.f16  __$temp3, %rs273, %rs202;
  selp.u16 %rs272, 1, 0, __$temp3;}
	// end inline asm
	setp.ne.s16 	%p109, %rs272, 0;
	selp.u32 	%r390, 1, 0, %p109;
	add.s32 	%r501, %r388, %r390;
	add.s32 	%r490, %r490, 2048;
$L__BB38_11:
	setp.eq.s32 	%p110, %r28, 0;
	@%p110 bra 	$L__BB38_17;
	and.b32  	%r34, %r11, 3;
	setp.lt.u32 	%p111, %r28, 4;
	@%p111 bra 	$L__BB38_14;
	add.s32 	%r392, %r506, %r490;
	mul.wide.u32 	%rd118, %r392, 2;
	add.s64 	%rd119, %rd1, %rd118;
	ld.global.u16 	%rs276, [%rd119];
	// begin inline asm
	{ .reg .pred __$temp3;
  setp.neu.f16  __$temp3, %rs276, %rs202;
  selp.u16 %rs275, 1, 0, __$temp3;}
	// end inline asm
	setp.ne.s16 	%p112, %rs275, 0;
	selp.u32 	%r393, 1, 0, %p112;
	add.s32 	%r394, %r501, %r393;
	add.s32 	%r395, %r392, 256;
	mul.wide.u32 	%rd120, %r395, 2;
	add.s64 	%rd121, %rd1, %rd120;
	ld.global.u16 	%rs279, [%rd121];
	// begin inline asm
	{ .reg .pred __$temp3;
  setp.neu.f16  __$temp3, %rs279, %rs202;
  selp.u16 %rs278, 1, 0, __$temp3;}
	// end inline asm
	setp.ne.s16 	%p113, %rs278, 0;
	selp.u32 	%r396, 1, 0, %p113;
	add.s32 	%r397, %r394, %r396;
	add.s32 	%r398, %r392, 512;
	mul.wide.u32 	%rd122, %r398, 2;
	add.s64 	%rd123, %rd1, %rd122;
	ld.global.u16 	%rs282, [%rd123];
	// begin inline asm
	{ .reg .pred __$temp3;
  setp.neu.f16  __$temp3, %rs282, %rs202;
  selp.u16 %rs281, 1, 0, __$temp3;}
	// end inline asm
	setp.ne.s16 	%p114, %rs281, 0;
	selp.u32 	%r399, 1, 0, %p114;
	add.s32 	%r400, %r397, %r399;
	add.s32 	%r401, %r392, 768;
	mul.wide.u32 	%rd124, %r401, 2;
	add.s64 	%rd125, %rd1, %rd124;
	ld.global.u16 	%rs285, [%rd125];
	// begin inline asm
	{ .reg .pred __$temp3;
  setp.neu.f16  __$temp3, %rs285, %rs202;
  selp.u16 %rs284, 1, 0, __$temp3;}
	// end inline asm
	setp.ne.s16 	%p115, %rs284, 0;
	selp.u32 	%r402, 1, 0, %p115;
	add.s32 	%r501, %r400, %r402;
	add.s32 	%r490, %r490, 1024;
$L__BB38_14:
	setp.eq.s32 	%p116, %r34, 0;
	@%p116 bra 	$L__BB38_17;
	add.s32 	%r499, %r490, %r506;
	neg.s32 	%r498, %r34;
$L__BB38_16:
	.pragma "nounroll";
	mul.wide.u32 	%rd126, %r499, 2;
	add.s64 	%rd127, %rd1, %rd126;
	ld.global.u16 	%rs288, [%rd127];
	// begin inline asm
	{ .reg .pred __$temp3;
  setp.neu.f16  __$temp3, %rs288, %rs202;
  selp.u16 %rs287, 1, 0, __$temp3;}
	// end inline asm
	setp.ne.s16 	%p117, %rs287, 0;
	selp.u32 	%r403, 1, 0, %p117;
	add.s32 	%r501, %r501, %r403;
	add.s32 	%r499, %r499, 256;
	add.s32 	%r498, %r498, 1;
	setp.ne.s32 	%p118, %r498, 0;
	@%p118 bra 	$L__BB38_16;
$L__BB38_17:
	setp.lt.u32 	%p119, %r5, 256;
	@%p119 bra 	$L__BB38_22;
	// begin inline asm
	mov.u32 %r463, %laneid;
	// end inline asm
	mov.b32 	%r464, -1;
	redux.sync.add.u32 %r525, %r501, %r464;
	setp.ne.s32 	%p130, %r463, 0;
	@%p130 bra 	$L__BB38_20;
	shr.u32 	%r465, %r6, 3;
	and.b32  	%r466, %r465, 124;
	mov.u32 	%r467, _ZZN3cub18CUB_300001_SM_10006detail6reduce18DeviceReduceKernelINS2_10policy_hubIjjN4cuda3std3__44plusIvEEE10Policy1000EN6thrust24THRUST_300001_SM_1000_NS18transform_iteratorI9NonZeroOpI6__halfEPKSG_NSD_11use_defaultESK_EEjS9_jNS7_10__identityEEEvT0_PT3_T1_NS0_13GridEvenShareISQ_EET2_T4_E12temp_storage;
	add.s32 	%r468, %r467, %r466;
	st.shared.u32 	[%r468+8], %r525;
$L__BB38_20:
	bar.sync 	0;
	setp.ne.s32 	%p131, %r6, 0;
	@%p131 bra 	$L__BB38_48;
	ld.shared.u32 	%r469, [_ZZN3cub18CUB_300001_SM_10006detail6reduce18DeviceReduceKernelINS2_10policy_hubIjjN4cuda3std3__44plusIvEEE10Policy1000EN6thrust24THRUST_300001_SM_1000_NS18transform_iteratorI9NonZeroOpI6__halfEPKSG_NSD_11use_defaultESK_EEjS9_jNS7_10__identityEEEvT0_PT3_T1_NS0_13GridEvenShareISQ_EET2_T4_E12temp_storage+12];
	add.s32 	%r470, %r469, %r525;
	ld.shared.u32 	%r471, [_ZZN3cub18CUB_300001_SM_10006detail6reduce18DeviceReduceKernelINS2_10policy_hubIjjN4cuda3std3__44plusIvEEE10Policy1000EN6thrust24THRUST_300001_SM_1000_NS18transform_iteratorI9NonZeroOpI6__halfEPKSG_NSD_11use_defaultESK_EEjS9_jNS7_10__identityEEEvT0_PT3_T1_NS0_13GridEvenShareISQ_EET2_T4_E12temp_storage+16];
	add.s32 	%r472, %r470, %r471;
	ld.shared.u32 	%r473, [_ZZN3cub18CUB_300001_SM_10006detail6reduce18DeviceReduceKernelINS2_10policy_hubIjjN4cuda3std3__44plusIvEEE10Policy1000EN6thrust24THRUST_300001_SM_1000_NS18transform_iteratorI9NonZeroOpI6__halfEPKSG_NSD_11use_defaultESK_EEjS9_jNS7_10__identityEEEvT0_PT3_T1_NS0_13GridEvenShareISQ_EET2_T4_E12temp_storage+20];
	add.s32 	%r474, %r472, %r473;
	ld.shared.u32 	%r475, [_ZZN3cub18CUB_300001_SM_10006detail6reduce18DeviceReduceKernelINS2_10policy_hubIjjN4cuda3std3__44plusIvEEE10Policy1000EN6thrust24THRUST_300001_SM_1000_NS18transform_iteratorI9NonZeroOpI6__halfEPKSG_NSD_11use_defaultESK_EEjS9_jNS7_10__identityEEEvT0_PT3_T1_NS0_13GridEvenShareISQ_EET2_T4_E12temp_storage+24];
	add.s32 	%r476, %r474, %r475;
	ld.shared.u32 	%r477, [_ZZN3cub18CUB_300001_SM_10006detail6reduce18DeviceReduceKernelINS2_10policy_hubIjjN4cuda3std3__44plusIvEEE10Policy1000EN6thrust24THRUST_300001_SM_1000_NS18transform_iteratorI9NonZeroOpI6__halfEPKSG_NSD_11use_defaultESK_EEjS9_jNS7_10__identityEEEvT0_PT3_T1_NS0_13GridEvenShareISQ_EET2_T4_E12temp_storage+28];
	add.s32 	%r478, %r476, %r477;
	ld.shared.u32 	%r479, [_ZZN3cub18CUB_300001_SM_10006detail6reduce18DeviceReduceKernelINS2_10policy_hubIjjN4cuda3std3__44plusIvEEE10Policy1000EN6thrust24THRUST_300001_SM_1000_NS18transform_iteratorI9NonZeroOpI6__halfEPKSG_NSD_11use_defaultESK_EEjS9_jNS7_10__identityEEEvT0_PT3_T1_NS0_13GridEvenShareISQ_EET2_T4_E12temp_storage+32];
	add.s32 	%r480, %r478, %r479;
	ld.shared.u32 	%r481, [_ZZN3cub18CUB_300001_SM_10006detail6reduce18DeviceReduceKernelINS2_10policy_hubIjjN4cuda3std3__44plusIvEEE10Policy1000EN6thrust24THRUST_300001_SM_1000_NS18transform_iteratorI9NonZeroOpI6__halfEPKSG_NSD_11use_defaultESK_EEjS9_jNS7_10__identityEEEvT0_PT3_T1_NS0_13GridEvenShareISQ_EET2_T4_E12temp_storage+36];
	add.s32 	%r525, %r480, %r481;
	bra.uni 	$L__BB38_48;
$L__BB38_22:
	// begin inline asm
	mov.u32 %r404, %laneid;
	// end inline asm
	and.b32  	%r435, %r6, 992;
	add.s32 	%r436, %r435, 32;
	setp.gt.u32 	%p120, %r436, %r5;
	not.b32 	%r437, %r435;
	add.s32 	%r438, %r5, %r437;
	selp.b32 	%r432, %r438, 31, %p120;
	mov.b32 	%r407, 1;
	mov.b32 	%r434, -1;
	// begin inline asm
	{  .reg .u32 r0;  .reg .pred p;  shfl.sync.down.b32 r0|p, %r501, %r407, %r432, %r434;  @p add.u32 r0, r0, %r501;  mov.u32 %r405, r0;}
	// end inline asm
	mov.b32 	%r413, 2;
	// begin inline asm
	{  .reg .u32 r0;  .reg .pred p;  shfl.sync.down.b32 r0|p, %r405, %r413, %r432, %r434;  @p add.u32 r0, r0, %r405;  mov.u32 %r411, r0;}
	// end inline asm
	mov.b32 	%r419, 4;
	// begin inline asm
	{  .reg .u32 r0;  .reg .pred p;  shfl.sync.down.b32 r0|p, %r411, %r419, %r432, %r434;  @p add.u32 r0, r0, %r411;  mov.u32 %r417, r0;}
	// end inline asm
	mov.b32 	%r425, 8;
	// begin inline asm
	{  .reg .u32 r0;  .reg .pred p;  shfl.sync.down.b32 r0|p, %r417, %r425, %r432, %r434;  @p add.u32 r0, r0, %r417;  mov.u32 %r423, r0;}
	// end inline asm
	mov.b32 	%r431, 16;
	// begin inline asm
	{  .reg .u32 r0;  .reg .pred p;  shfl.sync.down.b32 r0|p, %r423, %r431, %r432, %r434;  @p add.u32 r0, r0, %r423;  mov.u32 %r525, r0;}
	// end inline asm
	setp.ne.s32 	%p121, %r404, 0;
	@%p121 bra 	$L__BB38_24;
	shr.u32 	%r439, %r6, 3;
	and.b32  	%r440, %r439, 124;
	mov.u32 	%r441, _ZZN3cub18CUB_300001_SM_10006detail6reduce18DeviceReduceKernelINS2_10policy_hubIjjN4cuda3std3__44plusIvEEE10Policy1000EN6thrust24THRUST_300001_SM_1000_NS18transform_iteratorI9NonZeroOpI6__halfEPKSG_NSD_11use_defaultESK_EEjS9_jNS7_10__identityEEEvT0_PT3_T1_NS0_13GridEvenShareISQ_EET2_T4_E12temp_storage;
	add.s32 	%r442, %r441, %r440;
	st.shared.u32 	[%r442+8], %r525;
$L__BB38_24:
	bar.sync 	0;
	setp.ne.s32 	%p122, %r6, 0;
	@%p122 bra 	$L__BB38_48;
	setp.gt.u32 	%p123, %r5, 32;
	ld.shared.u32 	%r443, [_ZZN3cub18CUB_300001_SM_10006detail6reduce18DeviceReduceKernelINS2_10policy_hubIjjN4cuda3std3__44plusIvEEE10Policy1000EN6thrust24THRUST_300001_SM_1000_NS18transform_iteratorI9NonZeroOpI6__halfEPKSG_NSD_11use_defaultESK_EEjS9_jNS7_10__identityEEEvT0_PT3_T1_NS0_13GridEvenShareISQ_EET2_T4_E12temp_storage+12];
	selp.b32 	%r444, %r443, 0, %p123;
	add.s32 	%r445, %r444, %r525;
	setp.gt.u32 	%p124, %r5, 64;
	ld.shared.u32 	%r446, [_ZZN3cub18CUB_300001_SM_10006detail6reduce18DeviceReduceKernelINS2_10policy_hubIjjN4cuda3std3__44plusIvEEE10Policy1000EN6thrust24THRUST_300001_SM_1000_NS18transform_iteratorI9NonZeroOpI6__halfEPKSG_NSD_11use_defaultESK_EEjS9_jNS7_10__identityEEEvT0_PT3_T1_NS0_13GridEvenShareISQ_EET2_T4_E12temp_storage+16];
	selp.b32 	%r447, %r446, 0, %p124;
	add.s32 	%r448, %r445, %r447;
	setp.gt.u32 	%p125, %r5, 96;
	ld.shared.u32 	%r449, [_ZZN3cub18CUB_300001_SM_10006detail6reduce18DeviceReduceKernelINS2_10policy_hubIjjN4cuda3std3__44plusIvEEE10Policy1000EN6thrust24THRUST_300001_SM_1000_NS18transform_iteratorI9NonZeroOpI6__halfEPKSG_NSD_11use_defaultESK_EEjS9_jNS7_10__identityEEEvT0_PT3_T1_NS0_13GridEvenShareISQ_EET2_T4_E12temp_storage+20];
	selp.b32 	%r450, %r449, 0, %p125;
	add.s32 	%r451, %r448, %r450;
	setp.gt.u32 	%p126, %r5, 128;
	ld.shared.u32 	%r452, [_ZZN3cub18CUB_300001_SM_10006detail6reduce18DeviceReduceKernelINS2_10policy_hubIjjN4cuda3std3__44plusIvEEE10Policy1000EN6thrust24THRUST_300001_SM_1000_NS18transform_iteratorI9NonZeroOpI6__halfEPKSG_NSD_11use_defaultESK_EEjS9_jNS7_10__identityEEEvT0_PT3_T1_NS0_13GridEvenShareISQ_EET2_T4_E12temp_storage+24];
	selp.b32 	%r453, %r452, 0, %p126;
	add.s32 	%r454, %r451, %r453;
	setp.gt.u32 	%p127, %r5, 160;
	ld.shared.u32 	%r455, [_ZZN3cub18CUB_300001_SM_10006detail6reduce18DeviceReduceKernelINS2_10policy_hubIjjN4cuda3std3__44plusIvEEE10Policy1000EN6thrust24THRUST_300001_SM_1000_NS18transform_iteratorI9NonZeroOpI6__halfEPKSG_NSD_11use_defaultESK_EEjS9_jNS7_10__identityEEEvT0_PT3_T1_NS0_13GridEvenShareISQ_EET2_T4_E12temp_storage+28];
	selp.b32 	%r456, %r455, 0, %p127;
	add.s32 	%r457, %r454, %r456;
	setp.gt.u32 	%p128, %r5, 192;
	ld.shared.u32 	%r458, [_ZZN3cub18CUB_300001_SM_10006detail6reduce18DeviceReduceKernelINS2_10policy_hubIjjN4cuda3std3__44plusIvEEE10Policy1000EN6thrust24THRUST_300001_SM_1000_NS18transform_iteratorI9NonZeroOpI6__halfEPKSG_NSD_11use_defaultESK_EEjS9_jNS7_10__identityEEEvT0_PT3_T1_NS0_13GridEvenShareISQ_EET2_T4_E12temp_storage+32];
	selp.b32 	%r459, %r458, 0, %p128;
	add.s32 	%r460, %r457, %r459;
	setp.gt.u32 	%p129, %r5, 224;
	ld.shared.u32 	%r461, [_ZZN3cub18CUB_300001_SM_10006detail6reduce18DeviceReduceKernelINS2_10policy_hubIjjN4cuda3std3__44plusIvEEE10Policy1000EN6thrust24THRUST_300001_SM_1000_NS18transform_iteratorI9NonZeroOpI6__halfEPKSG_NSD_11use_defaultESK_EEjS9_jNS7_10__identityEEEvT0_PT3_T1_NS0_13GridEvenShareISQ_EET2_T4_E12temp_storage+36];
	selp.b32 	%r462, %r461, 0, %p129;
	add.s32 	%r525, %r460, %r462;
	bra.uni 	$L__BB38_48;
$L__BB38_26:
	mov.u32 	%r53, %tid.x;
	add.s32 	%r121, %r53, %r506;
	mov.b32 	%r120, 0;
	// begin inline asm
	cvt.rn.f16.s32 %rs11, %r120;
	// end inline asm
	mul.wide.u32 	%rd5, %r121, 2;
	add.s64 	%rd6, %rd1, %rd5;
	ld.global.u16 	%rs13, [%rd6];
	// begin inline asm
	{ .reg .pred __$temp3;
  setp.neu.f16  __$temp3, %rs13, %rs11;
  selp.u16 %rs12, 1, 0, __$temp3;}
	// end inline asm
	setp.ne.s16 	%p2, %rs12, 0;
	selp.u32 	%r122, 1, 0, %p2;
	ld.global.u16 	%rs16, [%rd6+512];
	// begin inline asm
	{ .reg .pred __$temp3;
  setp.neu.f16  __$temp3, %rs16, %rs11;
  selp.u16 %rs15, 1, 0, __$temp3;}
	// end inline asm
	setp.ne.s16 	%p3, %rs15, 0;
	selp.u32 	%r123, 1, 0, %p3;
	ld.global.u16 	%rs19, [%rd6+1024];
	// begin inline asm
	{ .reg .pred __$temp3;
  setp.neu.f16  __$temp3, %rs19, %rs11;
  selp.u16 %rs18, 1, 0, __$temp3;}
	// end inline asm
	setp.ne.s16 	%p4, %rs18, 0;
	selp.u32 	%r124, 1, 0, %p4;
	ld.global.u16 	%rs22, [%rd6+1536];
	// begin inline asm
	{ .reg .pred __$temp3;
  setp.neu.f16  __$temp3, %rs22, %rs11;
  selp.u16 %rs21, 1, 0, __$temp3;}
	// end inline asm
	setp.ne.s16 	%p5, %rs21, 0;
	selp.u32 	%r125, 1, 0, %p5;
	ld.global.u16 	%rs25, [%rd6+2048];
	// begin inline asm
	{ .reg .pred __$temp3;
  setp.neu.f16  __$temp3, %rs25, %rs11;
  selp.u16 %rs24, 1, 0, __$temp3;}
	// end inline asm
	setp.ne.s16 	%p6, %rs24, 0;
	selp.u32 	%r126, 1, 0, %p6;
	ld.global.u16 	%rs28, [%rd6+2560];
	// begin inline asm
	{ .reg .pred __$temp3;
  setp.neu.f16  __$temp3, %rs28, %rs11;
  selp.u16 %rs27, 1, 0, __$temp3;}
	// end inline asm
	setp.ne.s16 	%p7, %rs27, 0;
	selp.u32 	%r127, 1, 0, %p7;
	ld.global.u16 	%rs31, [%rd6+3072];
	// begin inline asm
	{ .reg .pred __$temp3;
  setp.neu.f16  __$temp3, %rs31, %rs11;
  selp.u16 %rs30, 1, 0, __$temp3;}
	// end inline asm
	setp.ne.s16 	%p8, %rs30, 0;
	selp.u32 	%r128, 1, 0, %p8;
	ld.global.u16 	%rs34, [%rd6+3584];
	// begin inline asm
	{ .reg .pred __$temp3;
  setp.neu.f16  __$temp3, %rs34, %rs11;
  selp.u16 %rs33, 1, 0, __$temp3;}
	// end inline asm
	setp.ne.s16 	%p9, %rs33, 0;
	selp.u32 	%r129, 1, 0, %p9;
	ld.global.u16 	%rs37, [%rd6+4096];
	// begin inline asm
	{ .reg .pred __$temp3;
  setp.neu.f16  __$temp3, %rs37, %rs11;
  selp.u16 %rs36, 1, 0, __$temp3;}
	// end inline asm
	setp.ne.s16 	%p10, %rs36, 0;
	selp.u32 	%r130, 1, 0, %p10;
	ld.global.u16 	%rs40, [%rd6+4608];
	// begin inline asm
	{ .reg .pred __$temp3;
  setp.neu.f16  __$temp3, %rs40, %rs11;
  selp.u16 %rs39, 1, 0, __$temp3;}
	// end inline asm
	setp.ne.s16 	%p11, %rs39, 0;
	selp.u32 	%r131, 1, 0, %p11;
	ld.global.u16 	%rs43, [%rd6+5120];
	// begin inline asm
	{ .reg .pred __$temp3;
  setp.neu.f16  __$temp3, %rs43, %rs11;
  selp.u16 %rs42, 1, 0, __$temp3;}
	// end inline asm
	setp.ne.s16 	%p12, %rs42, 0;
	selp.u32 	%r132, 1, 0, %p12;
	ld.global.u16 	%rs46, [%rd6+5632];
	// begin inline asm
	{ .reg .pred __$temp3;
  setp.neu.f16  __$temp3, %rs46, %rs11;
  selp.u16 %rs45, 1, 0, __$temp3;}
	// end inline asm
	setp.ne.s16 	%p13, %rs45, 0;
	selp.u32 	%r133, 1, 0, %p13;
	ld.global.u16 	%rs49, [%rd6+6144];
	// begin inline asm
	{ .reg .pred __$temp3;
  setp.neu.f16  __$temp3, %rs49, %rs11;
  selp.u16 %rs48, 1, 0, __$temp3;}
	// end inline asm
	setp.ne.s16 	%p14, %rs48, 0;
	selp.u32 	%r134, 1, 0, %p14;
	ld.global.u16 	%rs52, [%rd6+6656];
	// begin inline asm
	{ .reg .pred __$temp3;
  setp.neu.f16  __$temp3, %rs52, %rs11;
  selp.u16 %rs51, 1, 0, __$temp3;}
	// end inline asm
	setp.ne.s16 	%p15, %rs51, 0;
	selp.u32 	%r135, 1, 0, %p15;
	ld.global.u16 	%rs55, [%rd6+7168];
	// begin inline asm
	{ .reg .pred __$temp3;
  setp.neu.f16  __$temp3, %rs55, %rs11;
  selp.u16 %rs54, 1, 0, __$temp3;}
	// end inline asm
	setp.ne.s16 	%p16, %rs54, 0;
	selp.u32 	%r136, 1, 0, %p16;
	ld.global.u16 	%rs58, [%rd6+7680];
	// begin inline asm
	{ .reg .pred __$temp3;
  setp.neu.f16  __$temp3, %rs58, %rs11;
  selp.u16 %rs57, 1, 0, __$temp3;}
	// end inline asm
	setp.ne.s16 	%p17, %rs57, 0;
	selp.u32 	%r137, 1, 0, %p17;
	add.s32 	%r138, %r123, %r122;
	add.s32 	%r139, %r138, %r124;
	add.s32 	%r140, %r139, %r125;
	add.s32 	%r141, %r140, %r126;
	add.s32 	%r142, %r141, %r127;
	add.s32 	%r143, %r142, %r128;
	add.s32 	%r144, %r143, %r129;
	add.s32 	%r145, %r144, %r130;
	add.s32 	%r146, %r145, %r131;
	add.s32 	%r147, %r146, %r132;
	add.s32 	%r148, %r147, %r133;
	add.s32 	%r149, %r148, %r134;
	add.s32 	%r150, %r149, %r135;
	add.s32 	%r151, %r150, %r136;
	add.s32 	%r524, %r151, %r137;
	shl.b32 	%r55, %r2, 12;
	setp.lt.u32 	%p18, %r5, %r55;
	@%p18 bra 	$L__BB38_44;
	add.s32 	%r56, %r55, %r506;
	not.b32 	%r153, %r53;
	add.s32 	%r154, %r153, %r1;
	sub.s32 	%r155, %r154, %r55;
	sub.s32 	%r503, %r155, %r506;
	add.s32 	%r156, %r56, %r53;
	add.s32 	%r502, %r156, 2048;
	mov.b32 	%r505, 0;
	mov.u32 	%r504, %r56;
$L__BB38_28:
	add.s32 	%r506, %r506, %r55;
	add.s32 	%r158, %r1, -4096;
	setp.gt.u32 	%p19, %r506, %r158;
	@%p19 bra 	$L__BB38_30;
	add.s32 	%r159, %r53, %r506;
	cvta.to.global.u64 	%rd7, %rd3;
	mul.wide.u32 	%rd8, %r159, 2;
	add.s64 	%rd9, %rd7, %rd8;
	ld.global.u16 	%rs61, [%rd9];
	// begin inline asm
	{ .reg .pred __$temp3;
  setp.neu.f16  __$temp3, %rs61, %rs11;
  selp.u16 %rs60, 1, 0, __$temp3;}
	// end inline asm
	setp.ne.s16 	%p20, %rs60, 0;
	selp.u32 	%r160, 1, 0, %p20;
	ld.global.u16 	%rs64, [%rd9+512];
	// begin inline asm
	{ .reg .pred __$temp3;
  setp.neu.f16  __$temp3, %rs64, %rs11;
  selp.u16 %rs63, 1, 0, __$temp3;}
	// end inline asm
	setp.ne.s16 	%p21, %rs63, 0;
	selp.u32 	%r161, 1, 0, %p21;
	ld.global.u16 	%rs67, [%rd9+1024];
	// begin inline asm
	{ .reg .pred __$temp3;
  setp.neu.f16  __$temp3, %rs67, %rs11;
  selp.u16 %rs66, 1, 0, __$temp3;}
	// end inline asm
	setp.ne.s16 	%p22, %rs66, 0;
	selp.u32 	%r162, 1, 0, %p22;
	ld.global.u16 	%rs70, [%rd9+1536];
	// begin inline asm
	{ .reg .pred __$temp3;
  setp.neu.f16  __$temp3, %rs70, %rs11;
  selp.u16 %rs69, 1, 0, __$temp3;}
	// end inline asm
	setp.ne.s16 	%p23, %rs69, 0;
	selp.u32 	%r163, 1, 0, %p23;
	ld.global.u16 	%rs73, [%rd9+2048];
	// begin inline asm
	{ .reg .pred __$temp3;
  setp.neu.f16  __$temp3, %rs73, %rs11;
  selp.u16 %rs72, 1, 0, __$temp3;}
	// end inline asm
	setp.ne.s16 	%p24, %rs72, 0;
	selp.u32 	%r164, 1, 0, %p24;
	ld.global.u16 	%rs76, [%rd9+2560];
	// begin inline asm
	{ .reg .pred __$temp3;
  setp.neu.f16  __$temp3, %rs76, %rs11;
  selp.u16 %rs75, 1, 0, __$temp3;}
	// end inline asm
	setp.ne.s16 	%p25, %rs75, 0;
	selp.u32 	%r165, 1, 0, %p25;
	ld.global.u16 	%rs79, [%rd9+3072];
	// begin inline asm
	{ .reg .pred __$temp3;
  setp.neu.f16  __$temp3, %rs79, %rs11;
  selp.u16 %rs78, 1, 0, __$temp3;}
	// end inline asm
	setp.ne.s16 	%p26, %rs78, 0;
	selp.u32 	%r166, 1, 0, %p26;
	ld.global.u16 	%rs82, [%rd9+3584];
	// begin inline asm
	{ .reg .pred __$temp3;
  setp.neu.f16  __$temp3, %rs82, %rs11;
  selp.u16 %rs81, 1, 0, __$temp3;}
	// end inline asm
	setp.ne.s16 	%p27, %rs81, 0;
	selp.u32 	%r167, 1, 0, %p27;
	ld.global.u16 	%rs85, [%rd9+4096];
	// begin inline asm
	{ .reg .pred __$temp3;
  setp.neu.f16  __$temp3, %rs85, %rs11;
  selp.u16 %rs84, 1, 0, __$temp3;}
	// end inline asm
	setp.ne.s16 	%p28, %rs84, 0;
	selp.u32 	%r168, 1, 0, %p28;
	ld.global.u16 	%rs88, [%rd9+4608];
	// begin inline asm
	{ .reg .pred __$temp3;
  setp.neu.f16  __$temp3, %rs88, %rs11;
  selp.u16 %rs87, 1, 0, __$temp3;}
	// end inline asm
	setp.ne.s16 	%p29, %rs87, 0;
	selp.u32 	%r169, 1, 0, %p29;
	ld.global.u16 	%rs91, [%rd9+5120];
	// begin inline asm
	{ .reg .pred __$temp3;
  setp.neu.f16  __$temp3, %rs91, %rs11;
  selp.u16 %rs90, 1, 0, __$temp3;}
	// end inline asm
	setp.ne.s16 	%p30, %rs90, 0;
	selp.u32 	%r170, 1, 0, %p30;
	ld.global.u16 	%rs94, [%rd9+5632];
	// begin inline asm
	{ .reg .pred __$temp3;
  setp.neu.f16  __$temp3, %rs94, %rs11;
  selp.u16 %rs93, 1, 0, __$temp3;}
	// end inline asm
	setp.ne.s16 	%p31, %rs93, 0;
	selp.u32 	%r171, 1, 0, %p31;
	ld.global.u16 	%rs97, [%rd9+6144];
	// begin inline asm
	{ .reg .pred __$temp3;
  setp.neu.f16  __$temp3, %rs97, %rs11;
  selp.u16 %rs96, 1, 0, __$temp3;}
	// end inline asm
	setp.ne.s16 	%p32, %rs96, 0;
	selp.u32 	%r172, 1, 0, %p32;
	ld.global.u16 	%rs100, [%rd9+6656];
	// begin inline asm
	{ .reg .pred __$temp3;
  setp.neu.f16  __$temp3, %rs100, %rs11;
  selp.u16 %rs99, 1, 0, __$temp3;}
	// end inline asm
	setp.ne.s16 	%p33, %rs99, 0;
	selp.u32 	%r173, 1, 0, %p33;
	ld.global.u16 	%rs103, [%rd9+7168];
	// begin inline asm
	{ .reg .pred __$temp3;
  setp.neu.f16  __$temp3, %rs103, %rs11;
  selp.u16 %rs102, 1, 0, __$temp3;}
	// end inline asm
	setp.ne.s16 	%p34, %rs102, 0;
	selp.u32 	%r174, 1, 0, %p34;
	ld.global.u16 	%rs106, [%rd9+7680];
	// begin inline asm
	{ .reg .pred __$temp3;
  setp.neu.f16  __$temp3, %rs106, %rs11;
  selp.u16 %rs105, 1, 0, __$temp3;}
	// end inline asm
	setp.ne.s16 	%p35, %rs105, 0;
	selp.u32 	%r175, 1, 0, %p35;
	add.s32 	%r176, %r524, %r160;
	add.s32 	%r177, %r176, %r161;
	add.s32 	%r178, %r177, %r162;
	add.s32 	%r179, %r178, %r163;
	add.s32 	%r180, %r179, %r164;
	add.s32 	%r181, %r180, %r165;
	add.s32 	%r182, %r181, %r166;
	add.s32 	%r183, %r182, %r167;
	add.s32 	%r184, %r183, %r168;
	add.s32 	%r185, %r184, %r169;
	add.s32 	%r186, %r185, %r170;
	add.s32 	%r187, %r186, %r171;
	add.s32 	%r188, %r187, %r172;
	add.s32 	%r189, %r188, %r173;
	add.s32 	%r190, %r189, %r174;
	add.s32 	%r524, %r190, %r175;
	sub.s32 	%r191, %r1, %r506;
	setp.lt.u32 	%p36, %r191, %r55;
	add.s32 	%r505, %r505, 1;
	add.s32 	%r504, %r504, %r55;
	sub.s32 	%r503, %r503, %r55;
	add.s32 	%r502, %r502, %r55;
	@%p36 bra 	$L__BB38_44;
	bra.uni 	$L__BB38_28;
$L__BB38_30:
	setp.le.u32 	%p37, %r1, %r506;
	sub.s32 	%r193, %r1, %r506;
	setp.ge.s32 	%p38, %r53, %r193;
	or.pred  	%p39, %p37, %p38;
	@%p39 bra 	$L__BB38_44;
	cvta.to.global.u64 	%rd2, %rd3;
	add.s32 	%r197, %r1, %r153;
	sub.s32 	%r198, %r197, %r56;
	mul.lo.s32 	%r199, %r2, %r505;
	shl.b32 	%r200, %r199, 12;
	sub.s32 	%r201, %r198, %r200;
	shr.u32 	%r202, %r201, 8;
	add.s32 	%r71, %r202, 1;
	and.b32  	%r72, %r71, 15;
	setp.lt.u32 	%p40, %r201, 3840;
	mov.u32 	%r516, %r53;
	@%p40 bra 	$L__BB38_35;
	or.b32  	%r510, %r53, 2048;
	shr.u32 	%r203, %r503, 8;
	add.s32 	%r204, %r203, 1;
	and.b32  	%r205, %r204, 33554416;
	neg.s32 	%r508, %r205;
$L__BB38_33:
	.pragma "nounroll";
	add.s32 	%r206, %r502, -2048;
	mul.wide.u32 	%rd10, %r206, 2;
	add.s64 	%rd11, %rd2, %rd10;
	ld.global.u16 	%rs109, [%rd11];
	// begin inline asm
	{ .reg .pred __$temp3;
  setp.neu.f16  __$temp3, %rs109, %rs11;
  selp.u16 %rs108, 1, 0, __$temp3;}
	// end inline asm
	setp.ne.s16 	%p41, %rs108, 0;
	selp.u32 	%r207, 1, 0, %p41;
	add.s32 	%r208, %r524, %r207;
	add.s32 	%r209, %r502, -1792;
	mul.wide.u32 	%rd12, %r209, 2;
	add.s64 	%rd13, %rd2, %rd12;
	ld.global.u16 	%rs112, [%rd13];
	// begin inline asm
	{ .reg .pred __$temp3;
  setp.neu.f16  __$temp3, %rs112, %rs11;
  selp.u16 %rs111, 1, 0, __$temp3;}
	// end inline asm
	setp.ne.s16 	%p42, %rs111, 0;
	selp.u32 	%r210, 1, 0, %p42;
	add.s32 	%r211, %r208, %r210;
	add.s32 	%r212, %r502, -1536;
	mul.wide.u32 	%rd14, %r212, 2;
	add.s64 	%rd15, %rd2, %rd14;
	ld.global.u16 	%rs115, [%rd15];
	// begin inline asm
	{ .reg .pred __$temp3;
  setp.neu.f16  __$temp3, %rs115, %rs11;
  selp.u16 %rs114, 1, 0, __$temp3;}
	// end inline asm
	setp.ne.s16 	%p43, %rs114, 0;
	selp.u32 	%r213, 1, 0, %p43;
	add.s32 	%r214, %r211, %r213;
	add.s32 	%r215, %r502, -1280;
	mul.wide.u32 	%rd16, %r215, 2;
	add.s64 	%rd17, %rd2, %rd16;
	ld.global.u16 	%rs118, [%rd17];
	// begin inline asm
	{ .reg .pred __$temp3;
  setp.neu.f16  __$temp3, %rs118, %rs11;
  selp.u16 %rs117, 1, 0, __$temp3;}
	// end inline asm
	setp.ne.s16 	%p44, %rs117, 0;
	selp.u32 	%r216, 1, 0, %p44;
	add.s32 	%r217, %r214, %r216;
	add.s32 	%r218, %r502, -1024;
	mul.wide.u32 	%rd18, %r218, 2;
	add.s64 	%rd19, %rd2, %rd18;
	ld.global.u16 	%rs121, [%rd19];
	// begin inline asm
	{ .reg .pred __$temp3;
  setp.neu.f16  __$temp3, %rs121, %rs11;
  selp.u16 %rs120, 1, 0, __$temp3;}
	// end inline asm
	setp.ne.s16 	%p45, %rs120, 0;
	selp.u32 	%r219, 1, 0, %p45;
	add.s32 	%r220, %r217, %r219;
	add.s32 	%r221, %r502, -768;
	mul.wide.u32 	%rd20, %r221, 2;
	add.s64 	%rd21, %rd2, %rd20;
	ld.global.u16 	%rs124, [%rd21];
	// begin inline asm
	{ .reg .pred __$temp3;
  setp.neu.f16  __$temp3, %rs124, %rs11;
  selp.u16 %rs123, 1, 0, __$temp3;}
	// end inline asm
	setp.ne.s16 	%p46, %rs123, 0;
	selp.u32 	%r222, 1, 0, %p46;
	add.s32 	%r223, %r220, %r222;
	add.s32 	%r224, %r502, -512;
	mul.wide.u32 	%rd22, %r224, 2;
	add.s64 	%rd23, %rd2, %rd22;
	ld.global.u16 	%rs127, [%rd23];
	// begin inline asm
	{ .reg .pred __$temp3;
  setp.neu.f16  __$temp3, %rs127, %rs11;
  selp.u16 %rs126, 1, 0, __$temp3;}
	// end inline asm
	setp.ne.s16 	%p47, %rs126, 0;
	selp.u32 	%r225, 1, 0, %p47;
	add.s32 	%r226, %r223, %r225;
	add.s32 	%r227, %r502, 1792;
	add.s32 	%r228, %r502, -256;
	mul.wide.u32 	%rd24, %r228, 2;
	add.s64 	%rd25, %rd2, %rd24;
	ld.global.u16 	%rs130, [%rd25];
	// begin inline asm
	{ .reg .pred __$temp3;
  setp.neu.f16  __$temp3, %rs130, %rs11;
  selp.u16 %rs129, 1, 0, __$temp3;}
	// end inline asm
	setp.ne.s16 	%p48, %rs129, 0;
	selp.u32 	%r229, 1, 0, %p48;
	add.s32 	%r230, %r226, %r229;
	mul.wide.u32 	%rd26, %r502, 2;
	add.s64 	%rd27, %rd2, %rd26;
	ld.global.u16 	%rs133, [%rd27];
	// begin inline asm
	{ .reg .pred __$temp3;
  setp.neu.f16  __$temp3, %rs133, %rs11;
  selp.u16 %rs132, 1, 0, __$temp3;}
	// end inline asm
	setp.ne.s16 	%p49, %rs132, 0;
	selp.u32 	%r231, 1, 0, %p49;
	add.s32 	%r232, %r230, %r231;
	add.s32 	%r233, %r502, 256;
	mul.wide.u32 	%rd28, %r233, 2;
	add.s64 	%rd29, %rd2, %rd28;
	ld.global.u16 	%rs136, [%rd29];
	// begin inline asm
	{ .reg .pred __$temp3;
  setp.neu.f16  __$temp3, %rs136, %rs11;
  selp.u16 %rs135, 1, 0, __$temp3;}
	// end inline asm
	setp.ne.s16 	%p50, %rs135, 0;
	selp.u32 	%r234, 1, 0, %p50;
	add.s32 	%r235, %r232, %r234;
	add.s32 	%r236, %r502, 512;
	mul.wide.u32 	%rd30, %r236, 2;
	add.s64 	%rd31, %rd2, %rd30;
	ld.global.u16 	%rs139, [%rd31];
	// begin inline asm
	{ .reg .pred __$temp3;
  setp.neu.f16  __$temp3, %rs139, %rs11;
  selp.u16 %rs138, 1, 0, __$temp3;}
	// end inline asm
	setp.ne.s16 	%p51, %rs138, 0;
	selp.u32 	%r237, 1, 0, %p51;
	add.s32 	%r238, %r235, %r237;
	add.s32 	%r239, %r502, 768;
	mul.wide.u32 	%rd32, %r239, 2;
	add.s64 	%rd33, %rd2, %rd32;
	ld.global.u16 	%rs142, [%rd33];
	// begin inline asm
	{ .reg .pred __$temp3;
  setp.neu.f16  __$temp3, %rs142, %rs11;
  selp.u16 %rs141, 1, 0, __$temp3;}
	// end inline asm
	setp.ne.s16 	%p52, %rs141, 0;
	selp.u32 	%r240, 1, 0, %p52;
	add.s32 	%r241, %r238, %r240;
	add.s32 	%r242, %r502, 1024;
	mul.wide.u32 	%rd34, %r242, 2;
	add.s64 	%rd35, %rd2, %rd34;
	ld.global.u16 	%rs145, [%rd35];
	// begin inline asm
	{ .reg .pred __$temp3;
  setp.neu.f16  __$temp3, %rs145, %rs11;
  selp.u16 %rs144, 1, 0, __$temp3;}
	// end inline asm
	setp.ne.s16 	%p53, %rs144, 0;
	selp.u32 	%r243, 1, 0, %p53;
	add.s32 	%r244, %r241, %r243;
	add.s32 	%r245, %r502, 1280;
	mul.wide.u32 	%rd36, %r245, 2;
	add.s64 	%rd37, %rd2, %rd36;
	ld.global.u16 	%rs148, [%rd37];
	// begin inline asm
	{ .reg .pred __$temp3;
  setp.neu.f16  __$temp3, %rs148, %rs11;
  selp.u16 %rs147, 1, 0, __$temp3;}
	// end inline asm
	setp.ne.s16 	%p54, %rs147, 0;
	selp.u32 	%r246, 1, 0, %p54;
	add.s32 	%r247, %r244, %r246;
	add.s32 	%r248, %r502, 1536;
	mul.wide.u32 	%rd38, %r248, 2;
	add.s64 	%rd39, %rd2, %rd38;
	ld.global.u16 	%rs151, [%rd39];
	// begin inline asm
	{ .reg .pred __$temp3;
  setp.neu.f16  __$temp3, %rs151, %rs11;
  selp.u16 %rs150, 1, 0, __$temp3;}
	// end inline asm
	setp.ne.s16 	%p55, %rs150, 0;
	selp.u32 	%r249, 1, 0, %p55;
	add.s32 	%r250, %r247, %r249;
	mul.wide.u32 	%rd40, %r227, 2;
	add.s64 	%rd41, %rd2, %rd40;
	ld.global.u16 	%rs154, [%rd41];
	// begin inline asm
	{ .reg .pred __$temp3;
  setp.neu.f16  __$temp3, %rs154, %rs11;
  selp.u16 %rs153, 1, 0, __$temp3;}
	// end inline asm
	setp.ne.s16 	%p56, %rs153, 0;
	selp.u32 	%r251, 1, 0, %p56;
	add.s32 	%r524, %r250, %r251;
	add.s32 	%r510, %r510, 4096;
	add.s32 	%r502, %r502, 4096;
	add.s32 	%r508, %r508, 16;
	setp.ne.s32 	%p57, %r508, 0;
	@%p57 bra 	$L__BB38_33;
	add.s32 	%r516, %r510, -2048;
$L__BB38_35:
	setp.eq.s32 	%p58, %r72, 0;
	@%p58 bra 	$L__BB38_44;
	and.b32  	%r87, %r71, 7;
	setp.lt.u32 	%p59, %r72, 8;
	@%p59 bra 	$L__BB38_38;
	add.s32 	%r253, %r516, %r506;
	mul.wide.u32 	%rd42, %r253, 2;
	add.s64 	%rd43, %rd2, %rd42;
	ld.global.u16 	%rs157, [%rd43];
	// begin inline asm
	{ .reg .pred __$temp3;
  setp.neu.f16  __$temp3, %rs157, %rs11;
  selp.u16 %rs156, 1, 0, __$temp3;}
	// end inline asm
	setp.ne.s16 	%p60, %rs156, 0;
	selp.u32 	%r254, 1, 0, %p60;
	add.s32 	%r255, %r524, %r254;
	add.s32 	%r256, %r253, 256;
	mul.wide.u32 	%rd44, %r256, 2;
	add.s64 	%rd45, %rd2, %rd44;
	ld.global.u16 	%rs160, [%rd45];
	// begin inline asm
	{ .reg .pred __$temp3;
  setp.neu.f16  __$temp3, %rs160, %rs11;
  selp.u16 %rs159, 1, 0, __$temp3;}
	// end inline asm
	setp.ne.s16 	%p61, %rs159, 0;
	selp.u32 	%r257, 1, 0, %p61;
	add.s32 	%r258, %r255, %r257;
	add.s32 	%r259, %r253, 512;
	mul.wide.u32 	%rd46, %r259, 2;
	add.s64 	%rd47, %rd2, %rd46;
	ld.global.u16 	%rs163, [%rd47];
	// begin inline asm
	{ .reg .pred __$temp3;
  setp.neu.f16  __$temp3, %rs163, %rs11;
  selp.u16 %rs162, 1, 0, __$temp3;}
	// end inline asm
	setp.ne.s16 	%p62, %rs162, 0;
	selp.u32 	%r260, 1, 0, %p62;
	add.s32 	%r261, %r258, %r260;
	add.s32 	%r262, %r253, 768;
	mul.wide.u32 	%rd48, %r262, 2;
	add.s64 	%rd49, %rd2, %rd48;
	ld.global.u16 	%rs166, [%rd49];
	// begin inline asm
	{ .reg .pred __$temp3;
  setp.neu.f16  __$temp3, %rs166, %rs11;
  selp.u16 %rs165, 1, 0, __$temp3;}
	// end inline asm
	setp.ne.s16 	%p63, %rs165, 0;
	selp.u32 	%r263, 1, 0, %p63;
	add.s32 	%r264, %r261, %r263;
	add.s32 	%r265, %r253, 1024;
	mul.wide.u32 	%rd50, %r265, 2;
	add.s64 	%rd51, %rd2, %rd50;
	ld.global.u16 	%rs169, [%rd51];
	// begin inline asm
	{ .reg .pred __$temp3;
  setp.neu.f16  __$temp3, %rs169, %rs11;
  selp.u16 %rs168, 1, 0, __$temp3;}
	// end inline asm
	setp.ne.s16 	%p64, %rs168, 0;
	selp.u32 	%r266, 1, 0, %p64;
	add.s32 	%r267, %r264, %r266;
	add.s32 	%r268, %r253, 1280;
	mul.wide.u32 	%rd52, %r268, 2;
	add.s64 	%rd53, %rd2, %rd52;
	ld.global.u16 	%rs172, [%rd53];
	// begin inline asm
	{ .reg .pred __$temp3;
  setp.neu.f16  __$temp3, %rs172, %rs11;
  selp.u16 %rs171, 1, 0, __$temp3;}
	// end inline asm
	setp.ne.s16 	%p65, %rs171, 0;
	selp.u32 	%r269, 1, 0, %p65;
	add.s32 	%r270, %r267, %r269;
	add.s32 	%r271, %r253, 1536;
	mul.wide.u32 	%rd54, %r271, 2;
	add.s64 	%rd55, %rd2, %rd54;
	ld.global.u16 	%rs175, [%rd55];
	// begin inline asm
	{ .reg .pred __$temp3;
  setp.neu.f16  __$temp3, %rs175, %rs11;
  selp.u16 %rs174, 1, 0, __$temp3;}
	// end inline asm
	setp.ne.s16 	%p66, %rs174, 0;
	selp.u32 	%r272, 1, 0, %p66;
	add.s32 	%r273, %r270, %r272;
	add.s32 	%r274, %r253, 1792;
	mul.wide.u32 	%rd56, %r274, 2;
	add.s64 	%rd57, %rd2, %rd56;
	ld.global.u16 	%rs178, [%rd57];
	// begin inline asm
	{ .reg .pred __$temp3;
  setp.neu.f16  __$temp3, %rs178, %rs11;
  selp.u16 %rs177, 1, 0, __$temp3;}
	// end inline asm
	setp.ne.s16 	%p67, %rs177, 0;
	selp.u32 	%r275, 1, 0, %p67;
	add.s32 	%r524, %r273, %r275;
	add.s32 	%r516, %r516, 2048;
$L__BB38_38:
	setp.eq.s32 	%p68, %r87, 0;
	@%p68 bra 	$L__BB38_44;
	setp.lt.u32 	%p69, %r87, 4;
	@%p69 bra 	$L__BB38_41;
	add.s32 	%r277, %r516, %r506;
	mul.wide.u32 	%rd58, %r277, 2;
	add.s64 	%rd59, %rd2, %rd58;
	ld.global.u16 	%rs181, [%rd59];
	// begin inline asm
	{ .reg .pred __$temp3;
  setp.neu.f16  __$temp3, %rs181, %rs11;
  selp.u16 %rs180, 1, 0, __$temp3;}
	// end inline asm
	setp.ne.s16 	%p70, %rs180, 0;
	selp.u32 	%r278, 1, 0, %p70;
	add.s32 	%r279, %r524, %r278;
	add.s32 	%r280, %r277, 256;
	mul.wide.u32 	%rd60, %r280, 2;
	add.s64 	%rd61, %rd2, %rd60;
	ld.global.u16 	%rs184, [%rd61];
	// begin inline asm
	{ .reg .pred __$temp3;
  setp.neu.f16  __$temp3, %rs184, %rs11;
  selp.u16 %rs183, 1, 0, __$temp3;}
	// end inline asm
	setp.ne.s16 	%p71, %rs183, 0;
	selp.u32 	%r281, 1, 0, %p71;
	add.s32 	%r282, %r279, %r281;
	add.s32 	%r283, %r277, 512;
	mul.wide.u32 	%rd62, %r283, 2;
	add.s64 	%rd63, %rd2, %rd62;
	ld.global.u16 	%rs187, [%rd63];
	// begin inline asm
	{ .reg .pred __$temp3;
  setp.neu.f16  __$temp3, %rs187, %rs11;
  selp.u16 %rs186, 1, 0, __$temp3;}
	// end inline asm
	setp.ne.s16 	%p72, %rs186, 0;
	selp.u32 	%r284, 1, 0, %p72;
	add.s32 	%r285, %r282, %r284;
	add.s32 	%r286, %r277, 768;
	mul.wide.u32 	%rd64, %r286, 2;
	add.s64 	%rd65, %rd2, %rd64;
	ld.global.u16 	%rs190, [%rd65];
	// begin inline asm
	{ .reg .pred __$temp3;
  setp.neu.f16  __$temp3, %rs190, %rs11;
  selp.u16 %rs189, 1, 0, __$temp3;}
	// end inline asm
	setp.ne.s16 	%p73, %rs189, 0;
	selp.u32 	%r287, 1, 0, %p73;
	add.s32 	%r524, %r285, %r287;
	add.s32 	%r516, %r516, 1024;
$L__BB38_41:
	and.b32  	%r288, %r71, 3;
	setp.eq.s32 	%p74, %r288, 0;
	@%p74 bra 	$L__BB38_44;
	add.s32 	%r522, %r516, %r504;
	cvt.u16.u32 	%rs192, %r503;
	shr.u16 	%rs193, %rs192, 8;
	add.s16 	%rs194, %rs193, 1;
	cvt.u32.u16 	%r289, %rs194;
	and.b32  	%r290, %r289, 3;
	neg.s32 	%r521, %r290;
$L__BB38_43:
	.pragma "nounroll";
	mul.wide.u32 	%rd66, %r522, 2;
	add.s64 	%rd67, %rd2, %rd66;
	ld.global.u16 	%rs196, [%rd67];
	// begin inline asm
	{ .reg .pred __$temp3;
  setp.neu.f16  __$temp3, %rs196, %rs11;
  selp.u16 %rs195, 1, 0, __$temp3;}
	// end inline asm
	setp.ne.s16 	%p75, %rs195, 0;
	selp.u32 	%r291, 1, 0, %p75;
	add.s32 	%r524, %r524, %r291;
	add.s32 	%r522, %r522, 256;
	add.s32 	%r521, %r521, 1;
	setp.ne.s32 	%p76, %r521, 0;
	@%p76 bra 	$L__BB38_43;
$L__BB38_44:
	// begin inline asm
	mov.u32 %r292, %laneid;
	// end inline asm
	mov.b32 	%r293, -1;
	redux.sync.add.u32 %r525, %r524, %r293;
	setp.ne.s32 	%p77, %r292, 0;
	@%p77 bra 	$L__BB38_46;
	shr.u32 	%r294, %r53, 3;
	and.b32  	%r295, %r294, 124;
	mov.u32 	%r296, _ZZN3cub18CUB_300001_SM_10006detail6reduce18DeviceReduceKernelINS2_10policy_hubIjjN4cuda3std3__44plusIvEEE10Policy1000EN6thrust24THRUST_300001_SM_1000_NS18transform_iteratorI9NonZeroOpI6__halfEPKSG_NSD_11use_defaultESK_EEjS9_jNS7_10__identityEEEvT0_PT3_T1_NS0_13GridEvenShareISQ_EET2_T4_E12temp_storage;
	add.s32 	%r297, %r296, %r295;
	st.shared.u32 	[%r297+8], %r525;
$L__BB38_46:
	bar.sync 	0;
	setp.ne.s32 	%p78, %r53, 0;
	@%p78 bra 	$L__BB38_48;
	ld.shared.u32 	%r298, [_ZZN3cub18CUB_300001_SM_10006detail6reduce18DeviceReduceKernelINS2_10policy_hubIjjN4cuda3std3__44plusIvEEE10Policy1000EN6thrust24THRUST_300001_SM_1000_NS18transform_iteratorI9NonZeroOpI6__halfEPKSG_NSD_11use_defaultESK_EEjS9_jNS7_10__identityEEEvT0_PT3_T1_NS0_13GridEvenShareISQ_EET2_T4_E12temp_storage+12];
	add.s32 	%r299, %r298, %r525;
	ld.shared.u32 	%r300, [_ZZN3cub18CUB_300001_SM_10006detail6reduce18DeviceReduceKernelINS2_10policy_hubIjjN4cuda3std3__44plusIvEEE10Policy1000EN6thrust24THRUST_300001_SM_1000_NS18transform_iteratorI9NonZeroOpI6__halfEPKSG_NSD_11use_defaultESK_EEjS9_jNS7_10__identityEEEvT0_PT3_T1_NS0_13GridEvenShareISQ_EET2_T4_E12temp_storage+16];
	add.s32 	%r301, %r299, %r300;
	ld.shared.u32 	%r302, [_ZZN3cub18CUB_300001_SM_10006detail6reduce18DeviceReduceKernelINS2_10policy_hubIjjN4cuda3std3__44plusIvEEE10Policy1000EN6thrust24THRUST_300001_SM_1000_NS18transform_iteratorI9NonZeroOpI6__halfEPKSG_NSD_11use_defaultESK_EEjS9_jNS7_10__identityEEEvT0_PT3_T1_NS0_13GridEvenShareISQ_EET2_T4_E12temp_storage+20];
	add.s32 	%r303, %r301, %r302;
	ld.shared.u32 	%r304, [_ZZN3cub18CUB_300001_SM_10006detail6reduce18DeviceReduceKernelINS2_10policy_hubIjjN4cuda3std3__44plusIvEEE10Policy1000EN6thrust24THRUST_300001_SM_1000_NS18transform_iteratorI9NonZeroOpI6__halfEPKSG_NSD_11use_defaultESK_EEjS9_jNS7_10__identityEEEvT0_PT3_T1_NS0_13GridEvenShareISQ_EET2_T4_E12temp_storage+24];
	add.s32 	%r305, %r303, %r304;
	ld.shared.u32 	%r306, [_ZZN3cub18CUB_300001_SM_10006detail6reduce18DeviceReduceKernelINS2_10policy_hubIjjN4cuda3std3__44plusIvEEE10Policy1000EN6thrust24THRUST_300001_SM_1000_NS18transform_iteratorI9NonZeroOpI6__halfEPKSG_NSD_11use_defaultESK_EEjS9_jNS7_10__identityEEEvT0_PT3_T1_NS0_13GridEvenShareISQ_EET2_T4_E12temp_storage+28];
	add.s32 	%r307, %r305, %r306;
	ld.shared.u32 	%r308, [_ZZN3cub18CUB_300001_SM_10006detail6reduce18DeviceReduceKernelINS2_10policy_hubIjjN4cuda3std3__44plusIvEEE10Policy1000EN6thrust24THRUST_300001_SM_1000_NS18transform_iteratorI9NonZeroOpI6__halfEPKSG_NSD_11use_defaultESK_EEjS9_jNS7_10__identityEEEvT0_PT3_T1_NS0_13GridEvenShareISQ_EET2_T4_E12temp_storage+32];
	add.s32 	%r309, %r307, %r308;
	ld.shared.u32 	%r310, [_ZZN3cub18CUB_300001_SM_10006detail6reduce18DeviceReduceKernelINS2_10policy_hubIjjN4cuda3std3__44plusIvEEE10Policy1000EN6thrust24THRUST_300001_SM_1000_NS18transform_iteratorI9NonZeroOpI6__halfEPKSG_NSD_11use_defaultESK_EEjS9_jNS7_10__identityEEEvT0_PT3_T1_NS0_13GridEvenShareISQ_EET2_T4_E12temp_storage+36];
	add.s32 	%r525, %r309, %r310;
$L__BB38_48:
	mov.u32 	%r482, %tid.x;
	setp.ne.s32 	%p132, %r482, 0;
	@%p132 bra 	$L__BB38_50;
	ld.param.u64 	%rd131, [_ZN3cub18CUB_300001_SM_10006detail6reduce18DeviceReduceKernelINS2_10policy_hubIjjN4cuda3std3__44plusIvEEE10Policy1000EN6thrust24THRUST_300001_SM_1000_NS18transform_iteratorI9NonZeroOpI6__halfEPKSG_NSD_11use_defaultESK_EEjS9_jNS7_10__identityEEEvT0_PT3_T1_NS0_13GridEvenShareISQ_EET2_T4__param_1];
	cvta.to.global.u64 	%rd128, %rd131;
	mul.wide.u32 	%rd129, %r3, 4;
	add.s64 	%rd130, %rd128, %rd129;
	st.global.u32 	[%rd130], %r525;
$L__BB38_50:
	ret;

}
	// .globl	_ZN3cub18CUB_300001_SM_10006detail6reduce28DeviceReduceSingleTileKernelINS2_10policy_hubIjjN4cuda3std3__44plusIvEEE10Policy1000EN6thrust24THRUST_300001_SM_1000_NS18transform_iteratorI9NonZeroOpIfEPKfNSD_11use_defaultESJ_EEPjjS9_jjNS7_10__identityEEEvT0_T1_T2_T3_T4_T6_
.visible .entry _ZN3cub18CUB_300001_SM_10006detail6reduce28DeviceReduceSingleTileKernelINS2_10policy_hubIjjN4cuda3std3__44plusIvEEE10Policy1000EN6thrust24THRUST_300001_SM_1000_NS18transform_iteratorI9NonZeroOpIfEPKfNSD_11use_defaultESJ_EEPjjS9_jjNS7_10__identityEEEvT0_T1_T2_T3_T4_T6_(
	.param .align 8 .b8 _ZN3cub18CUB_300001_SM_10006detail6reduce28DeviceReduceSingleTileKernelINS2_10policy_hubIjjN4cuda3std3__44plusIvEEE10Policy1000EN6thrust24THRUST_300001_SM_1000_NS18transform_iteratorI9NonZeroOpIfEPKfNSD_11use_defaultESJ_EEPjjS9_jjNS7_10__identityEEEvT0_T1_T2_T3_T4_T6__param_0[16],
	.param .u64 .ptr .align 1 _ZN3cub18CUB_300001_SM_10006detail6reduce28DeviceReduceSingleTileKernelINS2_10policy_hubIjjN4cuda3std3__44plusIvEEE10Policy1000EN6thrust24THRUST_300001_SM_1000_NS18transform_iteratorI9NonZeroOpIfEPKfNSD_11use_defaultESJ_EEPjjS9_jjNS7_10__identityEEEvT0_T1_T2_T3_T4_T6__param_1,
	.param .u32 _ZN3cub18CUB_300001_SM_10006detail6reduce28DeviceReduceSingleTileKernelINS2_10policy_hubIjjN4cuda3std3__44plusIvEEE10Policy1000EN6thrust24THRUST_300001_SM_1000_NS18transform_iteratorI9NonZeroOpIfEPKfNSD_11use_defaultESJ_EEPjjS9_jjNS7_10__identityEEEvT0_T1_T2_T3_T4_T6__param_2,
	.param .align 1 .b8 _ZN3cub18CUB_300001_SM_10006detail6reduce28DeviceReduceSingleTileKernelINS2_10policy_hubIjjN4cuda3std3__44plusIvEEE10Policy1000EN6thrust24THRUST_300001_SM_1000_NS18transform_iteratorI9NonZeroOpIfEPKfNSD_11use_defaultESJ_EEPjjS9_jjNS7_10__identityEEEvT0_T1_T2_T3_T4_T6__param_3[1],
	.param .u32 _ZN3cub18CUB_300001_SM_10006detail6reduce28DeviceReduceSingleTileKernelINS2_10policy_hubIjjN4cuda3std3__44plusIvEEE10Policy1000EN6thrust24THRUST_300001_SM_1000_NS18transform_iteratorI9NonZeroOpIfEPKfNSD_11use_defaultESJ_EEPjjS9_jjNS7_10__identityEEEvT0_T1_T2_T3_T4_T6__param_4,
	.param .align 1 .b8 _ZN3cub18CUB_300001_SM_10006detail6reduce28DeviceReduceSingleTileKernelINS2_10policy_hubIjjN4cuda3std3__44plusIvEEE10Policy1000EN6thrust24THRUST_300001_SM_1000_NS18transform_iteratorI9NonZeroOpIfEPKfNSD_11use_defaultESJ_EEPjjS9_jjNS7_10__identityEEEvT0_T1_T2_T3_T4_T6__param_5[1]
)
.maxntid 256
.minnctapersm 1
{
	.reg .pred 	%p<135>;
	.reg .b16 	%rs<9>;
	.reg .b32 	%r<459>;
	.reg .b32 	%f<92>;
	.reg .b64 	%rd<84>;
	// demoted variable
	.shared .align 4 .b8 _ZZN3cub18CUB_300001_SM_10006detail6reduce28DeviceReduceSingleTileKernelINS2_10policy_hubIjjN4cuda3std3__44plusIvEEE10Policy1000EN6thrust24THRUST_300001_SM_1000_NS18transform_iteratorI9NonZeroOpIfEPKfNSD_11use_defaultESJ_EEPjjS9_jjNS7_10__identityEEEvT0_T1_T2_T3_T4_T6_E12temp_storage[44];
	ld.param.u64 	%rd9, [_ZN3cub18CUB_300001_SM_10006detail6reduce28DeviceReduceSingleTileKernelINS2_10policy_hubIjjN4cuda3std3__44plusIvEEE10Policy1000EN6thrust24THRUST_300001_SM_1000_NS18transform_iteratorI9NonZeroOpIfEPKfNSD_11use_defaultESJ_EEPjjS9_jjNS7_10__identityEEEvT0_T1_T2_T3_T4_T6__param_0];
	ld.param.u64 	%rd10, [_ZN3cub18CUB_300001_SM_10006detail6reduce28DeviceReduceSingleTileKernelINS2_10policy_hubIjjN4cuda3std3__44plusIvEEE10Policy1000EN6thrust24THRUST_300001_SM_1000_NS18transform_iteratorI9NonZeroOpIfEPKfNSD_11use_defaultESJ_EEPjjS9_jjNS7_10__identityEEEvT0_T1_T2_T3_T4_T6__param_1];
	ld.param.u32 	%r90, [_ZN3cub18CUB_300001_SM_10006detail6reduce28DeviceReduceSingleTileKernelINS2_10policy_hubIjjN4cuda3std3__44plusIvEEE10Policy1000EN6thrust24THRUST_300001_SM_1000_NS18transform_iteratorI9NonZeroOpIfEPKfNSD_11use_defaultESJ_EEPjjS9_jjNS7_10__identityEEEvT0_T1_T2_T3_T4_T6__param_2];
	ld.param.u32 	%r91, [_ZN3cub18CUB_300001_SM_10006detail6reduce28DeviceReduceSingleTileKernelINS2_10policy_hubIjjN4cuda3std3__44plusIvEEE10Policy1000EN6thrust24THRUST_300001_SM_1000_NS18transform_iteratorI9NonZeroOpIfEPKfNSD_11use_defaultESJ_EEPjjS9_jjNS7_10__identityEEEvT0_T1_T2_T3_T4_T6__param_4];
	cvta.to.global.u64 	%rd1, %rd10;
	setp.ne.s32 	%p1, %r90, 0;
	@%p1 bra 	$L__BB39_3;
	mov.u32 	%r419, %tid.x;
	setp.ne.s32 	%p134, %r419, 0;
	@%p134 bra 	$L__BB39_52;
	st.global.u32 	[%rd1], %r91;
	bra.uni 	$L__BB39_52;
$L__BB39_3:
	cvta.to.global.u64 	%rd2, %rd9;
	setp.gt.u32 	%p2, %r90, 4095;
	@%p2 bra 	$L__BB39_28;
	mov.u32 	%r1, %tid.x;
	setp.ge.u32 	%p80, %r1, %r90;
	mov.b32 	%r436, 0;
	mov.u32 	%r426, %r1;
	@%p80 bra 	$L__BB39_6;
	mul.wide.u32 	%rd73, %r1, 4;
	add.s64 	%rd74, %rd2, %rd73;
	ld.global.f32 	%f62, [%rd74];
	setp.neu.f32 	%p81, %f62, 0f00000000;
	selp.u32 	%r436, 1, 0, %p81;
	add.s32 	%r426, %r1, 256;
$L__BB39_6:
	setp.ge.u32 	%p82, %r426, %r90;
	@%p82 bra 	$L__BB39_19;
	not.b32 	%r279, %r426;
	add.s32 	%r280, %r90, %r279;
	shr.u32 	%r281, %r280, 8;
	add.s32 	%r6, %r281, 1;
	and.b32  	%r7, %r6, 15;
	setp.lt.u32 	%p83, %r280, 3840;
	@%p83 bra 	$L__BB39_10;
	and.b32  	%r282, %r6, 33554416;
	neg.s32 	%r422, %r282;
	mul.wide.u32 	%rd75, %r426, 4;
	add.s64 	%rd76, %rd75, %rd2;
	add.s64 	%rd82, %rd76, 8192;
$L__BB39_9:
	.pragma "nounroll";
	ld.global.f32 	%f63, [%rd82+-8192];
	setp.neu.f32 	%p84, %f63, 0f00000000;
	selp.u32 	%r283, 1, 0, %p84;
	add.s32 	%r284, %r436, %r283;
	ld.global.f32 	%f64, [%rd82+-7168];
	setp.neu.f32 	%p85, %f64, 0f00000000;
	selp.u32 	%r285, 1, 0, %p85;
	add.s32 	%r286, %r284, %r285;
	ld.global.f32 	%f65, [%rd82+-6144];
	setp.neu.f32 	%p86, %f65, 0f00000000;
	selp.u32 	%r287, 1, 0, %p86;
	add.s32 	%r288, %r286, %r287;
	ld.global.f32 	%f66, [%rd82+-5120];
	setp.neu.f32 	%p87, %f66, 0f00000000;
	selp.u32 	%r289, 1, 0, %p87;
	add.s32 	%r290, %r288, %r289;
	ld.global.f32 	%f67, [%rd82+-4096];
	setp.neu.f32 	%p88, %f67, 0f00000000;
	selp.u32 	%r291, 1, 0, %p88;
	add.s32 	%r292, %r290, %r291;
	ld.global.f32 	%f68, [%rd82+-3072];
	setp.neu.f32 	%p89, %f68, 0f00000000;
	selp.u32 	%r293, 1, 0, %p89;
	add.s32 	%r294, %r292, %r293;
	ld.global.f32 	%f69, [%rd82+-2048];
	setp.neu.f32 	%p90, %f69, 0f00000000;
	selp.u32 	%r295, 1, 0, %p90;
	add.s32 	%r296, %r294, %r295;
	ld.global.f32 	%f70, [%rd82+-1024];
	setp.neu.f32 	%p91, %f70, 0f00000000;
	selp.u32 	%r297, 1, 0, %p91;
	add.s32 	%r298, %r296, %r297;
	ld.global.f32 	%f71, [%rd82];
	setp.neu.f32 	%p92, %f71, 0f00000000;
	selp.u32 	%r299, 1, 0, %p92;
	add.s32 	%r300, %r298, %r299;
	ld.global.f32 	%f72, [%rd82+1024];
	setp.neu.f32 	%p93, %f72, 0f00000000;
	selp.u32 	%r301, 1, 0, %p93;
	add.s32 	%r302, %r300, %r301;
	ld.global.f32 	%f73, [%rd82+2048];
	setp.neu.f32 	%p94, %f73, 0f00000000;
	selp.u32 	%r303, 1, 0, %p94;
	add.s32 	%r304, %r302, %r303;
	ld.global.f32 	%f74, [%rd82+3072];
	setp.neu.f32 	%p95, %f74, 0f00000000;
	selp.u32 	%r305, 1, 0, %p95;
	add.s32 	%r306, %r304, %r305;
	ld.global.f32 	%f75, [%rd82+4096];
	setp.neu.f32 	%p96, %f75, 0f00000000;
	selp.u32 	%r307, 1, 0, %p96;
	add.s32 	%r308, %r306, %r307;
	ld.global.f32 	%f76, [%rd82+5120];
	setp.neu.f32 	%p97, %f76, 0f00000000;
	selp.u32 	%r309, 1, 0, %p97;
	add.s32 	%r310, %r308, %r309;
	ld.global.f32 	%f77, [%rd82+6144];
	setp.neu.f32 	%p98, %f77, 0f00000000;
	selp.u32 	%r311, 1, 0, %p98;
	add.s32 	%r312, %r310, %r311;
	ld.global.f32 	%f78, [%rd82+7168];
	setp.neu.f32 	%p99, %f78, 0f00000000;
	selp.u32 	%r313, 1, 0, %p99;
	add.s32 	%r436, %r312, %r313;
	add.s32 	%r426, %r426, 4096;
	add.s32 	%r422, %r422, 16;
	add.s64 	%rd82, %rd82, 16384;
	setp.ne.s32 	%p100, %r422, 0;
	@%p100 bra 	$L__BB39_9;
$L__BB39_10:
	setp.eq.s32 	%p101, %r7, 0;
	@%p101 bra 	$L__BB39_19;
	and.b32  	%r18, %r6, 7;
	setp.lt.u32 	%p102, %r7, 8;
	@%p102 bra 	$L__BB39_13;
	mul.wide.u32 	%rd77, %r426, 4;
	add.s64 	%rd78, %rd2, %rd77;
	ld.global.f32 	%f79, [%rd78];
	setp.neu.f32 	%p103, %f79, 0f00000000;
	selp.u32 	%r315, 1, 0, %p103;
	add.s32 	%r316, %r436, %r315;
	ld.global.f32 	%f80, [%rd78+1024];
	setp.neu.f32 	%p104, %f80, 0f00000000;
	selp.u32 	%r317, 1, 0, %p104;
	add.s32 	%r318, %r316, %r317;
	ld.global.f32 	%f81, [%rd78+2048];
	setp.neu.f32 	%p105, %f81, 0f00000000;
	selp.u32 	%r319, 1, 0, %p105;
	add.s32 	%r320, %r318, %r319;
	ld.global.f32 	%f82, [%rd78+3072];
	setp.neu.f32 	%p106, %f82, 0f00000000;
	selp.u32 	%r321, 1, 0, %p106;
	add.s32 	%r322, %r320, %r321;
	ld.global.f32 	%f83, [%rd78+4096];
	setp.neu.f32 	%p107, %f83, 0f00000000;
	selp.u32 	%r323, 1, 0, %p107;
	add.s32 	%r324, %r322, %r323;
	ld.global.f32 	%f84, [%rd78+5120];
	setp.neu.f32 	%p108, %f84, 0f00000000;
	selp.u32 	%r325, 1, 0, %p108;
	add.s32 	%r326, %r324, %r325;
	ld.global.f32 	%f85, [%rd78+6144];
	setp.neu.f32 	%p109, %f85, 0f00000000;
	selp.u32 	%r327, 1, 0, %p109;
	add.s32 	%r328, %r326, %r327;
	ld.global.f32 	%f86, [%rd78+7168];
	setp.neu.f32 	%p110, %f86, 0f00000000;
	selp.u32 	%r329, 1, 0, %p110;
	add.s32 	%r436, %r328, %r329;
	add.s32 	%r426, %r426, 2048;
$L__BB39_13:
	setp.eq.s32 	%p111, %r18, 0;
	@%p111 bra 	$L__BB39_19;
	and.b32  	%r24, %r6, 3;
	setp.lt.u32 	%p112, %r18, 4;
	@%p112 bra 	$L__BB39_16;
	mul.wide.u32 	%rd79, %r426, 4;
	add.s64 	%rd80, %rd2, %rd79;
	ld.global.f32 	%f87, [%rd80];
	setp.neu.f32 	%p113, %f87, 0f00000000;
	selp.u32 	%r331, 1, 0, %p113;
	add.s32 	%r332, %r436, %r331;
	ld.global.f32 	%f88, [%rd80+1024];
	setp.neu.f32 	%p114, %f88, 0f00000000;
	selp.u32 	%r333, 1, 0, %p114;
	add.s32 	%r334, %r332, %r333;
	ld.global.f32 	%f89, [%rd80+2048];
	setp.neu.f32 	%p115, %f89, 0f00000000;
	selp.u32 	%r335, 1, 0, %p115;
	add.s32 	%r336, %r334, %r335;
	ld.global.f32 	%f90, [%rd80+3072];
	setp.neu.f32 	%p116, %f90, 0f00000000;
	selp.u32 	%r337, 1, 0, %p116;
	add.s32 	%r436, %r336, %r337;
	add.s32 	%r426, %r426, 1024;
$L__BB39_16:
	setp.eq.s32 	%p117, %r24, 0;
	@%p117 bra 	$L__BB39_19;
	mul.wide.u32 	%rd81, %r426, 4;
	add.s64 	%rd83, %rd2, %rd81;
	neg.s32 	%r434, %r24;
$L__BB39_18:
	.pragma "nounroll";
	ld.global.f32 	%f91, [%rd83];
	setp.neu.f32 	%p118, %f91, 0f00000000;
	selp.u32 	%r338, 1, 0, %p118;
	add.s32 	%r436, %r436, %r338;
	add.s64 	%rd83, %rd83, 1024;
	add.s32 	%r434, %r434, 1;
	setp.ne.s32 	%p119, %r434, 0;
	@%p119 bra 	$L__BB39_18;
$L__BB39_19:
	setp.lt.u32 	%p120, %r90, 256;
	@%p120 bra 	$L__BB39_24;
	// begin inline asm
	mov.u32 %r398, %laneid;
	// end inline asm
	mov.b32 	%r399, -1;
	redux.sync.add.u32 %r458, %r436, %r399;
	setp.ne.s32 	%p131, %r398, 0;
	@%p131 bra 	$L__BB39_22;
	shr.u32 	%r400, %r1, 3;
	and.b32  	%r401, %r400, 124;
	mov.u32 	%r402, _ZZN3cub18CUB_300001_SM_10006detail6reduce28DeviceReduceSingleTileKernelINS2_10policy_hubIjjN4cuda3std3__44plusIvEEE10Policy1000EN6thrust24THRUST_300001_SM_1000_NS18transform_iteratorI9NonZeroOpIfEPKfNSD_11use_defaultESJ_EEPjjS9_jjNS7_10__identityEEEvT0_T1_T2_T3_T4_T6_E12temp_storage;
	add.s32 	%r403, %r402, %r401;
	st.shared.u32 	[%r403+8], %r458;
$L__BB39_22:
	bar.sync 	0;
	setp.ne.s32 	%p132, %r1, 0;
	@%p132 bra 	$L__BB39_50;
	ld.shared.u32 	%r404, [_ZZN3cub18CUB_300001_SM_10006detail6reduce28DeviceReduceSingleTileKernelINS2_10policy_hubIjjN4cuda3std3__44plusIvEEE10Policy1000EN6thrust24THRUST_300001_SM_1000_NS18transform_iteratorI9NonZeroOpIfEPKfNSD_11use_defaultESJ_EEPjjS9_jjNS7_10__identityEEEvT0_T1_T2_T3_T4_T6_E12temp_storage+12];
	add.s32 	%r405, %r404, %r458;
	ld.shared.u32 	%r406, [_ZZN3cub18CUB_300001_SM_10006detail6reduce28DeviceReduceSingleTileKernelINS2_10policy_hubIjjN4cuda3std3__44plusIvEEE10Policy1000EN6thrust24THRUST_300001_SM_1000_NS18transform_iteratorI9NonZeroOpIfEPKfNSD_11use_defaultESJ_EEPjjS9_jjNS7_10__identityEEEvT0_T1_T2_T3_T4_T6_E12temp_storage+16];
	add.s32 	%r407, %r405, %r406;
	ld.shared.u32 	%r408, [_ZZN3cub18CUB_300001_SM_10006detail6reduce28DeviceReduceSingleTileKernelINS2_10policy_hubIjjN4cuda3std3__44plusIvEEE10Policy1000EN6thrust24THRUST_300001_SM_1000_NS18transform_iteratorI9NonZeroOpIfEPKfNSD_11use_defaultESJ_EEPjjS9_jjNS7_10__identityEEEvT0_T1_T2_T3_T4_T6_E12temp_storage+20];
	add.s32 	%r409, %r407, %r408;
	ld.shared.u32 	%r410, [_ZZN3cub18CUB_300001_SM_10006detail6reduce28DeviceReduceSingleTileKernelINS2_10policy_hubIjjN4cuda3std3__44plusIvEEE10Policy1000EN6thrust24THRUST_300001_SM_1000_NS18transform_iteratorI9NonZeroOpIfEPKfNSD_11use_defaultESJ_EEPjjS9_jjNS7_10__identityEEEvT0_T1_T2_T3_T4_T6_E12temp_storage+24];
	add.s32 	%r411, %r409, %r410;
	ld.shared.u32 	%r412, [_ZZN3cub18CUB_300001_SM_10006detail6reduce28DeviceReduceSingleTileKernelINS2_10policy_hubIjjN4cuda3std3__44plusIvEEE10Policy1000EN6thrust24THRUST_300001_SM_1000_NS18transform_iteratorI9NonZeroOpIfEPKfNSD_11use_defaultESJ_EEPjjS9_jjNS7_10__identityEEEvT0_T1_T2_T3_T4_T6_E12temp_storage+28];
	add.s32 	%r413, %r411, %r412;
	ld.shared.u32 	%r414, [_ZZN3cub18CUB_300001_SM_10006detail6reduce28DeviceReduceSingleTileKernelINS2_10policy_hubIjjN4cuda3std3__44plusIvEEE10Policy1000EN6thrust24THRUST_300001_SM_1000_NS18transform_iteratorI9NonZeroOpIfEPKfNSD_11use_defaultESJ_EEPjjS9_jjNS7_10__identityEEEvT0_T1_T2_T3_T4_T6_E12temp_storage+32];
	add.s32 	%r415, %r413, %r414;
	ld.shared.u32 	%r416, [_ZZN3cub18CUB_300001_SM_10006detail6reduce28DeviceReduceSingleTileKernelINS2_10policy_hubIjjN4cuda3std3__44plusIvEEE10Policy1000EN6thrust24THRUST_300001_SM_1000_NS18transform_iteratorI9NonZeroOpIfEPKfNSD_11use_defaultESJ_EEPjjS9_jjNS7_10__identityEEEvT0_T1_T2_T3_T4_T6_E12temp_storage+36];
	add.s32 	%r458, %r415, %r416;
	bra.uni 	$L__BB39_50;
$L__BB39_24:
	// begin inline asm
	mov.u32 %r339, %laneid;
	// end inline asm
	and.b32  	%r370, %r1, 992;
	add.s32 	%r371, %r370, 32;
	setp.gt.u32 	%p121, %r371, %r90;
	not.b32 	%r372, %r370;
	add.s32 	%r373, %r90, %r372;
	selp.b32 	%r367, %r373, 31, %p121;
	mov.b32 	%r342, 1;
	mov.b32 	%r369, -1;
	// begin inline asm
	{  .reg .u32 r0;  .reg .pred p;  shfl.sync.down.b32 r0|p, %r436, %r342, %r367, %r369;  @p add.u32 r0, r0, %r436;  mov.u32 %r340, r0;}
	// end inline asm
	mov.b32 	%r348, 2;
	// begin inline asm
	{  .reg .u32 r0;  .reg .pred p;  shfl.sync.down.b32 r0|p, %r340, %r348, %r367, %r369;  @p add.u32 r0, r0, %r340;  mov.u32 %r346, r0;}
	// end inline asm
	mov.b32 	%r354, 4;
	// begin inline asm
	{  .reg .u32 r0;  .reg .pred p;  shfl.sync.down.b32 r0|p, %r346, %r354, %r367, %r369;  @p add.u32 r0, r0, %r346;  mov.u32 %r352, r0;}
	// end inline asm
	mov.b32 	%r360, 8;
	// begin inline asm
	{  .reg .u32 r0;  .reg .pred p;  shfl.sync.down.b32 r0|p, %r352, %r360, %r367, %r369;  @p add.u32 r0, r0, %r352;  mov.u32 %r358, r0;}
	// end inline asm
	mov.b32 	%r366, 16;
	// begin inline asm
	{  .reg .u32 r0;  .reg .pred p;  shfl.sync.down.b32 r0|p, %r358, %r366, %r367, %r369;  @p add.u32 r0, r0, %r358;  mov.u32 %r458, r0;}
	// end inline asm
	setp.ne.s32 	%p122, %r339, 0;
	@%p122 bra 	$L__BB39_26;
	shr.u32 	%r374, %r1, 3;
	and.b32  	%r375, %r374, 124;
	mov.u32 	%r376, _ZZN3cub18CUB_300001_SM_10006detail6reduce28DeviceReduceSingleTileKernelINS2_10policy_hubIjjN4cuda3std3__44plusIvEEE10Policy1000EN6thrust24THRUST_300001_SM_1000_NS18transform_iteratorI9NonZeroOpIfEPKfNSD_11use_defaultESJ_EEPjjS9_jjNS7_10__identityEEEvT0_T1_T2_T3_T4_T6_E12temp_storage;
	add.s32 	%r377, %r376, %r375;
	st.shared.u32 	[%r377+8], %r458;
$L__BB39_26:
	bar.sync 	0;
	setp.ne.s32 	%p123, %r1, 0;
	@%p123 bra 	$L__BB39_50;
	setp.gt.u32 	%p124, %r90, 32;
	ld.shared.u32 	%r378, [_ZZN3cub18CUB_300001_SM_10006detail6reduce28DeviceReduceSingleTileKernelINS2_10policy_hubIjjN4cuda3std3__44plusIvEEE10Policy1000EN6thrust24THRUST_300001_SM_1000_NS18transform_iteratorI9NonZeroOpIfEPKfNSD_11use_defaultESJ_EEPjjS9_jjNS7_10__identityEEEvT0_T1_T2_T3_T4_T6_E12temp_storage+12];
	selp.b32 	%r379, %r378, 0, %p124;
	add.s32 	%r380, %r379, %r458;
	setp.gt.u32 	%p125, %r90, 64;
	ld.shared.u32 	%r381, [_ZZN3cub18CUB_300001_SM_10006detail6reduce28DeviceReduceSingleTileKernelINS2_10policy_hubIjjN4cuda3std3__44plusIvEEE10Policy1000EN6thrust24THRUST_300001_SM_1000_NS18transform_iteratorI9NonZeroOpIfEPKfNSD_11use_defaultESJ_EEPjjS9_jjNS7_10__identityEEEvT0_T1_T2_T3_T4_T6_E12temp_storage+16];
	selp.b32 	%r382, %r381, 0, %p125;
	add.s32 	%r383, %r380, %r382;
	setp.gt.u32 	%p126, %r90, 96;
	ld.shared.u32 	%r384, [_ZZN3cub18CUB_300001_SM_10006detail6reduce28DeviceReduceSingleTileKernelINS2_10policy_hubIjjN4cuda3std3__44plusIvEEE10Policy1000EN6thrust24THRUST_300001_SM_1000_NS18transform_iteratorI9NonZeroOpIfEPKfNSD_11use_defaultESJ_EEPjjS9_jjNS7_10__identityEEEvT0_T1_T2_T3_T4_T6_E12temp_storage+20];
	selp.b32 	%r385, %r384, 0, %p126;
	add.s32 	%r386, %r383, %r385;
	setp.gt.u32 	%p127, %r90, 128;
	ld.shared.u32 	%r387, [_ZZN3cub18CUB_300001_SM_10006detail6reduce28DeviceReduceSingleTileKernelINS2_10policy_hubIjjN4cuda3std3__44plusIvEEE10Policy1000EN6thrust24THRUST_300001_SM_1000_NS18transform_iteratorI9NonZeroOpIfEPKfNSD_11use_defaultESJ_EEPjjS9_jjNS7_10__identityEEEvT0_T1_T2_T3_T4_T6_E12temp_storage+24];
	selp.b32 	%r388, %r387, 0, %p127;
	add.s32 	%r389, %r386, %r388;
	setp.gt.u32 	%p128, %r90, 160;
	ld.shared.u32 	%r390, [_ZZN3cub18CUB_300001_SM_10006detail6reduce28DeviceReduceSingleTileKernelINS2_10policy_hubIjjN4cuda3std3__44plusIvEEE10Policy1000EN6thrust24THRUST_300001_SM_1000_NS18transform_iteratorI9NonZeroOpIfEPKfNSD_11use_defaultESJ_EEPjjS9_jjNS7_10__identityEEEvT0_T1_T2_T3_T4_T6_E12temp_storage+28];
	selp.b32 	%r391, %r390, 0, %p128;
	add.s32 	%r392, %r389, %r391;
	setp.gt.u32 	%p129, %r90, 192;
	ld.shared.u32 	%r393, [_ZZN3cub18CUB_300001_SM_10006detail6reduce28DeviceReduceSingleTileKernelINS2_10policy_hubIjjN4cuda3std3__44plusIvEEE10Policy1000EN6thrust24THRUST_300001_SM_1000_NS18transform_iteratorI9NonZeroOpIfEPKfNSD_11use_defaultESJ_EEPjjS9_jjNS7_10__identityEEEvT0_T1_T2_T3_T4_T6_E12temp_storage+32];
	selp.b32 	%r394, %r393, 0, %p129;
	add.s32 	%r395, %r392, %r394;
	setp.gt.u32 	%p130, %r90, 224;
	ld.shared.u32 	%r396, [_ZZN3cub18CUB_300001_SM_10006detail6reduce28DeviceReduceSingleTileKernelINS2_10policy_hubIjjN4cuda3std3__44plusIvEEE10Policy1000EN6thrust24THRUST_300001_SM_1000_NS18transform_iteratorI9NonZeroOpIfEPKfNSD_11use_defaultESJ_EEPjjS9_jjNS7_10__identityEEEvT0_T1_T2_T3_T4_T6_E12temp_storage+36];
	selp.b32 	%r397, %r396, 0, %p130;
	add.s32 	%r458, %r395, %r397;
	bra.uni 	$L__BB39_50;
$L__BB39_28:
	mov.u32 	%r40, %tid.x;
	mul.wide.u32 	%rd11, %r40, 4;
	add.s64 	%rd12, %rd2, %rd11;
	ld.global.f32 	%f1, [%rd12];
	setp.neu.f32 	%p3, %f1, 0f00000000;
	selp.u32 	%r103, 1, 0, %p3;
	ld.global.f32 	%f2, [%rd12+1024];
	setp.neu.f32 	%p4, %f2, 0f00000000;
	selp.u32 	%r104, 1, 0, %p4;
	ld.global.f32 	%f3, [%rd12+2048];
	setp.neu.f32 	%p5, %f3, 0f00000000;
	selp.u32 	%r105, 1, 0, %p5;
	ld.global.f32 	%f4, [%rd12+3072];
	setp.neu.f32 	%p6, %f4, 0f00000000;
	selp.u32 	%r106, 1, 0, %p6;
	ld.global.f32 	%f5, [%rd12+4096];
	setp.neu.f32 	%p7, %f5, 0f00000000;
	selp.u32 	%r107, 1, 0, %p7;
	ld.global.f32 	%f6, [%rd12+5120];
	setp.neu.f32 	%p8, %f6, 0f00000000;
	selp.u32 	%r108, 1, 0, %p8;
	ld.global.f32 	%f7, [%rd12+6144];
	setp.neu.f32 	%p9, %f7, 0f00000000;
	selp.u32 	%r109, 1, 0, %p9;
	ld.global.f32 	%f8, [%rd12+7168];
	setp.neu.f32 	%p10, %f8, 0f00000000;
	selp.u32 	%r110, 1, 0, %p10;
	ld.global.f32 	%f9, [%rd12+8192];
	setp.neu.f32 	%p11, %f9, 0f00000000;
	selp.u32 	%r111, 1, 0, %p11;
	ld.global.f32 	%f10, [%rd12+9216];
	setp.neu.f32 	%p12, %f10, 0f00000000;
	selp.u32 	%r112, 1, 0, %p12;
	ld.global.f32 	%f11, [%rd12+10240];
	setp.neu.f32 	%p13, %f11, 0f00000000;
	selp.u32 	%r113, 1, 0, %p13;
	ld.global.f32 	%f12, [%rd12+11264];
	setp.neu.f32 	%p14, %f12, 0f00000000;
	selp.u32 	%r114, 1, 0, %p14;
	ld.global.f32 	%f13, [%rd12+12288];
	setp.neu.f32 	%p15, %f13, 0f00000000;
	selp.u32 	%r115, 1, 0, %p15;
	ld.global.f32 	%f14, [%rd12+13312];
	setp.neu.f32 	%p16, %f14, 0f00000000;
	selp.u32 	%r116, 1, 0, %p16;
	ld.global.f32 	%f15, [%rd12+14336];
	setp.neu.f32 	%p17, %f15, 0f00000000;
	selp.u32 	%r117, 1, 0, %p17;
	ld.global.f32 	%f16, [%rd12+15360];
	setp.neu.f32 	%p18, %f16, 0f00000000;
	selp.u32 	%r118, 1, 0, %p18;
	add.s32 	%r119, %r104, %r103;
	add.s32 	%r120, %r119, %r105;
	add.s32 	%r121, %r120, %r106;
	add.s32 	%r122, %r121, %r107;
	add.s32 	%r123, %r122, %r108;
	add.s32 	%r124, %r123, %r109;
	add.s32 	%r125, %r124, %r110;
	add.s32 	%r126, %r125, %r111;
	add.s32 	%r127, %r126, %r112;
	add.s32 	%r128, %r127, %r113;
	add.s32 	%r129, %r128, %r114;
	add.s32 	%r130, %r129, %r115;
	add.s32 	%r131, %r130, %r116;
	add.s32 	%r132, %r131, %r117;
	add.s32 	%r457, %r132, %r118;
	add.s32 	%r42, %r90, -4096;
	setp.lt.u32 	%p19, %r42, 4096;
	mov.b32 	%r439, 4096;
	@%p19 bra 	$L__BB39_32;
	mov.b32 	%r439, 4096;
$L__BB39_30:
	add.s32 	%r134, %r40, %r439;
	mul.wide.u32 	%rd13, %r134, 4;
	add.s64 	%rd14, %rd2, %rd13;
	ld.global.f32 	%f17, [%rd14];
	setp.neu.f32 	%p20, %f17, 0f00000000;
	selp.u32 	%r135, 1, 0, %p20;
	ld.global.f32 	%f18, [%rd14+1024];
	setp.neu.f32 	%p21, %f18, 0f00000000;
	selp.u32 	%r136, 1, 0, %p21;
	ld.global.f32 	%f19, [%rd14+2048];
	setp.neu.f32 	%p22, %f19, 0f00000000;
	selp.u32 	%r137, 1, 0, %p22;
	ld.global.f32 	%f20, [%rd14+3072];
	setp.neu.f32 	%p23, %f20, 0f00000000;
	selp.u32 	%r138, 1, 0, %p23;
	ld.global.f32 	%f21, [%rd14+4096];
	setp.neu.f32 	%p24, %f21, 0f00000000;
	selp.u32 	%r139, 1, 0, %p24;
	ld.global.f32 	%f22, [%rd14+5120];
	setp.neu.f32 	%p25, %f22, 0f00000000;
	selp.u32 	%r140, 1, 0, %p25;
	ld.global.f32 	%f23, [%rd14+6144];
	setp.neu.f32 	%p26, %f23, 0f00000000;
	selp.u32 	%r141, 1, 0, %p26;
	ld.global.f32 	%f24, [%rd14+7168];
	setp.neu.f32 	%p27, %f24, 0f00000000;
	selp.u32 	%r142, 1, 0, %p27;
	ld.global.f32 	%f25, [%rd14+8192];
	setp.neu.f32 	%p28, %f25, 0f00000000;
	selp.u32 	%r143, 1, 0, %p28;
	ld.global.f32 	%f26, [%rd14+9216];
	setp.neu.f32 	%p29, %f26, 0f00000000;
	selp.u32 	%r144, 1, 0, %p29;
	ld.global.f32 	%f27, [%rd14+10240];
	setp.neu.f32 	%p30, %f27, 0f00000000;
	selp.u32 	%r145, 1, 0, %p30;
	ld.global.f32 	%f28, [%rd14+11264];
	setp.neu.f32 	%p31, %f28, 0f00000000;
	selp.u32 	%r146, 1, 0, %p31;
	ld.global.f32 	%f29, [%rd14+12288];
	setp.neu.f32 	%p32, %f29, 0f00000000;
	selp.u32 	%r147, 1, 0, %p32;
	ld.global.f32 	%f30, [%rd14+13312];
	setp.neu.f32 	%p33, %f30, 0f00000000;
	selp.u32 	%r148, 1, 0, %p33;
	ld.global.f32 	%f31, [%rd14+14336];
	setp.neu.f32 	%p34, %f31, 0f00000000;
	selp.u32 	%r149, 1, 0, %p34;
	ld.global.f32 	%f32, [%rd14+15360];
	setp.neu.f32 	%p35, %f32, 0f00000000;
	selp.u32 	%r150, 1, 0, %p35;
	add.s32 	%r151, %r457, %r135;
	add.s32 	%r152, %r151, %r136;
	add.s32 	%r153, %r152, %r137;
	add.s32 	%r154, %r153, %r138;
	add.s32 	%r155, %r154, %r139;
	add.s32 	%r156, %r155, %r140;
	add.s32 	%r157, %r156, %r141;
	add.s32 	%r158, %r157, %r142;
	add.s32 	%r159, %r158, %r143;
	add.s32 	%r160, %r159, %r144;
	add.s32 	%r161, %r160, %r145;
	add.s32 	%r162, %r161, %r146;
	add.s32 	%r163, %r162, %r147;
	add.s32 	%r164, %r163, %r148;
	add.s32 	%r165, %r164, %r149;
	add.s32 	%r457, %r165, %r150;
	sub.s32 	%r166, %r90, %r439;
	setp.lt.u32 	%p36, %r166, 4096;
	@%p36 bra 	$L__BB39_46;
	add.s32 	%r439, %r439, 4096;
	setp.le.u32 	%p37, %r439, %r42;
	@%p37 bra 	$L__BB39_30;
$L__BB39_32:
	setp.le.u32 	%p38, %r90, %r439;
	sub.s32 	%r167, %r90, %r439;
	setp.ge.s32 	%p39, %r40, %r167;
	or.pred  	%p40, %p38, %p39;
	@%p40 bra 	$L__BB39_46;
	not.b32 	%r170, %r40;
	add.s32 	%r171, %r90, %r170;
	sub.s32 	%r172, %r171, %r439;
	shr.u32 	%r173, %r172, 8;
	add.s32 	%r49, %r173, 1;
	and.b32  	%r50, %r49, 15;
	setp.lt.u32 	%p41, %r172, 3840;
	mov.u32 	%r449, %r40;
	@%p41 bra 	$L__BB39_37;
	or.b32  	%r443, %r40, 2048;
	add.s32 	%r442, %r40, %r439;
	and.b32  	%r174, %r49, 33554416;
	neg.s32 	%r441, %r174;
$L__BB39_35:
	.pragma "nounroll";
	mul.wide.u32 	%rd15, %r442, 4;
	add.s64 	%rd16, %rd2, %rd15;
	ld.global.f32 	%f33, [%rd16];
	setp.neu.f32 	%p42, %f33, 0f00000000;
	selp.u32 	%r175, 1, 0, %p42;
	add.s32 	%r176, %r457, %r175;
	add.s32 	%r177, %r442, 256;
	mul.wide.u32 	%rd17, %r177, 4;
	add.s64 	%rd18, %rd2, %rd17;
	ld.global.f32 	%f34, [%rd18];
	setp.neu.f32 	%p43, %f34, 0f00000000;
	selp.u32 	%r178, 1, 0, %p43;
	add.s32 	%r179, %r176, %r178;
	add.s32 	%r180, %r442, 512;
	mul.wide.u32 	%rd19, %r180, 4;
	add.s64 	%rd20, %rd2, %rd19;
	ld.global.f32 	%f35, [%rd20];
	setp.neu.f32 	%p44, %f35, 0f00000000;
	selp.u32 	%r181, 1, 0, %p44;
	add.s32 	%r182, %r179, %r181;
	add.s32 	%r183, %r442, 768;
	mul.wide.u32 	%rd21, %r183, 4;
	add.s64 	%rd22, %rd2, %rd21;
	ld.global.f32 	%f36, [%rd22];
	setp.neu.f32 	%p45, %f36, 0f00000000;
	selp.u32 	%r184, 1, 0, %p45;
	add.s32 	%r185, %r182, %r184;
	add.s32 	%r186, %r442, 1024;
	mul.wide.u32 	%rd23, %r186, 4;
	add.s64 	%rd24, %rd2, %rd23;
	ld.global.f32 	%f37, [%rd24];
	setp.neu.f32 	%p46, %f37, 0f00000000;
	selp.u32 	%r187, 1, 0, %p46;
	add.s32 	%r188, %r185, %r187;
	add.s32 	%r189, %r442, 1280;
	mul.wide.u32 	%rd25, %r189, 4;
	add.s64 	%rd26, %rd2, %rd25;
	ld.global.f32 	%f38, [%rd26];
	setp.neu.f32 	%p47, %f38, 0f00000000;
	selp.u32 	%r190, 1, 0, %p47;
	add.s32 	%r191, %r188, %r190;
	add.s32 	%r192, %r442, 1536;
	mul.wide.u32 	%rd27, %r192, 4;
	add.s64 	%rd28, %rd2, %rd27;
	ld.global.f32 	%f39, [%rd28];
	setp.neu.f32 	%p48, %f39, 0f00000000;
	selp.u32 	%r193, 1, 0, %p48;
	add.s32 	%r194, %r191, %r193;
	add.s32 	%r195, %r442, 1792;
	mul.wide.u32 	%rd29, %r195, 4;
	add.s64 	%rd30, %rd2, %rd29;
	ld.global.f32 	%f40, [%rd30];
	setp.neu.f32 	%p49, %f40, 0f00000000;
	selp.u32 	%r196, 1, 0, %p49;
	add.s32 	%r197, %r194, %r196;
	add.s32 	%r198, %r442, 2048;
	mul.wide.u32 	%rd31, %r198, 4;
	add.s64 	%rd32, %rd2, %rd31;
	ld.global.f32 	%f41, [%rd32];
	setp.neu.f32 	%p50, %f41, 0f00000000;
	selp.u32 	%r199, 1, 0, %p50;
	add.s32 	%r200, %r197, %r199;
	add.s32 	%r201, %r442, 2304;
	mul.wide.u32 	%rd33, %r201, 4;
	add.s64 	%rd34, %rd2, %rd33;
	ld.global.f32 	%f42, [%rd34];
	setp.neu.f32 	%p51, %f42, 0f00000000;
	selp.u32 	%r202, 1, 0, %p51;
	add.s32 	%r203, %r200, %r202;
	add.s32 	%r204, %r442, 2560;
	mul.wide.u32 	%rd35, %r204, 4;
	add.s64 	%rd36, %rd2, %rd35;
	ld.global.f32 	%f43, [%rd36];
	setp.neu.f32 	%p52, %f43, 0f00000000;
	selp.u32 	%r205, 1, 0, %p52;
	add.s32 	%r206, %r203, %r205;
	add.s32 	%r207, %r442, 2816;
	mul.wide.u32 	%rd37, %r207, 4;
	add.s64 	%rd38, %rd2, %rd37;
	ld.global.f32 	%f44, [%rd38];
	setp.neu.f32 	%p53, %f44, 0f00000000;
	selp.u32 	%r208, 1, 0, %p53;
	add.s32 	%r209, %r206, %r208;
	add.s32 	%r210, %r442, 3072;
	mul.wide.u32 	%rd39, %r210, 4;
	add.s64 	%rd40, %rd2, %rd39;
	ld.global.f32 	%f45, [%rd40];
	setp.neu.f32 	%p54, %f45, 0f00000000;
	selp.u32 	%r211, 1, 0, %p54;
	add.s32 	%r212, %r209, %r211;
	add.s32 	%r213, %r442, 3328;
	mul.wide.u32 	%rd41, %r213, 4;
	add.s64 	%rd42, %rd2, %rd41;
	ld.global.f32 	%f46, [%rd42];
	setp.neu.f32 	%p55, %f46, 0f00000000;
	selp.u32 	%r214, 1, 0, %p55;
	add.s32 	%r215, %r212, %r214;
	add.s32 	%r216, %r442, 3584;
	mul.wide.u32 	%rd43, %r216, 4;
	add.s64 	%rd44, %rd2, %rd43;
	ld.global.f32 	%f47, [%rd44];
	setp.neu.f32 	%p56, %f47, 0f00000000;
	selp.u32 	%r217, 1, 0, %p56;
	add.s32 	%r218, %r215, %r217;
	add.s32 	%r219, %r442, 3840;
	mul.wide.u32 	%rd45, %r219, 4;
	add.s64 	%rd46, %rd2, %rd45;
	ld.global.f32 	%f48, [%rd46];
	setp.neu.f32 	%p57, %f48, 0f00000000;
	selp.u32 	%r220, 1, 0, %p57;
	add.s32 	%r457, %r218, %r220;
	add.s32 	%r443, %r443, 4096;
	add.s32 	%r442, %r442, 4096;
	add.s32 	%r441, %r441, 16;
	setp.ne.s32 	%p58, %r441, 0;
	@%p58 bra 	$L__BB39_35;
	add.s32 	%r449, %r443, -2048;
$L__BB39_37:
	setp.eq.s32 	%p59, %r50, 0;
	@%p59 bra 	$L__BB39_46;
	and.b32  	%r66, %r49, 7;
	setp.lt.u32 	%p60, %r50, 8;
	@%p60 bra 	$L__BB39_40;
	add.s32 	%r222, %r449, %r439;
	mul.wide.u32 	%rd47, %r222, 4;
	add.s64 	%rd48, %rd2, %rd47;
	ld.global.f32 	%f49, [%rd48];
	setp.neu.f32 	%p61, %f49, 0f00000000;
	selp.u32 	%r223, 1, 0, %p61;
	add.s32 	%r224, %r457, %r223;
	add.s32 	%r225, %r222, 256;
	mul.wide.u32 	%rd49, %r225, 4;
	add.s64 	%rd50, %rd2, %rd49;
	ld.global.f32 	%f50, [%rd50];
	setp.neu.f32 	%p62, %f50, 0f00000000;
	selp.u32 	%r226, 1, 0, %p62;
	add.s32 	%r227, %r224, %r226;
	add.s32 	%r228, %r222, 512;
	mul.wide.u32 	%rd51, %r228, 4;
	add.s64 	%rd52, %rd2, %rd51;
	ld.global.f32 	%f51, [%rd52];
	setp.neu.f32 	%p63, %f51, 0f00000000;
	selp.u32 	%r229, 1, 0, %p63;
	add.s32 	%r230, %r227, %r229;
	add.s32 	%r231, %r222, 768;
	mul.wide.u32 	%rd53, %r231, 4;
	add.s64 	%rd54, %rd2, %rd53;
	ld.global.f32 	%f52, [%rd54];
	setp.neu.f32 	%p64, %f52, 0f00000000;
	selp.u32 	%r232, 1, 0, %p64;
	add.s32 	%r233, %r230, %r232;
	add.s32 	%r234, %r222, 1024;
	mul.wide.u32 	%rd55, %r234, 4;
	add.s64 	%rd56, %rd2, %rd55;
	ld.global.f32 	%f53, [%rd56];
	setp.neu.f32 	%p65, %f53, 0f00000000;
	selp.u32 	%r235, 1, 0, %p65;
	add.s32 	%r236, %r233, %r235;
	add.s32 	%r237, %r222, 1280;
	mul.wide.u32 	%rd57, %r237, 4;
	add.s64 	%rd58, %rd2, %rd57;
	ld.global.f32 	%f54, [%rd58];
	setp.neu.f32 	%p66, %f54, 0f00000000;
	selp.u32 	%r238, 1, 0, %p66;
	add.s32 	%r239, %r236, %r238;
	add.s32 	%r240, %r222, 1536;
	mul.wide.u32 	%rd59, %r240, 4;
	add.s64 	%rd60, %rd2, %rd59;
	ld.global.f32 	%f55, [%rd60];
	setp.neu.f32 	%p67, %f55, 0f00000000;
	selp.u32 	%r241, 1, 0, %p67;
	add.s32 	%r242, %r239, %r241;
	add.s32 	%r243, %r222, 1792;
	mul.wide.u32 	%rd61, %r243, 4;
	add.s64 	%rd62, %rd2, %rd61;
	ld.global.f32 	%f56, [%rd62];
	setp.neu.f32 	%p68, %f56, 0f00000000;
	selp.u32 	%r244, 1, 0, %p68;
	add.s32 	%r457, %r242, %r244;
	add.s32 	%r449, %r449, 2048;
$L__BB39_40:
	setp.eq.s32 	%p69, %r66, 0;
	@%p69 bra 	$L__BB39_46;
	and.b32  	%r72, %r49, 3;
	setp.lt.u32 	%p70, %r66, 4;
	@%p70 bra 	$L__BB39_43;
	add.s32 	%r246, %r449, %r439;
	mul.wide.u32 	%rd63, %r246, 4;
	add.s64 	%rd64, %rd2, %rd63;
	ld.global.f32 	%f57, [%rd64];
	setp.neu.f32 	%p71, %f57, 0f00000000;
	selp.u32 	%r247, 1, 0, %p71;
	add.s32 	%r248, %r457, %r247;
	add.s32 	%r249, %r246, 256;
	mul.wide.u32 	%rd65, %r249, 4;
	add.s64 	%rd66, %rd2, %rd65;
	ld.global.f32 	%f58, [%rd66];
	setp.neu.f32 	%p72, %f58, 0f00000000;
	selp.u32 	%r250, 1, 0, %p72;
	add.s32 	%r251, %r248, %r250;
	add.s32 	%r252, %r246, 512;
	mul.wide.u32 	%rd67, %r252, 4;
	add.s64 	%rd68, %rd2, %rd67;
	ld.global.f32 	%f59, [%rd68];
	setp.neu.f32 	%p73, %f59, 0f00000000;
	selp.u32 	%r253, 1, 0, %p73;
	add.s32 	%r254, %r251, %r253;
	add.s32 	%r255, %r246, 768;
	mul.wide.u32 	%rd69, %r255, 4;
	add.s64 	%rd70, %rd2, %rd69;
	ld.global.f32 	%f60, [%rd70];
	setp.neu.f32 	%p74, %f60, 0f00000000;
	selp.u32 	%r256, 1, 0, %p74;
	add.s32 	%r457, %r254, %r256;
	add.s32 	%r449, %r449, 1024;
$L__BB39_43:
	setp.eq.s32 	%p75, %r72, 0;
	@%p75 bra 	$L__BB39_46;
	add.s32 	%r455, %r449, %r439;
	neg.s32 	%r454, %r72;
$L__BB39_45:
	.pragma "nounroll";
	mul.wide.u32 	%rd71, %r455, 4;
	add.s64 	%rd72, %rd2, %rd71;
	ld.global.f32 	%f61, [%rd72];
	setp.neu.f32 	%p76, %f61, 0f00000000;
	selp.u32 	%r257, 1, 0, %p76;
	add.s32 	%r457, %r457, %r257;
	add.s32 	%r455, %r455, 256;
	add.s32 	%r454, %r454, 1;
	setp.ne.s32 	%p77, %r454, 0;
	@%p77 bra 	$L__BB39_45;
$L__BB39_46:
	// begin inline asm
	mov.u32 %r258, %laneid;
	// end inline asm
	mov.b32 	%r259, -1;
	redux.sync.add.u32 %r458, %r457, %r259;
	setp.ne.s32 	%p78, %r258, 0;
	@%p78 bra 	$L__BB39_48;
	shr.u32 	%r260, %r40, 3;
	and.b32  	%r261, %r260, 124;
	mov.u32 	%r262, _ZZN3cub18CUB_300001_SM_10006detail6reduce28DeviceReduceSingleTileKernelINS2_10policy_hubIjjN4cuda3std3__44plusIvEEE10Policy1000EN6thrust24THRUST_300001_SM_1000_NS18transform_iteratorI9NonZeroOpIfEPKfNSD_11use_defaultESJ_EEPjjS9_jjNS7_10__identityEEEvT0_T1_T2_T3_T4_T6_E12temp_storage;
	add.s32 	%r263, %r262, %r261;
	st.shared.u32 	[%r263+8], %r458;
$L__BB39_48:
	bar.sync 	0;
	setp.ne.s32 	%p79, %r40, 0;
	@%p79 bra 	$L__BB39_50;
	ld.shared.u32 	%r264, [_ZZN3cub18CUB_300001_SM_10006detail6reduce28DeviceReduceSingleTileKernelINS2_10policy_hubIjjN4cuda3std3__44plusIvEEE10Policy1000EN6thrust24THRUST_300001_SM_1000_NS18transform_iteratorI9NonZeroOpIfEPKfNSD_11use_defaultESJ_EEPjjS9_jjNS7_10__identityEEEvT0_T1_T2_T3_T4_T6_E12temp_storage+12];
	add.s32 	%r265, %r264, %r458;
	ld.shared.u32 	%r266, [_ZZN3cub18CUB_300001_SM_10006detail6reduce28DeviceReduceSingleTileKernelINS2_10policy_hubIjjN4cuda3std3__44plusIvEEE10Policy1000EN6thrust24THRUST_300001_SM_1000_NS18transform_iteratorI9NonZeroOpIfEPKfNSD_11use_defaultESJ_EEPjjS9_jjNS7_10__identityEEEvT0_T1_T2_T3_T4_T6_E12temp_storage+16];
	add.s32 	%r267, %r265, %r266;
	ld.shared.u32 	%r268, [_ZZN3cub18CUB_300001_SM_10006detail6reduce28DeviceReduceSingleTileKernelINS2_10policy_hubIjjN4cuda3std3__44plusIvEEE10Policy1000EN6thrust24THRUST_300001_SM_1000_NS18transform_iteratorI9NonZeroOpIfEPKfNSD_11use_defaultESJ_EEPjjS9_jjNS7_10__identityEEEvT0_T1_T2_T3_T4_T6_E12temp_storage+20];
	add.s32 	%r269, %r267, %r268;
	ld.shared.u32 	%r270, [_ZZN3cub18CUB_300001_SM_10006detail6reduce28DeviceReduceSingleTileKernelINS2_10policy_hubIjjN4cuda3std3__44plusIvEEE10Policy1000EN6thrust24THRUST_300001_SM_1000_NS18transform_iteratorI9NonZeroOpIfEPKfNSD_11use_defaultESJ_EEPjjS9_jjNS7_10__identityEEEvT0_T1_T2_T3_T4_T6_E12temp_storage+24];
	add.s32 	%r271, %r269, %r270;
	ld.shared.u32 	%r272, [_ZZN3cub18CUB_300001_SM_10006detail6reduce28DeviceReduceSingleTileKernelINS2_10policy_hubIjjN4cuda3std3__44plusIvEEE10Policy1000EN6thrust24THRUST_300001_SM_1000_NS18transform_iteratorI9NonZeroOpIfEPKfNSD_11use_defaultESJ_EEPjjS9_jjNS7_10__identityEEEvT0_T1_T2_T3_T4_T6_E12temp_storage+28];
	add.s32 	%r273, %r271, %r272;
	ld.shared.u32 	%r274, [_ZZN3cub18CUB_300001_SM_10006detail6reduce28DeviceReduceSingleTileKernelINS2_10policy_hubIjjN4cuda3std3__44plusIvEEE10Policy1000EN6thrust24THRUST_300001_SM_1000_NS18transform_iteratorI9NonZeroOpIfEPKfNSD_11use_defaultESJ_EEPjjS9_jjNS7_10__identityEEEvT0_T1_T2_T3_T4_T6_E12temp_storage+32];
	add.s32 	%r275, %r273, %r274;
	ld.shared.u32 	%r276, [_ZZN3cub18CUB_300001_SM_10006detail6reduce28DeviceReduceSingleTileKernelINS2_10policy_hubIjjN4cuda3std3__44plusIvEEE10Policy1000EN6thrust24THRUST_300001_SM_1000_NS18transform_iteratorI9NonZeroOpIfEPKfNSD_11use_defaultESJ_EEPjjS9_jjNS7_10__identityEEEvT0_T1_T2_T3_T4_T6_E12temp_storage+36];
	add.s32 	%r458, %r275, %r276;
$L__BB39_50:
	mov.u32 	%r417, %tid.x;
	setp.ne.s32 	%p133, %r417, 0;
	@%p133 bra 	$L__BB39_52;
	add.s32 	%r418, %r458, %r91;
	st.global.u32 	[%rd1], %r418;
$L__BB39_52:
	ret;

}
	// .globl	_ZN3cub18CUB_300001_SM_10006detail6reduce18DeviceReduceKernelINS2_10policy_hubIjjN4cuda3std3__44plusIvEEE10Policy1000EN6thrust24THRUST_300001_SM_1000_NS18transform_iteratorI9NonZeroOpIfEPKfNSD_11use_defaultESJ_EEjS9_jNS7_10__identityEEEvT0_PT3_T1_NS0_13GridEvenShareISP_EET2_T4_
.visible .entry _ZN3cub18CUB_300001_SM_10006detail6reduce18DeviceReduceKernelINS2_10policy_hubIjjN4cuda3std3__44plusIvEEE10Policy1000EN6thrust24THRUST_300001_SM_1000_NS18transform_iteratorI9NonZeroOpIfEPKfNSD_11use_defaultESJ_EEjS9_jNS7_10__identityEEEvT0_PT3_T1_NS0_13GridEvenShareISP_EET2_T4_(
	.param .align 8 .b8 _ZN3cub18CUB_300001_SM_10006detail6reduce18DeviceReduceKernelINS2_10policy_hubIjjN4cuda3std3__44plusIvEEE10Policy1000EN6thrust24THRUST_300001_SM_1000_NS18transform_iteratorI9NonZeroOpIfEPKfNSD_11use_defaultESJ_EEjS9_jNS7_10__identityEEEvT0_PT3_T1_NS0_13GridEvenShareISP_EET2_T4__param_0[16],
	.param .u64 .ptr .align 1 _ZN3cub18CUB_300001_SM_10006detail6reduce18DeviceReduceKernelINS2_10policy_hubIjjN4cuda3std3__44plusIvEEE10Policy1000EN6thrust24THRUST_300001_SM_1000_NS18transform_iteratorI9NonZeroOpIfEPKfNSD_11use_defaultESJ_EEjS9_jNS7_10__identityEEEvT0_PT3_T1_NS0_13GridEvenShareISP_EET2_T4__param_1,
	.param .u32 _ZN3cub18CUB_300001_SM_10006detail6reduce18DeviceReduceKernelINS2_10policy_hubIjjN4cuda3std3__44plusIvEEE10Policy1000EN6thrust24THRUST_300001_SM_1000_NS18transform_iteratorI9NonZeroOpIfEPKfNSD_11use_defaultESJ_EEjS9_jNS7_10__identityEEEvT0_PT3_T1_NS0_13GridEvenShareISP_EET2_T4__param_2,
	.param .align 4 .b8 _ZN3cub18CUB_300001_SM_10006detail6reduce18DeviceReduceKernelINS2_10policy_hubIjjN4cuda3std3__44plusIvEEE10Policy1000EN6thrust24THRUST_300001_SM_1000_NS18transform_iteratorI9NonZeroOpIfEPKfNSD_11use_defaultESJ_EEjS9_jNS7_10__identityEEEvT0_PT3_T1_NS0_13GridEvenShareISP_EET2_T4__param_3[40],
	.param .align 1 .b8 _ZN3cub18CUB_300001_SM_10006detail6reduce18DeviceReduceKernelINS2_10policy_hubIjjN4cuda3std3__44plusIvEEE10Policy1000EN6thrust24THRUST_300001_SM_1000_NS18transform_iteratorI9NonZeroOpIfEPKfNSD_11use_defaultESJ_EEjS9_jNS7_10__identityEEEvT0_PT3_T1_NS0_13GridEvenShareISP_EET2_T4__param_4[1],
	.param .align 1 .b8 _ZN3cub18CUB_300001_SM_10006detail6reduce18DeviceReduceKernelINS2_10policy_hubIjjN4cuda3std3__44plusIvEEE10Policy1000EN6thrust24THRUST_300001_SM_1000_NS18transform_iteratorI9NonZeroOpIfEPKfNSD_11use_defaultESJ_EEjS9_jNS7_10__identityEEEvT0_PT3_T1_NS0_13GridEvenShareISP_EET2_T4__param_5[1]
)
.maxntid 256
{
	.reg .pred 	%p<133>;
	.reg .b16 	%rs<4>;
	.reg .b32 	%r<513>;
	.reg .b32 	%f<92>;
	.reg .b64 	%rd<130>;
	// demoted variable
	.shared .align 4 .b8 _ZZN3cub18CUB_300001_SM_10006detail6reduce18DeviceReduceKernelINS2_10policy_hubIjjN4cuda3std3__44plusIvEEE10Policy1000EN6thrust24THRUST_300001_SM_1000_NS18transform_iteratorI9NonZeroOpIfEPKfNSD_11use_defaultESJ_EEjS9_jNS7_10__identityEEEvT0_PT3_T1_NS0_13GridEvenShareISP_EET2_T4_E12temp_storage[44];
	ld.param.u32 	%r1, [_ZN3cub18CUB_300001_SM_10006detail6reduce18DeviceReduceKernelINS2_10policy_hubIjjN4cuda3std3__44plusIvEEE10Policy1000EN6thrust24THRUST_300001_SM_1000_NS18transform_iteratorI9NonZeroOpIfEPKfNSD_11use_defaultESJ_EEjS9_jNS7_10__identityEEEvT0_PT3_T1_NS0_13GridEvenShareISP_EET2_T4__param_3+20];
	ld.param.u32 	%r2, [_ZN3cub18CUB_300001_SM_10006detail6reduce18DeviceReduceKernelINS2_10policy_hubIjjN4cuda3std3__44plusIvEEE10Policy1000EN6thrust24THRUST_300001_SM_1000_NS18transform_iteratorI9NonZeroOpIfEPKfNSD_11use_defaultESJ_EEjS9_jNS7_10__identityEEEvT0_PT3_T1_NS0_13GridEvenShareISP_EET2_T4__param_3+24];
	ld.param.u64 	%rd3, [_ZN3cub18CUB_300001_SM_10006detail6reduce18DeviceReduceKernelINS2_10policy_hubIjjN4cuda3std3__44plusIvEEE10Policy1000EN6thrust24THRUST_300001_SM_1000_NS18transform_iteratorI9NonZeroOpIfEPKfNSD_11use_defaultESJ_EEjS9_jNS7_10__identityEEEvT0_PT3_T1_NS0_13GridEvenShareISP_EET2_T4__param_0];
	cvta.to.global.u64 	%rd1, %rd3;
	mov.u32 	%r3, %ctaid.x;
	shl.b32 	%r4, %r2, 12;
	shl.b32 	%r493, %r3, 12;
	sub.s32 	%r6, %r1, %r493;
	setp.gt.u32 	%p1, %r6, 4095;
	@%p1 bra 	$L__BB40_26;
	mov.u32 	%r7, %tid.x;
	setp.ge.u32 	%p79, %r7, %r6;
	mov.b32 	%r488, 0;
	mov.u32 	%r477, %r7;
	@%p79 bra 	$L__BB40_3;
	add.s32 	%r301, %r493, %r7;
	mul.wide.u32 	%rd66, %r301, 4;
	add.s64 	%rd67, %rd1, %rd66;
	ld.global.f32 	%f62, [%rd67];
	setp.neu.f32 	%p80, %f62, 0f00000000;
	selp.u32 	%r488, 1, 0, %p80;
	add.s32 	%r477, %r7, 256;
$L__BB40_3:
	setp.ge.u32 	%p81, %r477, %r6;
	@%p81 bra 	$L__BB40_17;
	not.b32 	%r303, %r477;
	add.s32 	%r304, %r1, %r303;
	sub.s32 	%r305, %r304, %r493;
	shr.u32 	%r306, %r305, 8;
	add.s32 	%r12, %r306, 1;
	and.b32  	%r13, %r12, 15;
	setp.lt.u32 	%p82, %r305, 3840;
	@%p82 bra 	$L__BB40_8;
	or.b32  	%r474, %r477, 2048;
	add.s32 	%r473, %r477, %r493;
	and.b32  	%r307, %r12, 33554416;
	neg.s32 	%r472, %r307;
$L__BB40_6:
	.pragma "nounroll";
	mul.wide.u32 	%rd68, %r473, 4;
	add.s64 	%rd69, %rd1, %rd68;
	ld.global.f32 	%f63, [%rd69];
	setp.neu.f32 	%p83, %f63, 0f00000000;
	selp.u32 	%r308, 1, 0, %p83;
	add.s32 	%r309, %r488, %r308;
	add.s32 	%r310, %r473, 256;
	mul.wide.u32 	%rd70, %r310, 4;
	add.s64 	%rd71, %rd1, %rd70;
	ld.global.f32 	%f64, [%rd71];
	setp.neu.f32 	%p84, %f64, 0f00000000;
	selp.u32 	%r311, 1, 0, %p84;
	add.s32 	%r312, %r309, %r311;
	add.s32 	%r313, %r473, 512;
	mul.wide.u32 	%rd72, %r313, 4;
	add.s64 	%rd73, %rd1, %rd72;
	ld.global.f32 	%f65, [%rd73];
	setp.neu.f32 	%p85, %f65, 0f00000000;
	selp.u32 	%r314, 1, 0, %p85;
	add.s32 	%r315, %r312, %r314;
	add.s32 	%r316, %r473, 768;
	mul.wide.u32 	%rd74, %r316, 4;
	add.s64 	%rd75, %rd1, %rd74;
	ld.global.f32 	%f66, [%rd75];
	setp.neu.f32 	%p86, %f66, 0f00000000;
	selp.u32 	%r317, 1, 0, %p86;
	add.s32 	%r318, %r315, %r317;
	add.s32 	%r319, %r473, 1024;
	mul.wide.u32 	%rd76, %r319, 4;
	add.s64 	%rd77, %rd1, %rd76;
	ld.global.f32 	%f67, [%rd77];
	setp.neu.f32 	%p87, %f67, 0f00000000;
	selp.u32 	%r320, 1, 0, %p87;
	add.s32 	%r321, %r318, %r320;
	add.s32 	%r322, %r473, 1280;
	mul.wide.u32 	%rd78, %r322, 4;
	add.s64 	%rd79, %rd1, %rd78;
	ld.global.f32 	%f68, [%rd79];
	setp.neu.f32 	%p88, %f68, 0f00000000;
	selp.u32 	%r323, 1, 0, %p88;
	add.s32 	%r324, %r321, %r323;
	add.s32 	%r325, %r473, 1536;
	mul.wide.u32 	%rd80, %r325, 4;
	add.s64 	%rd81, %rd1, %rd80;
	ld.global.f32 	%f69, [%rd81];
	setp.neu.f32 	%p89, %f69, 0f00000000;
	selp.u32 	%r326, 1, 0, %p89;
	add.s32 	%r327, %r324, %r326;
	add.s32 	%r328, %r473, 1792;
	mul.wide.u32 	%rd82, %r328, 4;
	add.s64 	%rd83, %rd1, %rd82;
	ld.global.f32 	%f70, [%rd83];
	setp.neu.f32 	%p90, %f70, 0f00000000;
	selp.u32 	%r329, 1, 0, %p90;
	add.s32 	%r330, %r327, %r329;
	add.s32 	%r331, %r473, 2048;
	mul.wide.u32 	%rd84, %r331, 4;
	add.s64 	%rd85, %rd1, %rd84;
	ld.global.f32 	%f71, [%rd85];
	setp.neu.f32 	%p91, %f71, 0f00000000;
	selp.u32 	%r332, 1, 0, %p91;
	add.s32 	%r333, %r330, %r332;
	add.s32 	%r334, %r473, 2304;
	mul.wide.u32 	%rd86, %r334, 4;
	add.s64 	%rd87, %rd1, %rd86;
	ld.global.f32 	%f72, [%rd87];
	setp.neu.f32 	%p92, %f72, 0f00000000;
	selp.u32 	%r335, 1, 0, %p92;
	add.s32 	%r336, %r333, %r335;
	add.s32 	%r337, %r473, 2560;
	mul.wide.u32 	%rd88, %r337, 4;
	add.s64 	%rd89, %rd1, %rd88;
	ld.global.f32 	%f73, [%rd89];
	setp.neu.f32 	%p93, %f73, 0f00000000;
	selp.u32 	%r338, 1, 0, %p93;
	add.s32 	%r339, %r336, %r338;
	add.s32 	%r340, %r473, 2816;
	mul.wide.u32 	%rd90, %r340, 4;
	add.s64 	%rd91, %rd1, %rd90;
	ld.global.f32 	%f74, [%rd91];
	setp.neu.f32 	%p94, %f74, 0f00000000;
	selp.u32 	%r341, 1, 0, %p94;
	add.s32 	%r342, %r339, %r341;
	add.s32 	%r343, %r473, 3072;
	mul.wide.u32 	%rd92, %r343, 4;
	add.s64 	%rd93, %rd1, %rd92;
	ld.global.f32 	%f75, [%rd93];
	setp.neu.f32 	%p95, %f75, 0f00000000;
	selp.u32 	%r344, 1, 0, %p95;
	add.s32 	%r345, %r342, %r344;
	add.s32 	%r346, %r473, 3328;
	mul.wide.u32 	%rd94, %r346, 4;
	add.s64 	%rd95, %rd1, %rd94;
	ld.global.f32 	%f76, [%rd95];
	setp.neu.f32 	%p96, %f76, 0f00000000;
	selp.u32 	%r347, 1, 0, %p96;
	add.s32 	%r348, %r345, %r347;
	add.s32 	%r349, %r473, 3584;
	mul.wide.u32 	%rd96, %r349, 4;
	add.s64 	%rd97, %rd1, %rd96;
	ld.global.f32 	%f77, [%rd97];
	setp.neu.f32 	%p97, %f77, 0f00000000;
	selp.u32 	%r350, 1, 0, %p97;
	add.s32 	%r351, %r348, %r350;
	add.s32 	%r352, %r473, 3840;
	mul.wide.u32 	%rd98, %r352, 4;
	add.s64 	%rd99, %rd1, %rd98;
	ld.global.f32 	%f78, [%rd99];
	setp.neu.f32 	%p98, %f78, 0f00000000;
	selp.u32 	%r353, 1, 0, %p98;
	add.s32 	%r488, %r351, %r353;
	add.s32 	%r474, %r474, 4096;
	add.s32 	%r473, %r473, 4096;
	add.s32 	%r472, %r472, 16;
	setp.ne.s32 	%p99, %r472, 0;
	@%p99 bra 	$L__BB40_6;
	add.s32 	%r477, %r474, -2048;
$L__BB40_8:
	setp.eq.s32 	%p100, %r13, 0;
	@%p100 bra 	$L__BB40_17;
	and.b32  	%r29, %r12, 7;
	setp.lt.u32 	%p101, %r13, 8;
	@%p101 bra 	$L__BB40_11;
	add.s32 	%r355, %r493, %r477;
	mul.wide.u32 	%rd100, %r355, 4;
	add.s64 	%rd101, %rd1, %rd100;
	ld.global.f32 	%f79, [%rd101];
	setp.neu.f32 	%p102, %f79, 0f00000000;
	selp.u32 	%r356, 1, 0, %p102;
	add.s32 	%r357, %r488, %r356;
	add.s32 	%r358, %r355, 256;
	mul.wide.u32 	%rd102, %r358, 4;
	add.s64 	%rd103, %rd1, %rd102;
	ld.global.f32 	%f80, [%rd103];
	setp.neu.f32 	%p103, %f80, 0f00000000;
	selp.u32 	%r359, 1, 0, %p103;
	add.s32 	%r360, %r357, %r359;
	add.s32 	%r361, %r355, 512;
	mul.wide.u32 	%rd104, %r361, 4;
	add.s64 	%rd105, %rd1, %rd104;
	ld.global.f32 	%f81, [%rd105];
	setp.neu.f32 	%p104, %f81, 0f00000000;
	selp.u32 	%r362, 1, 0, %p104;
	add.s32 	%r363, %r360, %r362;
	add.s32 	%r364, %r355, 768;
	mul.wide.u32 	%rd106, %r364, 4;
	add.s64 	%rd107, %rd1, %rd106;
	ld.global.f32 	%f82, [%rd107];
	setp.neu.f32 	%p105, %f82, 0f00000000;
	selp.u32 	%r365, 1, 0, %p105;
	add.s32 	%r366, %r363, %r365;
	add.s32 	%r367, %r355, 1024;
	mul.wide.u32 	%rd108, %r367, 4;
	add.s64 	%rd109, %rd1, %rd108;
	ld.global.f32 	%f83, [%rd109];
	setp.neu.f32 	%p106, %f83, 0f00000000;
	selp.u32 	%r368, 1, 0, %p106;
	add.s32 	%r369, %r366, %r368;
	add.s32 	%r370, %r355, 1280;
	mul.wide.u32 	%rd110, %r370, 4;
	add.s64 	%rd111, %rd1, %rd110;
	ld.global.f32 	%f84, [%rd111];
	setp.neu.f32 	%p107, %f84, 0f00000000;
	selp.u32 	%r371, 1, 0, %p107;
	add.s32 	%r372, %r369, %r371;
	add.s32 	%r373, %r355, 1536;
	mul.wide.u32 	%rd112, %r373, 4;
	add.s64 	%rd113, %rd1, %rd112;
	ld.global.f32 	%f85, [%rd113];
	setp.neu.f32 	%p108, %f85, 0f00000000;
	selp.u32 	%r374, 1, 0, %p108;
	add.s32 	%r375, %r372, %r374;
	add.s32 	%r376, %r355, 1792;
	mul.wide.u32 	%rd114, %r376, 4;
	add.s64 	%rd115, %rd1, %rd114;
	ld.global.f32 	%f86, [%rd115];
	setp.neu.f32 	%p109, %f86, 0f00000000;
	selp.u32 	%r377, 1, 0, %p109;
	add.s32 	%r488, %r375, %r377;
	add.s32 	%r477, %r477, 2048;
$L__BB40_11:
	setp.eq.s32 	%p110, %r29, 0;
	@%p110 bra 	$L__BB40_17;
	and.b32  	%r35, %r12, 3;
	setp.lt.u32 	%p111, %r29, 4;
	@%p111 bra 	$L__BB40_14;
	add.s32 	%r379, %r493, %r477;
	mul.wide.u32 	%rd116, %r379, 4;
	add.s64 	%rd117, %rd1, %rd116;
	ld.global.f32 	%f87, [%rd117];
	setp.neu.f32 	%p112, %f87, 0f00000000;
	selp.u32 	%r380, 1, 0, %p112;
	add.s32 	%r381, %r488, %r380;
	add.s32 	%r382, %r379, 256;
	mul.wide.u32 	%rd118, %r382, 4;
	add.s64 	%rd119, %rd1, %rd118;
	ld.global.f32 	%f88, [%rd119];
	setp.neu.f32 	%p113, %f88, 0f00000000;
	selp.u32 	%r383, 1, 0, %p113;
	add.s32 	%r384, %r381, %r383;
	add.s32 	%r385, %r379, 512;
	mul.wide.u32 	%rd120, %r385, 4;
	add.s64 	%rd121, %rd1, %rd120;
	ld.global.f32 	%f89, [%rd121];
	setp.neu.f32 	%p114, %f89, 0f00000000;
	selp.u32 	%r386, 1, 0, %p114;
	add.s32 	%r387, %r384, %r386;
	add.s32 	%r388, %r379, 768;
	mul.wide.u32 	%rd122, %r388, 4;
	add.s64 	%rd123, %rd1, %rd122;
	ld.global.f32 	%f90, [%rd123];
	setp.neu.f32 	%p115, %f90, 0f00000000;
	selp.u32 	%r389, 1, 0, %p115;
	add.s32 	%r488, %r387, %r389;
	add.s32 	%r477, %r477, 1024;
$L__BB40_14:
	setp.eq.s32 	%p116, %r35, 0;
	@%p116 bra 	$L__BB40_17;
	add.s32 	%r486, %r477, %r493;
	neg.s32 	%r485, %r35;
$L__BB40_16:
	.pragma "nounroll";
	mul.wide.u32 	%rd124, %r486, 4;
	add.s64 	%rd125, %rd1, %rd124;
	ld.global.f32 	%f91, [%rd125];
	setp.neu.f32 	%p117, %f91, 0f00000000;
	selp.u32 	%r390, 1, 0, %p117;
	add.s32 	%r488, %r488, %r390;
	add.s32 	%r486, %r486, 256;
	add.s32 	%r485, %r485, 1;
	setp.ne.s32 	%p118, %r485, 0;
	@%p118 bra 	$L__BB40_16;
$L__BB40_17:
	setp.lt.u32 	%p119, %r6, 256;
	@%p119 bra 	$L__BB40_22;
	// begin inline asm
	mov.u32 %r450, %laneid;
	// end inline asm
	mov.b32 	%r451, -1;
	redux.sync.add.u32 %r512, %r488, %r451;
	setp.ne.s32 	%p130, %r450, 0;
	@%p130 bra 	$L__BB40_20;
	shr.u32 	%r452, %r7, 3;
	and.b32  	%r453, %r452, 124;
	mov.u32 	%r454, _ZZN3cub18CUB_300001_SM_10006detail6reduce18DeviceReduceKernelINS2_10policy_hubIjjN4cuda3std3__44plusIvEEE10Policy1000EN6thrust24THRUST_300001_SM_1000_NS18transform_iteratorI9NonZeroOpIfEPKfNSD_11use_defaultESJ_EEjS9_jNS7_10__identityEEEvT0_PT3_T1_NS0_13GridEvenShareISP_EET2_T4_E12temp_storage;
	add.s32 	%r455, %r454, %r453;
	st.shared.u32 	[%r455+8], %r512;
$L__BB40_20:
	bar.sync 	0;
	setp.ne.s32 	%p131, %r7, 0;
	@%p131 bra 	$L__BB40_48;
	ld.shared.u32 	%r456, [_ZZN3cub18CUB_300001_SM_10006detail6reduce18DeviceReduceKernelINS2_10policy_hubIjjN4cuda3std3__44plusIvEEE10Policy1000EN6thrust24THRUST_300001_SM_1000_NS18transform_iteratorI9NonZeroOpIfEPKfNSD_11use_defaultESJ_EEjS9_jNS7_10__identityEEEvT0_PT3_T1_NS0_13GridEvenShareISP_EET2_T4_E12temp_storage+12];
	add.s32 	%r457, %r456, %r512;
	ld.shared.u32 	%r458, [_ZZN3cub18CUB_300001_SM_10006detail6reduce18DeviceReduceKernelINS2_10policy_hubIjjN4cuda3std3__44plusIvEEE10Policy1000EN6thrust24THRUST_300001_SM_1000_NS18transform_iteratorI9NonZeroOpIfEPKfNSD_11use_defaultESJ_EEjS9_jNS7_10__identityEEEvT0_PT3_T1_NS0_13GridEvenShareISP_EET2_T4_E12temp_storage+16];
	add.s32 	%r459, %r457, %r458;
	ld.shared.u32 	%r460, [_ZZN3cub18CUB_300001_SM_10006detail6reduce18DeviceReduceKernelINS2_10policy_hubIjjN4cuda3std3__44plusIvEEE10Policy1000EN6thrust24THRUST_300001_SM_1000_NS18transform_iteratorI9NonZeroOpIfEPKfNSD_11use_defaultESJ_EEjS9_jNS7_10__identityEEEvT0_PT3_T1_NS0_13GridEvenShareISP_EET2_T4_E12temp_storage+20];
	add.s32 	%r461, %r459, %r460;
	ld.shared.u32 	%r462, [_ZZN3cub18CUB_300001_SM_10006detail6reduce18DeviceReduceKernelINS2_10policy_hubIjjN4cuda3std3__44plusIvEEE10Policy1000EN6thrust24THRUST_300001_SM_1000_NS18transform_iteratorI9NonZeroOpIfEPKfNSD_11use_defaultESJ_EEjS9_jNS7_10__identityEEEvT0_PT3_T1_NS0_13GridEvenShareISP_EET2_T4_E12temp_storage+24];
	add.s32 	%r463, %r461, %r462;
	ld.shared.u32 	%r464, [_ZZN3cub18CUB_300001_SM_10006detail6reduce18DeviceReduceKernelINS2_10policy_hubIjjN4cuda3std3__44plusIvEEE10Policy1000EN6thrust24THRUST_300001_SM_1000_NS18transform_iteratorI9NonZeroOpIfEPKfNSD_11use_defaultESJ_EEjS9_jNS7_10__identityEEEvT0_PT3_T1_NS0_13GridEvenShareISP_EET2_T4_E12temp_storage+28];
	add.s32 	%r465, %r463, %r464;
	ld.shared.u32 	%r466, [_ZZN3cub18CUB_300001_SM_10006detail6reduce18DeviceReduceKernelINS2_10policy_hubIjjN4cuda3std3__44plusIvEEE10Policy1000EN6thrust24THRUST_300001_SM_1000_NS18transform_iteratorI9NonZeroOpIfEPKfNSD_11use_defaultESJ_EEjS9_jNS7_10__identityEEEvT0_PT3_T1_NS0_13GridEvenShareISP_EET2_T4_E12temp_storage+32];
	add.s32 	%r467, %r465, %r466;
	ld.shared.u32 	%r468, [_ZZN3cub18CUB_300001_SM_10006detail6reduce18DeviceReduceKernelINS2_10policy_hubIjjN4cuda3std3__44plusIvEEE10Policy1000EN6thrust24THRUST_300001_SM_1000_NS18transform_iteratorI9NonZeroOpIfEPKfNSD_11use_defaultESJ_EEjS9_jNS7_10__identityEEEvT0_PT3_T1_NS0_13GridEvenShareISP_EET2_T4_E12temp_storage+36];
	add.s32 	%r512, %r467, %r468;
	bra.uni 	$L__BB40_48;
$L__BB40_22:
	// begin inline asm
	mov.u32 %r391, %laneid;
	// end inline asm
	and.b32  	%r422, %r7, 992;
	add.s32 	%r423, %r422, 32;
	setp.gt.u32 	%p120, %r423, %r6;
	not.b32 	%r424, %r422;
	add.s32 	%r425, %r6, %r424;
	selp.b32 	%r419, %r425, 31, %p120;
	mov.b32 	%r394, 1;
	mov.b32 	%r421, -1;
	// begin inline asm
	{  .reg .u32 r0;  .reg .pred p;  shfl.sync.down.b32 r0|p, %r488, %r394, %r419, %r421;  @p add.u32 r0, r0, %r488;  mov.u32 %r392, r0;}
	// end inline asm
	mov.b32 	%r400, 2;
	// begin inline asm
	{  .reg .u32 r0;  .reg .pred p;  shfl.sync.down.b32 r0|p, %r392, %r400, %r419, %r421;  @p add.u32 r0, r0, %r392;  mov.u32 %r398, r0;}
	// end inline asm
	mov.b32 	%r406, 4;
	// begin inline asm
	{  .reg .u32 r0;  .reg .pred p;  shfl.sync.down.b32 r0|p, %r398, %r406, %r419, %r421;  @p add.u32 r0, r0, %r398;  mov.u32 %r404, r0;}
	// end inline asm
	mov.b32 	%r412, 8;
	// begin inline asm
	{  .reg .u32 r0;  .reg .pred p;  shfl.sync.down.b32 r0|p, %r404, %r412, %r419, %r421;  @p add.u32 r0, r0, %r404;  mov.u32 %r410, r0;}
	// end inline asm
	mov.b32 	%r418, 16;
	// begin inline asm
	{  .reg .u32 r0;  .reg .pred p;  shfl.sync.down.b32 r0|p, %r410, %r418, %r419, %r421;  @p add.u32 r0, r0, %r410;  mov.u32 %r512, r0;}
	// end inline asm
	setp.ne.s32 	%p121, %r391, 0;
	@%p121 bra 	$L__BB40_24;
	shr.u32 	%r426, %r7, 3;
	and.b32  	%r427, %r426, 124;
	mov.u32 	%r428, _ZZN3cub18CUB_300001_SM_10006detail6reduce18DeviceReduceKernelINS2_10policy_hubIjjN4cuda3std3__44plusIvEEE10Policy1000EN6thrust24THRUST_300001_SM_1000_NS18transform_iteratorI9NonZeroOpIfEPKfNSD_11use_defaultESJ_EEjS9_jNS7_10__identityEEEvT0_PT3_T1_NS0_13GridEvenShareISP_EET2_T4_E12temp_storage;
	add.s32 	%r429, %r428, %r427;
	st.shared.u32 	[%r429+8], %r512;
$L__BB40_24:
	bar.sync 	0;
	setp.ne.s32 	%p122, %r7, 0;
	@%p122 bra 	$L__BB40_48;
	setp.gt.u32 	%p123, %r6, 32;
	ld.shared.u32 	%r430, [_ZZN3cub18CUB_300001_SM_10006detail6reduce18DeviceReduceKernelINS2_10policy_hubIjjN4cuda3std3__44plusIvEEE10Policy1000EN6thrust24THRUST_300001_SM_1000_NS18transform_iteratorI9NonZeroOpIfEPKfNSD_11use_defaultESJ_EEjS9_jNS7_10__identityEEEvT0_PT3_T1_NS0_13GridEvenShareISP_EET2_T4_E12temp_storage+12];
	selp.b32 	%r431, %r430, 0, %p123;
	add.s32 	%r432, %r431, %r512;
	setp.gt.u32 	%p124, %r6, 64;
	ld.shared.u32 	%r433, [_ZZN3cub18CUB_300001_SM_10006detail6reduce18DeviceReduceKernelINS2_10policy_hubIjjN4cuda3std3__44plusIvEEE10Policy1000EN6thrust24THRUST_300001_SM_1000_NS18transform_iteratorI9NonZeroOpIfEPKfNSD_11use_defaultESJ_EEjS9_jNS7_10__identityEEEvT0_PT3_T1_NS0_13GridEvenShareISP_EET2_T4_E12temp_storage+16];
	selp.b32 	%r434, %r433, 0, %p124;
	add.s32 	%r435, %r432, %r434;
	setp.gt.u32 	%p125, %r6, 96;
	ld.shared.u32 	%r436, [_ZZN3cub18CUB_300001_SM_10006detail6reduce18DeviceReduceKernelINS2_10policy_hubIjjN4cuda3std3__44plusIvEEE10Policy1000EN6thrust24THRUST_300001_SM_1000_NS18transform_iteratorI9NonZeroOpIfEPKfNSD_11use_defaultESJ_EEjS9_jNS7_10__identityEEEvT0_PT3_T1_NS0_13GridEvenShareISP_EET2_T4_E12temp_storage+20];
	selp.b32 	%r437, %r436, 0, %p125;
	add.s32 	%r438, %r435, %r437;
	setp.gt.u32 	%p126, %r6, 128;
	ld.shared.u32 	%r439, [_ZZN3cub18CUB_300001_SM_10006detail6reduce18DeviceReduceKernelINS2_10policy_hubIjjN4cuda3std3__44plusIvEEE10Policy1000EN6thrust24THRUST_300001_SM_1000_NS18transform_iteratorI9NonZeroOpIfEPKfNSD_11use_defaultESJ_EEjS9_jNS7_10__identityEEEvT0_PT3_T1_NS0_13GridEvenShareISP_EET2_T4_E12temp_storage+24];
	selp.b32 	%r440, %r439, 0, %p126;
	add.s32 	%r441, %r438, %r440;
	setp.gt.u32 	%p127, %r6, 160;
	ld.shared.u32 	%r442, [_ZZN3cub18CUB_300001_SM_10006detail6reduce18DeviceReduceKernelINS2_10policy_hubIjjN4cuda3std3__44plusIvEEE10Policy1000EN6thrust24THRUST_300001_SM_1000_NS18transform_iteratorI9NonZeroOpIfEPKfNSD_11use_defaultESJ_EEjS9_jNS7_10__identityEEEvT0_PT3_T1_NS0_13GridEvenShareISP_EET2_T4_E12temp_storage+28];
	selp.b32 	%r443, %r442, 0, %p127;
	add.s32 	%r444, %r441, %r443;
	setp.gt.u32 	%p128, %r6, 192;
	ld.shared.u32 	%r445, [_ZZN3cub18CUB_300001_SM_10006detail6reduce18DeviceReduceKernelINS2_10policy_hubIjjN4cuda3std3__44plusIvEEE10Policy1000EN6thrust24THRUST_300001_SM_1000_NS18transform_iteratorI9NonZeroOpIfEPKfNSD_11use_defaultESJ_EEjS9_jNS7_10__identityEEEvT0_PT3_T1_NS0_13GridEvenShareISP_EET2_T4_E12temp_storage+32];
	selp.b32 	%r446, %r445, 0, %p128;
	add.s32 	%r447, %r444, %r446;
	setp.gt.u32 	%p129, %r6, 224;
	ld.shared.u32 	%r448, [_ZZN3cub18CUB_300001_SM_10006detail6reduce18DeviceReduceKernelINS2_10policy_hubIjjN4cuda3std3__44plusIvEEE10Policy1000EN6thrust24THRUST_300001_SM_1000_NS18transform_iteratorI9NonZeroOpIfEPKfNSD_11use_defaultESJ_EEjS9_jNS7_10__identityEEEvT0_PT3_T1_NS0_13GridEvenShareISP_EET2_T4_E12temp_storage+36];
	selp.b32 	%r449, %r448, 0, %p129;
	add.s32 	%r512, %r447, %r449;
	bra.uni 	$L__BB40_48;
$L__BB40_26:
	mov.u32 	%r54, %tid.x;
	add.s32 	%r110, %r54, %r493;
	mul.wide.u32 	%rd4, %r110, 4;
	add.s64 	%rd5, %rd1, %rd4;
	ld.global.f32 	%f1, [%rd5];
	setp.neu.f32 	%p2, %f1, 0f00000000;
	selp.u32 	%r111, 1, 0, %p2;
	ld.global.f32 	%f2, [%rd5+1024];
	setp.neu.f32 	%p3, %f2, 0f00000000;
	selp.u32 	%r112, 1, 0, %p3;
	ld.global.f32 	%f3, [%rd5+2048];
	setp.neu.f32 	%p4, %f3, 0f00000000;
	selp.u32 	%r113, 1, 0, %p4;
	ld.global.f32 	%f4, [%rd5+3072];
	setp.neu.f32 	%p5, %f4, 0f00000000;
	selp.u32 	%r114, 1, 0, %p5;
	ld.global.f32 	%f5, [%rd5+4096];
	setp.neu.f32 	%p6, %f5, 0f00000000;
	selp.u32 	%r115, 1, 0, %p6;
	ld.global.f32 	%f6, [%rd5+5120];
	setp.neu.f32 	%p7, %f6, 0f00000000;
	selp.u32 	%r116, 1, 0, %p7;
	ld.global.f32 	%f7, [%rd5+6144];
	setp.neu.f32 	%p8, %f7, 0f00000000;
	selp.u32 	%r117, 1, 0, %p8;
	ld.global.f32 	%f8, [%rd5+7168];
	setp.neu.f32 	%p9, %f8, 0f00000000;
	selp.u32 	%r118, 1, 0, %p9;
	ld.global.f32 	%f9, [%rd5+8192];
	setp.neu.f32 	%p10, %f9, 0f00000000;
	selp.u32 	%r119, 1, 0, %p10;
	ld.global.f32 	%f10, [%rd5+9216];
	setp.neu.f32 	%p11, %f10, 0f00000000;
	selp.u32 	%r120, 1, 0, %p11;
	ld.global.f32 	%f11, [%rd5+10240];
	setp.neu.f32 	%p12, %f11, 0f00000000;
	selp.u32 	%r121, 1, 0, %p12;
	ld.global.f32 	%f12, [%rd5+11264];
	setp.neu.f32 	%p13, %f12, 0f00000000;
	selp.u32 	%r122, 1, 0, %p13;
	ld.global.f32 	%f13, [%rd5+12288];
	setp.neu.f32 	%p14, %f13, 0f00000000;
	selp.u32 	%r123, 1, 0, %p14;
	ld.global.f32 	%f14, [%rd5+13312];
	setp.neu.f32 	%p15, %f14, 0f00000000;
	selp.u32 	%r124, 1, 0, %p15;
	ld.global.f32 	%f15, [%rd5+14336];
	setp.neu.f32 	%p16, %f15, 0f00000000;
	selp.u32 	%r125, 1, 0, %p16;
	ld.global.f32 	%f16, [%rd5+15360];
	setp.neu.f32 	%p17, %f16, 0f00000000;
	selp.u32 	%r126, 1, 0, %p17;
	add.s32 	%r127, %r112, %r111;
	add.s32 	%r128, %r127, %r113;
	add.s32 	%r129, %r128, %r114;
	add.s32 	%r130, %r129, %r115;
	add.s32 	%r131, %r130, %r116;
	add.s32 	%r132, %r131, %r117;
	add.s32 	%r133, %r132, %r118;
	add.s32 	%r134, %r133, %r119;
	add.s32 	%r135, %r134, %r120;
	add.s32 	%r136, %r135, %r121;
	add.s32 	%r137, %r136, %r122;
	add.s32 	%r138, %r137, %r123;
	add.s32 	%r139, %r138, %r124;
	add.s32 	%r140, %r139, %r125;
	add.s32 	%r511, %r140, %r126;
	setp.lt.u32 	%p18, %r6, %r4;
	@%p18 bra 	$L__BB40_44;
	add.s32 	%r56, %r4, %r493;
	not.b32 	%r142, %r54;
	add.s32 	%r143, %r142, %r1;
	sub.s32 	%r144, %r143, %r4;
	sub.s32 	%r490, %r144, %r493;
	add.s32 	%r145, %r56, %r54;
	add.s32 	%r489, %r145, 2048;
	mov.b32 	%r492, 0;
	mov.u32 	%r491, %r56;
$L__BB40_28:
	add.s32 	%r493, %r493, %r4;
	add.s32 	%r147, %r1, -4096;
	setp.gt.u32 	%p19, %r493, %r147;
	@%p19 bra 	$L__BB40_30;
	add.s32 	%r148, %r54, %r493;
	mul.wide.u32 	%rd6, %r148, 4;
	add.s64 	%rd7, %rd1, %rd6;
	ld.global.f32 	%f17, [%rd7];
	setp.neu.f32 	%p20, %f17, 0f00000000;
	selp.u32 	%r149, 1, 0, %p20;
	ld.global.f32 	%f18, [%rd7+1024];
	setp.neu.f32 	%p21, %f18, 0f00000000;
	selp.u32 	%r150, 1, 0, %p21;
	ld.global.f32 	%f19, [%rd7+2048];
	setp.neu.f32 	%p22, %f19, 0f00000000;
	selp.u32 	%r151, 1, 0, %p22;
	ld.global.f32 	%f20, [%rd7+3072];
	setp.neu.f32 	%p23, %f20, 0f00000000;
	selp.u32 	%r152, 1, 0, %p23;
	ld.global.f32 	%f21, [%rd7+4096];
	setp.neu.f32 	%p24, %f21, 0f00000000;
	selp.u32 	%r153, 1, 0, %p24;
	ld.global.f32 	%f22, [%rd7+5120];
	setp.neu.f32 	%p25, %f22, 0f00000000;
	selp.u32 	%r154, 1, 0, %p25;
	ld.global.f32 	%f23, [%rd7+6144];
	setp.neu.f32 	%p26, %f23, 0f00000000;
	selp.u32 	%r155, 1, 0, %p26;
	ld.global.f32 	%f24, [%rd7+7168];
	setp.neu.f32 	%p27, %f24, 0f00000000;
	selp.u32 	%r156, 1, 0, %p27;
	ld.global.f32 	%f25, [%rd7+8192];
	setp.neu.f32 	%p28, %f25, 0f00000000;
	selp.u32 	%r157, 1, 0, %p28;
	ld.global.f32 	%f26, [%rd7+9216];
	setp.neu.f32 	%p29, %f26, 0f00000000;
	selp.u32 	%r158, 1, 0, %p29;
	ld.global.f32 	%f27, [%rd7+10240];
	setp.neu.f32 	%p30, %f27, 0f00000000;
	selp.u32 	%r159, 1, 0, %p30;
	ld.global.f32 	%f28, [%rd7+11264];
	setp.neu.f32 	%p31, %f28, 0f00000000;
	selp.u32 	%r160, 1, 0, %p31;
	ld.global.f32 	%f29, [%rd7+12288];
	setp.neu.f32 	%p32, %f29, 0f00000000;
	selp.u32 	%r161, 1, 0, %p32;
	ld.global.f32 	%f30, [%rd7+13312];
	setp.neu.f32 	%p33, %f30, 0f00000000;
	selp.u32 	%r162, 1, 0, %p33;
	ld.global.f32 	%f31, [%rd7+14336];
	setp.neu.f32 	%p34, %f31, 0f00000000;
	selp.u32 	%r163, 1, 0, %p34;
	ld.global.f32 	%f32, [%rd7+15360];
	setp.neu.f32 	%p35, %f32, 0f00000000;
	selp.u32 	%r164, 1, 0, %p35;
	add.s32 	%r165, %r511, %r149;
	add.s32 	%r166, %r165, %r150;
	add.s32 	%r167, %r166, %r151;
	add.s32 	%r168, %r167, %r152;
	add.s32 	%r169, %r168, %r153;
	add.s32 	%r170, %r169, %r154;
	add.s32 	%r171, %r170, %r155;
	add.s32 	%r172, %r171, %r156;
	add.s32 	%r173, %r172, %r157;
	add.s32 	%r174, %r173, %r158;
	add.s32 	%r175, %r174, %r159;
	add.s32 	%r176, %r175, %r160;
	add.s32 	%r177, %r176, %r161;
	add.s32 	%r178, %r177, %r162;
	add.s32 	%r179, %r178, %r163;
	add.s32 	%r511, %r179, %r164;
	sub.s32 	%r180, %r1, %r493;
	setp.lt.u32 	%p36, %r180, %r4;
	add.s32 	%r492, %r492, 1;
	add.s32 	%r491, %r491, %r4;
	sub.s32 	%r490, %r490, %r4;
	add.s32 	%r489, %r489, %r4;
	@%p36 bra 	$L__BB40_44;
	bra.uni 	$L__BB40_28;
$L__BB40_30:
	setp.le.u32 	%p37, %r1, %r493;
	sub.s32 	%r182, %r1, %r493;
	setp.ge.s32 	%p38, %r54, %r182;
	or.pred  	%p39, %p37, %p38;
	@%p39 bra 	$L__BB40_44;
	not.b32 	%r185, %r54;
	add.s32 	%r186, %r1, %r185;
	sub.s32 	%r187, %r186, %r56;
	mul.lo.s32 	%r188, %r2, %r492;
	shl.b32 	%r189, %r188, 12;
	sub.s32 	%r190, %r187, %r189;
	shr.u32 	%r191, %r190, 8;
	add.s32 	%r71, %r191, 1;
	and.b32  	%r72, %r71, 15;
	setp.lt.u32 	%p40, %r190, 3840;
	mov.u32 	%r503, %r54;
	@%p40 bra 	$L__BB40_35;
	or.b32  	%r497, %r54, 2048;
	shr.u32 	%r192, %r490, 8;
	add.s32 	%r193, %r192, 1;
	and.b32  	%r194, %r193, 33554416;
	neg.s32 	%r495, %r194;
$L__BB40_33:
	.pragma "nounroll";
	add.s32 	%r195, %r489, -2048;
	mul.wide.u32 	%rd8, %r195, 4;
	add.s64 	%rd9, %rd1, %rd8;
	ld.global.f32 	%f33, [%rd9];
	setp.neu.f32 	%p41, %f33, 0f00000000;
	selp.u32 	%r196, 1, 0, %p41;
	add.s32 	%r197, %r511, %r196;
	add.s32 	%r198, %r489, -1792;
	mul.wide.u32 	%rd10, %r198, 4;
	add.s64 	%rd11, %rd1, %rd10;
	ld.global.f32 	%f34, [%rd11];
	setp.neu.f32 	%p42, %f34, 0f00000000;
	selp.u32 	%r199, 1, 0, %p42;
	add.s32 	%r200, %r197, %r199;
	add.s32 	%r201, %r489, -1536;
	mul.wide.u32 	%rd12, %r201, 4;
	add.s64 	%rd13, %rd1, %rd12;
	ld.global.f32 	%f35, [%rd13];
	setp.neu.f32 	%p43, %f35, 0f00000000;
	selp.u32 	%r202, 1, 0, %p43;
	add.s32 	%r203, %r200, %r202;
	add.s32 	%r204, %r489, -1280;
	mul.wide.u32 	%rd14, %r204, 4;
	add.s64 	%rd15, %rd1, %rd14;
	ld.global.f32 	%f36, [%rd15];
	setp.neu.f32 	%p44, %f36, 0f00000000;
	selp.u32 	%r205, 1, 0, %p44;
	add.s32 	%r206, %r203, %r205;
	add.s32 	%r207, %r489, -1024;
	mul.wide.u32 	%rd16, %r207, 4;
	add.s64 	%rd17, %rd1, %rd16;
	ld.global.f32 	%f37, [%rd17];
	setp.neu.f32 	%p45, %f37, 0f00000000;
	selp.u32 	%r208, 1, 0, %p45;
	add.s32 	%r209, %r206, %r208;
	add.s32 	%r210, %r489, -768;
	mul.wide.u32 	%rd18, %r210, 4;
	add.s64 	%rd19, %rd1, %rd18;
	ld.global.f32 	%f38, [%rd19];
	setp.neu.f32 	%p46, %f38, 0f00000000;
	selp.u32 	%r211, 1, 0, %p46;
	add.s32 	%r212, %r209, %r211;
	add.s32 	%r213, %r489, -512;
	mul.wide.u32 	%rd20, %r213, 4;
	add.s64 	%rd21, %rd1, %rd20;
	ld.global.f32 	%f39, [%rd21];
	setp.neu.f32 	%p47, %f39, 0f00000000;
	selp.u32 	%r214, 1, 0, %p47;
	add.s32 	%r215, %r212, %r214;
	add.s32 	%r216, %r489, 1792;
	add.s32 	%r217, %r489, -256;
	mul.wide.u32 	%rd22, %r217, 4;
	add.s64 	%rd23, %rd1, %rd22;
	ld.global.f32 	%f40, [%rd23];
	setp.neu.f32 	%p48, %f40, 0f00000000;
	selp.u32 	%r218, 1, 0, %p48;
	add.s32 	%r219, %r215, %r218;
	mul.wide.u32 	%rd24, %r489, 4;
	add.s64 	%rd25, %rd1, %rd24;
	ld.global.f32 	%f41, [%rd25];
	setp.neu.f32 	%p49, %f41, 0f00000000;
	selp.u32 	%r220, 1, 0, %p49;
	add.s32 	%r221, %r219, %r220;
	add.s32 	%r222, %r489, 256;
	mul.wide.u32 	%rd26, %r222, 4;
	add.s64 	%rd27, %rd1, %rd26;
	ld.global.f32 	%f42, [%rd27];
	setp.neu.f32 	%p50, %f42, 0f00000000;
	selp.u32 	%r223, 1, 0, %p50;
	add.s32 	%r224, %r221, %r223;
	add.s32 	%r225, %r489, 512;
	mul.wide.u32 	%rd28, %r225, 4;
	add.s64 	%rd29, %rd1, %rd28;
	ld.global.f32 	%f43, [%rd29];
	setp.neu.f32 	%p51, %f43, 0f00000000;
	selp.u32 	%r226, 1, 0, %p51;
	add.s32 	%r227, %r224, %r226;
	add.s32 	%r228, %r489, 768;
	mul.wide.u32 	%rd30, %r228, 4;
	add.s64 	%rd31, %rd1, %rd30;
	ld.global.f32 	%f44, [%rd31];
	setp.neu.f32 	%p52, %f44, 0f00000000;
	selp.u32 	%r229, 1, 0, %p52;
	add.s32 	%r230, %r227, %r229;
	add.s32 	%r231, %r489, 1024;
	mul.wide.u32 	%rd32, %r231, 4;
	add.s64 	%rd33, %rd1, %rd32;
	ld.global.f32 	%f45, [%rd33];
	setp.neu.f32 	%p53, %f45, 0f00000000;
	selp.u32 	%r232, 1, 0, %p53;
	add.s32 	%r233, %r230, %r232;
	add.s32 	%r234, %r489, 1280;
	mul.wide.u32 	%rd34, %r234, 4;
	add.s64 	%rd35, %rd1, %rd34;
	ld.global.f32 	%f46, [%rd35];
	setp.neu.f32 	%p54, %f46, 0f00000000;
	selp.u32 	%r235, 1, 0, %p54;
	add.s32 	%r236, %r233, %r235;
	add.s32 	%r237, %r489, 1536;
	mul.wide.u32 	%rd36, %r237, 4;
	add.s64 	%rd37, %rd1, %rd36;
	ld.global.f32 	%f47, [%rd37];
	setp.neu.f32 	%p55, %f47, 0f00000000;
	selp.u32 	%r238, 1, 0, %p55;
	add.s32 	%r239, %r236, %r238;
	mul.wide.u32 	%rd38, %r216, 4;
	add.s64 	%rd39, %rd1, %rd38;
	ld.global.f32 	%f48, [%rd39];
	setp.neu.f32 	%p56, %f48, 0f00000000;
	selp.u32 	%r240, 1, 0, %p56;
	add.s32 	%r511, %r239, %r240;
	add.s32 	%r497, %r497, 4096;
	add.s32 	%r489, %r489, 4096;
	add.s32 	%r495, %r495, 16;
	setp.ne.s32 	%p57, %r495, 0;
	@%p57 bra 	$L__BB40_33;
	add.s32 	%r503, %r497, -2048;
$L__BB40_35:
	setp.eq.s32 	%p58, %r72, 0;
	@%p58 bra 	$L__BB40_44;
	and.b32  	%r87, %r71, 7;
	setp.lt.u32 	%p59, %r72, 8;
	@%p59 bra 	$L__BB40_38;
	add.s32 	%r242, %r503, %r493;
	mul.wide.u32 	%rd40, %r242, 4;
	add.s64 	%rd41, %rd1, %rd40;
	ld.global.f32 	%f49, [%rd41];
	setp.neu.f32 	%p60, %f49, 0f00000000;
	selp.u32 	%r243, 1, 0, %p60;
	add.s32 	%r244, %r511, %r243;
	add.s32 	%r245, %r242, 256;
	mul.wide.u32 	%rd42, %r245, 4;
	add.s64 	%rd43, %rd1, %rd42;
	ld.global.f32 	%f50, [%rd43];
	setp.neu.f32 	%p61, %f50, 0f00000000;
	selp.u32 	%r246, 1, 0, %p61;
	add.s32 	%r247, %r244, %r246;
	add.s32 	%r248, %r242, 512;
	mul.wide.u32 	%rd44, %r248, 4;
	add.s64 	%rd45, %rd1, %rd44;
	ld.global.f32 	%f51, [%rd45];
	setp.neu.f32 	%p62, %f51, 0f00000000;
	selp.u32 	%r249, 1, 0, %p62;
	add.s32 	%r250, %r247, %r249;
	add.s32 	%r251, %r242, 768;
	mul.wide.u32 	%rd46, %r251, 4;
	add.s64 	%rd47, %rd1, %rd46;
	ld.global.f32 	%f52, [%rd47];
	setp.neu.f32 	%p63, %f52, 0f00000000;
	selp.u32 	%r252, 1, 0, %p63;
	add.s32 	%r253, %r250, %r252;
	add.s32 	%r254, %r242, 1024;
	mul.wide.u32 	%rd48, %r254, 4;
	add.s64 	%rd49, %rd1, %rd48;
	ld.global.f32 	%f53, [%rd49];
	setp.neu.f32 	%p64, %f53, 0f00000000;
	selp.u32 	%r255, 1, 0, %p64;
	add.s32 	%r256, %r253, %r255;
	add.s32 	%r257, %r242, 1280;
	mul.wide.u32 	%rd50, %r257, 4;
	add.s64 	%rd51, %rd1, %rd50;
	ld.global.f32 	%f54, [%rd51];
	setp.neu.f32 	%p65, %f54, 0f00000000;
	selp.u32 	%r258, 1, 0, %p65;
	add.s32 	%r259, %r256, %r258;
	add.s32 	%r260, %r242, 1536;
	mul.wide.u32 	%rd52, %r260, 4;
	add.s64 	%rd53, %rd1, %rd52;
	ld.global.f32 	%f55, [%rd53];
	setp.neu.f32 	%p66, %f55, 0f00000000;
	selp.u32 	%r261, 1, 0, %p66;
	add.s32 	%r262, %r259, %r261;
	add.s32 	%r263, %r242, 1792;
	mul.wide.u32 	%rd54, %r263, 4;
	add.s64 	%rd55, %rd1, %rd54;
	ld.global.f32 	%f56, [%rd55];
	setp.neu.f32 	%p67, %f56, 0f00000000;
	selp.u32 	%r264, 1, 0, %p67;
	add.s32 	%r511, %r262, %r264;
	add.s32 	%r503, %r503, 2048;
$L__BB40_38:
	setp.eq.s32 	%p68, %r87, 0;
	@%p68 bra 	$L__BB40_44;
	setp.lt.u32 	%p69, %r87, 4;
	@%p69 bra 	$L__BB40_41;
	add.s32 	%r266, %r503, %r493;
	mul.wide.u32 	%rd56, %r266, 4;
	add.s64 	%rd57, %rd1, %rd56;
	ld.global.f32 	%f57, [%rd57];
	setp.neu.f32 	%p70, %f57, 0f00000000;
	selp.u32 	%r267, 1, 0, %p70;
	add.s32 	%r268, %r511, %r267;
	add.s32 	%r269, %r266, 256;
	mul.wide.u32 	%rd58, %r269, 4;
	add.s64 	%rd59, %rd1, %rd58;
	ld.global.f32 	%f58, [%rd59];
	setp.neu.f32 	%p71, %f58, 0f00000000;
	selp.u32 	%r270, 1, 0, %p71;
	add.s32 	%r271, %r268, %r270;
	add.s32 	%r272, %r266, 512;
	mul.wide.u32 	%rd60, %r272, 4;
	add.s64 	%rd61, %rd1, %rd60;
	ld.global.f32 	%f59, [%rd61];
	setp.neu.f32 	%p72, %f59, 0f00000000;
	selp.u32 	%r273, 1, 0, %p72;
	add.s32 	%r274, %r271, %r273;
	add.s32 	%r275, %r266, 768;
	mul.wide.u32 	%rd62, %r275, 4;
	add.s64 	%rd63, %rd1, %rd62;
	ld.global.f32 	%f60, [%rd63];
	setp.neu.f32 	%p73, %f60, 0f00000000;
	selp.u32 	%r276, 1, 0, %p73;
	add.s32 	%r511, %r274, %r276;
	add.s32 	%r503, %r503, 1024;
$L__BB40_41:
	and.b32  	%r277, %r71, 3;
	setp.eq.s32 	%p74, %r277, 0;
	@%p74 bra 	$L__BB40_44;
	add.s32 	%r509, %r503, %r491;
	cvt.u16.u32 	%rs1, %r490;
	shr.u16 	%rs2, %rs1, 8;
	add.s16 	%rs3, %rs2, 1;
	cvt.u32.u16 	%r278, %rs3;
	and.b32  	%r279, %r278, 3;
	neg.s32 	%r508, %r279;
$L__BB40_43:
	.pragma "nounroll";
	mul.wide.u32 	%rd64, %r509, 4;
	add.s64 	%rd65, %rd1, %rd64;
	ld.global.f32 	%f61, [%rd65];
	setp.neu.f32 	%p75, %f61, 0f00000000;
	selp.u32 	%r280, 1, 0, %p75;
	add.s32 	%r511, %r511, %r280;
	add.s32 	%r509, %r509, 256;
	add.s32 	%r508, %r508, 1;
	setp.ne.s32 	%p76, %r508, 0;
	@%p76 bra 	$L__BB40_43;
$L__BB40_44:
	// begin inline asm
	mov.u32 %r281, %laneid;
	// end inline asm
	mov.b32 	%r282, -1;
	redux.sync.add.u32 %r512, %r511, %r282;
	setp.ne.s32 	%p77, %r281, 0;
	@%p77 bra 	$L__BB40_46;
	shr.u32 	%r283, %r54, 3;
	and.b32  	%r284, %r283, 124;
	mov.u32 	%r285, _ZZN3cub18CUB_300001_SM_10006detail6reduce18DeviceReduceKernelINS2_10policy_hubIjjN4cuda3std3__44plusIvEEE10Policy1000EN6thrust24THRUST_300001_SM_1000_NS18transform_iteratorI9NonZeroOpIfEPKfNSD_11use_defaultESJ_EEjS9_jNS7_10__identityEEEvT0_PT3_T1_NS0_13GridEvenShareISP_EET2_T4_E12temp_storage;
	add.s32 	%r286, %r285, %r284;
	st.shared.u32 	[%r286+8], %r512;
$L__BB40_46:
	bar.sync 	0;
	setp.ne.s32 	%p78, %r54, 0;
	@%p78 bra 	$L__BB40_48;
	ld.shared.u32 	%r287, [_ZZN3cub18CUB_300001_SM_10006detail6reduce18DeviceReduceKernelINS2_10policy_hubIjjN4cuda3std3__44plusIvEEE10Policy1000EN6thrust24THRUST_300001_SM_1000_NS18transform_iteratorI9NonZeroOpIfEPKfNSD_11use_defaultESJ_EEjS9_jNS7_10__identityEEEvT0_PT3_T1_NS0_13GridEvenShareISP_EET2_T4_E12temp_storage+12];
	add.s32 	%r288, %r287, %r512;
	ld.shared.u32 	%r289, [_ZZN3cub18CUB_300001_SM_10006detail6reduce18DeviceReduceKernelINS2_10policy_hubIjjN4cuda3std3__44plusIvEEE10Policy1000EN6thrust24THRUST_300001_SM_1000_NS18transform_iteratorI9NonZeroOpIfEPKfNSD_11use_defaultESJ_EEjS9_jNS7_10__identityEEEvT0_PT3_T1_NS0_13GridEvenShareISP_EET2_T4_E12temp_storage+16];
	add.s32 	%r290, %r288, %r289;
	ld.shared.u32 	%r291, [_ZZN3cub18CUB_300001_SM_10006detail6reduce18DeviceReduceKernelINS2_10policy_hubIjjN4cuda3std3__44plusIvEEE10Policy1000EN6thrust24THRUST_300001_SM_1000_NS18transform_iteratorI9NonZeroOpIfEPKfNSD_11use_defaultESJ_EEjS9_jNS7_10__identityEEEvT0_PT3_T1_NS0_13GridEvenShareISP_EET2_T4_E12temp_storage+20];
	add.s32 	%r292, %r290, %r291;
	ld.shared.u32 	%r293, [_ZZN3cub18CUB_300001_SM_10006detail6reduce18DeviceReduceKernelINS2_10policy_hubIjjN4cuda3std3__44plusIvEEE10Policy1000EN6thrust24THRUST_300001_SM_1000_NS18transform_iteratorI9NonZeroOpIfEPKfNSD_11use_defaultESJ_EEjS9_jNS7_10__identityEEEvT0_PT3_T1_NS0_13GridEvenShareISP_EET2_T4_E12temp_storage+24];
	add.s32 	%r294, %r292, %r293;
	ld.shared.u32 	%r295, [_ZZN3cub18CUB_300001_SM_10006detail6reduce18DeviceReduceKernelINS2_10policy_hubIjjN4cuda3std3__44plusIvEEE10Policy1000EN6thrust24THRUST_300001_SM_1000_NS18transform_iteratorI9NonZeroOpIfEPKfNSD_11use_defaultESJ_EEjS9_jNS7_10__identityEEEvT0_PT3_T1_NS0_13GridEvenShareISP_EET2_T4_E12temp_storage+28];
	add.s32 	%r296, %r294, %r295;
	ld.shared.u32 	%r297, [_ZZN3cub18CUB_300001_SM_10006detail6reduce18DeviceReduceKernelINS2_10policy_hubIjjN4cuda3std3__44plusIvEEE10Policy1000EN6thrust24THRUST_300001_SM_1000_NS18transform_iteratorI9NonZeroOpIfEPKfNSD_11use_defaultESJ_EEjS9_jNS7_10__identityEEEvT0_PT3_T1_NS0_13GridEvenShareISP_EET2_T4_E12temp_storage+32];
	add.s32 	%r298, %r296, %r297;
	ld.shared.u32 	%r299, [_ZZN3cub18CUB_300001_SM_10006detail6reduce18DeviceReduceKernelINS2_10policy_hubIjjN4cuda3std3__44plusIvEEE10Policy1000EN6thrust24THRUST_300001_SM_1000_NS18transform_iteratorI9NonZeroOpIfEPKfNSD_11use_defaultESJ_EEjS9_jNS7_10__identityEEEvT0_PT3_T1_NS0_13GridEvenShareISP_EET2_T4_E12temp_storage+36];
	add.s32 	%r512, %r298, %r299;
$L__BB40_48:
	mov.u32 	%r469, %tid.x;
	setp.ne.s32 	%p132, %r469, 0;
	@%p132 bra 	$L__BB40_50;
	ld.param.u64 	%rd129, [_ZN3cub18CUB_300001_SM_10006detail6reduce18DeviceReduceKernelINS2_10policy_hubIjjN4cuda3std3__44plusIvEEE10Policy1000EN6thrust24THRUST_300001_SM_1000_NS18transform_iteratorI9NonZeroOpIfEPKfNSD_11use_defaultESJ_EEjS9_jNS7_10__identityEEEvT0_PT3_T1_NS0_13GridEvenShareISP_EET2_T4__param_1];
	cvta.to.global.u64 	%rd126, %rd129;
	mul.wide.u32 	%rd127, %r3, 4;
	add.s64 	%rd128, %rd126, %rd127;
	st.global.u32 	[%rd128], %r512;
$L__BB40_50:
	ret;

}
	// .globl	_ZN3cub18CUB_300001_SM_10006detail6reduce28DeviceReduceSingleTileKernelINS2_10policy_hubIjjN4cuda3std3__44plusIvEEE10Policy1000EN6thrust24THRUST_300001_SM_1000_NS18transform_iteratorI9NonZeroOpIdEPKdNSD_11use_defaultESJ_EEPjjS9_jjNS7_10__identityEEEvT0_T1_T2_T3_T4_T6_
.visible .entry _ZN3cub18CUB_300001_SM_10006detail6reduce28DeviceReduceSingleTileKernelINS2_10policy_hubIjjN4cuda3std3__44plusIvEEE10Policy1000EN6thrust24THRUST_300001_SM_1000_NS18transform_iteratorI9NonZeroOpIdEPKdNSD_11use_defaultESJ_EEPjjS9_jjNS7_10__identityEEEvT0_T1_T2_T3_T4_T6_(
	.param .align 8 .b8 _ZN3cub18CUB_300001_SM_10006detail6reduce28DeviceReduceSingleTileKernelINS2_10policy_hubIjjN4cuda3std3__44plusIvEEE10Policy1000EN6thrust24THRUST_300001_SM_1000_NS18transform_iteratorI9NonZeroOpIdEPKdNSD_11use_defaultESJ_EEPjjS9_jjNS7_10__identityEEEvT0_T1_T2_T3_T4_T6__param_0[16],
	.param .u64 .ptr .align 1 _ZN3cub18CUB_300001_SM_10006detail6reduce28DeviceReduceSingleTileKernelINS2_10policy_hubIjjN4cuda3std3__44plusIvEEE10Policy1000EN6thrust24THRUST_300001_SM_1000_NS18transform_iteratorI9NonZeroOpIdEPKdNSD_11use_defaultESJ_EEPjjS9_jjNS7_10__identityEEEvT0_T1_T2_T3_T4_T6__param_1,
	.param .u32 _ZN3cub18CUB_300001_SM_10006detail6reduce28DeviceReduceSingleTileKernelINS2_10policy_hubIjjN4cuda3std3__44plusIvEEE10Policy1000EN6thrust24THRUST_300001_SM_1000_NS18transform_iteratorI9NonZeroOpIdEPKdNSD_11use_defaultESJ_EEPjjS9_jjNS7_10__identityEEEvT0_T1_T2_T3_T4_T6__param_2,
	.param .align 1 .b8 _ZN3cub18CUB_300001_SM_10006detail6reduce28DeviceReduceSingleTileKernelINS2_10policy_hubIjjN4cuda3std3__44plusIvEEE10Policy1000EN6thrust24THRUST_300001_SM_1000_NS18transform_iteratorI9NonZeroOpIdEPKdNSD_11use_defaultESJ_EEPjjS9_jjNS7_10__identityEEEvT0_T1_T2_T3_T4_T6__param_3[1],
	.param .u32 _ZN3cub18CUB_300001_SM_10006detail6reduce28DeviceReduceSingleTileKernelINS2_10policy_hubIjjN4cuda3std3__44plusIvEEE10Policy1000EN6thrust24THRUST_300001_SM_1000_NS18transform_iteratorI9NonZeroOpIdEPKdNSD_11use_defaultESJ_EEPjjS9_jjNS7_10__identityEEEvT0_T1_T2_T3_T4_T6__param_4,
	.param .align 1 .b8 _ZN3cub18CUB_300001_SM_10006detail6reduce28DeviceReduceSingleTileKernelINS2_10policy_hubIjjN4cuda3std3__44plusIvEEE10Policy1000EN6thrust24THRUST_300001_SM_1000_NS18transform_iteratorI9NonZeroOpIdEPKdNSD_11use_defaultESJ_EEPjjS9_jjNS7_10__identityEEEvT0_T1_T2_T3_T4_T6__param_5[1]
)
.maxntid 256
.minnctapersm 1
{
	.reg .pred 	%p<135>;
	.reg .b16 	%rs<9>;
	.reg .b32 	%r<459>;
	.reg .b64 	%rd<84>;
	.reg .b64 	%fd<92>;
	// demoted variable
	.shared .align 4 .b8 _ZZN3cub18CUB_300001_SM_10006detail6reduce28DeviceReduceSingleTileKernelINS2_10policy_hubIjjN4cuda3std3__44plusIvEEE10Policy1000EN6thrust24THRUST_300001_SM_1000_NS18transform_iteratorI9NonZeroOpIdEPKdNSD_11use_defaultESJ_EEPjjS9_jjNS7_10__identityEEEvT0_T1_T2_T3_T4_T6_E12temp_storage[44];
	ld.param.u64 	%rd9, [_ZN3cub18CUB_300001_SM_10006detail6reduce28DeviceReduceSingleTileKernelINS2_10policy_hubIjjN4cuda3std3__44plusIvEEE10Policy1000EN6thrust24THRUST_300001_SM_1000_NS18transform_iteratorI9NonZeroOpIdEPKdNSD_11use_defaultESJ_EEPjjS9_jjNS7_10__identityEEEvT0_T1_T2_T3_T4_T6__param_0];
	ld.param.u64 	%rd10, [_ZN3cub18CUB_300001_SM_10006detail6reduce28DeviceReduceSingleTileKernelINS2_10policy_hubIjjN4cuda3std3__44plusIvEEE10Policy1000EN6thrust24THRUST_300001_SM_1000_NS18transform_iteratorI9NonZeroOpIdEPKdNSD_11use_defaultESJ_EEPjjS9_jjNS7_10__identityEEEvT0_T1_T2_T3_T4_T6__param_1];
	ld.param.u32 	%r90, [_ZN3cub18CUB_300001_SM_10006detail6reduce28DeviceReduceSingleTileKernelINS2_10policy_hubIjjN4cuda3std3__44plusIvEEE10Policy1000EN6thrust24THRUST_300001_SM_1000_NS18transform_iteratorI9NonZeroOpIdEPKdNSD_11use_defaultESJ_EEPjjS9_jjNS7_10__identityEEEvT0_T1_T2_T3_T4_T6__param_2];
	ld.param.u32 	%r91, [_ZN3cub18CUB_300001_SM_10006detail6reduce28DeviceReduceSingleTileKernelINS2_10policy_hubIjjN4cuda3std3__44plusIvEEE10Policy1000EN6thrust24THRUST_300001_SM_1000_NS18transform_iteratorI9NonZeroOpIdEPKdNSD_11use_defaultESJ_EEPjjS9_jjNS7_10__identityEEEvT0_T1_T2_T3_T4_T6__param_4];
	cvta.to.global.u64 	%rd1, %rd10;
	setp.ne.s32 	%p1, %r90, 0;
	@%p1 bra 	$L__BB41_3;
	mov.u32 	%r419, %tid.x;
	setp.ne.s32 	%p134, %r419, 0;
	@%p134 bra 	$L__BB41_52;
	st.global.u32 	[%rd1], %r91;
	bra.uni 	$L__BB41_52;
$L__BB41_3:
	cvta.to.global.u64 	%rd2, %rd9;
	setp.gt.u32 	%p2, %r90, 4095;
	@%p2 bra 	$L__BB41_28;
	mov.u32 	%r1, %tid.x;
	setp.ge.u32 	%p80, %r1, %r90;
	mov.b32 	%r436, 0;
	mov.u32 	%r426, %r1;
	@%p80 bra 	$L__BB41_6;
	mul.wide.u32 	%rd73, %r1, 8;
	add.s64 	%rd74, %rd2, %rd73;
	ld.global.f64 	%fd62, [%rd74];
	setp.neu.f64 	%p81, %fd62, 0d0000000000000000;
	selp.u32 	%r436, 1, 0, %p81;
	add.s32 	%r426, %r1, 256;
$L__BB41_6:
	setp.ge.u32 	%p82, %r426, %r90;
	@%p82 bra 	$L__BB41_19;
	not.b32 	%r279, %r426;
	add.s32 	%r280, %r90, %r279;
	shr.u32 	%r281, %r280, 8;
	add.s32 	%r6, %r281, 1;
	and.b32  	%r7, %r6, 15;
	setp.lt.u32 	%p83, %r280, 3840;
	@%p83 bra 	$L__BB41_10;
	and.b32  	%r282, %r6, 33554416;
	neg.s32 	%r422, %r282;
	mul.wide.u32 	%rd75, %r426, 8;
	add.s64 	%rd76, %rd75, %rd2;
	add.s64 	%rd82, %rd76, 16384;
$L__BB41_9:
	.pragma "nounroll";
	ld.global.f64 	%fd63, [%rd82+-16384];
	setp.neu.f64 	%p84, %fd63, 0d0000000000000000;
	selp.u32 	%r283, 1, 0, %p84;
	add.s32 	%r284, %r436, %r283;
	ld.global.f64 	%fd64, [%rd82+-14336];
	setp.neu.f64 	%p85, %fd64, 0d0000000000000000;
	selp.u32 	%r285, 1, 0, %p85;
	add.s32 	%r286, %r284, %r285;
	ld.global.f64 	%fd65, [%rd82+-12288];
	setp.neu.f64 	%p86, %fd65, 0d0000000000000000;
	selp.u32 	%r287, 1, 0, %p86;
	add.s32 	%r288, %r286, %r287;
	ld.global.f64 	%fd66, [%rd82+-10240];
	setp.neu.f64 	%p87, %fd66, 0d0000000000000000;
	selp.u32 	%r289, 1, 0, %p87;
	add.s32 	%r290, %r288, %r289;
	ld.global.f64 	%fd67, [%rd82+-8192];
	setp.neu.f64 	%p88, %fd67, 0d0000000000000000;
	selp.u32 	%r291, 1, 0, %p88;
	add.s32 	%r292, %r290, %r291;
	ld.global.f64 	%fd68, [%rd82+-6144];
	setp.neu.f64 	%p89, %fd68, 0d0000000000000000;
	selp.u32 	%r293, 1, 0, %p89;
	add.s32 	%r294, %r292, %r293;
	ld.global.f64 	%fd69, [%rd82+-4096];
	setp.neu.f64 	%p90, %fd69, 0d0000000000000000;
	selp.u32 	%r295, 1, 0, %p90;
	add.s32 	%r296, %r294, %r295;
	ld.global.f64 	%fd70, [%rd82+-2048];
	setp.neu.f64 	%p91, %fd70, 0d0000000000000000;
	selp.u32 	%r297, 1, 0, %p91;
	add.s32 	%r298, %r296, %r297;
	ld.global.f64 	%fd71, [%rd82];
	setp.neu.f64 	%p92, %fd71, 0d0000000000000000;
	selp.u32 	%r299, 1, 0, %p92;
	add.s32 	%r300, %r298, %r299;
	ld.global.f64 	%fd72, [%rd82+2048];
	setp.neu.f64 	%p93, %fd72, 0d0000000000000000;
	selp.u32 	%r301, 1, 0, %p93;
	add.s32 	%r302, %r300, %r301;
	ld.global.f64 	%fd73, [%rd82+4096];
	setp.neu.f64 	%p94, %fd73, 0d0000000000000000;
	selp.u32 	%r303, 1, 0, %p94;
	add.s32 	%r304, %r302, %r303;
	ld.global.f64 	%fd74, [%rd82+6144];
	setp.neu.f64 	%p95, %fd74, 0d0000000000000000;
	selp.u32 	%r305, 1, 0, %p95;
	add.s32 	%r306, %r304, %r305;
	ld.global.f64 	%fd75, [%rd82+8192];
	setp.neu.f64 	%p96, %fd75, 0d0000000000000000;
	selp.u32 	%r307, 1, 0, %p96;
	add.s32 	%r308, %r306, %r307;
	ld.global.f64 	%fd76, [%rd82+10240];
	setp.neu.f64 	%p97, %fd76, 0d0000000000000000;
	selp.u32 	%r309, 1, 0, %p97;
	add.s32 	%r310, %r308, %r309;
	ld.global.f64 	%fd77, [%rd82+12288];
	setp.neu.f64 	%p98, %fd77, 0d0000000000000000;
	selp.u32 	%r311, 1, 0, %p98;
	add.s32 	%r312, %r310, %r311;
	ld.global.f64 	%fd78, [%rd82+14336];
	setp.neu.f64 	%p99, %fd78, 0d0000000000000000;
	selp.u32 	%r313, 1, 0, %p99;
	add.s32 	%r436, %r312, %r313;
	add.s32 	%r426, %r426, 4096;
	add.s32 	%r422, %r422, 16;
	add.s64 	%rd82, %rd82, 32768;
	setp.ne.s32 	%p100, %r422, 0;
	@%p100 bra 	$L__BB41_9;
$L__BB41_10:
	setp.eq.s32 	%p101, %r7, 0;
	@%p101 bra 	$L__BB41_19;
	and.b32  	%r18, %r6, 7;
	setp.lt.u32 	%p102, %r7, 8;
	@%p102 bra 	$L__BB41_13;
	mul.wide.u32 	%rd77, %r426, 8;
	add.s64 	%rd78, %rd2, %rd77;
	ld.global.f64 	%fd79, [%rd78];
	setp.neu.f64 	%p103, %fd79, 0d0000000000000000;
	selp.u32 	%r315, 1, 0, %p103;
	add.s32 	%r316, %r436, %r315;
	ld.global.f64 	%fd80, [%rd78+2048];
	setp.neu.f64 	%p104, %fd80, 0d0000000000000000;
	selp.u32 	%r317, 1, 0, %p104;
	add.s32 	%r318, %r316, %r317;
	ld.global.f64 	%fd81, [%rd78+4096];
	setp.neu.f64 	%p105, %fd81, 0d0000000000000000;
	selp.u32 	%r319, 1, 0, %p105;
	add.s32 	%r320, %r318, %r319;
	ld.global.f64 	%fd82, [%rd78+6144];
	setp.neu.f64 	%p106, %fd82, 0d0000000000000000;
	selp.u32 	%r321, 1, 0, %p106;
	add.s32 	%r322, %r320, %r321;
	ld.global.f64 	%fd83, [%rd78+8192];
	setp.neu.f64 	%p107, %fd83, 0d0000000000000000;
	selp.u32 	%r323, 1, 0, %p107;
	add.s32 	%r324, %r322, %r323;
	ld.global.f64 	%fd84, [%rd78+10240];
	setp.neu.f64 	%p108, %fd84, 0d0000000000000000;
	selp.u32 	%r325, 1, 0, %p108;
	add.s32 	%r326, %r324, %r325;
	ld.global.f64 	%fd85, [%rd78+12288];
	setp.neu.f64 	%p109, %fd85, 0d0000000000000000;
	selp.u32 	%r327, 1, 0, %p109;
	add.s32 	%r328, %r326, %r327;
	ld.global.f64 	%fd86, [%rd78+14336];
	setp.neu.f64 	%p110, %fd86, 0d0000000000000000;
	selp.u32 	%r329, 1, 0, %p110;
	add.s32 	%r436, %r328, %r329;
	add.s32 	%r426, %r426, 2048;
$L__BB41_13:
	setp.eq.s32 	%p111, %r18, 0;
	@%p111 bra 	$L__BB41_19;
	and.b32  	%r24, %r6, 3;
	setp.lt.u32 	%p112, %r18, 4;
	@%p112 bra 	$L__BB41_16;
	mul.wide.u32 	%rd79, %r426, 8;
	add.s64 	%rd80, %rd2, %rd79;
	ld.global.f64 	%fd87, [%rd80];
	setp.neu.f64 	%p113, %fd87, 0d0000000000000000;
	selp.u32 	%r331, 1, 0, %p113;
	add.s32 	%r332, %r436, %r331;
	ld.global.f64 	%fd88, [%rd80+2048];
	setp.neu.f64 	%p114, %fd88, 0d0000000000000000;
	selp.u32 	%r333, 1, 0, %p114;
	add.s32 	%r334, %r332, %r333;
	ld.global.f64 	%fd89, [%rd80+4096];
	setp.neu.f64 	%p115, %fd89, 0d0000000000000000;
	selp.u32 	%r335, 1, 0, %p115;
	add.s32 	%r336, %r334, %r335;
	ld.global.f64 	%fd90, [%rd80+6144];
	setp.neu.f64 	%p116, %fd90, 0d0000000000000000;
	selp.u32 	%r337, 1, 0, %p116;
	add.s32 	%r436, %r336, %r337;
	add.s32 	%r426, %r426, 1024;
$L__BB41_16:
	setp.eq.s32 	%p117, %r24, 0;
	@%p117 bra 	$L__BB41_19;
	mul.wide.u32 	%rd81, %r426, 8;
	add.s64 	%rd83, %rd2, %rd81;
	neg.s32 	%r434, %r24;
$L__BB41_18:
	.pragma "nounroll";
	ld.global.f64 	%fd91, [%rd83];
	setp.neu.f64 	%p118, %fd91, 0d0000000000000000;
	selp.u32 	%r338, 1, 0, %p118;
	add.s32 	%r436, %r436, %r338;
	add.s64 	%rd83, %rd83, 2048;
	add.s32 	%r434, %r434, 1;
	setp.ne.s32 	%p119, %r434, 0;
	@%p119 bra 	$L__BB41_18;
$L__BB41_19:
	setp.lt.u32 	%p120, %r90, 256;
	@%p120 bra 	$L__BB41_24;
	// begin inline asm
	mov.u32 %r398, %laneid;
	// end inline asm
	mov.b32 	%r399, -1;
	redux.sync.add.u32 %r458, %r436, %r399;
	setp.ne.s32 	%p131, %r398, 0;
	@%p131 bra 	$L__BB41_22;
	shr.u32 	%r400, %r1, 3;
	and.b32  	%r401, %r400, 124;
	mov.u32 	%r402, _ZZN3cub18CUB_300001_SM_10006detail6reduce28DeviceReduceSingleTileKernelINS2_10policy_hubIjjN4cuda3std3__44plusIvEEE10Policy1000EN6thrust24THRUST_300001_SM_1000_NS18transform_iteratorI9NonZeroOpIdEPKdNSD_11use_defaultESJ_EEPjjS9_jjNS7_10__identityEEEvT0_T1_T2_T3_T4_T6_E12temp_storage;
	add.s32 	%r403, %r402, %r401;
	st.shared.u32 	[%r403+8], %r458;
$L__BB41_22:
	bar.sync 	0;
	setp.ne.s32 	%p132, %r1, 0;
	@%p132 bra 	$L__BB41_50;
	ld.shared.u32 	%r404, [_ZZN3cub18CUB_300001_SM_10006detail6reduce28DeviceReduceSingleTileKernelINS2_10policy_hubIjjN4cuda3std3__44plusIvEEE10Policy1000EN6thrust24THRUST_300001_SM_1000_NS18transform_iteratorI9NonZeroOpIdEPKdNSD_11use_defaultESJ_EEPjjS9_jjNS7_10__identityEEEvT0_T1_T2_T3_T4_T6_E12temp_storage+12];
	add.s32 	%r405, %r404, %r458;
	ld.shared.u32 	%r406, [_ZZN3cub18CUB_300001_SM_10006detail6reduce28DeviceReduceSingleTileKernelINS2_10policy_hubIjjN4cuda3std3__44plusIvEEE10Policy1000EN6thrust24THRUST_300001_SM_1000_NS18transform_iteratorI9NonZeroOpIdEPKdNSD_11use_defaultESJ_EEPjjS9_jjNS7_10__identityEEEvT0_T1_T2_T3_T4_T6_E12temp_storage+16];
	add.s32 	%r407, %r405, %r406;
	ld.shared.u32 	%r408, [_ZZN3cub18CUB_300001_SM_10006detail6reduce28DeviceReduceSingleTileKernelINS2_10policy_hubIjjN4cuda3std3__44plusIvEEE10Policy1000EN6thrust24THRUST_300001_SM_1000_NS18transform_iteratorI9NonZeroOpIdEPKdNSD_11use_defaultESJ_EEPjjS9_jjNS7_10__identityEEEvT0_T1_T2_T3_T4_T6_E12temp_storage+20];
	add.s32 	%r409, %r407, %r408;
	ld.shared.u32 	%r410, [_ZZN3cub18CUB_300001_SM_10006detail6reduce28DeviceReduceSingleTileKernelINS2_10policy_hubIjjN4cuda3std3__44plusIvEEE10Policy1000EN6thrust24THRUST_300001_SM_1000_NS18transform_iteratorI9NonZeroOpIdEPKdNSD_11use_defaultESJ_EEPjjS9_jjNS7_10__identityEEEvT0_T1_T2_T3_T4_T6_E12temp_storage+24];
	add.s32 	%r411, %r409, %r410;
	ld.shared.u32 	%r412, [_ZZN3cub18CUB_300001_SM_10006detail6reduce28DeviceReduceSingleTileKernelINS2_10policy_hubIjjN4cuda3std3__44plusIvEEE10Policy1000EN6thrust24THRUST_300001_SM_1000_NS18transform_iteratorI9NonZeroOpIdEPKdNSD_11use_defaultESJ_EEPjjS9_jjNS7_10__identityEEEvT0_T1_T2_T3_T4_T6_E12temp_storage+28];
	add.s32 	%r413, %r411, %r412;
	ld.shared.u32 	%r414, [_ZZN3cub18CUB_300001_SM_10006detail6reduce28DeviceReduceSingleTileKernelINS2_10policy_hubIjjN4cuda3std3__44plusIvEEE10Policy1000EN6thrust24THRUST_300001_SM_1000_NS18transform_iteratorI9NonZeroOpIdEPKdNSD_11use_defaultESJ_EEPjjS9_jjNS7_10__identityEEEvT0_T1_T2_T3_T4_T6_E12temp_storage+32];
	add.s32 	%r415, %r413, %r414;
	ld.shared.u32 	%r416, [_ZZN3cub18CUB_300001_SM_10006detail6reduce28DeviceReduceSingleTileKernelINS2_10policy_hubIjjN4cuda3std3__44plusIvEEE10Policy1000EN6thrust24THRUST_300001_SM_1000_NS18transform_iteratorI9NonZeroOpIdEPKdNSD_11use_defaultESJ_EEPjjS9_jjNS7_10__identityEEEvT0_T1_T2_T3_T4_T6_E12temp_storage+36];
	add.s32 	%r458, %r415, %r416;
	bra.uni 	$L__BB41_50;
$L__BB41_24:
	// begin inline asm
	mov.u32 %r339, %laneid;
	// end inline asm
	and.b32  	%r370, %r1, 992;
	add.s32 	%r371, %r370, 32;
	setp.gt.u32 	%p121, %r371, %r90;
	not.b32 	%r372, %r370;
	add.s32 	%r373, %r90, %r372;
	selp.b32 	%r367, %r373, 31, %p121;
	mov.b32 	%r342, 1;
	mov.b32 	%r369, -1;
	// begin inline asm
	{  .reg .u32 r0;  .reg .pred p;  shfl.sync.down.b32 r0|p, %r436, %r342, %r367, %r369;  @p add.u32 r0, r0, %r436;  mov.u32 %r340, r0;}
	// end inline asm
	mov.b32 	%r348, 2;
	// begin inline asm
	{  .reg .u32 r0;  .reg .pred p;  shfl.sync.down.b32 r0|p, %r340, %r348, %r367, %r369;  @p add.u32 r0, r0, %r340;  mov.u32 %r346, r0;}
	// end inline asm
	mov.b32 	%r354, 4;
	// begin inline asm
	{  .reg .u32 r0;  .reg .pred p;  shfl.sync.down.b32 r0|p, %r346, %r354, %r367, %r369;  @p add.u32 r0, r0, %r346;  mov.u32 %r352, r0;}
	// end inline asm
	mov.b32 	%r360, 8;
	// begin inline asm
	{  .reg .u32 r0;  .reg .pred p;  shfl.sync.down.b32 r0|p, %r352, %r360, %r367, %r369;  @p add.u32 r0, r0, %r352;  mov.u32 %r358, r0;}
	// end inline asm
	mov.b32 	%r366, 16;
	// begin inline asm
	{  .reg .u32 r0;  .reg .pred p;  shfl.sync.down.b32 r0|p, %r358, %r366, %r367, %r369;  @p add.u32 r0, r0, %r358;  mov.u32 %r458, r0;}
	// end inline asm
	setp.ne.s32 	%p122, %r339, 0;
	@%p122 bra 	$L__BB41_26;
	shr.u32 	%r374, %r1, 3;
	and.b32  	%r375, %r374, 124;
	mov.u32 	%r376, _ZZN3cub18CUB_300001_SM_10006detail6reduce28DeviceReduceSingleTileKernelINS2_10policy_hubIjjN4cuda3std3__44plusIvEEE10Policy1000EN6thrust24THRUST_300001_SM_1000_NS18transform_iteratorI9NonZeroOpIdEPKdNSD_11use_defaultESJ_EEPjjS9_jjNS7_10__identityEEEvT0_T1_T2_T3_T4_T6_E12temp_storage;
	add.s32 	%r377, %r376, %r375;
	st.shared.u32 	[%r377+8], %r458;
$L__BB41_26:
	bar.sync 	0;
	setp.ne.s32 	%p123, %r1, 0;
	@%p123 bra 	$L__BB41_50;
	setp.gt.u32 	%p124, %r90, 32;
	ld.shared.u32 	%r378, [_ZZN3cub18CUB_300001_SM_10006detail6reduce28DeviceReduceSingleTileKernelINS2_10policy_hubIjjN4cuda3std3__44plusIvEEE10Policy1000EN6thrust24THRUST_300001_SM_1000_NS18transform_iteratorI9NonZeroOpIdEPKdNSD_11use_defaultESJ_EEPjjS9_jjNS7_10__identityEEEvT0_T1_T2_T3_T4_T6_E12temp_storage+12];
	selp.b32 	%r379, %r378, 0, %p124;
	add.s32 	%r380, %r379, %r458;
	setp.gt.u32 	%p125, %r90, 64;
	ld.shared.u32 	%r381, [_ZZN3cub18CUB_300001_SM_10006detail6reduce28DeviceReduceSingleTileKernelINS2_10policy_hubIjjN4cuda3std3__44plusIvEEE10Policy1000EN6thrust24THRUST_300001_SM_1000_NS18transform_iteratorI9NonZeroOpIdEPKdNSD_11use_defaultESJ_EEPjjS9_jjNS7_10__identityEEEvT0_T1_T2_T3_T4_T6_E12temp_storage+16];
	selp.b32 	%r382, %r381, 0, %p125;
	add.s32 	%r383, %r380, %r382;
	setp.gt.u32 	%p126, %r90, 96;
	ld.shared.u32 	%r384, [_ZZN3cub18CUB_300001_SM_10006detail6reduce28DeviceReduceSingleTileKernelINS2_10policy_hubIjjN4cuda3std3__44plusIvEEE10Policy1000EN6thrust24THRUST_300001_SM_1000_NS18transform_iteratorI9NonZeroOpIdEPKdNSD_11use_defaultESJ_EEPjjS9_jjNS7_10__identityEEEvT0_T1_T2_T3_T4_T6_E12temp_storage+20];
	selp.b32 	%r385, %r384, 0, %p126;
	add.s32 	%r386, %r383, %r385;
	setp.gt.u32 	%p127, %r90, 128;
	ld.shared.u32 	%r387, [_ZZN3cub18CUB_300001_SM_10006detail6reduce28DeviceReduceSingleTileKernelINS2_10policy_hubIjjN4cuda3std3__44plusIvEEE10Policy1000EN6thrust24THRUST_300001_SM_1000_NS18transform_iteratorI9NonZeroOpIdEPKdNSD_11use_defaultESJ_EEPjjS9_jjNS7_10__identityEEEvT0_T1_T2_T3_T4_T6_E12temp_storage+24];
	selp.b32 	%r388, %r387, 0, %p127;
	add.s32 	%r389, %r386, %r388;
	setp.gt.u32 	%p128, %r90, 160;
	ld.shared.u32 	%r390, [_ZZN3cub18CUB_300001_SM_10006detail6reduce28DeviceReduceSingleTileKernelINS2_10policy_hubIjjN4cuda3std3__44plusIvEEE10Policy1000EN6thrust24THRUST_300001_SM_1000_NS18transform_iteratorI9NonZeroOpIdEPKdNSD_11use_defaultESJ_EEPjjS9_jjNS7_10__identityEEEvT0_T1_T2_T3_T4_T6_E12temp_storage+28];
	selp.b32 	%r391, %r390, 0, %p128;
	add.s32 	%r392, %r389, %r391;
	setp.gt.u32 	%p129, %r90, 192;
	ld.shared.u32 	%r393, [_ZZN3cub18CUB_300001_SM_10006detail6reduce28DeviceReduceSingleTileKernelINS2_10policy_hubIjjN4cuda3std3__44plusIvEEE10Policy1000EN6thrust24THRUST_300001_SM_1000_NS18transform_iteratorI9NonZeroOpIdEPKdNSD_11use_defaultESJ_EEPjjS9_jjNS7_10__identityEEEvT0_T1_T2_T3_T4_T6_E12temp_storage+32];
	selp.b32 	%r394, %r393, 0, %p129;
	add.s32 	%r395, %r392, %r394;
	setp.gt.u32 	%p130, %r90, 224;
	ld.shared.u32 	%r396, [_ZZN3cub18CUB_300001_SM_10006detail6reduce28DeviceReduceSingleTileKernelINS2_10policy_hubIjjN4cuda3std3__44plusIvEEE10Policy1000EN6thrust24THRUST_300001_SM_1000_NS18transform_iteratorI9NonZeroOpIdEPKdNSD_11use_defaultESJ_EEPjjS9_jjNS7_10__identityEEEvT0_T1_T2_T3_T4_T6_E12temp_storage+36];
	selp.b32 	%r397, %r396, 0, %p130;
	add.s32 	%r458, %r395, %r397;
	bra.uni 	$L__BB41_50;
$L__BB41_28:
	mov.u32 	%r40, %tid.x;
	mul.wide.u32 	%rd11, %r40, 8;
	add.s64 	%rd12, %rd2, %rd11;
	ld.global.f64 	%fd1, [%rd12];
	setp.neu.f64 	%p3, %fd1, 0d0000000000000000;
	selp.u32 	%r103, 1, 0, %p3;
	ld.global.f64 	%fd2, [%rd12+2048];
	setp.neu.f64 	%p4, %fd2, 0d0000000000000000;
	selp.u32 	%r104, 1, 0, %p4;
	ld.global.f64 	%fd3, [%rd12+4096];
	setp.neu.f64 	%p5, %fd3, 0d0000000000000000;
	selp.u32 	%r105, 1, 0, %p5;
	ld.global.f64 	%fd4, [%rd12+6144];
	setp.neu.f64 	%p6, %fd4, 0d0000000000000000;
	selp.u32 	%r106, 1, 0, %p6;
	ld.global.f64 	%fd5, [%rd12+8192];
	setp.neu.f64 	%p7, %fd5, 0d0000000000000000;
	selp.u32 	%r107, 1, 0, %p7;
	ld.global.f64 	%fd6, [%rd12+10240];
	setp.neu.f64 	%p8, %fd6, 0d0000000000000000;
	selp.u32 	%r108, 1, 0, %p8;
	ld.global.f64 	%fd7, [%rd12+12288];
	setp.neu.f64 	%p9, %fd7, 0d0000000000000000;
	selp.u32 	%r109, 1, 0, %p9;
	ld.global.f64 	%fd8, [%rd12+14336];
	setp.neu.f64 	%p10, %fd8, 0d0000000000000000;
	selp.u32 	%r110, 1, 0, %p10;
	ld.global.f64 	%fd9, [%rd12+16384];
	setp.neu.f64 	%p11, %fd9, 0d0000000000000000;
	selp.u32 	%r111, 1, 0, %p11;
	ld.global.f64 	%fd10, [%rd12+18432];
	setp.neu.f64 	%p12, %fd10, 0d0000000000000000;
	selp.u32 	%r112, 1, 0, %p12;
	ld.global.f64 	%fd11, [%rd12+20480];
	setp.neu.f64 	%p13, %fd11, 0d0000000000000000;
	selp.u32 	%r113, 1, 0, %p13;
	ld.global.f64 	%fd12, [%rd12+22528];
	setp.neu.f64 	%p14, %fd12, 0d0000000000000000;
	selp.u32 	%r114, 1, 0, %p14;
	ld.global.f64 	%fd13, [%rd12+24576];
	setp.neu.f64 	%p15, %fd13, 0d0000000000000000;
	selp.u32 	%r115, 1, 0, %p15;
	ld.global.f64 	%fd14, [%rd12+26624];
	setp.neu.f64 	%p16, %fd14, 0d0000000000000000;
	selp.u32 	%r116, 1, 0, %p16;
	ld.global.f64 	%fd15, [%rd12+28672];
	setp.neu.f64 	%p17, %fd15, 0d0000000000000000;
	selp.u32 	%r117, 1, 0, %p17;
	ld.global.f64 	%fd16, [%rd12+30720];
	setp.neu.f64 	%p18, %fd16, 0d0000000000000000;
	selp.u32 	%r118, 1, 0, %p18;
	add.s32 	%r119, %r104, %r103;
	add.s32 	%r120, %r119, %r105;
	add.s32 	%r121, %r120, %r106;
	add.s32 	%r122, %r121, %r107;
	add.s32 	%r123, %r122, %r108;
	add.s32 	%r124, %r123, %r109;
	add.s32 	%r125, %r124, %r110;
	add.s32 	%r126, %r125, %r111;
	add.s32 	%r127, %r126, %r112;
	add.s32 	%r128, %r127, %r113;
	add.s32 	%r129, %r128, %r114;
	add.s32 	%r130, %r129, %r115;
	add.s32 	%r131, %r130, %r116;
	add.s32 	%r132, %r131, %r117;
	add.s32 	%r457, %r132, %r118;
	add.s32 	%r42, %r90, -4096;
	setp.lt.u32 	%p19, %r42, 4096;
	mov.b32 	%r439, 4096;
	@%p19 bra 	$L__BB41_32;
	mov.b32 	%r439, 4096;
$L__BB41_30:
	add.s32 	%r134, %r40, %r439;
	mul.wide.u32 	%rd13, %r134, 8;
	add.s64 	%rd14, %rd2, %rd13;
	ld.global.f64 	%fd17, [%rd14];
	setp.neu.f64 	%p20, %fd17, 0d0000000000000000;
	selp.u32 	%r135, 1, 0, %p20;
	ld.global.f64 	%fd18, [%rd14+2048];
	setp.neu.f64 	%p21, %fd18, 0d0000000000000000;
	selp.u32 	%r136, 1, 0, %p21;
	ld.global.f64 	%fd19, [%rd14+4096];
	setp.neu.f64 	%p22, %fd19, 0d0000000000000000;
	selp.u32 	%r137, 1, 0, %p22;
	ld.global.f64 	%fd20, [%rd14+6144];
	setp.neu.f64 	%p23, %fd20, 0d0000000000000000;
	selp.u32 	%r138, 1, 0, %p23;
	ld.global.f64 	%fd21, [%rd14+8192];
	setp.neu.f64 	%p24, %fd21, 0d0000000000000000;
	selp.u32 	%r139, 1, 0, %p24;
	ld.global.f64 	%fd22, [%rd14+10240];
	setp.neu.f64 	%p25, %fd22, 0d0000000000000000;
	selp.u32 	%r140, 1, 0, %p25;
	ld.global.f64 	%fd23, [%rd14+12288];
	setp.neu.f64 	%p26, %fd23, 0d0000000000000000;
	selp.u32 	%r141, 1, 0, %p26;
	ld.global.f64 	%fd24, [%rd14+14336];
	setp.neu.f64 	%p27, %fd24, 0d0000000000000000;
	selp.u32 	%r142, 1, 0, %p27;
	ld.global.f64 	%fd25, [%rd14+16384];
	setp.neu.f64 	%p28, %fd25, 0d0000000000000000;
	selp.u32 	%r143, 1, 0, %p28;
	ld.global.f64 	%fd26, [%rd14+18432];
	setp.neu.f64 	%p29, %fd26, 0d0000000000000000;
	selp.u32 	%r144, 1, 0, %p29;
	ld.global.f64 	%fd27, [%rd14+20480];
	setp.neu.f64 	%p30, %fd27, 0d0000000000000000;
	selp.u32 	%r145, 1, 0, %p30;
	ld.global.f64 	%fd28, [%rd14+22528];
	setp.neu.f64 	%p31, %fd28, 0d0000000000000000;
	selp.u32 	%r146, 1, 0, %p31;
	ld.global.f64 	%fd29, [%rd14+24576];
	setp.neu.f64 	%p32, %fd29, 0d0000000000000000;
	selp.u32 	%r147, 1, 0, %p32;
	ld.global.f64 	%fd30, [%rd14+26624];
	setp.neu.f64 	%p33, %fd30, 0d0000000000000000;
	selp.u32 	%r148, 1, 0, %p33;
	ld.global.f64 	%fd31, [%rd14+28672];
	setp.neu.f64 	%p34, %fd31, 0d0000000000000000;
	selp.u32 	%r149, 1, 0, %p34;
	ld.global.f64 	%fd32, [%rd14+30720];
	setp.neu.f64 	%p35, %fd32, 0d0000000000000000;
	selp.u32 	%r150, 1, 0, %p35;
	add.s32 	%r151, %r457, %r135;
	add.s32 	%r152, %r151, %r136;
	add.s32 	%r153, %r152, %r137;
	add.s32 	%r154, %r153, %r138;
	add.s32 	%r155, %r154, %r139;
	add.s32 	%r156, %r155, %r140;
	add.s32 	%r157, %r156, %r141;
	add.s32 	%r158, %r157, %r142;
	add.s32 	%r159, %r158, %r143;
	add.s32 	%r160, %r159, %r144;
	add.s32 	%r161, %r160, %r145;
	add.s32 	%r162, %r161, %r146;
	add.s32 	%r163, %r162, %r147;
	add.s32 	%r164, %r163, %r148;
	add.s32 	%r165, %r164, %r149;
	add.s32 	%r457, %r165, %r150;
	sub.s32 	%r166, %r90, %r439;
	setp.lt.u32 	%p36, %r166, 4096;
	@%p36 bra 	$L__BB41_46;
	add.s32 	%r439, %r439, 4096;
	setp.le.u32 	%p37, %r439, %r42;
	@%p37 bra 	$L__BB41_30;
$L__BB41_32:
	setp.le.u32 	%p38, %r90, %r439;
	sub.s32 	%r167, %r90, %r439;
	setp.ge.s32 	%p39, %r40, %r167;
	or.pred  	%p40, %p38, %p39;
	@%p40 bra 	$L__BB41_46;
	not.b32 	%r170, %r40;
	add.s32 	%r171, %r90, %r170;
	sub.s32 	%r172, %r171, %r439;
	shr.u32 	%r173, %r172, 8;
	add.s32 	%r49, %r173, 1;
	and.b32  	%r50, %r49, 15;
	setp.lt.u32 	%p41, %r172, 3840;
	mov.u32 	%r449, %r40;
	@%p41 bra 	$L__BB41_37;
	or.b32  	%r443, %r40, 2048;
	add.s32 	%r442, %r40, %r439;
	and.b32  	%r174, %r49, 33554416;
	neg.s32 	%r441, %r174;
$L__BB41_35:
	.pragma "nounroll";
	mul.wide.u32 	%rd15, %r442, 8;
	add.s64 	%rd16, %rd2, %rd15;
	ld.global.f64 	%fd33, [%rd16];
	setp.neu.f64 	%p42, %fd33, 0d0000000000000000;
	selp.u32 	%r175, 1, 0, %p42;
	add.s32 	%r176, %r457, %r175;
	add.s32 	%r177, %r442, 256;
	mul.wide.u32 	%rd17, %r177, 8;
	add.s64 	%rd18, %rd2, %rd17;
	ld.global.f64 	%fd34, [%rd18];
	setp.neu.f64 	%p43, %fd34, 0d0000000000000000;
	selp.u32 	%r178, 1, 0, %p43;
	add.s32 	%r179, %r176, %r178;
	add.s32 	%r180, %r442, 512;
	mul.wide.u32 	%rd19, %r180, 8;
	add.s64 	%rd20, %rd2, %rd19;
	ld.global.f64 	%fd35, [%rd20];
	setp.neu.f64 	%p44, %fd35, 0d0000000000000000;
	selp.u32 	%r181, 1, 0, %p44;
	add.s32 	%r182, %r179, %r181;
	add.s32 	%r183, %r442, 768;
	mul.wide.u32 	%rd21, %r183, 8;
	add.s64 	%rd22, %rd2, %rd21;
	ld.global.f64 	%fd36, [%rd22];
	setp.neu.f64 	%p45, %fd36, 0d0000000000000000;
	selp.u32 	%r184, 1, 0, %p45;
	add.s32 	%r185, %r182, %r184;
	add.s32 	%r186, %r442, 1024;
	mul.wide.u32 	%rd23, %r186, 8;
	add.s64 	%rd24, %rd2, %rd23;
	ld.global.f64 	%fd37, [%rd24];
	setp.neu.f64 	%p46, %fd37, 0d0000000000000000;
	selp.u32 	%r187, 1, 0, %p46;
	add.s32 	%r188, %r185, %r187;
	add.s32 	%r189, %r442, 1280;
	mul.wide.u32 	%rd25, %r189, 8;
	add.s64 	%rd26, %rd2, %rd25;
	ld.global.f64 	%fd38, [%rd26];
	setp.neu.f64 	%p47, %fd38, 0d0000000000000000;
	selp.u32 	%r190, 1, 0, %p47;
	add.s32 	%r191, %r188, %r190;
	add.s32 	%r192, %r442, 1536;
	mul.wide.u32 	%rd27, %r192, 8;
	add.s64 	%rd28, %rd2, %rd27;
	ld.global.f64 	%fd39, [%rd28];
	setp.neu.f64 	%p48, %fd39, 0d0000000000000000;
	selp.u32 	%r193, 1, 0, %p48;
	add.s32 	%r194, %r191, %r193;
	add.s32 	%r195, %r442, 1792;
	mul.wide.u32 	%rd29, %r195, 8;
	add.s64 	%rd30, %rd2, %rd29;
	ld.global.f64 	%fd40, [%rd30];
	setp.neu.f64 	%p49, %fd40, 0d0000000000000000;
	selp.u32 	%r196, 1, 0, %p49;
	add.s32 	%r197, %r194, %r196;
	add.s32 	%r198, %r442, 2048;
	mul.wide.u32 	%rd31, %r198, 8;
	add.s64 	%rd32, %rd2, %rd31;
	ld.global.f64 	%fd41, [%rd32];
	setp.neu.f64 	%p50, %fd41, 0d0000000000000000;
	selp.u32 	%r199, 1, 0, %p50;
	add.s32 	%r200, %r197, %r199;
	add.s32 	%r201, %r442, 2304;
	mul.wide.u32 	%rd33, %r201, 8;
	add.s64 	%rd34, %rd2, %rd33;
	ld.global.f64 	%fd42, [%rd34];
	setp.neu.f64 	%p51, %fd42, 0d0000000000000000;
	selp.u32 	%r202, 1, 0, %p51;
	add.s32 	%r203, %r200, %r202;
	add.s32 	%r204, %r442, 2560;
	mul.wide.u32 	%rd35, %r204, 8;
	add.s64 	%rd36, %rd2, %rd35;
	ld.global.f64 	%fd43, [%rd36];
	setp.neu.f64 	%p52, %fd43, 0d0000000000000000;
	selp.u32 	%r205, 1, 0, %p52;
	add.s32 	%r206, %r203, %r205;
	add.s32 	%r207, %r442, 2816;
	mul.wide.u32 	%rd37, %r207, 8;
	add.s64 	%rd38, %rd2, %rd37;
	ld.global.f64 	%fd44, [%rd38];
	setp.neu.f64 	%p53, %fd44, 0d0000000000000000;
	selp.u32 	%r208, 1, 0, %p53;
	add.s32 	%r209, %r206, %r208;
	add.s32 	%r210, %r442, 3072;
	mul.wide.u32 	%rd39, %r210, 8;
	add.s64 	%rd40, %rd2, %rd39;
	ld.global.f64 	%fd45, [%rd40];
	setp.neu.f64 	%p54, %fd45, 0d0000000000000000;
	selp.u32 	%r211, 1, 0, %p54;
	add.s32 	%r212, %r209, %r211;
	add.s32 	%r213, %r442, 3328;
	mul.wide.u32 	%rd41, %r213, 8;
	add.s64 	%rd42, %rd2, %rd41;
	ld.global.f64 	%fd46, [%rd42];
	setp.neu.f64 	%p55, %fd46, 0d0000000000000000;
	selp.u32 	%r214, 1, 0, %p55;
	add.s32 	%r215, %r212, %r214;
	add.s32 	%r216, %r442, 3584;
	mul.wide.u32 	%rd43, %r216, 8;
	add.s64 	%rd44, %rd2, %rd43;
	ld.global.f64 	%fd47, [%rd44];
	setp.neu.f64 	%p56, %fd47, 0d0000000000000000;
	selp.u32 	%r217, 1, 0, %p56;
	add.s32 	%r218, %r215, %r217;
	add.s32 	%r219, %r442, 3840;
	mul.wide.u32 	%rd45, %r219, 8;
	add.s64 	%rd46, %rd2, %rd45;
	ld.global.f64 	%fd48, [%rd46];
	setp.neu.f64 	%p57, %fd48, 0d0000000000000000;
	selp.u32 	%r220, 1, 0, %p57;
	add.s32 	%r457, %r218, %r220;
	add.s32 	%r443, %r443, 4096;
	add.s32 	%r442, %r442, 4096;
	add.s32 	%r441, %r441, 16;
	setp.ne.s32 	%p58, %r441, 0;
	@%p58 bra 	$L__BB41_35;
	add.s32 	%r449, %r443, -2048;
$L__BB41_37:
	setp.eq.s32 	%p59, %r50, 0;
	@%p59 bra 	$L__BB41_46;
	and.b32  	%r66, %r49, 7;
	setp.lt.u32 	%p60, %r50, 8;
	@%p60 bra 	$L__BB41_40;
	add.s32 	%r222, %r449, %r439;
	mul.wide.u32 	%rd47, %r222, 8;
	add.s64 	%rd48, %rd2, %rd47;
	ld.global.f64 	%fd49, [%rd48];
	setp.neu.f64 	%p61, %fd49, 0d0000000000000000;
	selp.u32 	%r223, 1, 0, %p61;
	add.s32 	%r224, %r457, %r223;
	add.s32 	%r225, %r222, 256;
	mul.wide.u32 	%rd49, %r225, 8;
	add.s64 	%rd50, %rd2, %rd49;
	ld.global.f64 	%fd50, [%rd50];
	setp.neu.f64 	%p62, %fd50, 0d0000000000000000;
	selp.u32 	%r226, 1, 0, %p62;
	add.s32 	%r227, %r224, %r226;
	add.s32 	%r228, %r222, 512;
	mul.wide.u32 	%rd51, %r228, 8;
	add.s64 	%rd52, %rd2, %rd51;
	ld.global.f64 	%fd51, [%rd52];
	setp.neu.f64 	%p63, %fd51, 0d0000000000000000;
	selp.u32 	%r229, 1, 0, %p63;
	add.s32 	%r230, %r227, %r229;
	add.s32 	%r231, %r222, 768;
	mul.wide.u32 	%rd53, %r231, 8;
	add.s64 	%rd54, %rd2, %rd53;
	ld.global.f64 	%fd52, [%rd54];
	setp.neu.f64 	%p64, %fd52, 0d0000000000000000;
	selp.u32 	%r232, 1, 0, %p64;
	add.s32 	%r233, %r230, %r232;
	add.s32 	%r234, %r222, 1024;
	mul.wide.u32 	%rd55, %r234, 8;
	add.s64 	%rd56, %rd2, %rd55;
	ld.global.f64 	%fd53, [%rd56];
	setp.neu.f64 	%p65, %fd53, 0d0000000000000000;
	selp.u32 	%r235, 1, 0, %p65;
	add.s32 	%r236, %r233, %r235;
	add.s32 	%r237, %r222, 1280;
	mul.wide.u32 	%rd57, %r237, 8;
	add.s64 	%rd58, %rd2, %rd57;
	ld.global.f64 	%fd54, [%rd58];
	setp.neu.f64 	%p66, %fd54, 0d0000000000000000;
	selp.u32 	%r238, 1, 0, %p66;
	add.s32 	%r239, %r236, %r238;
	add.s32 	%r240, %r222, 1536;
	mul.wide.u32 	%rd59, %r240, 8;
	add.s64 	%rd60, %rd2, %rd59;
	ld.global.f64 	%fd55, [%rd60];
	setp.neu.f64 	%p67, %fd55, 0d0000000000000000;
	selp.u32 	%r241, 1, 0, %p67;
	add.s32 	%r242, %r239, %r241;
	add.s32 	%r243, %r222, 1792;
	mul.wide.u32 	%rd61, %r243, 8;
	add.s64 	%rd62, %rd2, %rd61;
	ld.global.f64 	%fd56, [%rd62];
	setp.neu.f64 	%p68, %fd56, 0d0000000000000000;
	selp.u32 	%r244, 1, 0, %p68;
	add.s32 	%r457, %r242, %r244;
	add.s32 	%r449, %r449, 2048;
$L__BB41_40:
	setp.eq.s32 	%p69, %r66, 0;
	@%p69 bra 	$L__BB41_46;
	and.b32  	%r72, %r49, 3;
	setp.lt.u32 	%p70, %r66, 4;
	@%p70 bra 	$L__BB41_43;
	add.s32 	%r246, %r449, %r439;
	mul.wide.u32 	%rd63, %r246, 8;
	add.s64 	%rd64, %rd2, %rd63;
	ld.global.f64 	%fd57, [%rd64];
	setp.neu.f64 	%p71, %fd57, 0d0000000000000000;
	selp.u32 	%r247, 1, 0, %p71;
	add.s32 	%r248, %r457, %r247;
	add.s32 	%r249, %r246, 256;
	mul.wide.u32 	%rd65, %r249, 8;
	add.s64 	%rd66, %rd2, %rd65;
	ld.global.f64 	%fd58, [%rd66];
	setp.neu.f64 	%p72, %fd58, 0d0000000000000000;
	selp.u32 	%r250, 1, 0, %p72;
	add.s32 	%r251, %r248, %r250;
	add.s32 	%r252, %r246, 512;
	mul.wide.u32 	%rd67, %r252, 8;
	add.s64 	%rd68, %rd2, %rd67;
	ld.global.f64 	%fd59, [%rd68];
	setp.neu.f64 	%p73, %fd59, 0d0000000000000000;
	selp.u32 	%r253, 1, 0, %p73;
	add.s32 	%r254, %r251, %r253;
	add.s32 	%r255, %r246, 768;
	mul.wide.u32 	%rd69, %r255, 8;
	add.s64 	%rd70, %rd2, %rd69;
	ld.global.f64 	%fd60, [%rd70];
	setp.neu.f64 	%p74, %fd60, 0d0000000000000000;
	selp.u32 	%r256, 1, 0, %p74;
	add.s32 	%r457, %r254, %r256;
	add.s32 	%r449, %r449, 1024;
$L__BB41_43:
	setp.eq.s32 	%p75, %r72, 0;
	@%p75 bra 	$L__BB41_46;
	add.s32 	%r455, %r449, %r439;
	neg.s32 	%r454, %r72;
$L__BB41_45:
	.pragma "nounroll";
	mul.wide.u32 	%rd71, %r455, 8;
	add.s64 	%rd72, %rd2, %rd71;
	ld.global.f64 	%fd61, [%rd72];
	setp.neu.f64 	%p76, %fd61, 0d0000000000000000;
	selp.u32 	%r257, 1, 0, %p76;
	add.s32 	%r457, %r457, %r257;
	add.s32 	%r455, %r455, 256;
	add.s32 	%r454, %r454, 1;
	setp.ne.s32 	%p77, %r454, 0;
	@%p77 bra 	$L__BB41_45;
$L__BB41_46:
	// begin inline asm
	mov.u32 %r258, %laneid;
	// end inline asm
	mov.b32 	%r259, -1;
	redux.sync.add.u32 %r458, %r457, %r259;
	setp.ne.s32 	%p78, %r258, 0;
	@%p78 bra 	$L__BB41_48;
	shr.u32 	%r260, %r40, 3;
	and.b32  	%r261, %r260, 124;
	mov.u32 	%r262, _ZZN3cub18CUB_300001_SM_10006detail6reduce28DeviceReduceSingleTileKernelINS2_10policy_hubIjjN4cuda3std3__44plusIvEEE10Policy1000EN6thrust24THRUST_300001_SM_1000_NS18transform_iteratorI9NonZeroOpIdEPKdNSD_11use_defaultESJ_EEPjjS9_jjNS7_10__identityEEEvT0_T1_T2_T3_T4_T6_E12temp_storage;
	add.s32 	%r263, %r262, %r261;
	st.shared.u32 	[%r263+8], %r458;
$L__BB41_48:
	bar.sync 	0;
	setp.ne.s32 	%p79, %r40, 0;
	@%p79 bra 	$L__BB41_50;
	ld.shared.u32 	%r264, [_ZZN3cub18CUB_300001_SM_10006detail6reduce28DeviceReduceSingleTileKernelINS2_10policy_hubIjjN4cuda3std3__44plusIvEEE10Policy1000EN6thrust24THRUST_300001_SM_1000_NS18transform_iteratorI9NonZeroOpIdEPKdNSD_11use_defaultESJ_EEPjjS9_jjNS7_10__identityEEEvT0_T1_T2_T3_T4_T6_E12temp_storage+12];
	add.s32 	%r265, %r264, %r458;
	ld.shared.u32 	%r266, [_ZZN3cub18CUB_300001_SM_10006detail6reduce28DeviceReduceSingleTileKernelINS2_10policy_hubIjjN4cuda3std3__44plusIvEEE10Policy1000EN6thrust24THRUST_300001_SM_1000_NS18transform_iteratorI9NonZeroOpIdEPKdNSD_11use_defaultESJ_EEPjjS9_jjNS7_10__identityEEEvT0_T1_T2_T3_T4_T6_E12temp_storage+16];
	add.s32 	%r267, %r265, %r266;
	ld.shared.u32 	%r268, [_ZZN3cub18CUB_300001_SM_10006detail6reduce28DeviceReduceSingleTileKernelINS2_10policy_hubIjjN4cuda3std3__44plusIvEEE10Policy1000EN6thrust24THRUST_300001_SM_1000_NS18transform_iteratorI9NonZeroOpIdEPKdNSD_11use_defaultESJ_EEPjjS9_jjNS7_10__identityEEEvT0_T1_T2_T3_T4_T6_E12temp_storage+20];
	add.s32 	%r269, %r267, %r268;
	ld.shared.u32 	%r270, [_ZZN3cub18CUB_300001_SM_10006detail6reduce28DeviceReduceSingleTileKernelINS2_10policy_hubIjjN4cuda3std3__44plusIvEEE10Policy1000EN6thrust24THRUST_300001_SM_1000_NS18transform_iteratorI9NonZeroOpIdEPKdNSD_11use_defaultESJ_EEPjjS9_jjNS7_10__identityEEEvT0_T1_T2_T3_T4_T6_E12temp_storage+24];
	add.s32 	%r271, %r269, %r270;
	ld.shared.u32 	%r272, [_ZZN3cub18CUB_300001_SM_10006detail6reduce28DeviceReduceSingleTileKernelINS2_10policy_hubIjjN4cuda3std3__44plusIvEEE10Policy1000EN6thrust24THRUST_300001_SM_1000_NS18transform_iteratorI9NonZeroOpIdEPKdNSD_11use_defaultESJ_EEPjjS9_jjNS7_10__identityEEEvT0_T1_T2_T3_T4_T6_E12temp_storage+28];
	add.s32 	%r273, %r271, %r272;
	ld.shared.u32 	%r274, [_ZZN3cub18CUB_300001_SM_10006detail6reduce28DeviceReduceSingleTileKernelINS2_10policy_hubIjjN4cuda3std3__44plusIvEEE10Policy1000EN6thrust24THRUST_300001_SM_1000_NS18transform_iteratorI9NonZeroOpIdEPKdNSD_11use_defaultESJ_EEPjjS9_jjNS7_10__identityEEEvT0_T1_T2_T3_T4_T6_E12temp_storage+32];
	add.s32 	%r275, %r273, %r274;
	ld.shared.u32 	%r276, [_ZZN3cub18CUB_300001_SM_10006detail6reduce28DeviceReduceSingleTileKernelINS2_10policy_hubIjjN4cuda3std3__44plusIvEEE10Policy1000EN6thrust24THRUST_300001_SM_1000_NS18transform_iteratorI9NonZeroOpIdEPKdNSD_11use_defaultESJ_EEPjjS9_jjNS7_10__identityEEEvT0_T1_T2_T3_T4_T6_E12temp_storage+36];
	add.s32 	%r458, %r275, %r276;
$L__BB41_50:
	mov.u32 	%r417, %tid.x;
	setp.ne.s32 	%p133, %r417, 0;
	@%p133 bra 	$L__BB41_52;
	add.s32 	%r418, %r458, %r91;
	st.global.u32 	[%rd1], %r418;
$L__BB41_52:
	ret;

}
	// .globl	_ZN3cub18CUB_300001_SM_10006detail6reduce18DeviceReduceKernelINS2_10policy_hubIjjN4cuda3std3__44plusIvEEE10Policy1000EN6thrust24THRUST_300001_SM_1000_NS18transform_iteratorI9NonZeroOpIdEPKdNSD_11use_defaultESJ_EEjS9_jNS7_10__identityEEEvT0_PT3_T1_NS0_13GridEvenShareISP_EET2_T4_
.visible .entry _ZN3cub18CUB_300001_SM_10006detail6reduce18DeviceReduceKernelINS2_10policy_hubIjjN4cuda3std3__44plusIvEEE10Policy1000EN6thrust24THRUST_300001_SM_1000_NS18transform_iteratorI9NonZeroOpIdEPKdNSD_11use_defaultESJ_EEjS9_jNS7_10__identityEEEvT0_PT3_T1_NS0_13GridEvenShareISP_EET2_T4_(
	.param .align 8 .b8 _ZN3cub18CUB_300001_SM_10006detail6reduce18DeviceReduceKernelINS2_10policy_hubIjjN4cuda3std3__44plusIvEEE10Policy1000EN6thrust24THRUST_300001_SM_1000_NS18transform_iteratorI9NonZeroOpIdEPKdNSD_11use_defaultESJ_EEjS9_jNS7_10__identityEEEvT0_PT3_T1_NS0_13GridEvenShareISP_EET2_T4__param_0[16],
	.param .u64 .ptr .align 1 _ZN3cub18CUB_300001_SM_10006detail6reduce18DeviceReduceKernelINS2_10policy_hubIjjN4cuda3std3__44plusIvEEE10Policy1000EN6thrust24THRUST_300001_SM_1000_NS18transform_iteratorI9NonZeroOpIdEPKdNSD_11use_defaultESJ_EEjS9_jNS7_10__identityEEEvT0_PT3_T1_NS0_13GridEvenShareISP_EET2_T4__param_1,
	.param .u32 _ZN3cub18CUB_300001_SM_10006detail6reduce18DeviceReduceKernelINS2_10policy_hubIjjN4cuda3std3__44plusIvEEE10Policy1000EN6thrust24THRUST_300001_SM_1000_NS18transform_iteratorI9NonZeroOpIdEPKdNSD_11use_defaultESJ_EEjS9_jNS7_10__identityEEEvT0_PT3_T1_NS0_13GridEvenShareISP_EET2_T4__param_2,
	.param .align 4 .b8 _ZN3cub18CUB_300001_SM_10006detail6reduce18DeviceReduceKernelINS2_10policy_hubIjjN4cuda3std3__44plusIvEEE10Policy1000EN6thrust24THRUST_300001_SM_1000_NS18transform_iteratorI9NonZeroOpIdEPKdNSD_11use_defaultESJ_EEjS9_jNS7_10__identityEEEvT0_PT3_T1_NS0_13GridEvenShareISP_EET2_T4__param_3[40],
	.param .align 1 .b8 _ZN3cub18CUB_300001_SM_10006detail6reduce18DeviceReduceKernelINS2_10policy_hubIjjN4cuda3std3__44plusIvEEE10Policy1000EN6thrust24THRUST_300001_SM_1000_NS18transform_iteratorI9NonZeroOpIdEPKdNSD_11use_defaultESJ_EEjS9_jNS7_10__identityEEEvT0_PT3_T1_NS0_13GridEvenShareISP_EET2_T4__param_4[1],
	.param .align 1 .b8 _ZN3cub18CUB_300001_SM_10006detail6reduce18DeviceReduceKernelINS2_10policy_hubIjjN4cuda3std3__44plusIvEEE10Policy1000EN6thrust24THRUST_300001_SM_1000_NS18transform_iteratorI9NonZeroOpIdEPKdNSD_11use_defaultESJ_EEjS9_jNS7_10__identityEEEvT0_PT3_T1_NS0_13GridEvenShareISP_EET2_T4__param_5[1]
)
.maxntid 256
{
	.reg .pred 	%p<133>;
	.reg .b16 	%rs<12>;
	.reg .b32 	%r<523>;
	.reg .b64 	%rd<132>;
	.reg .b64 	%fd<92>;
	// demoted variable
	.shared .align 4 .b8 _ZZN3cub18CUB_300001_SM_10006detail6reduce18DeviceReduceKernelINS2_10policy_hubIjjN4cuda3std3__44plusIvEEE10Policy1000EN6thrust24THRUST_300001_SM_1000_NS18transform_iteratorI9NonZeroOpIdEPKdNSD_11use_defaultESJ_EEjS9_jNS7_10__identityEEEvT0_PT3_T1_NS0_13GridEvenShareISP_EET2_T4_E12temp_storage[44];
	ld.param.u32 	%r2, [_ZN3cub18CUB_300001_SM_10006detail6reduce18DeviceReduceKernelINS2_10policy_hubIjjN4cuda3std3__44plusIvEEE10Policy1000EN6thrust24THRUST_300001_SM_1000_NS18transform_iteratorI9NonZeroOpIdEPKdNSD_11use_defaultESJ_EEjS9_jNS7_10__identityEEEvT0_PT3_T1_NS0_13GridEvenShareISP_EET2_T4__param_3+24];
	ld.param.u32 	%r1, [_ZN3cub18CUB_300001_SM_10006detail6reduce18DeviceReduceKernelINS2_10policy_hubIjjN4cuda3std3__44plusIvEEE10Policy1000EN6thrust24THRUST_300001_SM_1000_NS18transform_iteratorI9NonZeroOpIdEPKdNSD_11use_defaultESJ_EEjS9_jNS7_10__identityEEEvT0_PT3_T1_NS0_13GridEvenShareISP_EET2_T4__param_3+20];
	ld.param.u64 	%rd3, [_ZN3cub18CUB_300001_SM_10006detail6reduce18DeviceReduceKernelINS2_10policy_hubIjjN4cuda3std3__44plusIvEEE10Policy1000EN6thrust24THRUST_300001_SM_1000_NS18transform_iteratorI9NonZeroOpIdEPKdNSD_11use_defaultESJ_EEjS9_jNS7_10__identityEEEvT0_PT3_T1_NS0_13GridEvenShareISP_EET2_T4__param_0];
	cvta.to.global.u64 	%rd1, %rd3;
	mov.u32 	%r3, %ctaid.x;
	shl.b32 	%r503, %r3, 12;
	sub.s32 	%r5, %r1, %r503;
	setp.gt.u32 	%p1, %r5, 4095;
	@%p1 bra 	$L__BB42_26;
	mov.u32 	%r6, %tid.x;
	setp.ge.u32 	%p79, %r6, %r5;
	mov.b32 	%r498, 0;
	mov.u32 	%r487, %r6;
	@%p79 bra 	$L__BB42_3;
	add.s32 	%r311, %r503, %r6;
	mul.wide.u32 	%rd68, %r311, 8;
	add.s64 	%rd69, %rd1, %rd68;
	ld.global.f64 	%fd62, [%rd69];
	setp.neu.f64 	%p80, %fd62, 0d0000000000000000;
	selp.u32 	%r498, 1, 0, %p80;
	add.s32 	%r487, %r6, 256;
$L__BB42_3:
	setp.ge.u32 	%p81, %r487, %r5;
	@%p81 bra 	$L__BB42_17;
	not.b32 	%r313, %r487;
	add.s32 	%r314, %r1, %r313;
	sub.s32 	%r315, %r314, %r503;
	shr.u32 	%r316, %r315, 8;
	add.s32 	%r11, %r316, 1;
	and.b32  	%r12, %r11, 15;
	setp.lt.u32 	%p82, %r315, 3840;
	@%p82 bra 	$L__BB42_8;
	or.b32  	%r484, %r487, 2048;
	add.s32 	%r483, %r487, %r503;
	and.b32  	%r317, %r11, 33554416;
	neg.s32 	%r482, %r317;
$L__BB42_6:
	.pragma "nounroll";
	mul.wide.u32 	%rd70, %r483, 8;
	add.s64 	%rd71, %rd1, %rd70;
	ld.global.f64 	%fd63, [%rd71];
	setp.neu.f64 	%p83, %fd63, 0d0000000000000000;
	selp.u32 	%r318, 1, 0, %p83;
	add.s32 	%r319, %r498, %r318;
	add.s32 	%r320, %r483, 256;
	mul.wide.u32 	%rd72, %r320, 8;
	add.s64 	%rd73, %rd1, %rd72;
	ld.global.f64 	%fd64, [%rd73];
	setp.neu.f64 	%p84, %fd64, 0d0000000000000000;
	selp.u32 	%r321, 1, 0, %p84;
	add.s32 	%r322, %r319, %r321;
	add.s32 	%r323, %r483, 512;
	mul.wide.u32 	%rd74, %r323, 8;
	add.s64 	%rd75, %rd1, %rd74;
	ld.global.f64 	%fd65, [%rd75];
	setp.neu.f64 	%p85, %fd65, 0d0000000000000000;
	selp.u32 	%r324, 1, 0, %p85;
	add.s32 	%r325, %r322, %r324;
	add.s32 	%r326, %r483, 768;
	mul.wide.u32 	%rd76, %r326, 8;
	add.s64 	%rd77, %rd1, %rd76;
	ld.global.f64 	%fd66, [%rd77];
	setp.neu.f64 	%p86, %fd66, 0d0000000000000000;
	selp.u32 	%r327, 1, 0, %p86;
	add.s32 	%r328, %r325, %r327;
	add.s32 	%r329, %r483, 1024;
	mul.wide.u32 	%rd78, %r329, 8;
	add.s64 	%rd79, %rd1, %rd78;
	ld.global.f64 	%fd67, [%rd79];
	setp.neu.f64 	%p87, %fd67, 0d0000000000000000;
	selp.u32 	%r330, 1, 0, %p87;
	add.s32 	%r331, %r328, %r330;
	add.s32 	%r332, %r483, 1280;
	mul.wide.u32 	%rd80, %r332, 8;
	add.s64 	%rd81, %rd1, %rd80;
	ld.global.f64 	%fd68, [%rd81];
	setp.neu.f64 	%p88, %fd68, 0d0000000000000000;
	selp.u32 	%r333, 1, 0, %p88;
	add.s32 	%r334, %r331, %r333;
	add.s32 	%r335, %r483, 1536;
	mul.wide.u32 	%rd82, %r335, 8;
	add.s64 	%rd83, %rd1, %rd82;
	ld.global.f64 	%fd69, [%rd83];
	setp.neu.f64 	%p89, %fd69, 0d0000000000000000;
	selp.u32 	%r336, 1, 0, %p89;
	add.s32 	%r337, %r334, %r336;
	add.s32 	%r338, %r483, 1792;
	mul.wide.u32 	%rd84, %r338, 8;
	add.s64 	%rd85, %rd1, %rd84;
	ld.global.f64 	%fd70, [%rd85];
	setp.neu.f64 	%p90, %fd70, 0d0000000000000000;
	selp.u32 	%r339, 1, 0, %p90;
	add.s32 	%r340, %r337, %r339;
	add.s32 	%r341, %r483, 2048;
	mul.wide.u32 	%rd86, %r341, 8;
	add.s64 	%rd87, %rd1, %rd86;
	ld.global.f64 	%fd71, [%rd87];
	setp.neu.f64 	%p91, %fd71, 0d0000000000000000;
	selp.u32 	%r342, 1, 0, %p91;
	add.s32 	%r343, %r340, %r342;
	add.s32 	%r344, %r483, 2304;
	mul.wide.u32 	%rd88, %r344, 8;
	add.s64 	%rd89, %rd1, %rd88;
	ld.global.f64 	%fd72, [%rd89];
	setp.neu.f64 	%p92, %fd72, 0d0000000000000000;
	selp.u32 	%r345, 1, 0, %p92;
	add.s32 	%r346, %r343, %r345;
	add.s32 	%r347, %r483, 2560;
	mul.wide.u32 	%rd90, %r347, 8;
	add.s64 	%rd91, %rd1, %rd90;
	ld.global.f64 	%fd73, [%rd91];
	setp.neu.f64 	%p93, %fd73, 0d0000000000000000;
	selp.u32 	%r348, 1, 0, %p93;
	add.s32 	%r349, %r346, %r348;
	add.s32 	%r350, %r483, 2816;
	mul.wide.u32 	%rd92, %r350, 8;
	add.s64 	%rd93, %rd1, %rd92;
	ld.global.f64 	%fd74, [%rd93];
	setp.neu.f64 	%p94, %fd74, 0d0000000000000000;
	selp.u32 	%r351, 1, 0, %p94;
	add.s32 	%r352, %r349, %r351;
	add.s32 	%r353, %r483, 3072;
	mul.wide.u32 	%rd94, %r353, 8;
	add.s64 	%rd95, %rd1, %rd94;
	ld.global.f64 	%fd75, [%rd95];
	setp.neu.f64 	%p95, %fd75, 0d0000000000000000;
	selp.u32 	%r354, 1, 0, %p95;
	add.s32 	%r355, %r352, %r354;
	add.s32 	%r356, %r483, 3328;
	mul.wide.u32 	%rd96, %r356, 8;
	add.s64 	%rd97, %rd1, %rd96;
	ld.global.f64 	%fd76, [%rd97];
	setp.neu.f64 	%p96, %fd76, 0d0000000000000000;
	selp.u32 	%r357, 1, 0, %p96;
	add.s32 	%r358, %r355, %r357;
	add.s32 	%r359, %r483, 3584;
	mul.wide.u32 	%rd98, %r359, 8;
	add.s64 	%rd99, %rd1, %rd98;
	ld.global.f64 	%fd77, [%rd99];
	setp.neu.f64 	%p97, %fd77, 0d0000000000000000;
	selp.u32 	%r360, 1, 0, %p97;
	add.s32 	%r361, %r358, %r360;
	add.s32 	%r362, %r483, 3840;
	mul.wide.u32 	%rd100, %r362, 8;
	add.s64 	%rd101, %rd1, %rd100;
	ld.global.f64 	%fd78, [%rd101];
	setp.neu.f64 	%p98, %fd78, 0d0000000000000000;
	selp.u32 	%r363, 1, 0, %p98;
	add.s32 	%r498, %r361, %r363;
	add.s32 	%r484, %r484, 4096;
	add.s32 	%r483, %r483, 4096;
	add.s32 	%r482, %r482, 16;
	setp.ne.s32 	%p99, %r482, 0;
	@%p99 bra 	$L__BB42_6;
	add.s32 	%r487, %r484, -2048;
$L__BB42_8:
	setp.eq.s32 	%p100, %r12, 0;
	@%p100 bra 	$L__BB42_17;
	and.b32  	%r28, %r11, 7;
	setp.lt.u32 	%p101, %r12, 8;
	@%p101 bra 	$L__BB42_11;
	add.s32 	%r365, %r503, %r487;
	mul.wide.u32 	%rd102, %r365, 8;
	add.s64 	%rd103, %rd1, %rd102;
	ld.global.f64 	%fd79, [%rd103];
	setp.neu.f64 	%p102, %fd79, 0d0000000000000000;
	selp.u32 	%r366, 1, 0, %p102;
	add.s32 	%r367, %r498, %r366;
	add.s32 	%r368, %r365, 256;
	mul.wide.u32 	%rd104, %r368, 8;
	add.s64 	%rd105, %rd1, %rd104;
	ld.global.f64 	%fd80, [%rd105];
	setp.neu.f64 	%p103, %fd80, 0d0000000000000000;
	selp.u32 	%r369, 1, 0, %p103;
	add.s32 	%r370, %r367, %r369;
	add.s32 	%r371, %r365, 512;
	mul.wide.u32 	%rd106, %r371, 8;
	add.s64 	%rd107, %rd1, %rd106;
	ld.global.f64 	%fd81, [%rd107];
	setp.neu.f64 	%p104, %fd81, 0d0000000000000000;
	selp.u32 	%r372, 1, 0, %p104;
	add.s32 	%r373, %r370, %r372;
	add.s32 	%r374, %r365, 768;
	mul.wide.u32 	%rd108, %r374, 8;
	add.s64 	%rd109, %rd1, %rd108;
	ld.global.f64 	%fd82, [%rd109];
	setp.neu.f64 	%p105, %fd82, 0d0000000000000000;
	selp.u32 	%r375, 1, 0, %p105;
	add.s32 	%r376, %r373, %r375;
	add.s32 	%r377, %r365, 1024;
	mul.wide.u32 	%rd110, %r377, 8;
	add.s64 	%rd111, %rd1, %rd110;
	ld.global.f64 	%fd83, [%rd111];
	setp.neu.f64 	%p106, %fd83, 0d0000000000000000;
	selp.u32 	%r378, 1, 0, %p106;
	add.s32 	%r379, %r376, %r378;
	add.s32 	%r380, %r365, 1280;
	mul.wide.u32 	%rd112, %r380, 8;
	add.s64 	%rd113, %rd1, %rd112;
	ld.global.f64 	%fd84, [%rd113];
	setp.neu.f64 	%p107, %fd84, 0d0000000000000000;
	selp.u32 	%r381, 1, 0, %p107;
	add.s32 	%r382, %r379, %r381;
	add.s32 	%r383, %r365, 1536;
	mul.wide.u32 	%rd114, %r383, 8;
	add.s64 	%rd115, %rd1, %rd114;
	ld.global.f64 	%fd85, [%rd115];
	setp.neu.f64 	%p108, %fd85, 0d0000000000000000;
	selp.u32 	%r384, 1, 0, %p108;
	add.s32 	%r385, %r382, %r384;
	add.s32 	%r386, %r365, 1792;
	mul.wide.u32 	%rd116, %r386, 8;
	add.s64 	%rd117, %rd1, %rd116;
	ld.global.f64 	%fd86, [%rd117];
	setp.neu.f64 	%p109, %fd86, 0d0000000000000000;
	selp.u32 	%r387, 1, 0, %p109;
	add.s32 	%r498, %r385, %r387;
	add.s32 	%r487, %r487, 2048;
$L__BB42_11:
	setp.eq.s32 	%p110, %r28, 0;
	@%p110 bra 	$L__BB42_17;
	and.b32  	%r34, %r11, 3;
	setp.lt.u32 	%p111, %r28, 4;
	@%p111 bra 	$L__BB42_14;
	add.s32 	%r389, %r503, %r487;
	mul.wide.u32 	%rd118, %r389, 8;
	add.s64 	%rd119, %rd1, %rd118;
	ld.global.f64 	%fd87, [%rd119];
	setp.neu.f64 	%p112, %fd87, 0d0000000000000000;
	selp.u32 	%r390, 1, 0, %p112;
	add.s32 	%r391, %r498, %r390;
	add.s32 	%r392, %r389, 256;
	mul.wide.u32 	%rd120, %r392, 8;
	add.s64 	%rd121, %rd1, %rd120;
	ld.global.f64 	%fd88, [%rd121];
	setp.neu.f64 	%p113, %fd88, 0d0000000000000000;
	selp.u32 	%r393, 1, 0, %p113;
	add.s32 	%r394, %r391, %r393;
	add.s32 	%r395, %r389, 512;
	mul.wide.u32 	%rd122, %r395, 8;
	add.s64 	%rd123, %rd1, %rd122;
	ld.global.f64 	%fd89, [%rd123];
	setp.neu.f64 	%p114, %fd89, 0d0000000000000000;
	selp.u32 	%r396, 1, 0, %p114;
	add.s32 	%r397, %r394, %r396;
	add.s32 	%r398, %r389, 768;
	mul.wide.u32 	%rd124, %r398, 8;
	add.s64 	%rd125, %rd1, %rd124;
	ld.global.f64 	%fd90, [%rd125];
	setp.neu.f64 	%p115, %fd90, 0d0000000000000000;
	selp.u32 	%r399, 1, 0, %p115;
	add.s32 	%r498, %r397, %r399;
	add.s32 	%r487, %r487, 1024;
$L__BB42_14:
	setp.eq.s32 	%p116, %r34, 0;
	@%p116 bra 	$L__BB42_17;
	add.s32 	%r496, %r487, %r503;
	neg.s32 	%r495, %r34;
$L__BB42_16:
	.pragma "nounroll";
	mul.wide.u32 	%rd126, %r496, 8;
	add.s64 	%rd127, %rd1, %rd126;
	ld.global.f64 	%fd91, [%rd127];
	setp.neu.f64 	%p117, %fd91, 0d0000000000000000;
	selp.u32 	%r400, 1, 0, %p117;
	add.s32 	%r498, %r498, %r400;
	add.s32 	%r496, %r496, 256;
	add.s32 	%r495, %r495, 1;
	setp.ne.s32 	%p118, %r495, 0;
	@%p118 bra 	$L__BB42_16;
$L__BB42_17:
	setp.lt.u32 	%p119, %r5, 256;
	@%p119 bra 	$L__BB42_22;
	// begin inline asm
	mov.u32 %r460, %laneid;
	// end inline asm
	mov.b32 	%r461, -1;
	redux.sync.add.u32 %r522, %r498, %r461;
	setp.ne.s32 	%p130, %r460, 0;
	@%p130 bra 	$L__BB42_20;
	shr.u32 	%r462, %r6, 3;
	and.b32  	%r463, %r462, 124;
	mov.u32 	%r464, _ZZN3cub18CUB_300001_SM_10006detail6reduce18DeviceReduceKernelINS2_10policy_hubIjjN4cuda3std3__44plusIvEEE10Policy1000EN6thrust24THRUST_300001_SM_1000_NS18transform_iteratorI9NonZeroOpIdEPKdNSD_11use_defaultESJ_EEjS9_jNS7_10__identityEEEvT0_PT3_T1_NS0_13GridEvenShareISP_EET2_T4_E12temp_storage;
	add.s32 	%r465, %r464, %r463;
	st.shared.u32 	[%r465+8], %r522;
$L__BB42_20:
	bar.sync 	0;
	setp.ne.s32 	%p131, %r6, 0;
	@%p131 bra 	$L__BB42_48;
	ld.shared.u32 	%r466, [_ZZN3cub18CUB_300001_SM_10006detail6reduce18DeviceReduceKernelINS2_10policy_hubIjjN4cuda3std3__44plusIvEEE10Policy1000EN6thrust24THRUST_300001_SM_1000_NS18transform_iteratorI9NonZeroOpIdEPKdNSD_11use_defaultESJ_EEjS9_jNS7_10__identityEEEvT0_PT3_T1_NS0_13GridEvenShareISP_EET2_T4_E12temp_storage+12];
	add.s32 	%r467, %r466, %r522;
	ld.shared.u32 	%r468, [_ZZN3cub18CUB_300001_SM_10006detail6reduce18DeviceReduceKernelINS2_10policy_hubIjjN4cuda3std3__44plusIvEEE10Policy1000EN6thrust24THRUST_300001_SM_1000_NS18transform_iteratorI9NonZeroOpIdEPKdNSD_11use_defaultESJ_EEjS9_jNS7_10__identityEEEvT0_PT3_T1_NS0_13GridEvenShareISP_EET2_T4_E12temp_storage+16];
	add.s32 	%r469, %r467, %r468;
	ld.shared.u32 	%r470, [_ZZN3cub18CUB_300001_SM_10006detail6reduce18DeviceReduceKernelINS2_10policy_hubIjjN4cuda3std3__44plusIvEEE10Policy1000EN6thrust24THRUST_300001_SM_1000_NS18transform_iteratorI9NonZeroOpIdEPKdNSD_11use_defaultESJ_EEjS9_jNS7_10__identityEEEvT0_PT3_T1_NS0_13GridEvenShareISP_EET2_T4_E12temp_storage+20];
	add.s32 	%r471, %r469, %r470;
	ld.shared.u32 	%r472, [_ZZN3cub18CUB_300001_SM_10006detail6reduce18DeviceReduceKernelINS2_10policy_hubIjjN4cuda3std3__44plusIvEEE10Policy1000EN6thrust24THRUST_300001_SM_1000_NS18transform_iteratorI9NonZeroOpIdEPKdNSD_11use_defaultESJ_EEjS9_jNS7_10__identityEEEvT0_PT3_T1_NS0_13GridEvenShareISP_EET2_T4_E12temp_storage+24];
	add.s32 	%r473, %r471, %r472;
	ld.shared.u32 	%r474, [_ZZN3cub18CUB_300001_SM_10006detail6reduce18DeviceReduceKernelINS2_10policy_hubIjjN4cuda3std3__44plusIvEEE10Policy1000EN6thrust24THRUST_300001_SM_1000_NS18transform_iteratorI9NonZeroOpIdEPKdNSD_11use_defaultESJ_EEjS9_jNS7_10__identityEEEvT0_PT3_T1_NS0_13GridEvenShareISP_EET2_T4_E12temp_storage+28];
	add.s32 	%r475, %r473, %r474;
	ld.shared.u32 	%r476, [_ZZN3cub18CUB_300001_SM_10006detail6reduce18DeviceReduceKernelINS2_10policy_hubIjjN4cuda3std3__44plusIvEEE10Policy1000EN6thrust24THRUST_300001_SM_1000_NS18transform_iteratorI9NonZeroOpIdEPKdNSD_11use_defaultESJ_EEjS9_jNS7_10__identityEEEvT0_PT3_T1_NS0_13GridEvenShareISP_EET2_T4_E12temp_storage+32];
	add.s32 	%r477, %r475, %r476;
	ld.shared.u32 	%r478, [_ZZN3cub18CUB_300001_SM_10006detail6reduce18DeviceReduceKernelINS2_10policy_hubIjjN4cuda3std3__44plusIvEEE10Policy1000EN6thrust24THRUST_300001_SM_1000_NS18transform_iteratorI9NonZeroOpIdEPKdNSD_11use_defaultESJ_EEjS9_jNS7_10__identityEEEvT0_PT3_T1_NS0_13GridEvenShareISP_EET2_T4_E12temp_storage+36];
	add.s32 	%r522, %r477, %r478;
	bra.uni 	$L__BB42_48;
$L__BB42_22:
	// begin inline asm
	mov.u32 %r401, %laneid;
	// end inline asm
	and.b32  	%r432, %r6, 992;
	add.s32 	%r433, %r432, 32;
	setp.gt.u32 	%p120, %r433, %r5;
	not.b32 	%r434, %r432;
	add.s32 	%r435, %r5, %r434;
	selp.b32 	%r429, %r435, 31, %p120;
	mov.b32 	%r404, 1;
	mov.b32 	%r431, -1;
	// begin inline asm
	{  .reg .u32 r0;  .reg .pred p;  shfl.sync.down.b32 r0|p, %r498, %r404, %r429, %r431;  @p add.u32 r0, r0, %r498;  mov.u32 %r402, r0;}
	// end inline asm
	mov.b32 	%r410, 2;
	// begin inline asm
	{  .reg .u32 r0;  .reg .pred p;  shfl.sync.down.b32 r0|p, %r402, %r410, %r429, %r431;  @p add.u32 r0, r0, %r402;  mov.u32 %r408, r0;}
	// end inline asm
	mov.b32 	%r416, 4;
	// begin inline asm
	{  .reg .u32 r0;  .reg .pred p;  shfl.sync.down.b32 r0|p, %r408, %r416, %r429, %r431;  @p add.u32 r0, r0, %r408;  mov.u32 %r414, r0;}
	// end inline asm
	mov.b32 	%r422, 8;
	// begin inline asm
	{  .reg .u32 r0;  .reg .pred p;  shfl.sync.down.b32 r0|p, %r414, %r422, %r429, %r431;  @p add.u32 r0, r0, %r414;  mov.u32 %r420, r0;}
	// end inline asm
	mov.b32 	%r428, 16;
	// begin inline asm
	{  .reg .u32 r0;  .reg .pred p;  shfl.sync.down.b32 r0|p, %r420, %r428, %r429, %r431;  @p add.u32 r0, r0, %r420;  mov.u32 %r522, r0;}
	// end inline asm
	setp.ne.s32 	%p121, %r401, 0;
	@%p121 bra 	$L__BB42_24;
	shr.u32 	%r436, %r6, 3;
	and.b32  	%r437, %r436, 124;
	mov.u32 	%r438, _ZZN3cub18CUB_300001_SM_10006detail6reduce18DeviceReduceKernelINS2_10policy_hubIjjN4cuda3std3__44plusIvEEE10Policy1000EN6thrust24THRUST_300001_SM_1000_NS18transform_iteratorI9NonZeroOpIdEPKdNSD_11use_defaultESJ_EEjS9_jNS7_10__identityEEEvT0_PT3_T1_NS0_13GridEvenShareISP_EET2_T4_E12temp_storage;
	add.s32 	%r439, %r438, %r437;
	st.shared.u32 	[%r439+8], %r522;
$L__BB42_24:
	bar.sync 	0;
	setp.ne.s32 	%p122, %r6, 0;
	@%p122 bra 	$L__BB42_48;
	setp.gt.u32 	%p123, %r5, 32;
	ld.shared.u32 	%r440, [_ZZN3cub18CUB_300001_SM_10006detail6reduce18DeviceReduceKernelINS2_10policy_hubIjjN4cuda3std3__44plusIvEEE10Policy1000EN6thrust24THRUST_300001_SM_1000_NS18transform_iteratorI9NonZeroOpIdEPKdNSD_11use_defaultESJ_EEjS9_jNS7_10__identityEEEvT0_PT3_T1_NS0_13GridEvenShareISP_EET2_T4_E12temp_storage+12];
	selp.b32 	%r441, %r440, 0, %p123;
	add.s32 	%r442, %r441, %r522;
	setp.gt.u32 	%p124, %r5, 64;
	ld.shared.u32 	%r443, [_ZZN3cub18CUB_300001_SM_10006detail6reduce18DeviceReduceKernelINS2_10policy_hubIjjN4cuda3std3__44plusIvEEE10Policy1000EN6thrust24THRUST_300001_SM_1000_NS18transform_iteratorI9NonZeroOpIdEPKdNSD_11use_defaultESJ_EEjS9_jNS7_10__identityEEEvT0_PT3_T1_NS0_13GridEvenShareISP_EET2_T4_E12temp_storage+16];
	selp.b32 	%r444, %r443, 0, %p124;
	add.s32 	%r445, %r442, %r444;
	setp.gt.u32 	%p125, %r5, 96;
	ld.shared.u32 	%r446, [_ZZN3cub18CUB_300001_SM_10006detail6reduce18DeviceReduceKernelINS2_10policy_hubIjjN4cuda3std3__44plusIvEEE10Policy1000EN6thrust24THRUST_300001_SM_1000_NS18transform_iteratorI9NonZeroOpIdEPKdNSD_11use_defaultESJ_EEjS9_jNS7_10__identityEEEvT0_PT3_T1_NS0_13GridEvenShareISP_EET2_T4_E12temp_storage+20];
	selp.b32 	%r447, %r446, 0, %p125;
	add.s32 	%r448, %r445, %r447;
	setp.gt.u32 	%p126, %r5, 128;
	ld.shared.u32 	%r449, [_ZZN3cub18CUB_300001_SM_10006detail6reduce18DeviceReduceKernelINS2_10policy_hubIjjN4cuda3std3__44plusIvEEE10Policy1000EN6thrust24THRUST_300001_SM_1000_NS18transform_iteratorI9NonZeroOpIdEPKdNSD_11use_defaultESJ_EEjS9_jNS7_10__identityEEEvT0_PT3_T1_NS0_13GridEvenShareISP_EET2_T4_E12temp_storage+24];
	selp.b32 	%r450, %r449, 0, %p126;
	add.s32 	%r451, %r448, %r450;
	setp.gt.u32 	%p127, %r5, 160;
	ld.shared.u32 	%r452, [_ZZN3cub18CUB_300001_SM_10006detail6reduce18DeviceReduceKernelINS2_10policy_hubIjjN4cuda3std3__44plusIvEEE10Policy1000EN6thrust24THRUST_300001_SM_1000_NS18transform_iteratorI9NonZeroOpIdEPKdNSD_11use_defaultESJ_EEjS9_jNS7_10__identityEEEvT0_PT3_T1_NS0_13GridEvenShareISP_EET2_T4_E12temp_storage+28];
	selp.b32 	%r453, %r452, 0, %p127;
	add.s32 	%r454, %r451, %r453;
	setp.gt.u32 	%p128, %r5, 192;
	ld.shared.u32 	%r455, [_ZZN3cub18CUB_300001_SM_10006detail6reduce18DeviceReduceKernelINS2_10policy_hubIjjN4cuda3std3__44plusIvEEE10Policy1000EN6thrust24THRUST_300001_SM_1000_NS18transform_iteratorI9NonZeroOpIdEPKdNSD_11use_defaultESJ_EEjS9_jNS7_10__identityEEEvT0_PT3_T1_NS0_13GridEvenShareISP_EET2_T4_E12temp_storage+32];
	selp.b32 	%r456, %r455, 0, %p128;
	add.s32 	%r457, %r454, %r456;
	setp.gt.u32 	%p129, %r5, 224;
	ld.shared.u32 	%r458, [_ZZN3cub18CUB_300001_SM_10006detail6reduce18DeviceReduceKernelINS2_10policy_hubIjjN4cuda3std3__44plusIvEEE10Policy1000EN6thrust24THRUST_300001_SM_1000_NS18transform_iteratorI9NonZeroOpIdEPKdNSD_11use_defaultESJ_EEjS9_jNS7_10__identityEEEvT0_PT3_T1_NS0_13GridEvenShareISP_EET2_T4_E12temp_storage+36];
	selp.b32 	%r459, %r458, 0, %p129;
	add.s32 	%r522, %r457, %r459;
	bra.uni 	$L__BB42_48;
$L__BB42_26:
	mov.u32 	%r53, %tid.x;
	add.s32 	%r120, %r53, %r503;
	mul.wide.u32 	%rd5, %r120, 8;
	add.s64 	%rd6, %rd1, %rd5;
	ld.global.f64 	%fd1, [%rd6];
	setp.neu.f64 	%p2, %fd1, 0d0000000000000000;
	selp.u32 	%r121, 1, 0, %p2;
	ld.global.f64 	%fd2, [%rd6+2048];
	setp.neu.f64 	%p3, %fd2, 0d0000000000000000;
	selp.u32 	%r122, 1, 0, %p3;
	ld.global.f64 	%fd3, [%rd6+4096];
	setp.neu.f64 	%p4, %fd3, 0d0000000000000000;
	selp.u32 	%r123, 1, 0, %p4;
	ld.global.f64 	%fd4, [%rd6+6144];
	setp.neu.f64 	%p5, %fd4, 0d0000000000000000;
	selp.u32 	%r124, 1, 0, %p5;
	ld.global.f64 	%fd5, [%rd6+8192];
	setp.neu.f64 	%p6, %fd5, 0d0000000000000000;
	selp.u32 	%r125, 1, 0, %p6;
	ld.global.f64 	%fd6, [%rd6+10240];
	setp.neu.f64 	%p7, %fd6, 0d0000000000000000;
	selp.u32 	%r126, 1, 0, %p7;
	ld.global.f64 	%fd7, [%rd6+12288];
	setp.neu.f64 	%p8, %fd7, 0d0000000000000000;
	selp.u32 	%r127, 1, 0, %p8;
	ld.global.f64 	%fd8, [%rd6+14336];
	setp.neu.f64 	%p9, %fd8, 0d0000000000000000;
	selp.u32 	%r128, 1, 0, %p9;
	ld.global.f64 	%fd9, [%rd6+16384];
	setp.neu.f64 	%p10, %fd9, 0d0000000000000000;
	selp.u32 	%r129, 1, 0, %p10;
	ld.global.f64 	%fd10, [%rd6+18432];
	setp.neu.f64 	%p11, %fd10, 0d0000000000000000;
	selp.u32 	%r130, 1, 0, %p11;
	ld.global.f64 	%fd11, [%rd6+20480];
	setp.neu.f64 	%p12, %fd11, 0d0000000000000000;
	selp.u32 	%r131, 1, 0, %p12;
	ld.global.f64 	%fd12, [%rd6+22528];
	setp.neu.f64 	%p13, %fd12, 0d0000000000000000;
	selp.u32 	%r132, 1, 0, %p13;
	ld.global.f64 	%fd13, [%rd6+24576];
	setp.neu.f64 	%p14, %fd13, 0d0000000000000000;
	selp.u32 	%r133, 1, 0, %p14;
	ld.global.f64 	%fd14, [%rd6+26624];
	setp.neu.f64 	%p15, %fd14, 0d0000000000000000;
	selp.u32 	%r134, 1, 0, %p15;
	ld.global.f64 	%fd15, [%rd6+28672];
	setp.neu.f64 	%p16, %fd15, 0d0000000000000000;
	selp.u32 	%r135, 1, 0, %p16;
	ld.global.f64 	%fd16, [%rd6+30720];
	setp.neu.f64 	%p17, %fd16, 0d0000000000000000;
	selp.u32 	%r136, 1, 0, %p17;
	add.s32 	%r137, %r122, %r121;
	add.s32 	%r138, %r137, %r123;
	add.s32 	%r139, %r138, %r124;
	add.s32 	%r140, %r139, %r125;
	add.s32 	%r141, %r140, %r126;
	add.s32 	%r142, %r141, %r127;
	add.s32 	%r143, %r142, %r128;
	add.s32 	%r144, %r143, %r129;
	add.s32 	%r145, %r144, %r130;
	add.s32 	%r146, %r145, %r131;
	add.s32 	%r147, %r146, %r132;
	add.s32 	%r148, %r147, %r133;
	add.s32 	%r149, %r148, %r134;
	add.s32 	%r150, %r149, %r135;
	add.s32 	%r521, %r150, %r136;
	shl.b32 	%r55, %r2, 12;
	setp.lt.u32 	%p18, %r5, %r55;
	@%p18 bra 	$L__BB42_44;
	add.s32 	%r56, %r55, %r503;
	not.b32 	%r152, %r53;
	add.s32 	%r153, %r152, %r1;
	sub.s32 	%r154, %r153, %r55;
	sub.s32 	%r500, %r154, %r503;
	add.s32 	%r155, %r56, %r53;
	add.s32 	%r499, %r155, 2048;
	mov.b32 	%r502, 0;
	mov.u32 	%r501, %r56;
$L__BB42_28:
	shl.b32 	%r156, %r2, 12;
	add.s32 	%r503, %r503, %r156;
	add.s32 	%r157, %r1, -4096;
	setp.gt.u32 	%p19, %r503, %r157;
	@%p19 bra 	$L__BB42_30;
	add.s32 	%r158, %r53, %r503;
	cvta.to.global.u64 	%rd7, %rd3;
	mul.wide.u32 	%rd8, %r158, 8;
	add.s64 	%rd9, %rd7, %rd8;
	ld.global.f64 	%fd17, [%rd9];
	setp.neu.f64 	%p20, %fd17, 0d0000000000000000;
	selp.u32 	%r159, 1, 0, %p20;
	ld.global.f64 	%fd18, [%rd9+2048];
	setp.neu.f64 	%p21, %fd18, 0d0000000000000000;
	selp.u32 	%r160, 1, 0, %p21;
	ld.global.f64 	%fd19, [%rd9+4096];
	setp.neu.f64 	%p22, %fd19, 0d0000000000000000;
	selp.u32 	%r161, 1, 0, %p22;
	ld.global.f64 	%fd20, [%rd9+6144];
	setp.neu.f64 	%p23, %fd20, 0d0000000000000000;
	selp.u32 	%r162, 1, 0, %p23;
	ld.global.f64 	%fd21, [%rd9+8192];
	setp.neu.f64 	%p24, %fd21, 0d0000000000000000;
	selp.u32 	%r163, 1, 0, %p24;
	ld.global.f64 	%fd22, [%rd9+10240];
	setp.neu.f64 	%p25, %fd22, 0d0000000000000000;
	selp.u32 	%r164, 1, 0, %p25;
	ld.global.f64 	%fd23, [%rd9+12288];
	setp.neu.f64 	%p26, %fd23, 0d0000000000000000;
	selp.u32 	%r165, 1, 0, %p26;
	ld.global.f64 	%fd24, [%rd9+14336];
	setp.neu.f64 	%p27, %fd24, 0d0000000000000000;
	selp.u32 	%r166, 1, 0, %p27;
	ld.global.f64 	%fd25, [%rd9+16384];
	setp.neu.f64 	%p28, %fd25, 0d0000000000000000;
	selp.u32 	%r167, 1, 0, %p28;
	ld.global.f64 	%fd26, [%rd9+18432];
	setp.neu.f64 	%p29, %fd26, 0d0000000000000000;
	selp.u32 	%r168, 1, 0, %p29;
	ld.global.f64 	%fd27, [%rd9+20480];
	setp.neu.f64 	%p30, %fd27, 0d0000000000000000;
	selp.u32 	%r169, 1, 0, %p30;
	ld.global.f64 	%fd28, [%rd9+22528];
	setp.neu.f64 	%p31, %fd28, 0d0000000000000000;
	selp.u32 	%r170, 1, 0, %p31;
	ld.global.f64 	%fd29, [%rd9+24576];
	setp.neu.f64 	%p32, %fd29, 0d0000000000000000;
	selp.u32 	%r171, 1, 0, %p32;
	ld.global.f64 	%fd30, [%rd9+26624];
	setp.neu.f64 	%p33, %fd30, 0d0000000000000000;
	selp.u32 	%r172, 1, 0, %p33;
	ld.global.f64 	%fd31, [%rd9+28672];
	setp.neu.f64 	%p34, %fd31, 0d0000000000000000;
	selp.u32 	%r173, 1, 0, %p34;
	ld.global.f64 	%fd32, [%rd9+30720];
	setp.neu.f64 	%p35, %fd32, 0d0000000000000000;
	selp.u32 	%r174, 1, 0, %p35;
	add.s32 	%r175, %r521, %r159;
	add.s32 	%r176, %r175, %r160;
	add.s32 	%r177, %r176, %r161;
	add.s32 	%r178, %r177, %r162;
	add.s32 	%r179, %r178, %r163;
	add.s32 	%r180, %r179, %r164;
	add.s32 	%r181, %r180, %r165;
	add.s32 	%r182, %r181, %r166;
	add.s32 	%r183, %r182, %r167;
	add.s32 	%r184, %r183, %r168;
	add.s32 	%r185, %r184, %r169;
	add.s32 	%r186, %r185, %r170;
	add.s32 	%r187, %r186, %r171;
	add.s32 	%r188, %r187, %r172;
	add.s32 	%r189, %r188, %r173;
	add.s32 	%r521, %r189, %r174;
	sub.s32 	%r190, %r1, %r503;
	shl.b32 	%r191, %r2, 12;
	setp.lt.u32 	%p36, %r190, %r191;
	add.s32 	%r502, %r502, 1;
	add.s32 	%r501, %r501, %r191;
	sub.s32 	%r500, %r500, %r191;
	add.s32 	%r499, %r499, %r191;
	@%p36 bra 	$L__BB42_44;
	bra.uni 	$L__BB42_28;
$L__BB42_30:
	setp.le.u32 	%p37, %r1, %r503;
	sub.s32 	%r192, %r1, %r503;
	setp.ge.s32 	%p38, %r53, %r192;
	or.pred  	%p39, %p37, %p38;
	@%p39 bra 	$L__BB42_44;
	cvta.to.global.u64 	%rd2, %rd3;
	not.b32 	%r195, %r53;
	add.s32 	%r196, %r1, %r195;
	sub.s32 	%r197, %r196, %r56;
	mul.lo.s32 	%r198, %r2, %r502;
	shl.b32 	%r199, %r198, 12;
	sub.s32 	%r200, %r197, %r199;
	shr.u32 	%r201, %r200, 8;
	add.s32 	%r71, %r201, 1;
	and.b32  	%r72, %r71, 15;
	setp.lt.u32 	%p40, %r200, 3840;
	mov.u32 	%r513, %r53;
	@%p40 bra 	$L__BB42_35;
	or.b32  	%r507, %r53, 2048;
	shr.u32 	%r202, %r500, 8;
	add.s32 	%r203, %r202, 1;
	and.b32  	%r204, %r203, 33554416;
	neg.s32 	%r505, %r204;
$L__BB42_33:
	.pragma "nounroll";
	add.s32 	%r205, %r499, -2048;
	mul.wide.u32 	%rd10, %r205, 8;
	add.s64 	%rd11, %rd2, %rd10;
	ld.global.f64 	%fd33, [%rd11];
	setp.neu.f64 	%p41, %fd33, 0d0000000000000000;
	selp.u32 	%r206, 1, 0, %p41;
	add.s32 	%r207, %r521, %r206;
	add.s32 	%r208, %r499, -1792;
	mul.wide.u32 	%rd12, %r208, 8;
	add.s64 	%rd13, %rd2, %rd12;
	ld.global.f64 	%fd34, [%rd13];
	setp.neu.f64 	%p42, %fd34, 0d0000000000000000;
	selp.u32 	%r209, 1, 0, %p42;
	add.s32 	%r210, %r207, %r209;
	add.s32 	%r211, %r499, -1536;
	mul.wide.u32 	%rd14, %r211, 8;
	add.s64 	%rd15, %rd2, %rd14;
	ld.global.f64 	%fd35, [%rd15];
	setp.neu.f64 	%p43, %fd35, 0d0000000000000000;
	selp.u32 	%r212, 1, 0, %p43;
	add.s32 	%r213, %r210, %r212;
	add.s32 	%r214, %r499, -1280;
	mul.wide.u32 	%rd16, %r214, 8;
	add.s64 	%rd17, %rd2, %rd16;
	ld.global.f64 	%fd36, [%rd17];
	setp.neu.f64 	%p44, %fd36, 0d0000000000000000;
	selp.u32 	%r215, 1, 0, %p44;
	add.s32 	%r216, %r213, %r215;
	add.s32 	%r217, %r499, -1024;
	mul.wide.u32 	%rd18, %r217, 8;
	add.s64 	%rd19, %rd2, %rd18;
	ld.global.f64 	%fd37, [%rd19];
	setp.neu.f64 	%p45, %fd37, 0d0000000000000000;
	selp.u32 	%r218, 1, 0, %p45;
	add.s32 	%r219, %r216, %r218;
	add.s32 	%r220, %r499, -768;
	mul.wide.u32 	%rd20, %r220, 8;
	add.s64 	%rd21, %rd2, %rd20;
	ld.global.f64 	%fd38, [%rd21];
	setp.neu.f64 	%p46, %fd38, 0d0000000000000000;
	selp.u32 	%r221, 1, 0, %p46;
	add.s32 	%r222, %r219, %r221;
	add.s32 	%r223, %r499, -512;
	mul.wide.u32 	%rd22, %r223, 8;
	add.s64 	%rd23, %rd2, %rd22;
	ld.global.f64 	%fd39, [%rd23];
	setp.neu.f64 	%p47, %fd39, 0d0000000000000000;
	selp.u32 	%r224, 1, 0, %p47;
	add.s32 	%r225, %r222, %r224;
	add.s32 	%r226, %r499, 1792;
	add.s32 	%r227, %r499, -256;
	mul.wide.u32 	%rd24, %r227, 8;
	add.s64 	%rd25, %rd2, %rd24;
	ld.global.f64 	%fd40, [%rd25];
	setp.neu.f64 	%p48, %fd40, 0d0000000000000000;
	selp.u32 	%r228, 1, 0, %p48;
	add.s32 	%r229, %r225, %r228;
	mul.wide.u32 	%rd26, %r499, 8;
	add.s64 	%rd27, %rd2, %rd26;
	ld.global.f64 	%fd41, [%rd27];
	setp.neu.f64 	%p49, %fd41, 0d0000000000000000;
	selp.u32 	%r230, 1, 0, %p49;
	add.s32 	%r231, %r229, %r230;
	add.s32 	%r232, %r499, 256;
	mul.wide.u32 	%rd28, %r232, 8;
	add.s64 	%rd29, %rd2, %rd28;
	ld.global.f64 	%fd42, [%rd29];
	setp.neu.f64 	%p50, %fd42, 0d0000000000000000;
	selp.u32 	%r233, 1, 0, %p50;
	add.s32 	%r234, %r231, %r233;
	add.s32 	%r235, %r499, 512;
	mul.wide.u32 	%rd30, %r235, 8;
	add.s64 	%rd31, %rd2, %rd30;
	ld.global.f64 	%fd43, [%rd31];
	setp.neu.f64 	%p51, %fd43, 0d0000000000000000;
	selp.u32 	%r236, 1, 0, %p51;
	add.s32 	%r237, %r234, %r236;
	add.s32 	%r238, %r499, 768;
	mul.wide.u32 	%rd32, %r238, 8;
	add.s64 	%rd33, %rd2, %rd32;
	ld.global.f64 	%fd44, [%rd33];
	setp.neu.f64 	%p52, %fd44, 0d0000000000000000;
	selp.u32 	%r239, 1, 0, %p52;
	add.s32 	%r240, %r237, %r239;
	add.s32 	%r241, %r499, 1024;
	mul.wide.u32 	%rd34, %r241, 8;
	add.s64 	%rd35, %rd2, %rd34;
	ld.global.f64 	%fd45, [%rd35];
	setp.neu.f64 	%p53, %fd45, 0d0000000000000000;
	selp.u32 	%r242, 1, 0, %p53;
	add.s32 	%r243, %r240, %r242;
	add.s32 	%r244, %r499, 1280;
	mul.wide.u32 	%rd36, %r244, 8;
	add.s64 	%rd37, %rd2, %rd36;
	ld.global.f64 	%fd46, [%rd37];
	setp.neu.f64 	%p54, %fd46, 0d0000000000000000;
	selp.u32 	%r245, 1, 0, %p54;
	add.s32 	%r246, %r243, %r245;
	add.s32 	%r247, %r499, 1536;
	mul.wide.u32 	%rd38, %r247, 8;
	add.s64 	%rd39, %rd2, %rd38;
	ld.global.f64 	%fd47, [%rd39];
	setp.neu.f64 	%p55, %fd47, 0d0000000000000000;
	selp.u32 	%r248, 1, 0, %p55;
	add.s32 	%r249, %r246, %r248;
	mul.wide.u32 	%rd40, %r226, 8;
	add.s64 	%rd41, %rd2, %rd40;
	ld.global.f64 	%fd48, [%rd41];
	setp.neu.f64 	%p56, %fd48, 0d0000000000000000;
	selp.u32 	%r250, 1, 0, %p56;
	add.s32 	%r521, %r249, %r250;
	add.s32 	%r507, %r507, 4096;
	add.s32 	%r499, %r499, 4096;
	add.s32 	%r505, %r505, 16;
	setp.ne.s32 	%p57, %r505, 0;
	@%p57 bra 	$L__BB42_33;
	add.s32 	%r513, %r507, -2048;
$L__BB42_35:
	setp.eq.s32 	%p58, %r72, 0;
	@%p58 bra 	$L__BB42_44;
	and.b32  	%r87, %r71, 7;
	setp.lt.u32 	%p59, %r72, 8;
	@%p59 bra 	$L__BB42_38;
	add.s32 	%r252, %r513, %r503;
	mul.wide.u32 	%rd42, %r252, 8;
	add.s64 	%rd43, %rd2, %rd42;
	ld.global.f64 	%fd49, [%rd43];
	setp.neu.f64 	%p60, %fd49, 0d0000000000000000;
	selp.u32 	%r253, 1, 0, %p60;
	add.s32 	%r254, %r521, %r253;
	add.s32 	%r255, %r252, 256;
	mul.wide.u32 	%rd44, %r255, 8;
	add.s64 	%rd45, %rd2, %rd44;
	ld.global.f64 	%fd50, [%rd45];
	setp.neu.f64 	%p61, %fd50, 0d0000000000000000;
	selp.u32 	%r256, 1, 0, %p61;
	add.s32 	%r257, %r254, %r256;
	add.s32 	%r258, %r252, 512;
	mul.wide.u32 	%rd46, %r258, 8;
	add.s64 	%rd47, %rd2, %rd46;
	ld.global.f64 	%fd51, [%rd47];
	setp.neu.f64 	%p62, %fd51, 0d0000000000000000;
	selp.u32 	%r259, 1, 0, %p62;
	add.s32 	%r260, %r257, %r259;
	add.s32 	%r261, %r252, 768;
	mul.wide.u32 	%rd48, %r261, 8;
	add.s64 	%rd49, %rd2, %rd48;
	ld.global.f64 	%fd52, [%rd49];
	setp.neu.f64 	%p63, %fd52, 0d0000000000000000;
	selp.u32 	%r262, 1, 0, %p63;
	add.s32 	%r263, %r260, %r262;
	add.s32 	%r264, %r252, 1024;
	mul.wide.u32 	%rd50, %r264, 8;
	add.s64 	%rd51, %rd2, %rd50;
	ld.global.f64 	%fd53, [%rd51];
	setp.neu.f64 	%p64, %fd53, 0d0000000000000000;
	selp.u32 	%r265, 1, 0, %p64;
	add.s32 	%r266, %r263, %r265;
	add.s32 	%r267, %r252, 1280;
	mul.wide.u32 	%rd52, %r267, 8;
	add.s64 	%rd53, %rd2, %rd52;
	ld.global.f64 	%fd54, [%rd53];
	setp.neu.f64 	%p65, %fd54, 0d0000000000000000;
	selp.u32 	%r268, 1, 0, %p65;
	add.s32 	%r269, %r266, %r268;
	add.s32 	%r270, %r252, 1536;
	mul.wide.u32 	%rd54, %r270, 8;
	add.s64 	%rd55, %rd2, %rd54;
	ld.global.f64 	%fd55, [%rd55];
	setp.neu.f64 	%p66, %fd55, 0d0000000000000000;
	selp.u32 	%r271, 1, 0, %p66;
	add.s32 	%r272, %r269, %r271;
	add.s32 	%r273, %r252, 1792;
	mul.wide.u32 	%rd56, %r273, 8;
	add.s64 	%rd57, %rd2, %rd56;
	ld.global.f64 	%fd56, [%rd57];
	setp.neu.f64 	%p67, %fd56, 0d0000000000000000;
	selp.u32 	%r274, 1, 0, %p67;
	add.s32 	%r521, %r272, %r274;
	add.s32 	%r513, %r513, 2048;
$L__BB42_38:
	setp.eq.s32 	%p68, %r87, 0;
	@%p68 bra 	$L__BB42_44;
	setp.lt.u32 	%p69, %r87, 4;
	@%p69 bra 	$L__BB42_41;
	add.s32 	%r276, %r513, %r503;
	mul.wide.u32 	%rd58, %r276, 8;
	add.s64 	%rd59, %rd2, %rd58;
	ld.global.f64 	%fd57, [%rd59];
	setp.neu.f64 	%p70, %fd57, 0d0000000000000000;
	selp.u32 	%r277, 1, 0, %p70;
	add.s32 	%r278, %r521, %r277;
	add.s32 	%r279, %r276, 256;
	mul.wide.u32 	%rd60, %r279, 8;
	add.s64 	%rd61, %rd2, %rd60;
	ld.global.f64 	%fd58, [%rd61];
	setp.neu.f64 	%p71, %fd58, 0d0000000000000000;
	selp.u32 	%r280, 1, 0, %p71;
	add.s32 	%r281, %r278, %r280;
	add.s32 	%r282, %r276, 512;
	mul.wide.u32 	%rd62, %r282, 8;
	add.s64 	%rd63, %rd2, %rd62;
	ld.global.f64 	%fd59, [%rd63];
	setp.neu.f64 	%p72, %fd59, 0d0000000000000000;
	selp.u32 	%r283, 1, 0, %p72;
	add.s32 	%r284, %r281, %r283;
	add.s32 	%r285, %r276, 768;
	mul.wide.u32 	%rd64, %r285, 8;
	add.s64 	%rd65, %rd2, %rd64;
	ld.global.f64 	%fd60, [%rd65];
	setp.neu.f64 	%p73, %fd60, 0d0000000000000000;
	selp.u32 	%r286, 1, 0, %p73;
	add.s32 	%r521, %r284, %r286;
	add.s32 	%r513, %r513, 1024;
$L__BB42_41:
	and.b32  	%r287, %r71, 3;
	setp.eq.s32 	%p74, %r287, 0;
	@%p74 bra 	$L__BB42_44;
	add.s32 	%r519, %r513, %r501;
	cvt.u16.u32 	%rs9, %r500;
	shr.u16 	%rs10, %rs9, 8;
	add.s16 	%rs11, %rs10, 1;
	cvt.u32.u16 	%r288, %rs11;
	and.b32  	%r289, %r288, 3;
	neg.s32 	%r518, %r289;
$L__BB42_43:
	.pragma "nounroll";
	mul.wide.u32 	%rd66, %r519, 8;
	add.s64 	%rd67, %rd2, %rd66;
	ld.global.f64 	%fd61, [%rd67];
	setp.neu.f64 	%p75, %fd61, 0d0000000000000000;
	selp.u32 	%r290, 1, 0, %p75;
	add.s32 	%r521, %r521, %r290;
	add.s32 	%r519, %r519, 256;
	add.s32 	%r518, %r518, 1;
	setp.ne.s32 	%p76, %r518, 0;
	@%p76 bra 	$L__BB42_43;
$L__BB42_44:
	// begin inline asm
	mov.u32 %r291, %laneid;
	// end inline asm
	mov.b32 	%r292, -1;
	redux.sync.add.u32 %r522, %r521, %r292;
	setp.ne.s32 	%p77, %r291, 0;
	@%p77 bra 	$L__BB42_46;
	shr.u32 	%r293, %r53, 3;
	and.b32  	%r294, %r293, 124;
	mov.u32 	%r295, _ZZN3cub18CUB_300001_SM_10006detail6reduce18DeviceReduceKernelINS2_10policy_hubIjjN4cuda3std3__44plusIvEEE10Policy1000EN6thrust24THRUST_300001_SM_1000_NS18transform_iteratorI9NonZeroOpIdEPKdNSD_11use_defaultESJ_EEjS9_jNS7_10__identityEEEvT0_PT3_T1_NS0_13GridEvenShareISP_EET2_T4_E12temp_storage;
	add.s32 	%r296, %r295, %r294;
	st.shared.u32 	[%r296+8], %r522;
$L__BB42_46:
	bar.sync 	0;
	setp.ne.s32 	%p78, %r53, 0;
	@%p78 bra 	$L__BB42_48;
	ld.shared.u32 	%r297, [_ZZN3cub18CUB_300001_SM_10006detail6reduce18DeviceReduceKernelINS2_10policy_hubIjjN4cuda3std3__44plusIvEEE10Policy1000EN6thrust24THRUST_300001_SM_1000_NS18transform_iteratorI9NonZeroOpIdEPKdNSD_11use_defaultESJ_EEjS9_jNS7_10__identityEEEvT0_PT3_T1_NS0_13GridEvenShareISP_EET2_T4_E12temp_storage+12];
	add.s32 	%r298, %r297, %r522;
	ld.shared.u32 	%r299, [_ZZN3cub18CUB_300001_SM_10006detail6reduce18DeviceReduceKernelINS2_10policy_hubIjjN4cuda3std3__44plusIvEEE10Policy1000EN6thrust24THRUST_300001_SM_1000_NS18transform_iteratorI9NonZeroOpIdEPKdNSD_11use_defaultESJ_EEjS9_jNS7_10__identityEEEvT0_PT3_T1_NS0_13GridEvenShareISP_EET2_T4_E12temp_storage+16];
	add.s32 	%r300, %r298, %r299;
	ld.shared.u32 	%r301, [_ZZN3cub18CUB_300001_SM_10006detail6reduce18DeviceReduceKernelINS2_10policy_hubIjjN4cuda3std3__44plusIvEEE10Policy1000EN6thrust24THRUST_300001_SM_1000_NS18transform_iteratorI9NonZeroOpIdEPKdNSD_11use_defaultESJ_EEjS9_jNS7_10__identityEEEvT0_PT3_T1_NS0_13GridEvenShareISP_EET2_T4_E12temp_storage+20];
	add.s32 	%r302, %r300, %r301;
	ld.shared.u32 	%r303, [_ZZN3cub18CUB_300001_SM_10006detail6reduce18DeviceReduceKernelINS2_10policy_hubIjjN4cuda3std3__44plusIvEEE10Policy1000EN6thrust24THRUST_300001_SM_1000_NS18transform_iteratorI9NonZeroOpIdEPKdNSD_11use_defaultESJ_EEjS9_jNS7_10__identityEEEvT0_PT3_T1_NS0_13GridEvenShareISP_EET2_T4_E12temp_storage+24];
	add.s32 	%r304, %r302, %r303;
	ld.shared.u32 	%r305, [_ZZN3cub18CUB_300001_SM_10006detail6reduce18DeviceReduceKernelINS2_10policy_hubIjjN4cuda3std3__44plusIvEEE10Policy1000EN6thrust24THRUST_300001_SM_1000_NS18transform_iteratorI9NonZeroOpIdEPKdNSD_11use_defaultESJ_EEjS9_jNS7_10__identityEEEvT0_PT3_T1_NS0_13GridEvenShareISP_EET2_T4_E12temp_storage+28];
	add.s32 	%r306, %r304, %r305;
	ld.shared.u32 	%r307, [_ZZN3cub18CUB_300001_SM_10006detail6reduce18DeviceReduceKernelINS2_10policy_hubIjjN4cuda3std3__44plusIvEEE10Policy1000EN6thrust24THRUST_300001_SM_1000_NS18transform_iteratorI9NonZeroOpIdEPKdNSD_11use_defaultESJ_EEjS9_jNS7_10__identityEEEvT0_PT3_T1_NS0_13GridEvenShareISP_EET2_T4_E12temp_storage+32];
	add.s32 	%r308, %r306, %r307;
	ld.shared.u32 	%r309, [_ZZN3cub18CUB_300001_SM_10006detail6reduce18DeviceReduceKernelINS2_10policy_hubIjjN4cuda3std3__44plusIvEEE10Policy1000EN6thrust24THRUST_300001_SM_1000_NS18transform_iteratorI9NonZeroOpIdEPKdNSD_11use_defaultESJ_EEjS9_jNS7_10__identityEEEvT0_PT3_T1_NS0_13GridEvenShareISP_EET2_T4_E12temp_storage+36];
	add.s32 	%r522, %r308, %r309;
$L__BB42_48:
	mov.u32 	%r479, %tid.x;
	setp.ne.s32 	%p132, %r479, 0;
	@%p132 bra 	$L__BB42_50;
	ld.param.u64 	%rd131, [_ZN3cub18CUB_300001_SM_10006detail6reduce18DeviceReduceKernelINS2_10policy_hubIjjN4cuda3std3__44plusIvEEE10Policy1000EN6thrust24THRUST_300001_SM_1000_NS18transform_iteratorI9NonZeroOpIdEPKdNSD_11use_defaultESJ_EEjS9_jNS7_10__identityEEEvT0_PT3_T1_NS0_13GridEvenShareISP_EET2_T4__param_1];
	cvta.to.global.u64 	%rd128, %rd131;
	mul.wide.u32 	%rd129, %r3, 4;
	add.s64 	%rd130, %rd128, %rd129;
	st.global.u32 	[%rd130], %r522;
$L__BB42_50:
	ret;

}
	// .globl	_ZN3cub18CUB_300001_SM_10006detail6reduce28DeviceReduceSingleTileKernelINS2_10policy_hubIjjN4cuda3std3__44plusIvEEE10Policy1000EN6thrust24THRUST_300001_SM_1000_NS18transform_iteratorI9NonZeroOpIhEPKhNSD_11use_defaultESJ_EEPjjS9_jjNS7_10__identityEEEvT0_T1_T2_T3_T4_T6_
.visible .entry _ZN3cub18CUB_300001_SM_10006detail6reduce28DeviceReduceSingleTileKernelINS2_10policy_hubIjjN4cuda3std3__44plusIvEEE10Policy1000EN6thrust24THRUST_300001_SM_1000_NS18transform_iteratorI9NonZeroOpIhEPKhNSD_11use_defaultESJ_EEPjjS9_jjNS7_10__identityEEEvT0_T1_T2_T3_T4_T6_(
	.param .align 8 .b8 _ZN3cub18CUB_300001_SM_10006detail6reduce28DeviceReduceSingleTileKernelINS2_10policy_hubIjjN4cuda3std3__44plusIvEEE10Policy1000EN6thrust24THRUST_300001_SM_1000_NS18transform_iteratorI9NonZeroOpIhEPKhNSD_11use_defaultESJ_EEPjjS9_jjNS7_10__identityEEEvT0_T1_T2_T3_T4_T6__param_0[16],
	.param .u64 .ptr .align 1 _ZN3cub18CUB_300001_SM_10006detail6reduce28DeviceReduceSingleTileKernelINS2_10policy_hubIjjN4cuda3std3__44plusIvEEE10Policy1000EN6thrust24THRUST_300001_SM_1000_NS18transform_iteratorI9NonZeroOpIhEPKhNSD_11use_defaultESJ_EEPjjS9_jjNS7_10__identityEEEvT0_T1_T2_T3_T4_T6__param_1,
	.param .u32 _ZN3cub18CUB_300001_SM_10006detail6reduce28DeviceReduceSingleTileKernelINS2_10policy_hubIjjN4cuda3std3__44plusIvEEE10Policy1000EN6thrust24THRUST_300001_SM_1000_NS18transform_iteratorI9NonZeroOpIhEPKhNSD_11use_defaultESJ_EEPjjS9_jjNS7_10__identityEEEvT0_T1_T2_T3_T4_T6__param_2,
	.param .align 1 .b8 _ZN3cub18CUB_300001_SM_10006detail6reduce28DeviceReduceSingleTileKernelINS2_10policy_hubIjjN4cuda3std3__44plusIvEEE10Policy1000EN6thrust24THRUST_300001_SM_1000_NS18transform_iteratorI9NonZeroOpIhEPKhNSD_11use_defaultESJ_EEPjjS9_jjNS7_10__identityEEEvT0_T1_T2_T3_T4_T6__param_3[1],
	.param .u32 _ZN3cub18CUB_300001_SM_10006detail6reduce28DeviceReduceSingleTileKernelINS2_10policy_hubIjjN4cuda3std3__44plusIvEEE10Policy1000EN6thrust24THRUST_300001_SM_1000_NS18transform_iteratorI9NonZeroOpIhEPKhNSD_11use_defaultESJ_EEPjjS9_jjNS7_10__identityEEEvT0_T1_T2_T3_T4_T6__param_4,
	.param .align 1 .b8 _ZN3cub18CUB_300001_SM_10006detail6reduce28DeviceReduceSingleTileKernelINS2_10policy_hubIjjN4cuda3std3__44plusIvEEE10Policy1000EN6thrust24THRUST_300001_SM_1000_NS18transform_iteratorI9NonZeroOpIhEPKhNSD_11use_defaultESJ_EEPjjS9_jjNS7_10__identityEEEvT0_T1_T2_T3_T4_T6__param_5[1]
)
.maxntid 256
.minnctapersm 1
{
	.reg .pred 	%p<135>;
	.reg .b16 	%rs<100>;
	.reg .b32 	%r<459>;
	.reg .b64 	%rd<84>;
	// demoted variable
	.shared .align 4 .b8 _ZZN3cub18CUB_300001_SM_10006detail6reduce28DeviceReduceSingleTileKernelINS2_10policy_hubIjjN4cuda3std3__44plusIvEEE10Policy1000EN6thrust24THRUST_300001_SM_1000_NS18transform_iteratorI9NonZeroOpIhEPKhNSD_11use_defaultESJ_EEPjjS9_jjNS7_10__identityEEEvT0_T1_T2_T3_T4_T6_E12temp_storage[44];
	ld.param.u64 	%rd9, [_ZN3cub18CUB_300001_SM_10006detail6reduce28DeviceReduceSingleTileKernelINS2_10policy_hubIjjN4cuda3std3__44plusIvEEE10Policy1000EN6thrust24THRUST_300001_SM_1000_NS18transform_iteratorI9NonZeroOpIhEPKhNSD_11use_defaultESJ_EEPjjS9_jjNS7_10__identityEEEvT0_T1_T2_T3_T4_T6__param_0];
	ld.param.u64 	%rd10, [_ZN3cub18CUB_300001_SM_10006detail6reduce28DeviceReduceSingleTileKernelINS2_10policy_hubIjjN4cuda3std3__44plusIvEEE10Policy1000EN6thrust24THRUST_300001_SM_1000_NS18transform_iteratorI9NonZeroOpIhEPKhNSD_11use_defaultESJ_EEPjjS9_jjNS7_10__identityEEEvT0_T1_T2_T3_T4_T6__param_1];
	ld.param.u32 	%r90, [_ZN3cub18CUB_300001_SM_10006detail6reduce28DeviceReduceSingleTileKernelINS2_10policy_hubIjjN4cuda3std3__44plusIvEEE10Policy1000EN6thrust24THRUST_300001_SM_1000_NS18transform_iteratorI9NonZeroOpIhEPKhNSD_11use_defaultESJ_EEPjjS9_jjNS7_10__identityEEEvT0_T1_T2_T3_T4_T6__param_2];
	ld.param.u32 	%r91, [_ZN3cub18CUB_300001_SM_10006detail6reduce28DeviceReduceSingleTileKernelINS2_10policy_hubIjjN4cuda3std3__44plusIvEEE10Policy1000EN6thrust24THRUST_300001_SM_1000_NS18transform_iteratorI9NonZeroOpIhEPKhNSD_11use_defaultESJ_EEPjjS9_jjNS7_10__identityEEEvT0_T1_T2_T3_T4_T6__param_4];
	cvta.to.global.u64 	%rd1, %rd10;
	setp.ne.s32 	%p1, %r90, 0;
	@%p1 bra 	$L__BB43_3;
	mov.u32 	%r419, %tid.x;
	setp.ne.s32 	%p134, %r419, 0;
	@%p134 bra 	$L__BB43_52;
	st.global.u32 	[%rd1], %r91;
	bra.uni 	$L__BB43_52;
$L__BB43_3:
	cvta.to.global.u64 	%rd2, %rd9;
	setp.gt.u32 	%p2, %r90, 4095;
	@%p2 bra 	$L__BB43_28;
	mov.u32 	%r1, %tid.x;
	setp.ge.u32 	%p80, %r1, %r90;
	mov.b32 	%r436, 0;
	mov.u32 	%r426, %r1;
	@%p80 bra 	$L__BB43_6;
	cvt.u64.u32 	%rd73, %r1;
	add.s64 	%rd74, %rd2, %rd73;
	ld.global.u8 	%rs70, [%rd74];
	setp.ne.s16 	%p81, %rs70, 0;
	selp.u32 	%r436, 1, 0, %p81;
	add.s32 	%r426, %r1, 256;
$L__BB43_6:
	setp.ge.u32 	%p82, %r426, %r90;
	@%p82 bra 	$L__BB43_19;
	not.b32 	%r279, %r426;
	add.s32 	%r280, %r90, %r279;
	shr.u32 	%r281, %r280, 8;
	add.s32 	%r6, %r281, 1;
	and.b32  	%r7, %r6, 15;
	setp.lt.u32 	%p83, %r280, 3840;
	@%p83 bra 	$L__BB43_10;
	and.b32  	%r282, %r6, 33554416;
	neg.s32 	%r422, %r282;
	cvt.u64.u32 	%rd75, %r426;
	add.s64 	%rd76, %rd75, %rd2;
	add.s64 	%rd82, %rd76, 2048;
$L__BB43_9:
	.pragma "nounroll";
	ld.global.u8 	%rs71, [%rd82+-2048];
	setp.ne.s16 	%p84, %rs71, 0;
	selp.u32 	%r283, 1, 0, %p84;
	add.s32 	%r284, %r436, %r283;
	ld.global.u8 	%rs72, [%rd82+-1792];
	setp.ne.s16 	%p85, %rs72, 0;
	selp.u32 	%r285, 1, 0, %p85;
	add.s32 	%r286, %r284, %r285;
	ld.global.u8 	%rs73, [%rd82+-1536];
	setp.ne.s16 	%p86, %rs73, 0;
	selp.u32 	%r287, 1, 0, %p86;
	add.s32 	%r288, %r286, %r287;
	ld.global.u8 	%rs74, [%rd82+-1280];
	setp.ne.s16 	%p87, %rs74, 0;
	selp.u32 	%r289, 1, 0, %p87;
	add.s32 	%r290, %r288, %r289;
	ld.global.u8 	%rs75, [%rd82+-1024];
	setp.ne.s16 	%p88, %rs75, 0;
	selp.u32 	%r291, 1, 0, %p88;
	add.s32 	%r292, %r290, %r291;
	ld.global.u8 	%rs76, [%rd82+-768];
	setp.ne.s16 	%p89, %rs76, 0;
	selp.u32 	%r293, 1, 0, %p89;
	add.s32 	%r294, %r292, %r293;
	ld.global.u8 	%rs77, [%rd82+-512];
	setp.ne.s16 	%p90, %rs77, 0;
	selp.u32 	%r295, 1, 0, %p90;
	add.s32 	%r296, %r294, %r295;
	ld.global.u8 	%rs78, [%rd82+-256];
	setp.ne.s16 	%p91, %rs78, 0;
	selp.u32 	%r297, 1, 0, %p91;
	add.s32 	%r298, %r296, %r297;
	ld.global.u8 	%rs79, [%rd82];
	setp.ne.s16 	%p92, %rs79, 0;
	selp.u32 	%r299, 1, 0, %p92;
	add.s32 	%r300, %r298, %r299;
	ld.global.u8 	%rs80, [%rd82+256];
	setp.ne.s16 	%p93, %rs80, 0;
	selp.u32 	%r301, 1, 0, %p93;
	add.s32 	%r302, %r300, %r301;
	ld.global.u8 	%rs81, [%rd82+512];
	setp.ne.s16 	%p94, %rs81, 0;
	selp.u32 	%r303, 1, 0, %p94;
	add.s32 	%r304, %r302, %r303;
	ld.global.u8 	%rs82, [%rd82+768];
	setp.ne.s16 	%p95, %rs82, 0;
	selp.u32 	%r305, 1, 0, %p95;
	add.s32 	%r306, %r304, %r305;
	ld.global.u8 	%rs83, [%rd82+1024];
	setp.ne.s16 	%p96, %rs83, 0;
	selp.u32 	%r307, 1, 0, %p96;
	add.s32 	%r308, %r306, %r307;
	ld.global.u8 	%rs84, [%rd82+1280];
	setp.ne.s16 	%p97, %rs84, 0;
	selp.u32 	%r309, 1, 0, %p97;
	add.s32 	%r310, %r308, %r309;
	ld.global.u8 	%rs85, [%rd82+1536];
	setp.ne.s16 	%p98, %rs85, 0;
	selp.u32 	%r311, 1, 0, %p98;
	add.s32 	%r312, %r310, %r311;
	ld.global.u8 	%rs86, [%rd82+1792];
	setp.ne.s16 	%p99, %rs86, 0;
	selp.u32 	%r313, 1, 0, %p99;
	add.s32 	%r436, %r312, %r313;
	add.s32 	%r426, %r426, 4096;
	add.s32 	%r422, %r422, 16;
	add.s64 	%rd82, %rd82, 4096;
	setp.ne.s32 	%p100, %r422, 0;
	@%p100 bra 	$L__BB43_9;
$L__BB43_10:
	setp.eq.s32 	%p101, %r7, 0;
	@%p101 bra 	$L__BB43_19;
	and.b32  	%r18, %r6, 7;
	setp.lt.u32 	%p102, %r7, 8;
	@%p102 bra 	$L__BB43_13;
	cvt.u64.u32 	%rd77, %r426;
	add.s64 	%rd78, %rd2, %rd77;
	ld.global.u8 	%rs87, [%rd78];
	setp.ne.s16 	%p103, %rs87, 0;
	selp.u32 	%r315, 1, 0, %p103;
	add.s32 	%r316, %r436, %r315;
	ld.global.u8 	%rs88, [%rd78+256];
	setp.ne.s16 	%p104, %rs88, 0;
	selp.u32 	%r317, 1, 0, %p104;
	add.s32 	%r318, %r316, %r317;
	ld.global.u8 	%rs89, [%rd78+512];
	setp.ne.s16 	%p105, %rs89, 0;
	selp.u32 	%r319, 1, 0, %p105;
	add.s32 	%r320, %r318, %r319;
	ld.global.u8 	%rs90, [%rd78+768];
	setp.ne.s16 	%p106, %rs90, 0;
	selp.u32 	%r321, 1, 0, %p106;
	add.s32 	%r322, %r320, %r321;
	ld.global.u8 	%rs91, [%rd78+1024];
	setp.ne.s16 	%p107, %rs91, 0;
	selp.u32 	%r323, 1, 0, %p107;
	add.s32 	%r324, %r322, %r323;
	ld.global.u8 	%rs92, [%rd78+1280];
	setp.ne.s16 	%p108, %rs92, 0;
	selp.u32 	%r325, 1, 0, %p108;
	add.s32 	%r326, %r324, %r325;
	ld.global.u8 	%rs93, [%rd78+1536];
	setp.ne.s16 	%p109, %rs93, 0;
	selp.u32 	%r327, 1, 0, %p109;
	add.s32 	%r328, %r326, %r327;
	ld.global.u8 	%rs94, [%rd78+1792];
	setp.ne.s16 	%p110, %rs94, 0;
	selp.u32 	%r329, 1, 0, %p110;
	add.s32 	%r436, %r328, %r329;
	add.s32 	%r426, %r426, 2048;
$L__BB43_13:
	setp.eq.s32 	%p111, %r18, 0;
	@%p111 bra 	$L__BB43_19;
	and.b32  	%r24, %r6, 3;
	setp.lt.u32 	%p112, %r18, 4;
	@%p112 bra 	$L__BB43_16;
	cvt.u64.u32 	%rd79, %r426;
	add.s64 	%rd80, %rd2, %rd79;
	ld.global.u8 	%rs95, [%rd80];
	setp.ne.s16 	%p113, %rs95, 0;
	selp.u32 	%r331, 1, 0, %p113;
	add.s32 	%r332, %r436, %r331;
	ld.global.u8 	%rs96, [%rd80+256];
	setp.ne.s16 	%p114, %rs96, 0;
	selp.u32 	%r333, 1, 0, %p114;
	add.s32 	%r334, %r332, %r333;
	ld.global.u8 	%rs97, [%rd80+512];
	setp.ne.s16 	%p115, %rs97, 0;
	selp.u32 	%r335, 1, 0, %p115;
	add.s32 	%r336, %r334, %r335;
	ld.global.u8 	%rs98, [%rd80+768];
	setp.ne.s16 	%p116, %rs98, 0;
	selp.u32 	%r337, 1, 0, %p116;
	add.s32 	%r436, %r336, %r337;
	add.s32 	%r426, %r426, 1024;
$L__BB43_16:
	setp.eq.s32 	%p117, %r24, 0;
	@%p117 bra 	$L__BB43_19;
	cvt.u64.u32 	%rd81, %r426;
	add.s64 	%rd83, %rd2, %rd81;
	neg.s32 	%r434, %r24;
$L__BB43_18:
	.pragma "nounroll";
	ld.global.u8 	%rs99, [%rd83];
	setp.ne.s16 	%p118, %rs99, 0;
	selp.u32 	%r338, 1, 0, %p118;
	add.s32 	%r436, %r436, %r338;
	add.s64 	%rd83, %rd83, 256;
	add.s32 	%r434, %r434, 1;
	setp.ne.s32 	%p119, %r434, 0;
	@%p119 bra 	$L__BB43_18;
$L__BB43_19:
	setp.lt.u32 	%p120, %r90, 256;
	@%p120 bra 	$L__BB43_24;
	// begin inline asm
	mov.u32 %r398, %laneid;
	// end inline asm
	mov.b32 	%r399, -1;
	redux.sync.add.u32 %r458, %r436, %r399;
	setp.ne.s32 	%p131, %r398, 0;
	@%p131 bra 	$L__BB43_22;
	shr.u32 	%r400, %r1, 3;
	and.b32  	%r401, %r400, 124;
	mov.u32 	%r402, _ZZN3cub18CUB_300001_SM_10006detail6reduce28DeviceReduceSingleTileKernelINS2_10policy_hubIjjN4cuda3std3__44plusIvEEE10Policy1000EN6thrust24THRUST_300001_SM_1000_NS18transform_iteratorI9NonZeroOpIhEPKhNSD_11use_defaultESJ_EEPjjS9_jjNS7_10__identityEEEvT0_T1_T2_T3_T4_T6_E12temp_storage;
	add.s32 	%r403, %r402, %r401;
	st.shared.u32 	[%r403+8], %r458;
$L__BB43_22:
	bar.sync 	0;
	setp.ne.s32 	%p132, %r1, 0;
	@%p132 bra 	$L__BB43_50;
	ld.shared.u32 	%r404, [_ZZN3cub18CUB_300001_SM_10006detail6reduce28DeviceReduceSingleTileKernelINS2_10policy_hubIjjN4cuda3std3__44plusIvEEE10Policy1000EN6thrust24THRUST_300001_SM_1000_NS18transform_iteratorI9NonZeroOpIhEPKhNSD_11use_defaultESJ_EEPjjS9_jjNS7_10__identityEEEvT0_T1_T2_T3_T4_T6_E12temp_storage+12];
	add.s32 	%r405, %r404, %r458;
	ld.shared.u32 	%r406, [_ZZN3cub18CUB_300001_SM_10006detail6reduce28DeviceReduceSingleTileKernelINS2_10policy_hubIjjN4cuda3std3__44plusIvEEE10Policy1000EN6thrust24THRUST_300001_SM_1000_NS18transform_iteratorI9NonZeroOpIhEPKhNSD_11use_defaultESJ_EEPjjS9_jjNS7_10__identityEEEvT0_T1_T2_T3_T4_T6_E12temp_storage+16];
	add.s32 	%r407, %r405, %r406;
	ld.shared.u32 	%r408, [_ZZN3cub18CUB_300001_SM_10006detail6reduce28DeviceReduceSingleTileKernelINS2_10policy_hubIjjN4cuda3std3__44plusIvEEE10Policy1000EN6thrust24THRUST_300001_SM_1000_NS18transform_iteratorI9NonZeroOpIhEPKhNSD_11use_defaultESJ_EEPjjS9_jjNS7_10__identityEEEvT0_T1_T2_T3_T4_T6_E12temp_storage+20];
	add.s32 	%r409, %r407, %r408;
	ld.shared.u32 	%r410, [_ZZN3cub18CUB_300001_SM_10006detail6reduce28DeviceReduceSingleTileKernelINS2_10policy_hubIjjN4cuda3std3__44plusIvEEE10Policy1000EN6thrust24THRUST_300001_SM_1000_NS18transform_iteratorI9NonZeroOpIhEPKhNSD_11use_defaultESJ_EEPjjS9_jjNS7_10__identityEEEvT0_T1_T2_T3_T4_T6_E12temp_storage+24];
	add.s32 	%r411, %r409, %r410;
	ld.shared.u32 	%r412, [_ZZN3cub18CUB_300001_SM_10006detail6reduce28DeviceReduceSingleTileKernelINS2_10policy_hubIjjN4cuda3std3__44plusIvEEE10Policy1000EN6thrust24THRUST_300001_SM_1000_NS18transform_iteratorI9NonZeroOpIhEPKhNSD_11use_defaultESJ_EEPjjS9_jjNS7_10__identityEEEvT0_T1_T2_T3_T4_T6_E12temp_storage+28];
	add.s32 	%r413, %r411, %r412;
	ld.shared.u32 	%r414, [_ZZN3cub18CUB_300001_SM_10006detail6reduce28DeviceReduceSingleTileKernelINS2_10policy_hubIjjN4cuda3std3__44plusIvEEE10Policy1000EN6thrust24THRUST_300001_SM_1000_NS18transform_iteratorI9NonZeroOpIhEPKhNSD_11use_defaultESJ_EEPjjS9_jjNS7_10__identityEEEvT0_T1_T2_T3_T4_T6_E12temp_storage+32];
	add.s32 	%r415, %r413, %r414;
	ld.shared.u32 	%r416, [_ZZN3cub18CUB_300001_SM_10006detail6reduce28DeviceReduceSingleTileKernelINS2_10policy_hubIjjN4cuda3std3__44plusIvEEE10Policy1000EN6thrust24THRUST_300001_SM_1000_NS18transform_iteratorI9NonZeroOpIhEPKhNSD_11use_defaultESJ_EEPjjS9_jjNS7_10__identityEEEvT0_T1_T2_T3_T4_T6_E12temp_storage+36];
	add.s32 	%r458, %r415, %r416;
	bra.uni 	$L__BB43_50;
$L__BB43_24:
	// begin inline asm
	mov.u32 %r339, %laneid;
	// end inline asm
	and.b32  	%r370, %r1, 992;
	add.s32 	%r371, %r370, 32;
	setp.gt.u32 	%p121, %r371, %r90;
	not.b32 	%r372, %r370;
	add.s32 	%r373, %r90, %r372;
	selp.b32 	%r367, %r373, 31, %p121;
	mov.b32 	%r342, 1;
	mov.b32 	%r369, -1;
	// begin inline asm
	{  .reg .u32 r0;  .reg .pred p;  shfl.sync.down.b32 r0|p, %r436, %r342, %r367, %r369;  @p add.u32 r0, r0, %r436;  mov.u32 %r340, r0;}
	// end inline asm
	mov.b32 	%r348, 2;
	// begin inline asm
	{  .reg .u32 r0;  .reg .pred p;  shfl.sync.down.b32 r0|p, %r340, %r348, %r367, %r369;  @p add.u32 r0, r0, %r340;  mov.u32 %r346, r0;}
	// end inline asm
	mov.b32 	%r354, 4;
	// begin inline asm
	{  .reg .u32 r0;  .reg .pred p;  shfl.sync.down.b32 r0|p, %r346, %r354, %r367, %r369;  @p add.u32 r0, r0, %r346;  mov.u32 %r352, r0;}
	// end inline asm
	mov.b32 	%r360, 8;
	// begin inline asm
	{  .reg .u32 r0;  .reg .pred p;  shfl.sync.down.b32 r0|p, %r352, %r360, %r367, %r369;  @p add.u32 r0, r0, %r352;  mov.u32 %r358, r0;}
	// end inline asm
	mov.b32 	%r366, 16;
	// begin inline asm
	{  .reg .u32 r0;  .reg .pred p;  shfl.sync.down.b32 r0|p, %r358, %r366, %r367, %r369;  @p add.u32 r0, r0, %r358;  mov.u32 %r458, r0;}
	// end inline asm
	setp.ne.s32 	%p122, %r339, 0;
	@%p122 bra 	$L__BB43_26;
	shr.u32 	%r374, %r1, 3;
	and.b32  	%r375, %r374, 124;
	mov.u32 	%r376, _ZZN3cub18CUB_300001_SM_10006detail6reduce28DeviceReduceSingleTileKernelINS2_10policy_hubIjjN4cuda3std3__44plusIvEEE10Policy1000EN6thrust24THRUST_300001_SM_1000_NS18transform_iteratorI9NonZeroOpIhEPKhNSD_11use_defaultESJ_EEPjjS9_jjNS7_10__identityEEEvT0_T1_T2_T3_T4_T6_E12temp_storage;
	add.s32 	%r377, %r376, %r375;
	st.shared.u32 	[%r377+8], %r458;
$L__BB43_26:
	bar.sync 	0;
	setp.ne.s32 	%p123, %r1, 0;
	@%p123 bra 	$L__BB43_50;
	setp.gt.u32 	%p124, %r90, 32;
	ld.shared.u32 	%r378, [_ZZN3cub18CUB_300001_SM_10006detail6reduce28DeviceReduceSingleTileKernelINS2_10policy_hubIjjN4cuda3std3__44plusIvEEE10Policy1000EN6thrust24THRUST_300001_SM_1000_NS18transform_iteratorI9NonZeroOpIhEPKhNSD_11use_defaultESJ_EEPjjS9_jjNS7_10__identityEEEvT0_T1_T2_T3_T4_T6_E12temp_storage+12];
	selp.b32 	%r379, %r378, 0, %p124;
	add.s32 	%r380, %r379, %r458;
	setp.gt.u32 	%p125, %r90, 64;
	ld.shared.u32 	%r381, [_ZZN3cub18CUB_300001_SM_10006detail6reduce28DeviceReduceSingleTileKernelINS2_10policy_hubIjjN4cuda3std3__44plusIvEEE10Policy1000EN6thrust24THRUST_300001_SM_1000_NS18transform_iteratorI9NonZeroOpIhEPKhNSD_11use_defaultESJ_EEPjjS9_jjNS7_10__identityEEEvT0_T1_T2_T3_T4_T6_E12temp_storage+16];
	selp.b32 	%r382, %r381, 0, %p125;
	add.s32 	%r383, %r380, %r382;
	setp.gt.u32 	%p126, %r90, 96;
	ld.shared.u32 	%r384, [_ZZN3cub18CUB_300001_SM_10006detail6reduce28DeviceReduceSingleTileKernelINS2_10policy_hubIjjN4cuda3std3__44plusIvEEE10Policy1000EN6thrust24THRUST_300001_SM_1000_NS18transform_iteratorI9NonZeroOpIhEPKhNSD_11use_defaultESJ_EEPjjS9_jjNS7_10__identityEEEvT0_T1_T2_T3_T4_T6_E12temp_storage+20];
	selp.b32 	%r385, %r384, 0, %p126;
	add.s32 	%r386, %r383, %r385;
	setp.gt.u32 	%p127, %r90, 128;
	ld.shared.u32 	%r387, [_ZZN3cub18CUB_300001_SM_10006detail6reduce28DeviceReduceSingleTileKernelINS2_10policy_hubIjjN4cuda3std3__44plusIvEEE10Policy1000EN6thrust24THRUST_300001_SM_1000_NS18transform_iteratorI9NonZeroOpIhEPKhNSD_11use_defaultESJ_EEPjjS9_jjNS7_10__identityEEEvT0_T1_T2_T3_T4_T6_E12temp_storage+24];
	selp.b32 	%r388, %r387, 0, %p127;
	add.s32 	%r389, %r386, %r388;
	setp.gt.u32 	%p128, %r90, 160;
	ld.shared.u32 	%r390, [_ZZN3cub18CUB_300001_SM_10006detail6reduce28DeviceReduceSingleTileKernelINS2_10policy_hubIjjN4cuda3std3__44plusIvEEE10Policy1000EN6thrust24THRUST_300001_SM_1000_NS18transform_iteratorI9NonZeroOpIhEPKhNSD_11use_defaultESJ_EEPjjS9_jjNS7_10__identityEEEvT0_T1_T2_T3_T4_T6_E12temp_storage+28];
	selp.b32 	%r391, %r390, 0, %p128;
	add.s32 	%r392, %r389, %r391;
	setp.gt.u32 	%p129, %r90, 192;
	ld.shared.u32 	%r393, [_ZZN3cub18CUB_300001_SM_10006detail6reduce28DeviceReduceSingleTileKernelINS2_10policy_hubIjjN4cuda3std3__44plusIvEEE10Policy1000EN6thrust24THRUST_300001_SM_1000_NS18transform_iteratorI9NonZeroOpIhEPKhNSD_11use_defaultESJ_EEPjjS9_jjNS7_10__identityEEEvT0_T1_T2_T3_T4_T6_E12temp_storage+32];
	selp.b32 	%r394, %r393, 0, %p129;
	add.s32 	%r395, %r392, %r394;
	setp.gt.u32 	%p130, %r90, 224;
	ld.shared.u32 	%r396, [_ZZN3cub18CUB_300001_SM_10006detail6reduce28DeviceReduceSingleTileKernelINS2_10policy_hubIjjN4cuda3std3__44plusIvEEE10Policy1000EN6thrust24THRUST_300001_SM_1000_NS18transform_iteratorI9NonZeroOpIhEPKhNSD_11use_defaultESJ_EEPjjS9_jjNS7_10__identityEEEvT0_T1_T2_T3_T4_T6_E12temp_storage+36];
	selp.b32 	%r397, %r396, 0, %p130;
	add.s32 	%r458, %r395, %r397;
	bra.uni 	$L__BB43_50;
$L__BB43_28:
	mov.u32 	%r40, %tid.x;
	cvt.u64.u32 	%rd11, %r40;
	add.s64 	%rd12, %rd2, %rd11;
	ld.global.u8 	%rs9, [%rd12];
	setp.ne.s16 	%p3, %rs9, 0;
	selp.u32 	%r103, 1, 0, %p3;
	ld.global.u8 	%rs10, [%rd12+256];
	setp.ne.s16 	%p4, %rs10, 0;
	selp.u32 	%r104, 1, 0, %p4;
	ld.global.u8 	%rs11, [%rd12+512];
	setp.ne.s16 	%p5, %rs11, 0;
	selp.u32 	%r105, 1, 0, %p5;
	ld.global.u8 	%rs12, [%rd12+768];
	setp.ne.s16 	%p6, %rs12, 0;
	selp.u32 	%r106, 1, 0, %p6;
	ld.global.u8 	%rs13, [%rd12+1024];
	setp.ne.s16 	%p7, %rs13, 0;
	selp.u32 	%r107, 1, 0, %p7;
	ld.global.u8 	%rs14, [%rd12+1280];
	setp.ne.s16 	%p8, %rs14, 0;
	selp.u32 	%r108, 1, 0, %p8;
	ld.global.u8 	%rs15, [%rd12+1536];
	setp.ne.s16 	%p9, %rs15, 0;
	selp.u32 	%r109, 1, 0, %p9;
	ld.global.u8 	%rs16, [%rd12+1792];
	setp.ne.s16 	%p10, %rs16, 0;
	selp.u32 	%r110, 1, 0, %p10;
	ld.global.u8 	%rs17, [%rd12+2048];
	setp.ne.s16 	%p11, %rs17, 0;
	selp.u32 	%r111, 1, 0, %p11;
	ld.global.u8 	%rs18, [%rd12+2304];
	setp.ne.s16 	%p12, %rs18, 0;
	selp.u32 	%r112, 1, 0, %p12;
	ld.global.u8 	%rs19, [%rd12+2560];
	setp.ne.s16 	%p13, %rs19, 0;
	selp.u32 	%r113, 1, 0, %p13;
	ld.global.u8 	%rs20, [%rd12+2816];
	setp.ne.s16 	%p14, %rs20, 0;
	selp.u32 	%r114, 1, 0, %p14;
	ld.global.u8 	%rs21, [%rd12+3072];
	setp.ne.s16 	%p15, %rs21, 0;
	selp.u32 	%r115, 1, 0, %p15;
	ld.global.u8 	%rs22, [%rd12+3328];
	setp.ne.s16 	%p16, %rs22, 0;
	selp.u32 	%r116, 1, 0, %p16;
	ld.global.u8 	%rs23, [%rd12+3584];
	setp.ne.s16 	%p17, %rs23, 0;
	selp.u32 	%r117, 1, 0, %p17;
	ld.global.u8 	%rs24, [%rd12+3840];
	setp.ne.s16 	%p18, %rs24, 0;
	selp.u32 	%r118, 1, 0, %p18;
	add.s32 	%r119, %r104, %r103;
	add.s32 	%r120, %r119, %r105;
	add.s32 	%r121, %r120, %r106;
	add.s32 	%r122, %r121, %r107;
	add.s32 	%r123, %r122, %r108;
	add.s32 	%r124, %r123, %r109;
	add.s32 	%r125, %r124, %r110;
	add.s32 	%r126, %r125, %r111;
	add.s32 	%r127, %r126, %r112;
	add.s32 	%r128, %r127, %r113;
	add.s32 	%r129, %r128, %r114;
	add.s32 	%r130, %r129, %r115;
	add.s32 	%r131, %r130, %r116;
	add.s32 	%r132, %r131, %r117;
	add.s32 	%r457, %r132, %r118;
	add.s32 	%r42, %r90, -4096;
	setp.lt.u32 	%p19, %r42, 4096;
	mov.b32 	%r439, 4096;
	@%p19 bra 	$L__BB43_32;
	mov.b32 	%r439, 4096;
$L__BB43_30:
	add.s32 	%r134, %r40, %r439;
	cvt.u64.u32 	%rd13, %r134;
	add.s64 	%rd14, %rd2, %rd13;
	ld.global.u8 	%rs25, [%rd14];
	setp.ne.s16 	%p20, %rs25, 0;
	selp.u32 	%r135, 1, 0, %p20;
	ld.global.u8 	%rs26, [%rd14+256];
	setp.ne.s16 	%p21, %rs26, 0;
	selp.u32 	%r136, 1, 0, %p21;
	ld.global.u8 	%rs27, [%rd14+512];
	setp.ne.s16 	%p22, %rs27, 0;
	selp.u32 	%r137, 1, 0, %p22;
	ld.global.u8 	%rs28, [%rd14+768];
	setp.ne.s16 	%p23, %rs28, 0;
	selp.u32 	%r138, 1, 0, %p23;
	ld.global.u8 	%rs29, [%rd14+1024];
	setp.ne.s16 	%p24, %rs29, 0;
	selp.u32 	%r139, 1, 0, %p24;
	ld.global.u8 	%rs30, [%rd14+1280];
	setp.ne.s16 	%p25, %rs30, 0;
	selp.u32 	%r140, 1, 0, %p25;
	ld.global.u8 	%rs31, [%rd14+1536];
	setp.ne.s16 	%p26, %rs31, 0;
	selp.u32 	%r141, 1, 0, %p26;
	ld.global.u8 	%rs32, [%rd14+1792];
	setp.ne.s16 	%p27, %rs32, 0;
	selp.u32 	%r142, 1, 0, %p27;
	ld.global.u8 	%rs33, [%rd14+2048];
	setp.ne.s16 	%p28, %rs33, 0;
	selp.u32 	%r143, 1, 0, %p28;
	ld.global.u8 	%rs34, [%rd14+2304];
	setp.ne.s16 	%p29, %rs34, 0;
	selp.u32 	%r144, 1, 0, %p29;
	ld.global.u8 	%rs35, [%rd14+2560];
	setp.ne.s16 	%p30, %rs35, 0;
	selp.u32 	%r145, 1, 0, %p30;
	ld.global.u8 	%rs36, [%rd14+2816];
	setp.ne.s16 	%p31, %rs36, 0;
	selp.u32 	%r146, 1, 0, %p31;
	ld.global.u8 	%rs37, [%rd14+3072];
	setp.ne.s16 	%p32, %rs37, 0;
	selp.u32 	%r147, 1, 0, %p32;
	ld.global.u8 	%rs38, [%rd14+3328];
	setp.ne.s16 	%p33, %rs38, 0;
	selp.u32 	%r148, 1, 0, %p33;
	ld.global.u8 	%rs39, [%rd14+3584];
	setp.ne.s16 	%p34, %rs39, 0;
	selp.u32 	%r149, 1, 0, %p34;
	ld.global.u8 	%rs40, [%rd14+3840];
	setp.ne.s16 	%p35, %rs40, 0;
	selp.u32 	%r150, 1, 0, %p35;
	add.s32 	%r151, %r457, %r135;
	add.s32 	%r152, %r151, %r136;
	add.s32 	%r153, %r152, %r137;
	add.s32 	%r154, %r153, %r138;
	add.s32 	%r155, %r154, %r139;
	add.s32 	%r156, %r155, %r140;
	add.s32 	%r157, %r156, %r141;
	add.s32 	%r158, %r157, %r142;
	add.s32 	%r159, %r158, %r143;
	add.s32 	%r160, %r159, %r144;
	add.s32 	%r161, %r160, %r145;
	add.s32 	%r162, %r161, %r146;
	add.s32 	%r163, %r162, %r147;
	add.s32 	%r164, %r163, %r148;
	add.s32 	%r165, %r164, %r149;
	add.s32 	%r457, %r165, %r150;
	sub.s32 	%r166, %r90, %r439;
	setp.lt.u32 	%p36, %r166, 4096;
	@%p36 bra 	$L__BB43_46;
	add.s32 	%r439, %r439, 4096;
	setp.le.u32 	%p37, %r439, %r42;
	@%p37 bra 	$L__BB43_30;
$L__BB43_32:
	setp.le.u32 	%p38, %r90, %r439;
	sub.s32 	%r167, %r90, %r439;
	setp.ge.s32 	%p39, %r40, %r167;
	or.pred  	%p40, %p38, %p39;
	@%p40 bra 	$L__BB43_46;
	not.b32 	%r170, %r40;
	add.s32 	%r171, %r90, %r170;
	sub.s32 	%r172, %r171, %r439;
	shr.u32 	%r173, %r172, 8;
	add.s32 	%r49, %r173, 1;
	and.b32  	%r50, %r49, 15;
	setp.lt.u32 	%p41, %r172, 3840;
	mov.u32 	%r449, %r40;
	@%p41 bra 	$L__BB43_37;
	or.b32  	%r443, %r40, 2048;
	add.s32 	%r442, %r40, %r439;
	and.b32  	%r174, %r49, 33554416;
	neg.s32 	%r441, %r174;
$L__BB43_35:
	.pragma "nounroll";
	cvt.u64.u32 	%rd15, %r442;
	add.s64 	%rd16, %rd2, %rd15;
	ld.global.u8 	%rs41, [%rd16];
	setp.ne.s16 	%p42, %rs41, 0;
	selp.u32 	%r175, 1, 0, %p42;
	add.s32 	%r176, %r457, %r175;
	add.s32 	%r177, %r442, 256;
	cvt.u64.u32 	%rd17, %r177;
	add.s64 	%rd18, %rd2, %rd17;
	ld.global.u8 	%rs42, [%rd18];
	setp.ne.s16 	%p43, %rs42, 0;
	selp.u32 	%r178, 1, 0, %p43;
	add.s32 	%r179, %r176, %r178;
	add.s32 	%r180, %r442, 512;
	cvt.u64.u32 	%rd19, %r180;
	add.s64 	%rd20, %rd2, %rd19;
	ld.global.u8 	%rs43, [%rd20];
	setp.ne.s16 	%p44, %rs43, 0;
	selp.u32 	%r181, 1, 0, %p44;
	add.s32 	%r182, %r179, %r181;
	add.s32 	%r183, %r442, 768;
	cvt.u64.u32 	%rd21, %r183;
	add.s64 	%rd22, %rd2, %rd21;
	ld.global.u8 	%rs44, [%rd22];
	setp.ne.s16 	%p45, %rs44, 0;
	selp.u32 	%r184, 1, 0, %p45;
	add.s32 	%r185, %r182, %r184;
	add.s32 	%r186, %r442, 1024;
	cvt.u64.u32 	%rd23, %r186;
	add.s64 	%rd24, %rd2, %rd23;
	ld.global.u8 	%rs45, [%rd24];
	setp.ne.s16 	%p46, %rs45, 0;
	selp.u32 	%r187, 1, 0, %p46;
	add.s32 	%r188, %r185, %r187;
	add.s32 	%r189, %r442, 1280;
	cvt.u64.u32 	%rd25, %r189;
	add.s64 	%rd26, %rd2, %rd25;
	ld.global.u8 	%rs46, [%rd26];
	setp.ne.s16 	%p47, %rs46, 0;
	selp.u32 	%r190, 1, 0, %p47;
	add.s32 	%r191, %r188, %r190;
	add.s32 	%r192, %r442, 1536;
	cvt.u64.u32 	%rd27, %r192;
	add.s64 	%rd28, %rd2, %rd27;
	ld.global.u8 	%rs47, [%rd28];
	setp.ne.s16 	%p48, %rs47, 0;
	selp.u32 	%r193, 1, 0, %p48;
	add.s32 	%r194, %r191, %r193;
	add.s32 	%r195, %r442, 1792;
	cvt.u64.u32 	%rd29, %r195;
	add.s64 	%rd30, %rd2, %rd29;
	ld.global.u8 	%rs48, [%rd30];
	setp.ne.s16 	%p49, %rs48, 0;
	selp.u32 	%r196, 1, 0, %p49;
	add.s32 	%r197, %r194, %r196;
	add.s32 	%r198, %r442, 2048;
	cvt.u64.u32 	%rd31, %r198;
	add.s64 	%rd32, %rd2, %rd31;
	ld.global.u8 	%rs49, [%rd32];
	setp.ne.s16 	%p50, %rs49, 0;
	selp.u32 	%r199, 1, 0, %p50;
	add.s32 	%r200, %r197, %r199;
	add.s32 	%r201, %r442, 2304;
	cvt.u64.u32 	%rd33, %r201;
	add.s64 	%rd34, %rd2, %rd33;
	ld.global.u8 	%rs50, [%rd34];
	setp.ne.s16 	%p51, %rs50, 0;
	selp.u32 	%r202, 1, 0, %p51;
	add.s32 	%r203, %r200, %r202;
	add.s32 	%r204, %r442, 2560;
	cvt.u64.u32 	%rd35, %r204;
	add.s64 	%rd36, %rd2, %rd35;
	ld.global.u8 	%rs51, [%rd36];
	setp.ne.s16 	%p52, %rs51, 0;
	selp.u32 	%r205, 1, 0, %p52;
	add.s32 	%r206, %r203, %r205;
	add.s32 	%r207, %r442, 2816;
	cvt.u64.u32 	%rd37, %r207;
	add.s64 	%rd38, %rd2, %rd37;
	ld.global.u8 	%rs52, [%rd38];
	setp.ne.s16 	%p53, %rs52, 0;
	selp.u32 	%r208, 1, 0, %p53;
	add.s32 	%r209, %r206, %r208;
	add.s32 	%r210, %r442, 3072;
	cvt.u64.u32 	%rd39, %r210;
	add.s64 	%rd40, %rd2, %rd39;
	ld.global.u8 	%rs53, [%rd40];
	setp.ne.s16 	%p54, %rs53, 0;
	selp.u32 	%r211, 1, 0, %p54;
	add.s32 	%r212, %r209, %r211;
	add.s32 	%r213, %r442, 3328;
	cvt.u64.u32 	%rd41, %r213;
	add.s64 	%rd42, %rd2, %rd41;
	ld.global.u8 	%rs54, [%rd42];
	setp.ne.s16 	%p55, %rs54, 0;
	selp.u32 	%r214, 1, 0, %p55;
	add.s32 	%r215, %r212, %r214;
	add.s32 	%r216, %r442, 3584;
	cvt.u64.u32 	%rd43, %r216;
	add.s64 	%rd44, %rd2, %rd43;
	ld.global.u8 	%rs55, [%rd44];
	setp.ne.s16 	%p56, %rs55, 0;
	selp.u32 	%r217, 1, 0, %p56;
	add.s32 	%r218, %r215, %r217;
	add.s32 	%r219, %r442, 3840;
	cvt.u64.u32 	%rd45, %r219;
	add.s64 	%rd46, %rd2, %rd45;
	ld.global.u8 	%rs56, [%rd46];
	setp.ne.s16 	%p57, %rs56, 0;
	selp.u32 	%r220, 1, 0, %p57;
	add.s32 	%r457, %r218, %r220;
	add.s32 	%r443, %r443, 4096;
	add.s32 	%r442, %r442, 4096;
	add.s32 	%r441, %r441, 16;
	setp.ne.s32 	%p58, %r441, 0;
	@%p58 bra 	$L__BB43_35;
	add.s32 	%r449, %r443, -2048;
$L__BB43_37:
	setp.eq.s32 	%p59, %r50, 0;
	@%p59 bra 	$L__BB43_46;
	and.b32  	%r66, %r49, 7;
	setp.lt.u32 	%p60, %r50, 8;
	@%p60 bra 	$L__BB43_40;
	add.s32 	%r222, %r449, %r439;
	cvt.u64.u32 	%rd47, %r222;
	add.s64 	%rd48, %rd2, %rd47;
	ld.global.u8 	%rs57, [%rd48];
	setp.ne.s16 	%p61, %rs57, 0;
	selp.u32 	%r223, 1, 0, %p61;
	add.s32 	%r224, %r457, %r223;
	add.s32 	%r225, %r222, 256;
	cvt.u64.u32 	%rd49, %r225;
	add.s64 	%rd50, %rd2, %rd49;
	ld.global.u8 	%rs58, [%rd50];
	setp.ne.s16 	%p62, %rs58, 0;
	selp.u32 	%r226, 1, 0, %p62;
	add.s32 	%r227, %r224, %r226;
	add.s32 	%r228, %r222, 512;
	cvt.u64.u32 	%rd51, %r228;
	add.s64 	%rd52, %rd2, %rd51;
	ld.global.u8 	%rs59, [%rd52];
	setp.ne.s16 	%p63, %rs59, 0;
	selp.u32 	%r229, 1, 0, %p63;
	add.s32 	%r230, %r227, %r229;
	add.s32 	%r231, %r222, 768;
	cvt.u64.u32 	%rd53, %r231;
	add.s64 	%rd54, %rd2, %rd53;
	ld.global.u8 	%rs60, [%rd54];
	setp.ne.s16 	%p64, %rs60, 0;
	selp.u32 	%r232, 1, 0, %p64;
	add.s32 	%r233, %r230, %r232;
	add.s32 	%r234, %r222, 1024;
	cvt.u64.u32 	%rd55, %r234;
	add.s64 	%rd56, %rd2, %rd55;
	ld.global.u8 	%rs61, [%rd56];
	setp.ne.s16 	%p65, %rs61, 0;
	selp.u32 	%r235, 1, 0, %p65;
	add.s32 	%r236, %r233, %r235;
	add.s32 	%r237, %r222, 1280;
	cvt.u64.u32 	%rd57, %r237;
	add.s64 	%rd58, %rd2, %rd57;
	ld.global.u8 	%rs62, [%rd58];
	setp.ne.s16 	%p66, %rs62, 0;
	selp.u32 	%r238, 1, 0, %p66;
	add.s32 	%r239, %r236, %r238;
	add.s32 	%r240, %r222, 1536;
	cvt.u64.u32 	%rd59, %r240;
	add.s64 	%rd60, %rd2, %rd59;
	ld.global.u8 	%rs63, [%rd60];
	setp.ne.s16 	%p67, %rs63, 0;
	selp.u32 	%r241, 1, 0, %p67;
	add.s32 	%r242, %r239, %r241;
	add.s32 	%r243, %r222, 1792;
	cvt.u64.u32 	%rd61, %r243;
	add.s64 	%rd62, %rd2, %rd61;
	ld.global.u8 	%rs64, [%rd62];
	setp.ne.s16 	%p68, %rs64, 0;
	selp.u32 	%r244, 1, 0, %p68;
	add.s32 	%r457, %r242, %r244;
	add.s32 	%r449, %r449, 2048;
$L__BB43_40:
	setp.eq.s32 	%p69, %r66, 0;
	@%p69 bra 	$L__BB43_46;
	and.b32  	%r72, %r49, 3;
	setp.lt.u32 	%p70, %r66, 4;
	@%p70 bra 	$L__BB43_43;
	add.s32 	%r246, %r449, %r439;
	cvt.u64.u32 	%rd63, %r246;
	add.s64 	%rd64, %rd2, %rd63;
	ld.global.u8 	%rs65, [%rd64];
	setp.ne.s16 	%p71, %rs65, 0;
	selp.u32 	%r247, 1, 0, %p71;
	add.s32 	%r248, %r457, %r247;
	add.s32 	%r249, %r246, 256;
	cvt.u64.u32 	%rd65, %r249;
	add.s64 	%rd66, %rd2, %rd65;
	ld.global.u8 	%rs66, [%rd66];
	setp.ne.s16 	%p72, %rs66, 0;
	selp.u32 	%r250, 1, 0, %p72;
	add.s32 	%r251, %r248, %r250;
	add.s32 	%r252, %r246, 512;
	cvt.u64.u32 	%rd67, %r252;
	add.s64 	%rd68, %rd2, %rd67;
	ld.global.u8 	%rs67, [%rd68];
	setp.ne.s16 	%p73, %rs67, 0;
	selp.u32 	%r253, 1, 0, %p73;
	add.s32 	%r254, %r251, %r253;
	add.s32 	%r255, %r246, 768;
	cvt.u64.u32 	%rd69, %r255;
	add.s64 	%rd70, %rd2, %rd69;
	ld.global.u8 	%rs68, [%rd70];
	setp.ne.s16 	%p74, %rs68, 0;
	selp.u32 	%r256, 1, 0, %p74;
	add.s32 	%r457, %r254, %r256;
	add.s32 	%r449, %r449, 1024;
$L__BB43_43:
	setp.eq.s32 	%p75, %r72, 0;
	@%p75 bra 	$L__BB43_46;
	add.s32 	%r455, %r449, %r439;
	neg.s32 	%r454, %r72;
$L__BB43_45:
	.pragma "nounroll";
	cvt.u64.u32 	%rd71, %r455;
	add.s64 	%rd72, %rd2, %rd71;
	ld.global.u8 	%rs69, [%rd72];
	setp.ne.s16 	%p76, %rs69, 0;
	selp.u32 	%r257, 1, 0, %p76;
	add.s32 	%r457, %r457, %r257;
	add.s32 	%r455, %r455, 256;
	add.s32 	%r454, %r454, 1;
	setp.ne.s32 	%p77, %r454, 0;
	@%p77 bra 	$L__BB43_45;
$L__BB43_46:
	// begin inline asm
	mov.u32 %r258, %laneid;
	// end inline asm
	mov.b32 	%r259, -1;
	redux.sync.add.u32 %r458, %r457, %r259;
	setp.ne.s32 	%p78, %r258, 0;
	@%p78 bra 	$L__BB43_48;
	shr.u32 	%r260, %r40, 3;
	and.b32  	%r261, %r260, 124;
	mov.u32 	%r262, _ZZN3cub18CUB_300001_SM_10006detail6reduce28DeviceReduceSingleTileKernelINS2_10policy_hubIjjN4cuda3std3__44plusIvEEE10Policy1000EN6thrust24THRUST_300001_SM_1000_NS18transform_iteratorI9NonZeroOpIhEPKhNSD_11use_defaultESJ_EEPjjS9_jjNS7_10__identityEEEvT0_T1_T2_T3_T4_T6_E12temp_storage;
	add.s32 	%r263, %r262, %r261;
	st.shared.u32 	[%r263+8], %r458;
$L__BB43_48:
	bar.sync 	0;
	setp.ne.s32 	%p79, %r40, 0;
	@%p79 bra 	$L__BB43_50;
	ld.shared.u32 	%r264, [_ZZN3cub18CUB_300001_SM_10006detail6reduce28DeviceReduceSingleTileKernelINS2_10policy_hubIjjN4cuda3std3__44plusIvEEE10Policy1000EN6thrust24THRUST_300001_SM_1000_NS18transform_iteratorI9NonZeroOpIhEPKhNSD_11use_defaultESJ_EEPjjS9_jjNS7_10__identityEEEvT0_T1_T2_T3_T4_T6_E12temp_storage+12];
	add.s32 	%r265, %r264, %r458;
	ld.shared.u32 	%r266, [_ZZN3cub18CUB_300001_SM_10006detail6reduce28DeviceReduceSingleTileKernelINS2_10policy_hubIjjN4cuda3std3__44plusIvEEE10Policy1000EN6thrust24THRUST_300001_SM_1000_NS18transform_iteratorI9NonZeroOpIhEPKhNSD_11use_defaultESJ_EEPjjS9_jjNS7_10__identityEEEvT0_T1_T2_T3_T4_T6_E12temp_storage+16];
	add.s32 	%r267, %r265, %r266;
	ld.shared.u32 	%r268, [_ZZN3cub18CUB_300001_SM_10006detail6reduce28DeviceReduceSingleTileKernelINS2_10policy_hubIjjN4cuda3std3__44plusIvEEE10Policy1000EN6thrust24THRUST_300001_SM_1000_NS18transform_iteratorI9NonZeroOpIhEPKhNSD_11use_defaultESJ_EEPjjS9_jjNS7_10__identityEEEvT0_T1_T2_T3_T4_T6_E12temp_storage+20];
	add.s32 	%r269, %r267, %r268;
	ld.shared.u32 	%r270, [_ZZN3cub18CUB_300001_SM_10006detail6reduce28DeviceReduceSingleTileKernelINS2_10policy_hubIjjN4cuda3std3__44plusIvEEE10Policy1000EN6thrust24THRUST_300001_SM_1000_NS18transform_iteratorI9NonZeroOpIhEPKhNSD_11use_defaultESJ_EEPjjS9_jjNS7_10__identityEEEvT0_T1_T2_T3_T4_T6_E12temp_storage+24];
	add.s32 	%r271, %r269, %r270;
	ld.shared.u32 	%r272, [_ZZN3cub18CUB_300001_SM_10006detail6reduce28DeviceReduceSingleTileKernelINS2_10policy_hubIjjN4cuda3std3__44plusIvEEE10Policy1000EN6thrust24THRUST_300001_SM_1000_NS18transform_iteratorI9NonZeroOpIhEPKhNSD_11use_defaultESJ_EEPjjS9_jjNS7_10__identityEEEvT0_T1_T2_T3_T4_T6_E12temp_storage+28];
	add.s32 	%r273, %r271, %r272;
	ld.shared.u32 	%r274, [_ZZN3cub18CUB_300001_SM_10006detail6reduce28DeviceReduceSingleTileKernelINS2_10policy_hubIjjN4cuda3std3__44plusIvEEE10Policy1000EN6thrust24THRUST_300001_SM_1000_NS18transform_iteratorI9NonZeroOpIhEPKhNSD_11use_defaultESJ_EEPjjS9_jjNS7_10__identityEEEvT0_T1_T2_T3_T4_T6_E12temp_storage+32];
	add.s32 	%r275, %r273, %r274;
	ld.shared.u32 	%r276, [_ZZN3cub18CUB_300001_SM_10006detail6reduce28DeviceReduceSingleTileKernelINS2_10policy_hubIjjN4cuda3std3__44plusIvEEE10Policy1000EN6thrust24THRUST_300001_SM_1000_NS18transform_iteratorI9NonZeroOpIhEPKhNSD_11use_defaultESJ_EEPjjS9_jjNS7_10__identityEEEvT0_T1_T2_T3_T4_T6_E12temp_storage+36];
	add.s32 	%r458, %r275, %r276;
$L__BB43_50:
	mov.u32 	%r417, %tid.x;
	setp.ne.s32 	%p133, %r417, 0;
	@%p133 bra 	$L__BB43_52;
	add.s32 	%r418, %r458, %r91;
	st.global.u32 	[%rd1], %r418;
$L__BB43_52:
	ret;

}
	// .globl	_ZN3cub18CUB_300001_SM_10006detail6reduce18DeviceReduceKernelINS2_10policy_hubIjjN4cuda3std3__44plusIvEEE10Policy1000EN6thrust24THRUST_300001_SM_1000_NS18transform_iteratorI9NonZeroOpIhEPKhNSD_11use_defaultESJ_EEjS9_jNS7_10__identityEEEvT0_PT3_T1_NS0_13GridEvenShareISP_EET2_T4_
.visible .entry _ZN3cub18CUB_300001_SM_10006detail6reduce18DeviceReduceKernelINS2_10policy_hubIjjN4cuda3std3__44plusIvEEE10Policy1000EN6thrust24THRUST_300001_SM_1000_NS18transform_iteratorI9NonZeroOpIhEPKhNSD_11use_defaultESJ_EEjS9_jNS7_10__identityEEEvT0_PT3_T1_NS0_13GridEvenShareISP_EET2_T4_(
	.param .align 8 .b8 _ZN3cub18CUB_300001_SM_10006detail6reduce18DeviceReduceKernelINS2_10policy_hubIjjN4cuda3std3__44plusIvEEE10Policy1000EN6thrust24THRUST_300001_SM_1000_NS18transform_iteratorI9NonZeroOpIhEPKhNSD_11use_defaultESJ_EEjS9_jNS7_10__identityEEEvT0_PT3_T1_NS0_13GridEvenShareISP_EET2_T4__param_0[16],
	.param .u64 .ptr .align 1 _ZN3cub18CUB_300001_SM_10006detail6reduce18DeviceReduceKernelINS2_10policy_hubIjjN4cuda3std3__44plusIvEEE10Policy1000EN6thrust24THRUST_300001_SM_1000_NS18transform_iteratorI9NonZeroOpIhEPKhNSD_11use_defaultESJ_EEjS9_jNS7_10__identityEEEvT0_PT3_T1_NS0_13GridEvenShareISP_EET2_T4__param_1,
	.param .u32 _ZN3cub18CUB_300001_SM_10006detail6reduce18DeviceReduceKernelINS2_10policy_hubIjjN4cuda3std3__44plusIvEEE10Policy1000EN6thrust24THRUST_300001_SM_1000_NS18transform_iteratorI9NonZeroOpIhEPKhNSD_11use_defaultESJ_EEjS9_jNS7_10__identityEEEvT0_PT3_T1_NS0_13GridEvenShareISP_EET2_T4__param_2,
	.param .align 4 .b8 _ZN3cub18CUB_300001_SM_10006detail6reduce18DeviceReduceKernelINS2_10policy_hubIjjN4cuda3std3__44plusIvEEE10Policy1000EN6thrust24THRUST_300001_SM_1000_NS18transform_iteratorI9NonZeroOpIhEPKhNSD_11use_defaultESJ_EEjS9_jNS7_10__identityEEEvT0_PT3_T1_NS0_13GridEvenShareISP_EET2_T4__param_3[40],
	.param .align 1 .b8 _ZN3cub18CUB_300001_SM_10006detail6reduce18DeviceReduceKernelINS2_10policy_hubIjjN4cuda3std3__44plusIvEEE10Policy1000EN6thrust24THRUST_300001_SM_1000_NS18transform_iteratorI9NonZeroOpIhEPKhNSD_11use_defaultESJ_EEjS9_jNS7_10__identityEEEvT0_PT3_T1_NS0_13GridEvenShareISP_EET2_T4__param_4[1],
	.param .align 1 .b8 _ZN3cub18CUB_300001_SM_10006detail6reduce18DeviceReduceKernelINS2_10policy_hubIjjN4cuda3std3__44plusIvEEE10Policy1000EN6thrust24THRUST_300001_SM_1000_NS18transform_iteratorI9NonZeroOpIhEPKhNSD_11use_defaultESJ_EEjS9_jNS7_10__identityEEEvT0_PT3_T1_NS0_13GridEvenShareISP_EET2_T4__param_5[1]
)
.maxntid 256
{
	.reg .pred 	%p<133>;
	.reg .b16 	%rs<95>;
	.reg .b32 	%r<513>;
	.reg .b64 	%rd<130>;
	// demoted variable
	.shared .align 4 .b8 _ZZN3cub18CUB_300001_SM_10006detail6reduce18DeviceReduceKernelINS2_10policy_hubIjjN4cuda3std3__44plusIvEEE10Policy1000EN6thrust24THRUST_300001_SM_1000_NS18transform_iteratorI9NonZeroOpIhEPKhNSD_11use_defaultESJ_EEjS9_jNS7_10__identityEEEvT0_PT3_T1_NS0_13GridEvenShareISP_EET2_T4_E12temp_storage[44];
	ld.param.u32 	%r1, [_ZN3cub18CUB_300001_SM_10006detail6reduce18DeviceReduceKernelINS2_10policy_hubIjjN4cuda3std3__44plusIvEEE10Policy1000EN6thrust24THRUST_300001_SM_1000_NS18transform_iteratorI9NonZeroOpIhEPKhNSD_11use_defaultESJ_EEjS9_jNS7_10__identityEEEvT0_PT3_T1_NS0_13GridEvenShareISP_EET2_T4__param_3+20];
	ld.param.u32 	%r2, [_ZN3cub18CUB_300001_SM_10006detail6reduce18DeviceReduceKernelINS2_10policy_hubIjjN4cuda3std3__44plusIvEEE10Policy1000EN6thrust24THRUST_300001_SM_1000_NS18transform_iteratorI9NonZeroOpIhEPKhNSD_11use_defaultESJ_EEjS9_jNS7_10__identityEEEvT0_PT3_T1_NS0_13GridEvenShareISP_EET2_T4__param_3+24];
	ld.param.u64 	%rd3, [_ZN3cub18CUB_300001_SM_10006detail6reduce18DeviceReduceKernelINS2_10policy_hubIjjN4cuda3std3__44plusIvEEE10Policy1000EN6thrust24THRUST_300001_SM_1000_NS18transform_iteratorI9NonZeroOpIhEPKhNSD_11use_defaultESJ_EEjS9_jNS7_10__identityEEEvT0_PT3_T1_NS0_13GridEvenShareISP_EET2_T4__param_0];
	cvta.to.global.u64 	%rd1, %rd3;
	mov.u32 	%r3, %ctaid.x;
	shl.b32 	%r4, %r2, 12;
	shl.b32 	%r493, %r3, 12;
	sub.s32 	%r6, %r1, %r493;
	setp.gt.u32 	%p1, %r6, 4095;
	@%p1 bra 	$L__BB44_26;
	mov.u32 	%r7, %tid.x;
	setp.ge.u32 	%p79, %r7, %r6;
	mov.b32 	%r488, 0;
	mov.u32 	%r477, %r7;
	@%p79 bra 	$L__BB44_3;
	add.s32 	%r301, %r493, %r7;
	cvt.u64.u32 	%rd66, %r301;
	add.s64 	%rd67, %rd1, %rd66;
	ld.global.u8 	%rs65, [%rd67];
	setp.ne.s16 	%p80, %rs65, 0;
	selp.u32 	%r488, 1, 0, %p80;
	add.s32 	%r477, %r7, 256;
$L__BB44_3:
	setp.ge.u32 	%p81, %r477, %r6;
	@%p81 bra 	$L__BB44_17;
	not.b32 	%r303, %r477;
	add.s32 	%r304, %r1, %r303;
	sub.s32 	%r305, %r304, %r493;
	shr.u32 	%r306, %r305, 8;
	add.s32 	%r12, %r306, 1;
	and.b32  	%r13, %r12, 15;
	setp.lt.u32 	%p82, %r305, 3840;
	@%p82 bra 	$L__BB44_8;
	or.b32  	%r474, %r477, 2048;
	add.s32 	%r473, %r477, %r493;
	and.b32  	%r307, %r12, 33554416;
	neg.s32 	%r472, %r307;
$L__BB44_6:
	.pragma "nounroll";
	cvt.u64.u32 	%rd68, %r473;
	add.s64 	%rd69, %rd1, %rd68;
	ld.global.u8 	%rs66, [%rd69];
	setp.ne.s16 	%p83, %rs66, 0;
	selp.u32 	%r308, 1, 0, %p83;
	add.s32 	%r309, %r488, %r308;
	add.s32 	%r310, %r473, 256;
	cvt.u64.u32 	%rd70, %r310;
	add.s64 	%rd71, %rd1, %rd70;
	ld.global.u8 	%rs67, [%rd71];
	setp.ne.s16 	%p84, %rs67, 0;
	selp.u32 	%r311, 1, 0, %p84;
	add.s32 	%r312, %r309, %r311;
	add.s32 	%r313, %r473, 512;
	cvt.u64.u32 	%rd72, %r313;
	add.s64 	%rd73, %rd1, %rd72;
	ld.global.u8 	%rs68, [%rd73];
	setp.ne.s16 	%p85, %rs68, 0;
	selp.u32 	%r314, 1, 0, %p85;
	add.s32 	%r315, %r312, %r314;
	add.s32 	%r316, %r473, 768;
	cvt.u64.u32 	%rd74, %r316;
	add.s64 	%rd75, %rd1, %rd74;
	ld.global.u8 	%rs69, [%rd75];
	setp.ne.s16 	%p86, %rs69, 0;
	selp.u32 	%r317, 1, 0, %p86;
	add.s32 	%r318, %r315, %r317;
	add.s32 	%r319, %r473, 1024;
	cvt.u64.u32 	%rd76, %r319;
	add.s64 	%rd77, %rd1, %rd76;
	ld.global.u8 	%rs70, [%rd77];
	setp.ne.s16 	%p87, %rs70, 0;
	selp.u32 	%r320, 1, 0, %p87;
	add.s32 	%r321, %r318, %r320;
	add.s32 	%r322, %r473, 1280;
	cvt.u64.u32 	%rd78, %r322;
	add.s64 	%rd79, %rd1, %rd78;
	ld.global.u8 	%rs71, [%rd79];
	setp.ne.s16 	%p88, %rs71, 0;
	selp.u32 	%r323, 1, 0, %p88;
	add.s32 	%r324, %r321, %r323;
	add.s32 	%r325, %r473, 1536;
	cvt.u64.u32 	%rd80, %r325;
	add.s64 	%rd81, %rd1, %rd80;
	ld.global.u8 	%rs72, [%rd81];
	setp.ne.s16 	%p89, %rs72, 0;
	selp.u32 	%r326, 1, 0, %p89;
	add.s32 	%r327, %r324, %r326;
	add.s32 	%r328, %r473, 1792;
	cvt.u64.u32 	%rd82, %r328;
	add.s64 	%rd83, %rd1, %rd82;
	ld.global.u8 	%rs73, [%rd83];
	setp.ne.s16 	%p90, %rs73, 0;
	selp.u32 	%r329, 1, 0, %p90;
	add.s32 	%r330, %r327, %r329;
	add.s32 	%r331, %r473, 2048;
	cvt.u64.u32 	%rd84, %r331;
	add.s64 	%rd85, %rd1, %rd84;
	ld.global.u8 	%rs74, [%rd85];
	setp.ne.s16 	%p91, %rs74, 0;
	selp.u32 	%r332, 1, 0, %p91;
	add.s32 	%r333, %r330, %r332;
	add.s32 	%r334, %r473, 2304;
	cvt.u64.u32 	%rd86, %r334;
	add.s64 	%rd87, %rd1, %rd86;
	ld.global.u8 	%rs75, [%rd87];
	setp.ne.s16 	%p92, %rs75, 0;
	selp.u32 	%r335, 1, 0, %p92;
	add.s32 	%r336, %r333, %r335;
	add.s32 	%r337, %r473, 2560;
	cvt.u64.u32 	%rd88, %r337;
	add.s64 	%rd89, %rd1, %rd88;
	ld.global.u8 	%rs76, [%rd89];
	setp.ne.s16 	%p93, %rs76, 0;
	selp.u32 	%r338, 1, 0, %p93;
	add.s32 	%r339, %r336, %r338;
	add.s32 	%r340, %r473, 2816;
	cvt.u64.u32 	%rd90, %r340;
	add.s64 	%rd91, %rd1, %rd90;
	ld.global.u8 	%rs77, [%rd91];
	setp.ne.s16 	%p94, %rs77, 0;
	selp.u32 	%r341, 1, 0, %p94;
	add.s32 	%r342, %r339, %r341;
	add.s32 	%r343, %r473, 3072;
	cvt.u64.u32 	%rd92, %r343;
	add.s64 	%rd93, %rd1, %rd92;
	ld.global.u8 	%rs78, [%rd93];
	setp.ne.s16 	%p95, %rs78, 0;
	selp.u32 	%r344, 1, 0, %p95;
	add.s32 	%r345, %r342, %r344;
	add.s32 	%r346, %r473, 3328;
	cvt.u64.u32 	%rd94, %r346;
	add.s64 	%rd95, %rd1, %rd94;
	ld.global.u8 	%rs79, [%rd95];
	setp.ne.s16 	%p96, %rs79, 0;
	selp.u32 	%r347, 1, 0, %p96;
	add.s32 	%r348, %r345, %r347;
	add.s32 	%r349, %r473, 3584;
	cvt.u64.u32 	%rd96, %r349;
	add.s64 	%rd97, %rd1, %rd96;
	ld.global.u8 	%rs80, [%rd97];
	setp.ne.s16 	%p97, %rs80, 0;
	selp.u32 	%r350, 1, 0, %p97;
	add.s32 	%r351, %r348, %r350;
	add.s32 	%r352, %r473, 3840;
	cvt.u64.u32 	%rd98, %r352;
	add.s64 	%rd99, %rd1, %rd98;
	ld.global.u8 	%rs81, [%rd99];
	setp.ne.s16 	%p98, %rs81, 0;
	selp.u32 	%r353, 1, 0, %p98;
	add.s32 	%r488, %r351, %r353;
	add.s32 	%r474, %r474, 4096;
	add.s32 	%r473, %r473, 4096;
	add.s32 	%r472, %r472, 16;
	setp.ne.s32 	%p99, %r472, 0;
	@%p99 bra 	$L__BB44_6;
	add.s32 	%r477, %r474, -2048;
$L__BB44_8:
	setp.eq.s32 	%p100, %r13, 0;
	@%p100 bra 	$L__BB44_17;
	and.b32  	%r29, %r12, 7;
	setp.lt.u32 	%p101, %r13, 8;
	@%p101 bra 	$L__BB44_11;
	add.s32 	%r355, %r493, %r477;
	cvt.u64.u32 	%rd100, %r355;
	add.s64 	%rd101, %rd1, %rd100;
	ld.global.u8 	%rs82, [%rd101];
	setp.ne.s16 	%p102, %rs82, 0;
	selp.u32 	%r356, 1, 0, %p102;
	add.s32 	%r357, %r488, %r356;
	add.s32 	%r358, %r355, 256;
	cvt.u64.u32 	%rd102, %r358;
	add.s64 	%rd103, %rd1, %rd102;
	ld.global.u8 	%rs83, [%rd103];
	setp.ne.s16 	%p103, %rs83, 0;
	selp.u32 	%r359, 1, 0, %p103;
	add.s32 	%r360, %r357, %r359;
	add.s32 	%r361, %r355, 512;
	cvt.u64.u32 	%rd104, %r361;
	add.s64 	%rd105, %rd1, %rd104;
	ld.global.u8 	%rs84, [%rd105];
	setp.ne.s16 	%p104, %rs84, 0;
	selp.u32 	%r362, 1, 0, %p104;
	add.s32 	%r363, %r360, %r362;
	add.s32 	%r364, %r355, 768;
	cvt.u64.u32 	%rd106, %r364;
	add.s64 	%rd107, %rd1, %rd106;
	ld.global.u8 	%rs85, [%rd107];
	setp.ne.s16 	%p105, %rs85, 0;
	selp.u32 	%r365, 1, 0, %p105;
	add.s32 	%r366, %r363, %r365;
	add.s32 	%r367, %r355, 1024;
	cvt.u64.u32 	%rd108, %r367;
	add.s64 	%rd109, %rd1, %rd108;
	ld.global.u8 	%rs86, [%rd109];
	setp.ne.s16 	%p106, %rs86, 0;
	selp.u32 	%r368, 1, 0, %p106;
	add.s32 	%r369, %r366, %r368;
	add.s32 	%r370, %r355, 1280;
	cvt.u64.u32 	%rd110, %r370;
	add.s64 	%rd111, %rd1, %rd110;
	ld.global.u8 	%rs87, [%rd111];
	setp.ne.s16 	%p107, %rs87, 0;
	selp.u32 	%r371, 1, 0, %p107;
	add.s32 	%r372, %r369, %r371;
	add.s32 	%r373, %r355, 1536;
	cvt.u64.u32 	%rd112, %r373;
	add.s64 	%rd113, %rd1, %rd112;
	ld.global.u8 	%rs88, [%rd113];
	setp.ne.s16 	%p108, %rs88, 0;
	selp.u32 	%r374, 1, 0, %p108;
	add.s32 	%r375, %r372, %r374;
	add.s32 	%r376, %r355, 1792;
	cvt.u64.u32 	%rd114, %r376;
	add.s64 	%rd115, %rd1, %rd114;
	ld.global.u8 	%rs89, [%rd115];
	setp.ne.s16 	%p109, %rs89, 0;
	selp.u32 	%r377, 1, 0, %p109;
	add.s32 	%r488, %r375, %r377;
	add.s32 	%r477, %r477, 2048;
$L__BB44_11:
	setp.eq.s32 	%p110, %r29, 0;
	@%p110 bra 	$L__BB44_17;
	and.b32  	%r35, %r12, 3;
	setp.lt.u32 	%p111, %r29, 4;
	@%p111 bra 	$L__BB44_14;
	add.s32 	%r379, %r493, %r477;
	cvt.u64.u32 	%rd116, %r379;
	add.s64 	%rd117, %rd1, %rd116;
	ld.global.u8 	%rs90, [%rd117];
	setp.ne.s16 	%p112, %rs90, 0;
	selp.u32 	%r380, 1, 0, %p112;
	add.s32 	%r381, %r488, %r380;
	add.s32 	%r382, %r379, 256;
	cvt.u64.u32 	%rd118, %r382;
	add.s64 	%rd119, %rd1, %rd118;
	ld.global.u8 	%rs91, [%rd119];
	setp.ne.s16 	%p113, %rs91, 0;
	selp.u32 	%r383, 1, 0, %p113;
	add.s32 	%r384, %r381, %r383;
	add.s32 	%r385, %r379, 512;
	cvt.u64.u32 	%rd120, %r385;
	add.s64 	%rd121, %rd1, %rd120;
	ld.global.u8 	%rs92, [%rd121];
	setp.ne.s16 	%p114, %rs92, 0;
	selp.u32 	%r386, 1, 0, %p114;
	add.s32 	%r387, %r384, %r386;
	add.s32 	%r388, %r379, 768;
	cvt.u64.u32 	%rd122, %r388;
	add.s64 	%rd123, %rd1, %rd122;
	ld.global.u8 	%rs93, [%rd123];
	setp.ne.s16 	%p115, %rs93, 0;
	selp.u32 	%r389, 1, 0, %p115;
	add.s32 	%r488, %r387, %r389;
	add.s32 	%r477, %r477, 1024;
$L__BB44_14:
	setp.eq.s32 	%p116, %r35, 0;
	@%p116 bra 	$L__BB44_17;
	add.s32 	%r486, %r477, %r493;
	neg.s32 	%r485, %r35;
$L__BB44_16:
	.pragma "nounroll";
	cvt.u64.u32 	%rd124, %r486;
	add.s64 	%rd125, %rd1, %rd124;
	ld.global.u8 	%rs94, [%rd125];
	setp.ne.s16 	%p117, %rs94, 0;
	selp.u32 	%r390, 1, 0, %p117;
	add.s32 	%r488, %r488, %r390;
	add.s32 	%r486, %r486, 256;
	add.s32 	%r485, %r485, 1;
	setp.ne.s32 	%p118, %r485, 0;
	@%p118 bra 	$L__BB44_16;
$L__BB44_17:
	setp.lt.u32 	%p119, %r6, 256;
	@%p119 bra 	$L__BB44_22;
	// begin inline asm
	mov.u32 %r450, %laneid;
	// end inline asm
	mov.b32 	%r451, -1;
	redux.sync.add.u32 %r512, %r488, %r451;
	setp.ne.s32 	%p130, %r450, 0;
	@%p130 bra 	$L__BB44_20;
	shr.u32 	%r452, %r7, 3;
	and.b32  	%r453, %r452, 124;
	mov.u32 	%r454, _ZZN3cub18CUB_300001_SM_10006detail6reduce18DeviceReduceKernelINS2_10policy_hubIjjN4cuda3std3__44plusIvEEE10Policy1000EN6thrust24THRUST_300001_SM_1000_NS18transform_iteratorI9NonZeroOpIhEPKhNSD_11use_defaultESJ_EEjS9_jNS7_10__identityEEEvT0_PT3_T1_NS0_13GridEvenShareISP_EET2_T4_E12temp_storage;
	add.s32 	%r455, %r454, %r453;
	st.shared.u32 	[%r455+8], %r512;
$L__BB44_20:
	bar.sync 	0;
	setp.ne.s32 	%p131, %r7, 0;
	@%p131 bra 	$L__BB44_48;
	ld.shared.u32 	%r456, [_ZZN3cub18CUB_300001_SM_10006detail6reduce18DeviceReduceKernelINS2_10policy_hubIjjN4cuda3std3__44plusIvEEE10Policy1000EN6thrust24THRUST_300001_SM_1000_NS18transform_iteratorI9NonZeroOpIhEPKhNSD_11use_defaultESJ_EEjS9_jNS7_10__identityEEEvT0_PT3_T1_NS0_13GridEvenShareISP_EET2_T4_E12temp_storage+12];
	add.s32 	%r457, %r456, %r512;
	ld.shared.u32 	%r458, [_ZZN3cub18CUB_300001_SM_10006detail6reduce18DeviceReduceKernelINS2_10policy_hubIjjN4cuda3std3__44plusIvEEE10Policy1000EN6thrust24THRUST_300001_SM_1000_NS18transform_iteratorI9NonZeroOpIhEPKhNSD_11use_defaultESJ_EEjS9_jNS7_10__identityEEEvT0_PT3_T1_NS0_13GridEvenShareISP_EET2_T4_E12temp_storage+16];
	add.s32 	%r459, %r457, %r458;
	ld.shared.u32 	%r460, [_ZZN3cub18CUB_300001_SM_10006detail6reduce18DeviceReduceKernelINS2_10policy_hubIjjN4cuda3std3__44plusIvEEE10Policy1000EN6thrust24THRUST_300001_SM_1000_NS18transform_iteratorI9NonZeroOpIhEPKhNSD_11use_defaultESJ_EEjS9_jNS7_10__identityEEEvT0_PT3_T1_NS0_13GridEvenShareISP_EET2_T4_E12temp_storage+20];
	add.s32 	%r461, %r459, %r460;
	ld.shared.u32 	%r462, [_ZZN3cub18CUB_300001_SM_10006detail6reduce18DeviceReduceKernelINS2_10policy_hubIjjN4cuda3std3__44plusIvEEE10Policy1000EN6thrust24THRUST_300001_SM_1000_NS18transform_iteratorI9NonZeroOpIhEPKhNSD_11use_defaultESJ_EEjS9_jNS7_10__identityEEEvT0_PT3_T1_NS0_13GridEvenShareISP_EET2_T4_E12temp_storage+24];
	add.s32 	%r463, %r461, %r462;
	ld.shared.u32 	%r464, [_ZZN3cub18CUB_300001_SM_10006detail6reduce18DeviceReduceKernelINS2_10policy_hubIjjN4cuda3std3__44plusIvEEE10Policy1000EN6thrust24THRUST_300001_SM_1000_NS18transform_iteratorI9NonZeroOpIhEPKhNSD_11use_defaultESJ_EEjS9_jNS7_10__identityEEEvT0_PT3_T1_NS0_13GridEvenShareISP_EET2_T4_E12temp_storage+28];
	add.s32 	%r465, %r463, %r464;
	ld.shared.u32 	%r466, [_ZZN3cub18CUB_300001_SM_10006detail6reduce18DeviceReduceKernelINS2_10policy_hubIjjN4cuda3std3__44plusIvEEE10Policy1000EN6thrust24THRUST_300001_SM_1000_NS18transform_iteratorI9NonZeroOpIhEPKhNSD_11use_defaultESJ_EEjS9_jNS7_10__identityEEEvT0_PT3_T1_NS0_13GridEvenShareISP_EET2_T4_E12temp_storage+32];
	add.s32 	%r467, %r465, %r466;
	ld.shared.u32 	%r468, [_ZZN3cub18CUB_300001_SM_10006detail6reduce18DeviceReduceKernelINS2_10policy_hubIjjN4cuda3std3__44plusIvEEE10Policy1000EN6thrust24THRUST_300001_SM_1000_NS18transform_iteratorI9NonZeroOpIhEPKhNSD_11use_defaultESJ_EEjS9_jNS7_10__identityEEEvT0_PT3_T1_NS0_13GridEvenShareISP_EET2_T4_E12temp_storage+36];
	add.s32 	%r512, %r467, %r468;
	bra.uni 	$L__BB44_48;
$L__BB44_22:
	// begin inline asm
	mov.u32 %r391, %laneid;
	// end inline asm
	and.b32  	%r422, %r7, 992;
	add.s32 	%r423, %r422, 32;
	setp.gt.u32 	%p120, %r423, %r6;
	not.b32 	%r424, %r422;
	add.s32 	%r425, %r6, %r424;
	selp.b32 	%r419, %r425, 31, %p120;
	mov.b32 	%r394, 1;
	mov.b32 	%r421, -1;
	// begin inline asm
	{  .reg .u32 r0;  .reg .pred p;  shfl.sync.down.b32 r0|p, %r488, %r394, %r419, %r421;  @p add.u32 r0, r0, %r488;  mov.u32 %r392, r0;}
	// end inline asm
	mov.b32 	%r400, 2;
	// begin inline asm
	{  .reg .u32 r0;  .reg .pred p;  shfl.sync.down.b32 r0|p, %r392, %r400, %r419, %r421;  @p add.u32 r0, r0, %r392;  mov.u32 %r398, r0;}
	// end inline asm
	mov.b32 	%r406, 4;
	// begin inline asm
	{  .reg .u32 r0;  .reg .pred p;  shfl.sync.down.b32 r0|p, %r398, %r406, %r419, %r421;  @p add.u32 r0, r0, %r398;  mov.u32 %r404, r0;}
	// end inline asm
	mov.b32 	%r412, 8;
	// begin inline asm
	{  .reg .u32 r0;  .reg .pred p;  shfl.sync.down.b32 r0|p, %r404, %r412, %r419, %r421;  @p add.u32 r0, r0, %r404;  mov.u32 %r410, r0;}
	// end inline asm
	mov.b32 	%r418, 16;
	// begin inline asm
	{  .reg .u32 r0;  .reg .pred p;  shfl.sync.down.b32 r0|p, %r410, %r418, %r419, %r421;  @p add.u32 r0, r0, %r410;  mov.u32 %r512, r0;}
	// end inline asm
	setp.ne.s32 	%p121, %r391, 0;
	@%p121 bra 	$L__BB44_24;
	shr.u32 	%r426, %r7, 3;
	and.b32  	%r427, %r426, 124;
	mov.u32 	%r428, _ZZN3cub18CUB_300001_SM_10006detail6reduce18DeviceReduceKernelINS2_10policy_hubIjjN4cuda3std3__44plusIvEEE10Policy1000EN6thrust24THRUST_300001_SM_1000_NS18transform_iteratorI9NonZeroOpIhEPKhNSD_11use_defaultESJ_EEjS9_jNS7_10__identityEEEvT0_PT3_T1_NS0_13GridEvenShareISP_EET2_T4_E12temp_storage;
	add.s32 	%r429, %r428, %r427;
	st.shared.u32 	[%r429+8], %r512;
$L__BB44_24:
	bar.sync 	0;
	setp.ne.s32 	%p122, %r7, 0;
	@%p122 bra 	$L__BB44_48;
	setp.gt.u32 	%p123, %r6, 32;
	ld.shared.u32 	%r430, [_ZZN3cub18CUB_300001_SM_10006detail6reduce18DeviceReduceKernelINS2_10policy_hubIjjN4cuda3std3__44plusIvEEE10Policy1000EN6thrust24THRUST_300001_SM_1000_NS18transform_iteratorI9NonZeroOpIhEPKhNSD_11use_defaultESJ_EEjS9_jNS7_10__identityEEEvT0_PT3_T1_NS0_13GridEvenShareISP_EET2_T4_E12temp_storage+12];
	selp.b32 	%r431, %r430, 0, %p123;
	add.s32 	%r432, %r431, %r512;
	setp.gt.u32 	%p124, %r6, 64;
	ld.shared.u32 	%r433, [_ZZN3cub18CUB_300001_SM_10006detail6reduce18DeviceReduceKernelINS2_10policy_hubIjjN4cuda3std3__44plusIvEEE10Policy1000EN6thrust24THRUST_300001_SM_1000_NS18transform_iteratorI9NonZeroOpIhEPKhNSD_11use_defaultESJ_EEjS9_jNS7_10__identityEEEvT0_PT3_T1_NS0_13GridEvenShareISP_EET2_T4_E12temp_storage+16];
	selp.b32 	%r434, %r433, 0, %p124;
	add.s32 	%r435, %r432, %r434;
	setp.gt.u32 	%p125, %r6, 96;
	ld.shared.u32 	%r436, [_ZZN3cub18CUB_300001_SM_10006detail6reduce18DeviceReduceKernelINS2_10policy_hubIjjN4cuda3std3__44plusIvEEE10Policy1000EN6thrust24THRUST_300001_SM_1000_NS18transform_iteratorI9NonZeroOpIhEPKhNSD_11use_defaultESJ_EEjS9_jNS7_10__identityEEEvT0_PT3_T1_NS0_13GridEvenShareISP_EET2_T4_E12temp_storage+20];
	selp.b32 	%r437, %r436, 0, %p125;
	add.s32 	%r438, %r435, %r437;
	setp.gt.u32 	%p126, %r6, 128;
	ld.shared.u32 	%r439, [_ZZN3cub18CUB_300001_SM_10006detail6reduce18DeviceReduceKernelINS2_10policy_hubIjjN4cuda3std3__44plusIvEEE10Policy1000EN6thrust24THRUST_300001_SM_1000_NS18transform_iteratorI9NonZeroOpIhEPKhNSD_11use_defaultESJ_EEjS9_jNS7_10__identityEEEvT0_PT3_T1_NS0_13GridEvenShareISP_EET2_T4_E12temp_storage+24];
	selp.b32 	%r440, %r439, 0, %p126;
	add.s32 	%r441, %r438, %r440;
	setp.gt.u32 	%p127, %r6, 160;
	ld.shared.u32 	%r442, [_ZZN3cub18CUB_300001_SM_10006detail6reduce18DeviceReduceKernelINS2_10policy_hubIjjN4cuda3std3__44plusIvEEE10Policy1000EN6thrust24THRUST_300001_SM_1000_NS18transform_iteratorI9NonZeroOpIhEPKhNSD_11use_defaultESJ_EEjS9_jNS7_10__identityEEEvT0_PT3_T1_NS0_13GridEvenShareISP_EET2_T4_E12temp_storage+28];
	selp.b32 	%r443, %r442, 0, %p127;
	add.s32 	%r444, %r441, %r443;
	setp.gt.u32 	%p128, %r6, 192;
	ld.shared.u32 	%r445, [_ZZN3cub18CUB_300001_SM_10006detail6reduce18DeviceReduceKernelINS2_10policy_hubIjjN4cuda3std3__44plusIvEEE10Policy1000EN6thrust24THRUST_300001_SM_1000_NS18transform_iteratorI9NonZeroOpIhEPKhNSD_11use_defaultESJ_EEjS9_jNS7_10__identityEEEvT0_PT3_T1_NS0_13GridEvenShareISP_EET2_T4_E12temp_storage+32];
	selp.b32 	%r446, %r445, 0, %p128;
	add.s32 	%r447, %r444, %r446;
	setp.gt.u32 	%p129, %r6, 224;
	ld.shared.u32 	%r448, [_ZZN3cub18CUB_300001_SM_10006detail6reduce18DeviceReduceKernelINS2_10policy_hubIjjN4cuda3std3__44plusIvEEE10Policy1000EN6thrust24THRUST_300001_SM_1000_NS18transform_iteratorI9NonZeroOpIhEPKhNSD_11use_defaultESJ_EEjS9_jNS7_10__identityEEEvT0_PT3_T1_NS0_13GridEvenShareISP_EET2_T4_E12temp_storage+36];
	selp.b32 	%r449, %r448, 0, %p129;
	add.s32 	%r512, %r447, %r449;
	bra.uni 	$L__BB44_48;
$L__BB44_26:
	mov.u32 	%r54, %tid.x;
	add.s32 	%r110, %r54, %r493;
	cvt.u64.u32 	%rd4, %r110;
	add.s64 	%rd5, %rd1, %rd4;
	ld.global.u8 	%rs1, [%rd5];
	setp.ne.s16 	%p2, %rs1, 0;
	selp.u32 	%r111, 1, 0, %p2;
	ld.global.u8 	%rs2, [%rd5+256];
	setp.ne.s16 	%p3, %rs2, 0;
	selp.u32 	%r112, 1, 0, %p3;
	ld.global.u8 	%rs3, [%rd5+512];
	setp.ne.s16 	%p4, %rs3, 0;
	selp.u32 	%r113, 1, 0, %p4;
	ld.global.u8 	%rs4, [%rd5+768];
	setp.ne.s16 	%p5, %rs4, 0;
	selp.u32 	%r114, 1, 0, %p5;
	ld.global.u8 	%rs5, [%rd5+1024];
	setp.ne.s16 	%p6, %rs5, 0;
	selp.u32 	%r115, 1, 0, %p6;
	ld.global.u8 	%rs6, [%rd5+1280];
	setp.ne.s16 	%p7, %rs6, 0;
	selp.u32 	%r116, 1, 0, %p7;
	ld.global.u8 	%rs7, [%rd5+1536];
	setp.ne.s16 	%p8, %rs7, 0;
	selp.u32 	%r117, 1, 0, %p8;
	ld.global.u8 	%rs8, [%rd5+1792];
	setp.ne.s16 	%p9, %rs8, 0;
	selp.u32 	%r118, 1, 0, %p9;
	ld.global.u8 	%rs9, [%rd5+2048];
	setp.ne.s16 	%p10, %rs9, 0;
	selp.u32 	%r119, 1, 0, %p10;
	ld.global.u8 	%rs10, [%rd5+2304];
	setp.ne.s16 	%p11, %rs10, 0;
	selp.u32 	%r120, 1, 0, %p11;
	ld.global.u8 	%rs11, [%rd5+2560];
	setp.ne.s16 	%p12, %rs11, 0;
	selp.u32 	%r121, 1, 0, %p12;
	ld.global.u8 	%rs12, [%rd5+2816];
	setp.ne.s16 	%p13, %rs12, 0;
	selp.u32 	%r122, 1, 0, %p13;
	ld.global.u8 	%rs13, [%rd5+3072];
	setp.ne.s16 	%p14, %rs13, 0;
	selp.u32 	%r123, 1, 0, %p14;
	ld.global.u8 	%rs14, [%rd5+3328];
	setp.ne.s16 	%p15, %rs14, 0;
	selp.u32 	%r124, 1, 0, %p15;
	ld.global.u8 	%rs15, [%rd5+3584];
	setp.ne.s16 	%p16, %rs15, 0;
	selp.u32 	%r125, 1, 0, %p16;
	ld.global.u8 	%rs16, [%rd5+3840];
	setp.ne.s16 	%p17, %rs16, 0;
	selp.u32 	%r126, 1, 0, %p17;
	add.s32 	%r127, %r112, %r111;
	add.s32 	%r128, %r127, %r113;
	add.s32 	%r129, %r128, %r114;
	add.s32 	%r130, %r129, %r115;
	add.s32 	%r131, %r130, %r116;
	add.s32 	%r132, %r131, %r117;
	add.s32 	%r133, %r132, %r118;
	add.s32 	%r134, %r133, %r119;
	add.s32 	%r135, %r134, %r120;
	add.s32 	%r136, %r135, %r121;
	add.s32 	%r137, %r136, %r122;
	add.s32 	%r138, %r137, %r123;
	add.s32 	%r139, %r138, %r124;
	add.s32 	%r140, %r139, %r125;
	add.s32 	%r511, %r140, %r126;
	setp.lt.u32 	%p18, %r6, %r4;
	@%p18 bra 	$L__BB44_44;
	add.s32 	%r56, %r4, %r493;
	not.b32 	%r142, %r54;
	add.s32 	%r143, %r142, %r1;
	sub.s32 	%r144, %r143, %r4;
	sub.s32 	%r490, %r144, %r493;
	add.s32 	%r145, %r56, %r54;
	add.s32 	%r489, %r145, 2048;
	mov.b32 	%r492, 0;
	mov.u32 	%r491, %r56;
$L__BB44_28:
	add.s32 	%r493, %r493, %r4;
	add.s32 	%r147, %r1, -4096;
	setp.gt.u32 	%p19, %r493, %r147;
	@%p19 bra 	$L__BB44_30;
	add.s32 	%r148, %r54, %r493;
	cvt.u64.u32 	%rd6, %r148;
	add.s64 	%rd7, %rd1, %rd6;
	ld.global.u8 	%rs17, [%rd7];
	setp.ne.s16 	%p20, %rs17, 0;
	selp.u32 	%r149, 1, 0, %p20;
	ld.global.u8 	%rs18, [%rd7+256];
	setp.ne.s16 	%p21, %rs18, 0;
	selp.u32 	%r150, 1, 0, %p21;
	ld.global.u8 	%rs19, [%rd7+512];
	setp.ne.s16 	%p22, %rs19, 0;
	selp.u32 	%r151, 1, 0, %p22;
	ld.global.u8 	%rs20, [%rd7+768];
	setp.ne.s16 	%p23, %rs20, 0;
	selp.u32 	%r152, 1, 0, %p23;
	ld.global.u8 	%rs21, [%rd7+1024];
	setp.ne.s16 	%p24, %rs21, 0;
	selp.u32 	%r153, 1, 0, %p24;
	ld.global.u8 	%rs22, [%rd7+1280];
	setp.ne.s16 	%p25, %rs22, 0;
	selp.u32 	%r154, 1, 0, %p25;
	ld.global.u8 	%rs23, [%rd7+1536];
	setp.ne.s16 	%p26, %rs23, 0;
	selp.u32 	%r155, 1, 0, %p26;
	ld.global.u8 	%rs24, [%rd7+1792];
	setp.ne.s16 	%p27, %rs24, 0;
	selp.u32 	%r156, 1, 0, %p27;
	ld.global.u8 	%rs25, [%rd7+2048];
	setp.ne.s16 	%p28, %rs25, 0;
	selp.u32 	%r157, 1, 0, %p28;
	ld.global.u8 	%rs26, [%rd7+2304];
	setp.ne.s16 	%p29, %rs26, 0;
	selp.u32 	%r158, 1, 0, %p29;
	ld.global.u8 	%rs27, [%rd7+2560];
	setp.ne.s16 	%p30, %rs27, 0;
	selp.u32 	%r159, 1, 0, %p30;
	ld.global.u8 	%rs28, [%rd7+2816];
	setp.ne.s16 	%p31, %rs28, 0;
	selp.u32 	%r160, 1, 0, %p31;
	ld.global.u8 	%rs29, [%rd7+3072];
	setp.ne.s16 	%p32, %rs29, 0;
	selp.u32 	%r161, 1, 0, %p32;
	ld.global.u8 	%rs30, [%rd7+3328];
	setp.ne.s16 	%p33, %rs30, 0;
	selp.u32 	%r162, 1, 0, %p33;
	ld.global.u8 	%rs31, [%rd7+3584];
	setp.ne.s16 	%p34, %rs31, 0;
	selp.u32 	%r163, 1, 0, %p34;
	ld.global.u8 	%rs32, [%rd7+3840];
	setp.ne.s16 	%p35, %rs32, 0;
	selp.u32 	%r164, 1, 0, %p35;
	add.s32 	%r165, %r511, %r149;
	add.s32 	%r166, %r165, %r150;
	add.s32 	%r167, %r166, %r151;
	add.s32 	%r168, %r167, %r152;
	add.s32 	%r169, %r168, %r153;
	add.s32 	%r170, %r169, %r154;
	add.s32 	%r171, %r170, %r155;
	add.s32 	%r172, %r171, %r156;
	add.s32 	%r173, %r172, %r157;
	add.s32 	%r174, %r173, %r158;
	add.s32 	%r175, %r174, %r159;
	add.s32 	%r176, %r175, %r160;
	add.s32 	%r177, %r176, %r161;
	add.s32 	%r178, %r177, %r162;
	add.s32 	%r179, %r178, %r163;
	add.s32 	%r511, %r179, %r164;
	sub.s32 	%r180, %r1, %r493;
	setp.lt.u32 	%p36, %r180, %r4;
	add.s32 	%r492, %r492, 1;
	add.s32 	%r491, %r491, %r4;
	sub.s32 	%r490, %r490, %r4;
	add.s32 	%r489, %r489, %r4;
	@%p36 bra 	$L__BB44_44;
	bra.uni 	$L__BB44_28;
$L__BB44_30:
	setp.le.u32 	%p37, %r1, %r493;
	sub.s32 	%r182, %r1, %r493;
	setp.ge.s32 	%p38, %r54, %r182;
	or.pred  	%p39, %p37, %p38;
	@%p39 bra 	$L__BB44_44;
	not.b32 	%r185, %r54;
	add.s32 	%r186, %r1, %r185;
	sub.s32 	%r187, %r186, %r56;
	mul.lo.s32 	%r188, %r2, %r492;
	shl.b32 	%r189, %r188, 12;
	sub.s32 	%r190, %r187, %r189;
	shr.u32 	%r191, %r190, 8;
	add.s32 	%r71, %r191, 1;
	and.b32  	%r72, %r71, 15;
	setp.lt.u32 	%p40, %r190, 3840;
	mov.u32 	%r503, %r54;
	@%p40 bra 	$L__BB44_35;
	or.b32  	%r497, %r54, 2048;
	shr.u32 	%r192, %r490, 8;
	add.s32 	%r193, %r192, 1;
	and.b32  	%r194, %r193, 33554416;
	neg.s32 	%r495, %r194;
$L__BB44_33:
	.pragma "nounroll";
	add.s32 	%r195, %r489, -2048;
	cvt.u64.u32 	%rd8, %r195;
	add.s64 	%rd9, %rd1, %rd8;
	ld.global.u8 	%rs33, [%rd9];
	setp.ne.s16 	%p41, %rs33, 0;
	selp.u32 	%r196, 1, 0, %p41;
	add.s32 	%r197, %r511, %r196;
	add.s32 	%r198, %r489, -1792;
	cvt.u64.u32 	%rd10, %r198;
	add.s64 	%rd11, %rd1, %rd10;
	ld.global.u8 	%rs34, [%rd11];
	setp.ne.s16 	%p42, %rs34, 0;
	selp.u32 	%r199, 1, 0, %p42;
	add.s32 	%r200, %r197, %r199;
	add.s32 	%r201, %r489, -1536;
	cvt.u64.u32 	%rd12, %r201;
	add.s64 	%rd13, %rd1, %rd12;
	ld.global.u8 	%rs35, [%rd13];
	setp.ne.s16 	%p43, %rs35, 0;
	selp.u32 	%r202, 1, 0, %p43;
	add.s32 	%r203, %r200, %r202;
	add.s32 	%r204, %r489, -1280;
	cvt.u64.u32 	%rd14, %r204;
	add.s64 	%rd15, %rd1, %rd14;
	ld.global.u8 	%rs36, [%rd15];
	setp.ne.s16 	%p44, %rs36, 0;
	selp.u32 	%r205, 1, 0, %p44;
	add.s32 	%r206, %r203, %r205;
	add.s32 	%r207, %r489, -1024;
	cvt.u64.u32 	%rd16, %r207;
	add.s64 	%rd17, %rd1, %rd16;
	ld.global.u8 	%rs37, [%rd17];
	setp.ne.s16 	%p45, %rs37, 0;
	selp.u32 	%r208, 1, 0, %p45;
	add.s32 	%r209, %r206, %r208;
	add.s32 	%r210, %r489, -768;
	cvt.u64.u32 	%rd18, %r210;
	add.s64 	%rd19, %rd1, %rd18;
	ld.global.u8 	%rs38, [%rd19];
	setp.ne.s16 	%p46, %rs38, 0;
	selp.u32 	%r211, 1, 0, %p46;
	add.s32 	%r212, %r209, %r211;
	add.s32 	%r213, %r489, -512;
	cvt.u64.u32 	%rd20, %r213;
	add.s64 	%rd21, %rd1, %rd20;
	ld.global.u8 	%rs39, [%rd21];
	setp.ne.s16 	%p47, %rs39, 0;
	selp.u32 	%r214, 1, 0, %p47;
	add.s32 	%r215, %r212, %r214;
	add.s32 	%r216, %r489, 1792;
	add.s32 	%r217, %r489, -256;
	cvt.u64.u32 	%rd22, %r217;
	add.s64 	%rd23, %rd1, %rd22;
	ld.global.u8 	%rs40, [%rd23];
	setp.ne.s16 	%p48, %rs40, 0;
	selp.u32 	%r218, 1, 0, %p48;
	add.s32 	%r219, %r215, %r218;
	cvt.u64.u32 	%rd24, %r489;
	add.s64 	%rd25, %rd1, %rd24;
	ld.global.u8 	%rs41, [%rd25];
	setp.ne.s16 	%p49, %rs41, 0;
	selp.u32 	%r220, 1, 0, %p49;
	add.s32 	%r221, %r219, %r220;
	add.s32 	%r222, %r489, 256;
	cvt.u64.u32 	%rd26, %r222;
	add.s64 	%rd27, %rd1, %rd26;
	ld.global.u8 	%rs42, [%rd27];
	setp.ne.s16 	%p50, %rs42, 0;
	selp.u32 	%r223, 1, 0, %p50;
	add.s32 	%r224, %r221, %r223;
	add.s32 	%r225, %r489, 512;
	cvt.u64.u32 	%rd28, %r225;
	add.s64 	%rd29, %rd1, %rd28;
	ld.global.u8 	%rs43, [%rd29];
	setp.ne.s16 	%p51, %rs43, 0;
	selp.u32 	%r226, 1, 0, %p51;
	add.s32 	%r227, %r224, %r226;
	add.s32 	%r228, %r489, 768;
	cvt.u64.u32 	%rd30, %r228;
	add.s64 	%rd31, %rd1, %rd30;
	ld.global.u8 	%rs44, [%rd31];
	setp.ne.s16 	%p52, %rs44, 0;
	selp.u32 	%r229, 1, 0, %p52;
	add.s32 	%r230, %r227, %r229;
	add.s32 	%r231, %r489, 1024;
	cvt.u64.u32 	%rd32, %r231;
	add.s64 	%rd33, %rd1, %rd32;
	ld.global.u8 	%rs45, [%rd33];
	setp.ne.s16 	%p53, %rs45, 0;
	selp.u32 	%r232, 1, 0, %p53;
	add.s32 	%r233, %r230, %r232;
	add.s32 	%r234, %r489, 1280;
	cvt.u64.u32 	%rd34, %r234;
	add.s64 	%rd35, %rd1, %rd34;
	ld.global.u8 	%rs46, [%rd35];
	setp.ne.s16 	%p54, %rs46, 0;
	selp.u32 	%r235, 1, 0, %p54;
	add.s32 	%r236, %r233, %r235;
	add.s32 	%r237, %r489, 1536;
	cvt.u64.u32 	%rd36, %r237;
	add.s64 	%rd37, %rd1, %rd36;
	ld.global.u8 	%rs47, [%rd37];
	setp.ne.s16 	%p55, %rs47, 0;
	selp.u32 	%r238, 1, 0, %p55;
	add.s32 	%r239, %r236, %r238;
	cvt.u64.u32 	%rd38, %r216;
	add.s64 	%rd39, %rd1, %rd38;
	ld.global.u8 	%rs48, [%rd39];
	setp.ne.s16 	%p56, %rs48, 0;
	selp.u32 	%r240, 1, 0, %p56;
	add.s32 	%r511, %r239, %r240;
	add.s32 	%r497, %r497, 4096;
	add.s32 	%r489, %r489, 4096;
	add.s32 	%r495, %r495, 16;
	setp.ne.s32 	%p57, %r495, 0;
	@%p57 bra 	$L__BB44_33;
	add.s32 	%r503, %r497, -2048;
$L__BB44_35:
	setp.eq.s32 	%p58, %r72, 0;
	@%p58 bra 	$L__BB44_44;
	and.b32  	%r87, %r71, 7;
	setp.lt.u32 	%p59, %r72, 8;
	@%p59 bra 	$L__BB44_38;
	add.s32 	%r242, %r503, %r493;
	cvt.u64.u32 	%rd40, %r242;
	add.s64 	%rd41, %rd1, %rd40;
	ld.global.u8 	%rs49, [%rd41];
	setp.ne.s16 	%p60, %rs49, 0;
	selp.u32 	%r243, 1, 0, %p60;
	add.s32 	%r244, %r511, %r243;
	add.s32 	%r245, %r242, 256;
	cvt.u64.u32 	%rd42, %r245;
	add.s64 	%rd43, %rd1, %rd42;
	ld.global.u8 	%rs50, [%rd43];
	setp.ne.s16 	%p61, %rs50, 0;
	selp.u32 	%r246, 1, 0, %p61;
	add.s32 	%r247, %r244, %r246;
	add.s32 	%r248, %r242, 512;
	cvt.u64.u32 	%rd44, %r248;
	add.s64 	%rd45, %rd1, %rd44;
	ld.global.u8 	%rs51, [%rd45];
	setp.ne.s16 	%p62, %rs51, 0;
	selp.u32 	%r249, 1, 0, %p62;
	add.s32 	%r250, %r247, %r249;
	add.s32 	%r251, %r242, 768;
	cvt.u64.u32 	%rd46, %r251;
	add.s64 	%rd47, %rd1, %rd46;
	ld.global.u8 	%rs52, [%rd47];
	setp.ne.s16 	%p63, %rs52, 0;
	selp.u32 	%r252, 1, 0, %p63;
	add.s32 	%r253, %r250, %r252;
	add.s32 	%r254, %r242, 1024;
	cvt.u64.u32 	%rd48, %r254;
	add.s64 	%rd49, %rd1, %rd48;
	ld.global.u8 	%rs53, [%rd49];
	setp.ne.s16 	%p64, %rs53, 0;
	selp.u32 	%r255, 1, 0, %p64;
	add.s32 	%r256, %r253, %r255;
	add.s32 	%r257, %r242, 1280;
	cvt.u64.u32 	%rd50, %r257;
	add.s64 	%rd51, %rd1, %rd50;
	ld.global.u8 	%rs54, [%rd51];
	setp.ne.s16 	%p65, %rs54, 0;
	selp.u32 	%r258, 1, 0, %p65;
	add.s32 	%r259, %r256, %r258;
	add.s32 	%r260, %r242, 1536;
	cvt.u64.u32 	%rd52, %r260;
	add.s64 	%rd53, %rd1, %rd52;
	ld.global.u8 	%rs55, [%rd53];
	setp.ne.s16 	%p66, %rs55, 0;
	selp.u32 	%r261, 1, 0, %p66;
	add.s32 	%r262, %r259, %r261;
	add.s32 	%r263, %r242, 1792;
	cvt.u64.u32 	%rd54, %r263;
	add.s64 	%rd55, %rd1, %rd54;
	ld.global.u8 	%rs56, [%rd55];
	setp.ne.s16 	%p67, %rs56, 0;
	selp.u32 	%r264, 1, 0, %p67;
	add.s32 	%r511, %r262, %r264;
	add.s32 	%r503, %r503, 2048;
$L__BB44_38:
	setp.eq.s32 	%p68, %r87, 0;
	@%p68 bra 	$L__BB44_44;
	setp.lt.u32 	%p69, %r87, 4;
	@%p69 bra 	$L__BB44_41;
	add.s32 	%r266, %r503, %r493;
	cvt.u64.u32 	%rd56, %r266;
	add.s64 	%rd57, %rd1, %rd56;
	ld.global.u8 	%rs57, [%rd57];
	setp.ne.s16 	%p70, %rs57, 0;
	selp.u32 	%r267, 1, 0, %p70;
	add.s32 	%r268, %r511, %r267;
	add.s32 	%r269, %r266, 256;
	cvt.u64.u32 	%rd58, %r269;
	add.s64 	%rd59, %rd1, %rd58;
	ld.global.u8 	%rs58, [%rd59];
	setp.ne.s16 	%p71, %rs58, 0;
	selp.u32 	%r270, 1, 0, %p71;
	add.s32 	%r271, %r268, %r270;
	add.s32 	%r272, %r266, 512;
	cvt.u64.u32 	%rd60, %r272;
	add.s64 	%rd61, %rd1, %rd60;
	ld.global.u8 	%rs59, [%rd61];
	setp.ne.s16 	%p72, %rs59, 0;
	selp.u32 	%r273, 1, 0, %p72;
	add.s32 	%r274, %r271, %r273;
	add.s32 	%r275, %r266, 768;
	cvt.u64.u32 	%rd62, %r275;
	add.s64 	%rd63, %rd1, %rd62;
	ld.global.u8 	%rs60, [%rd63];
	setp.ne.s16 	%p73, %rs60, 0;
	selp.u32 	%r276, 1, 0, %p73;
	add.s32 	%r511, %r274, %r276;
	add.s32 	%r503, %r503, 1024;
$L__BB44_41:
	and.b32  	%r277, %r71, 3;
	setp.eq.s32 	%p74, %r277, 0;
	@%p74 bra 	$L__BB44_44;
	add.s32 	%r509, %r503, %r491;
	cvt.u16.u32 	%rs61, %r490;
	shr.u16 	%rs62, %rs61, 8;
	add.s16 	%rs63, %rs62, 1;
	cvt.u32.u16 	%r278, %rs63;
	and.b32  	%r279, %r278, 3;
	neg.s32 	%r508, %r279;
$L__BB44_43:
	.pragma "nounroll";
	cvt.u64.u32 	%rd64, %r509;
	add.s64 	%rd65, %rd1, %rd64;
	ld.global.u8 	%rs64, [%rd65];
	setp.ne.s16 	%p75, %rs64, 0;
	selp.u32 	%r280, 1, 0, %p75;
	add.s32 	%r511, %r511, %r280;
	add.s32 	%r509, %r509, 256;
	add.s32 	%r508, %r508, 1;
	setp.ne.s32 	%p76, %r508, 0;
	@%p76 bra 	$L__BB44_43;
$L__BB44_44:
	// begin inline asm
	mov.u32 %r281, %laneid;
	// end inline asm
	mov.b32 	%r282, -1;
	redux.sync.add.u32 %r512, %r511, %r282;
	setp.ne.s32 	%p77, %r281, 0;
	@%p77 bra 	$L__BB44_46;
	shr.u32 	%r283, %r54, 3;
	and.b32  	%r284, %r283, 124;
	mov.u32 	%r285, _ZZN3cub18CUB_300001_SM_10006detail6reduce18DeviceReduceKernelINS2_10policy_hubIjjN4cuda3std3__44plusIvEEE10Policy1000EN6thrust24THRUST_300001_SM_1000_NS18transform_iteratorI9NonZeroOpIhEPKhNSD_11use_defaultESJ_EEjS9_jNS7_10__identityEEEvT0_PT3_T1_NS0_13GridEvenShareISP_EET2_T4_E12temp_storage;
	add.s32 	%r286, %r285, %r284;
	st.shared.u32 	[%r286+8], %r512;
$L__BB44_46:
	bar.sync 	0;
	setp.ne.s32 	%p78, %r54, 0;
	@%p78 bra 	$L__BB44_48;
	ld.shared.u32 	%r287, [_ZZN3cub18CUB_300001_SM_10006detail6reduce18DeviceReduceKernelINS2_10policy_hubIjjN4cuda3std3__44plusIvEEE10Policy1000EN6thrust24THRUST_300001_SM_1000_NS18transform_iteratorI9NonZeroOpIhEPKhNSD_11use_defaultESJ_EEjS9_jNS7_10__identityEEEvT0_PT3_T1_NS0_13GridEvenShareISP_EET2_T4_E12temp_storage+12];
	add.s32 	%r288, %r287, %r512;
	ld.shared.u32 	%r289, [_ZZN3cub18CUB_300001_SM_10006detail6reduce18DeviceReduceKernelINS2_10policy_hubIjjN4cuda3std3__44plusIvEEE10Policy1000EN6thrust24THRUST_300001_SM_1000_NS18transform_iteratorI9NonZeroOpIhEPKhNSD_11use_defaultESJ_EEjS9_jNS7_10__identityEEEvT0_PT3_T1_NS0_13GridEvenShareISP_EET2_T4_E12temp_storage+16];
	add.s32 	%r290, %r288, %r289;
	ld.shared.u32 	%r291, [_ZZN3cub18CUB_300001_SM_10006detail6reduce18DeviceReduceKernelINS2_10policy_hubIjjN4cuda3std3__44plusIvEEE10Policy1000EN6thrust24THRUST_300001_SM_1000_NS18transform_iteratorI9NonZeroOpIhEPKhNSD_11use_defaultESJ_EEjS9_jNS7_10__identityEEEvT0_PT3_T1_NS0_13GridEvenShareISP_EET2_T4_E12temp_storage+20];
	add.s32 	%r292, %r290, %r291;
	ld.shared.u32 	%r293, [_ZZN3cub18CUB_300001_SM_10006detail6reduce18DeviceReduceKernelINS2_10policy_hubIjjN4cuda3std3__44plusIvEEE10Policy1000EN6thrust24THRUST_300001_SM_1000_NS18transform_iteratorI9NonZeroOpIhEPKhNSD_11use_defaultESJ_EEjS9_jNS7_10__identityEEEvT0_PT3_T1_NS0_13GridEvenShareISP_EET2_T4_E12temp_storage+24];
	add.s32 	%r294, %r292, %r293;
	ld.shared.u32 	%r295, [_ZZN3cub18CUB_300001_SM_10006detail6reduce18DeviceReduceKernelINS2_10policy_hubIjjN4cuda3std3__44plusIvEEE10Policy1000EN6thrust24THRUST_300001_SM_1000_NS18transform_iteratorI9NonZeroOpIhEPKhNSD_11use_defaultESJ_EEjS9_jNS7_10__identityEEEvT0_PT3_T1_NS0_13GridEvenShareISP_EET2_T4_E12temp_storage+28];
	add.s32 	%r296, %r294, %r295;
	ld.shared.u32 	%r297, [_ZZN3cub18CUB_300001_SM_10006detail6reduce18DeviceReduceKernelINS2_10policy_hubIjjN4cuda3std3__44plusIvEEE10Policy1000EN6thrust24THRUST_300001_SM_1000_NS18transform_iteratorI9NonZeroOpIhEPKhNSD_11use_defaultESJ_EEjS9_jNS7_10__identityEEEvT0_PT3_T1_NS0_13GridEvenShareISP_EET2_T4_E12temp_storage+32];
	add.s32 	%r298, %r296, %r297;
	ld.shared.u32 	%r299, [_ZZN3cub18CUB_300001_SM_10006detail6reduce18DeviceReduceKernelINS2_10policy_hubIjjN4cuda3std3__44plusIvEEE10Policy1000EN6thrust24THRUST_300001_SM_1000_NS18transform_iteratorI9NonZeroOpIhEPKhNSD_11use_defaultESJ_EEjS9_jNS7_10__identityEEEvT0_PT3_T1_NS0_13GridEvenShareISP_EET2_T4_E12temp_storage+36];
	add.s32 	%r512, %r298, %r299;
$L__BB44_48:
	mov.u32 	%r469, %tid.x;
	setp.ne.s32 	%p132, %r469, 0;
	@%p132 bra 	$L__BB44_50;
	ld.param.u64 	%rd129, [_ZN3cub18CUB_300001_SM_10006detail6reduce18DeviceReduceKernelINS2_10policy_hubIjjN4cuda3std3__44plusIvEEE10Policy1000EN6thrust24THRUST_300001_SM_1000_NS18transform_iteratorI9NonZeroOpIhEPKhNSD_11use_defaultESJ_EEjS9_jNS7_10__identityEEEvT0_PT3_T1_NS0_13GridEvenShareISP_EET2_T4__param_1];
	cvta.to.global.u64 	%rd126, %rd129;
	mul.wide.u32 	%rd127, %r3, 4;
	add.s64 	%rd128, %rd126, %rd127;
	st.global.u32 	[%rd128], %r512;
$L__BB44_50:
	ret;

}
	// .globl	_ZN3cub18CUB_300001_SM_10006detail6reduce28DeviceReduceSingleTileKernelINS2_10policy_hubIjjN4cuda3std3__44plusIvEEE10Policy1000EN6thrust24THRUST_300001_SM_1000_NS18transform_iteratorI9NonZeroOpIjEPKjNSD_11use_defaultESJ_EEPjjS9_jjNS7_10__identityEEEvT0_T1_T2_T3_T4_T6_
.visible .entry _ZN3cub18CUB_300001_SM_10006detail6reduce28DeviceReduceSingleTileKernelINS2_10policy_hubIjjN4cuda3std3__44plusIvEEE10Policy1000EN6thrust24THRUST_300001_SM_1000_NS18transform_iteratorI9NonZeroOpIjEPKjNSD_11use_defaultESJ_EEPjjS9_jjNS7_10__identityEEEvT0_T1_T2_T3_T4_T6_(
	.param .align 8 .b8 _ZN3cub18CUB_300001_SM_10006detail6reduce28DeviceReduceSingleTileKernelINS2_10policy_hubIjjN4cuda3std3__44plusIvEEE10Policy1000EN6thrust24THRUST_300001_SM_1000_NS18transform_iteratorI9NonZeroOpIjEPKjNSD_11use_defaultESJ_EEPjjS9_jjNS7_10__identityEEEvT0_T1_T2_T3_T4_T6__param_0[16],
	.param .u64 .ptr .align 1 _ZN3cub18CUB_300001_SM_10006detail6reduce28DeviceReduceSingleTileKernelINS2_10policy_hubIjjN4cuda3std3__44plusIvEEE10Policy1000EN6thrust24THRUST_300001_SM_1000_NS18transform_iteratorI9NonZeroOpIjEPKjNSD_11use_defaultESJ_EEPjjS9_jjNS7_10__identityEEEvT0_T1_T2_T3_T4_T6__param_1,
	.param .u32 _ZN3cub18CUB_300001_SM_10006detail6reduce28DeviceReduceSingleTileKernelINS2_10policy_hubIjjN4cuda3std3__44plusIvEEE10Policy1000EN6thrust24THRUST_300001_SM_1000_NS18transform_iteratorI9NonZeroOpIjEPKjNSD_11use_defaultESJ_EEPjjS9_jjNS7_10__identityEEEvT0_T1_T2_T3_T4_T6__param_2,
	.param .align 1 .b8 _ZN3cub18CUB_300001_SM_10006detail6reduce28DeviceReduceSingleTileKernelINS2_10policy_hubIjjN4cuda3std3__44plusIvEEE10Policy1000EN6thrust24THRUST_300001_SM_1000_NS18transform_iteratorI9NonZeroOpIjEPKjNSD_11use_defaultESJ_EEPjjS9_jjNS7_10__identityEEEvT0_T1_T2_T3_T4_T6__param_3[1],
	.param .u32 _ZN3cub18CUB_300001_SM_10006detail6reduce28DeviceReduceSingleTileKernelINS2_10policy_hubIjjN4cuda3std3__44plusIvEEE10Policy1000EN6thrust24THRUST_300001_SM_1000_NS18transform_iteratorI9NonZeroOpIjEPKjNSD_11use_defaultESJ_EEPjjS9_jjNS7_10__identityEEEvT0_T1_T2_T3_T4_T6__param_4,
	.param .align 1 .b8 _ZN3cub18CUB_300001_SM_10006detail6reduce28DeviceReduceSingleTileKernelINS2_10policy_hubIjjN4cuda3std3__44plusIvEEE10Policy1000EN6thrust24THRUST_300001_SM_1000_NS18transform_iteratorI9NonZeroOpIjEPKjNSD_11use_defaultESJ_EEPjjS9_jjNS7_10__identityEEEvT0_T1_T2_T3_T4_T6__param_5[1]
)
.maxntid 256
.minnctapersm 1
{
	.reg .pred 	%p<135>;
	.reg .b16 	%rs<9>;
	.reg .b32 	%r<550>;
	.reg .b64 	%rd<84>;
	// demoted variable
	.shared .align 4 .b8 _ZZN3cub18CUB_300001_SM_10006detail6reduce28DeviceReduceSingleTileKernelINS2_10policy_hubIjjN4cuda3std3__44plusIvEEE10Policy1000EN6thrust24THRUST_300001_SM_1000_NS18transform_iteratorI9NonZeroOpIjEPKjNSD_11use_defaultESJ_EEPjjS9_jjNS7_10__identityEEEvT0_T1_T2_T3_T4_T6_E12temp_storage[44];
	ld.param.u64 	%rd9, [_ZN3cub18CUB_300001_SM_10006detail6reduce28DeviceReduceSingleTileKernelINS2_10policy_hubIjjN4cuda3std3__44plusIvEEE10Policy1000EN6thrust24THRUST_300001_SM_1000_NS18transform_iteratorI9NonZeroOpIjEPKjNSD_11use_defaultESJ_EEPjjS9_jjNS7_10__identityEEEvT0_T1_T2_T3_T4_T6__param_0];
	ld.param.u64 	%rd10, [_ZN3cub18CUB_300001_SM_10006detail6reduce28DeviceReduceSingleTileKernelINS2_10policy_hubIjjN4cuda3std3__44plusIvEEE10Policy1000EN6thrust24THRUST_300001_SM_1000_NS18transform_iteratorI9NonZeroOpIjEPKjNSD_11use_defaultESJ_EEPjjS9_jjNS7_10__identityEEEvT0_T1_T2_T3_T4_T6__param_1];
	ld.param.u32 	%r90, [_ZN3cub18CUB_300001_SM_10006detail6reduce28DeviceReduceSingleTileKernelINS2_10policy_hubIjjN4cuda3std3__44plusIvEEE10Policy1000EN6thrust24THRUST_300001_SM_1000_NS18transform_iteratorI9NonZeroOpIjEPKjNSD_11use_defaultESJ_EEPjjS9_jjNS7_10__identityEEEvT0_T1_T2_T3_T4_T6__param_2];
	ld.param.u32 	%r91, [_ZN3cub18CUB_300001_SM_10006detail6reduce28DeviceReduceSingleTileKernelINS2_10policy_hubIjjN4cuda3std3__44plusIvEEE10Policy1000EN6thrust24THRUST_300001_SM_1000_NS18transform_iteratorI9NonZeroOpIjEPKjNSD_11use_defaultESJ_EEPjjS9_jjNS7_10__identityEEEvT0_T1_T2_T3_T4_T6__param_4];
	cvta.to.global.u64 	%rd1, %rd10;
	setp.ne.s32 	%p1, %r90, 0;
	@%p1 bra 	$L__BB45_3;
	mov.u32 	%r510, %tid.x;
	setp.ne.s32 	%p134, %r510, 0;
	@%p134 bra 	$L__BB45_52;
	st.global.u32 	[%rd1], %r91;
	bra.uni 	$L__BB45_52;
$L__BB45_3:
	cvta.to.global.u64 	%rd2, %rd9;
	setp.gt.u32 	%p2, %r90, 4095;
	@%p2 bra 	$L__BB45_28;
	mov.u32 	%r1, %tid.x;
	setp.ge.u32 	%p80, %r1, %r90;
	mov.b32 	%r527, 0;
	mov.u32 	%r517, %r1;
	@%p80 bra 	$L__BB45_6;
	mul.wide.u32 	%rd73, %r1, 4;
	add.s64 	%rd74, %rd2, %rd73;
	ld.global.u32 	%r339, [%rd74];
	setp.ne.s32 	%p81, %r339, 0;
	selp.u32 	%r527, 1, 0, %p81;
	add.s32 	%r517, %r1, 256;
$L__BB45_6:
	setp.ge.u32 	%p82, %r517, %r90;
	@%p82 bra 	$L__BB45_19;
	not.b32 	%r341, %r517;
	add.s32 	%r342, %r90, %r341;
	shr.u32 	%r343, %r342, 8;
	add.s32 	%r6, %r343, 1;
	and.b32  	%r7, %r6, 15;
	setp.lt.u32 	%p83, %r342, 3840;
	@%p83 bra 	$L__BB45_10;
	and.b32  	%r344, %r6, 33554416;
	neg.s32 	%r513, %r344;
	mul.wide.u32 	%rd75, %r517, 4;
	add.s64 	%rd76, %rd75, %rd2;
	add.s64 	%rd82, %rd76, 8192;
$L__BB45_9:
	.pragma "nounroll";
	ld.global.u32 	%r345, [%rd82+-8192];
	setp.ne.s32 	%p84, %r345, 0;
	selp.u32 	%r346, 1, 0, %p84;
	add.s32 	%r347, %r527, %r346;
	ld.global.u32 	%r348, [%rd82+-7168];
	setp.ne.s32 	%p85, %r348, 0;
	selp.u32 	%r349, 1, 0, %p85;
	add.s32 	%r350, %r347, %r349;
	ld.global.u32 	%r351, [%rd82+-6144];
	setp.ne.s32 	%p86, %r351, 0;
	selp.u32 	%r352, 1, 0, %p86;
	add.s32 	%r353, %r350, %r352;
	ld.global.u32 	%r354, [%rd82+-5120];
	setp.ne.s32 	%p87, %r354, 0;
	selp.u32 	%r355, 1, 0, %p87;
	add.s32 	%r356, %r353, %r355;
	ld.global.u32 	%r357, [%rd82+-4096];
	setp.ne.s32 	%p88, %r357, 0;
	selp.u32 	%r358, 1, 0, %p88;
	add.s32 	%r359, %r356, %r358;
	ld.global.u32 	%r360, [%rd82+-3072];
	setp.ne.s32 	%p89, %r360, 0;
	selp.u32 	%r361, 1, 0, %p89;
	add.s32 	%r362, %r359, %r361;
	ld.global.u32 	%r363, [%rd82+-2048];
	setp.ne.s32 	%p90, %r363, 0;
	selp.u32 	%r364, 1, 0, %p90;
	add.s32 	%r365, %r362, %r364;
	ld.global.u32 	%r366, [%rd82+-1024];
	setp.ne.s32 	%p91, %r366, 0;
	selp.u32 	%r367, 1, 0, %p91;
	add.s32 	%r368, %r365, %r367;
	ld.global.u32 	%r369, [%rd82];
	setp.ne.s32 	%p92, %r369, 0;
	selp.u32 	%r370, 1, 0, %p92;
	add.s32 	%r371, %r368, %r370;
	ld.global.u32 	%r372, [%rd82+1024];
	setp.ne.s32 	%p93, %r372, 0;
	selp.u32 	%r373, 1, 0, %p93;
	add.s32 	%r374, %r371, %r373;
	ld.global.u32 	%r375, [%rd82+2048];
	setp.ne.s32 	%p94, %r375, 0;
	selp.u32 	%r376, 1, 0, %p94;
	add.s32 	%r377, %r374, %r376;
	ld.global.u32 	%r378, [%rd82+3072];
	setp.ne.s32 	%p95, %r378, 0;
	selp.u32 	%r379, 1, 0, %p95;
	add.s32 	%r380, %r377, %r379;
	ld.global.u32 	%r381, [%rd82+4096];
	setp.ne.s32 	%p96, %r381, 0;
	selp.u32 	%r382, 1, 0, %p96;
	add.s32 	%r383, %r380, %r382;
	ld.global.u32 	%r384, [%rd82+5120];
	setp.ne.s32 	%p97, %r384, 0;
	selp.u32 	%r385, 1, 0, %p97;
	add.s32 	%r386, %r383, %r385;
	ld.global.u32 	%r387, [%rd82+6144];
	setp.ne.s32 	%p98, %r387, 0;
	selp.u32 	%r388, 1, 0, %p98;
	add.s32 	%r389, %r386, %r388;
	ld.global.u32 	%r390, [%rd82+7168];
	setp.ne.s32 	%p99, %r390, 0;
	selp.u32 	%r391, 1, 0, %p99;
	add.s32 	%r527, %r389, %r391;
	add.s32 	%r517, %r517, 4096;
	add.s32 	%r513, %r513, 16;
	add.s64 	%rd82, %rd82, 16384;
	setp.ne.s32 	%p100, %r513, 0;
	@%p100 bra 	$L__BB45_9;
$L__BB45_10:
	setp.eq.s32 	%p101, %r7, 0;
	@%p101 bra 	$L__BB45_19;
	and.b32  	%r18, %r6, 7;
	setp.lt.u32 	%p102, %r7, 8;
	@%p102 bra 	$L__BB45_13;
	mul.wide.u32 	%rd77, %r517, 4;
	add.s64 	%rd78, %rd2, %rd77;
	ld.global.u32 	%r393, [%rd78];
	setp.ne.s32 	%p103, %r393, 0;
	selp.u32 	%r394, 1, 0, %p103;
	add.s32 	%r395, %r527, %r394;
	ld.global.u32 	%r396, [%rd78+1024];
	setp.ne.s32 	%p104, %r396, 0;
	selp.u32 	%r397, 1, 0, %p104;
	add.s32 	%r398, %r395, %r397;
	ld.global.u32 	%r399, [%rd78+2048];
	setp.ne.s32 	%p105, %r399, 0;
	selp.u32 	%r400, 1, 0, %p105;
	add.s32 	%r401, %r398, %r400;
	ld.global.u32 	%r402, [%rd78+3072];
	setp.ne.s32 	%p106, %r402, 0;
	selp.u32 	%r403, 1, 0, %p106;
	add.s32 	%r404, %r401, %r403;
	ld.global.u32 	%r405, [%rd78+4096];
	setp.ne.s32 	%p107, %r405, 0;
	selp.u32 	%r406, 1, 0, %p107;
	add.s32 	%r407, %r404, %r406;
	ld.global.u32 	%r408, [%rd78+5120];
	setp.ne.s32 	%p108, %r408, 0;
	selp.u32 	%r409, 1, 0, %p108;
	add.s32 	%r410, %r407, %r409;
	ld.global.u32 	%r411, [%rd78+6144];
	setp.ne.s32 	%p109, %r411, 0;
	selp.u32 	%r412, 1, 0, %p109;
	add.s32 	%r413, %r410, %r412;
	ld.global.u32 	%r414, [%rd78+7168];
	setp.ne.s32 	%p110, %r414, 0;
	selp.u32 	%r415, 1, 0, %p110;
	add.s32 	%r527, %r413, %r415;
	add.s32 	%r517, %r517, 2048;
$L__BB45_13:
	setp.eq.s32 	%p111, %r18, 0;
	@%p111 bra 	$L__BB45_19;
	and.b32  	%r24, %r6, 3;
	setp.lt.u32 	%p112, %r18, 4;
	@%p112 bra 	$L__BB45_16;
	mul.wide.u32 	%rd79, %r517, 4;
	add.s64 	%rd80, %rd2, %rd79;
	ld.global.u32 	%r417, [%rd80];
	setp.ne.s32 	%p113, %r417, 0;
	selp.u32 	%r418, 1, 0, %p113;
	add.s32 	%r419, %r527, %r418;
	ld.global.u32 	%r420, [%rd80+1024];
	setp.ne.s32 	%p114, %r420, 0;
	selp.u32 	%r421, 1, 0, %p114;
	add.s32 	%r422, %r419, %r421;
	ld.global.u32 	%r423, [%rd80+2048];
	setp.ne.s32 	%p115, %r423, 0;
	selp.u32 	%r424, 1, 0, %p115;
	add.s32 	%r425, %r422, %r424;
	ld.global.u32 	%r426, [%rd80+3072];
	setp.ne.s32 	%p116, %r426, 0;
	selp.u32 	%r427, 1, 0, %p116;
	add.s32 	%r527, %r425, %r427;
	add.s32 	%r517, %r517, 1024;
$L__BB45_16:
	setp.eq.s32 	%p117, %r24, 0;
	@%p117 bra 	$L__BB45_19;
	mul.wide.u32 	%rd81, %r517, 4;
	add.s64 	%rd83, %rd2, %rd81;
	neg.s32 	%r525, %r24;
$L__BB45_18:
	.pragma "nounroll";
	ld.global.u32 	%r428, [%rd83];
	setp.ne.s32 	%p118, %r428, 0;
	selp.u32 	%r429, 1, 0, %p118;
	add.s32 	%r527, %r527, %r429;
	add.s64 	%rd83, %rd83, 1024;
	add.s32 	%r525, %r525, 1;
	setp.ne.s32 	%p119, %r525, 0;
	@%p119 bra 	$L__BB45_18;
$L__BB45_19:
	setp.lt.u32 	%p120, %r90, 256;
	@%p120 bra 	$L__BB45_24;
	// begin inline asm
	mov.u32 %r489, %laneid;
	// end inline asm
	mov.b32 	%r490, -1;
	redux.sync.add.u32 %r549, %r527, %r490;
	setp.ne.s32 	%p131, %r489, 0;
	@%p131 bra 	$L__BB45_22;
	shr.u32 	%r491, %r1, 3;
	and.b32  	%r492, %r491, 124;
	mov.u32 	%r493, _ZZN3cub18CUB_300001_SM_10006detail6reduce28DeviceReduceSingleTileKernelINS2_10policy_hubIjjN4cuda3std3__44plusIvEEE10Policy1000EN6thrust24THRUST_300001_SM_1000_NS18transform_iteratorI9NonZeroOpIjEPKjNSD_11use_defaultESJ_EEPjjS9_jjNS7_10__identityEEEvT0_T1_T2_T3_T4_T6_E12temp_storage;
	add.s32 	%r494, %r493, %r492;
	st.shared.u32 	[%r494+8], %r549;
$L__BB45_22:
	bar.sync 	0;
	setp.ne.s32 	%p132, %r1, 0;
	@%p132 bra 	$L__BB45_50;
	ld.shared.u32 	%r495, [_ZZN3cub18CUB_300001_SM_10006detail6reduce28DeviceReduceSingleTileKernelINS2_10policy_hubIjjN4cuda3std3__44plusIvEEE10Policy1000EN6thrust24THRUST_300001_SM_1000_NS18transform_iteratorI9NonZeroOpIjEPKjNSD_11use_defaultESJ_EEPjjS9_jjNS7_10__identityEEEvT0_T1_T2_T3_T4_T6_E12temp_storage+12];
	add.s32 	%r496, %r495, %r549;
	ld.shared.u32 	%r497, [_ZZN3cub18CUB_300001_SM_10006detail6reduce28DeviceReduceSingleTileKernelINS2_10policy_hubIjjN4cuda3std3__44plusIvEEE10Policy1000EN6thrust24THRUST_300001_SM_1000_NS18transform_iteratorI9NonZeroOpIjEPKjNSD_11use_defaultESJ_EEPjjS9_jjNS7_10__identityEEEvT0_T1_T2_T3_T4_T6_E12temp_storage+16];
	add.s32 	%r498, %r496, %r497;
	ld.shared.u32 	%r499, [_ZZN3cub18CUB_300001_SM_10006detail6reduce28DeviceReduceSingleTileKernelINS2_10policy_hubIjjN4cuda3std3__44plusIvEEE10Policy1000EN6thrust24THRUST_300001_SM_1000_NS18transform_iteratorI9NonZeroOpIjEPKjNSD_11use_defaultESJ_EEPjjS9_jjNS7_10__identityEEEvT0_T1_T2_T3_T4_T6_E12temp_storage+20];
	add.s32 	%r500, %r498, %r499;
	ld.shared.u32 	%r501, [_ZZN3cub18CUB_300001_SM_10006detail6reduce28DeviceReduceSingleTileKernelINS2_10policy_hubIjjN4cuda3std3__44plusIvEEE10Policy1000EN6thrust24THRUST_300001_SM_1000_NS18transform_iteratorI9NonZeroOpIjEPKjNSD_11use_defaultESJ_EEPjjS9_jjNS7_10__identityEEEvT0_T1_T2_T3_T4_T6_E12temp_storage+24];
	add.s32 	%r502, %r500, %r501;
	ld.shared.u32 	%r503, [_ZZN3cub18CUB_300001_SM_10006detail6reduce28DeviceReduceSingleTileKernelINS2_10policy_hubIjjN4cuda3std3__44plusIvEEE10Policy1000EN6thrust24THRUST_300001_SM_1000_NS18transform_iteratorI9NonZeroOpIjEPKjNSD_11use_defaultESJ_EEPjjS9_jjNS7_10__identityEEEvT0_T1_T2_T3_T4_T6_E12temp_storage+28];
	add.s32 	%r504, %r502, %r503;
	ld.shared.u32 	%r505, [_ZZN3cub18CUB_300001_SM_10006detail6reduce28DeviceReduceSingleTileKernelINS2_10policy_hubIjjN4cuda3std3__44plusIvEEE10Policy1000EN6thrust24THRUST_300001_SM_1000_NS18transform_iteratorI9NonZeroOpIjEPKjNSD_11use_defaultESJ_EEPjjS9_jjNS7_10__identityEEEvT0_T1_T2_T3_T4_T6_E12temp_storage+32];
	add.s32 	%r506, %r504, %r505;
	ld.shared.u32 	%r507, [_ZZN3cub18CUB_300001_SM_10006detail6reduce28DeviceReduceSingleTileKernelINS2_10policy_hubIjjN4cuda3std3__44plusIvEEE10Policy1000EN6thrust24THRUST_300001_SM_1000_NS18transform_iteratorI9NonZeroOpIjEPKjNSD_11use_defaultESJ_EEPjjS9_jjNS7_10__identityEEEvT0_T1_T2_T3_T4_T6_E12temp_storage+36];
	add.s32 	%r549, %r506, %r507;
	bra.uni 	$L__BB45_50;
$L__BB45_24:
	// begin inline asm
	mov.u32 %r430, %laneid;
	// end inline asm
	and.b32  	%r461, %r1, 992;
	add.s32 	%r462, %r461, 32;
	setp.gt.u32 	%p121, %r462, %r90;
	not.b32 	%r463, %r461;
	add.s32 	%r464, %r90, %r463;
	selp.b32 	%r458, %r464, 31, %p121;
	mov.b32 	%r433, 1;
	mov.b32 	%r460, -1;
	// begin inline asm
	{  .reg .u32 r0;  .reg .pred p;  shfl.sync.down.b32 r0|p, %r527, %r433, %r458, %r460;  @p add.u32 r0, r0, %r527;  mov.u32 %r431, r0;}
	// end inline asm
	mov.b32 	%r439, 2;
	// begin inline asm
	{  .reg .u32 r0;  .reg .pred p;  shfl.sync.down.b32 r0|p, %r431, %r439, %r458, %r460;  @p add.u32 r0, r0, %r431;  mov.u32 %r437, r0;}
	// end inline asm
	mov.b32 	%r445, 4;
	// begin inline asm
	{  .reg .u32 r0;  .reg .pred p;  shfl.sync.down.b32 r0|p, %r437, %r445, %r458, %r460;  @p add.u32 r0, r0, %r437;  mov.u32 %r443, r0;}
	// end inline asm
	mov.b32 	%r451, 8;
	// begin inline asm
	{  .reg .u32 r0;  .reg .pred p;  shfl.sync.down.b32 r0|p, %r443, %r451, %r458, %r460;  @p add.u32 r0, r0, %r443;  mov.u32 %r449, r0;}
	// end inline asm
	mov.b32 	%r457, 16;
	// begin inline asm
	{  .reg .u32 r0;  .reg .pred p;  shfl.sync.down.b32 r0|p, %r449, %r457, %r458, %r460;  @p add.u32 r0, r0, %r449;  mov.u32 %r549, r0;}
	// end inline asm
	setp.ne.s32 	%p122, %r430, 0;
	@%p122 bra 	$L__BB45_26;
	shr.u32 	%r465, %r1, 3;
	and.b32  	%r466, %r465, 124;
	mov.u32 	%r467, _ZZN3cub18CUB_300001_SM_10006detail6reduce28DeviceReduceSingleTileKernelINS2_10policy_hubIjjN4cuda3std3__44plusIvEEE10Policy1000EN6thrust24THRUST_300001_SM_1000_NS18transform_iteratorI9NonZeroOpIjEPKjNSD_11use_defaultESJ_EEPjjS9_jjNS7_10__identityEEEvT0_T1_T2_T3_T4_T6_E12temp_storage;
	add.s32 	%r468, %r467, %r466;
	st.shared.u32 	[%r468+8], %r549;
$L__BB45_26:
	bar.sync 	0;
	setp.ne.s32 	%p123, %r1, 0;
	@%p123 bra 	$L__BB45_50;
	setp.gt.u32 	%p124, %r90, 32;
	ld.shared.u32 	%r469, [_ZZN3cub18CUB_300001_SM_10006detail6reduce28DeviceReduceSingleTileKernelINS2_10policy_hubIjjN4cuda3std3__44plusIvEEE10Policy1000EN6thrust24THRUST_300001_SM_1000_NS18transform_iteratorI9NonZeroOpIjEPKjNSD_11use_defaultESJ_EEPjjS9_jjNS7_10__identityEEEvT0_T1_T2_T3_T4_T6_E12temp_storage+12];
	selp.b32 	%r470, %r469, 0, %p124;
	add.s32 	%r471, %r470, %r549;
	setp.gt.u32 	%p125, %r90, 64;
	ld.shared.u32 	%r472, [_ZZN3cub18CUB_300001_SM_10006detail6reduce28DeviceReduceSingleTileKernelINS2_10policy_hubIjjN4cuda3std3__44plusIvEEE10Policy1000EN6thrust24THRUST_300001_SM_1000_NS18transform_iteratorI9NonZeroOpIjEPKjNSD_11use_defaultESJ_EEPjjS9_jjNS7_10__identityEEEvT0_T1_T2_T3_T4_T6_E12temp_storage+16];
	selp.b32 	%r473, %r472, 0, %p125;
	add.s32 	%r474, %r471, %r473;
	setp.gt.u32 	%p126, %r90, 96;
	ld.shared.u32 	%r475, [_ZZN3cub18CUB_300001_SM_10006detail6reduce28DeviceReduceSingleTileKernelINS2_10policy_hubIjjN4cuda3std3__44plusIvEEE10Policy1000EN6thrust24THRUST_300001_SM_1000_NS18transform_iteratorI9NonZeroOpIjEPKjNSD_11use_defaultESJ_EEPjjS9_jjNS7_10__identityEEEvT0_T1_T2_T3_T4_T6_E12temp_storage+20];
	selp.b32 	%r476, %r475, 0, %p126;
	add.s32 	%r477, %r474, %r476;
	setp.gt.u32 	%p127, %r90, 128;
	ld.shared.u32 	%r478, [_ZZN3cub18CUB_300001_SM_10006detail6reduce28DeviceReduceSingleTileKernelINS2_10policy_hubIjjN4cuda3std3__44plusIvEEE10Policy1000EN6thrust24THRUST_300001_SM_1000_NS18transform_iteratorI9NonZeroOpIjEPKjNSD_11use_defaultESJ_EEPjjS9_jjNS7_10__identityEEEvT0_T1_T2_T3_T4_T6_E12temp_storage+24];
	selp.b32 	%r479, %r478, 0, %p127;
	add.s32 	%r480, %r477, %r479;
	setp.gt.u32 	%p128, %r90, 160;
	ld.shared.u32 	%r481, [_ZZN3cub18CUB_300001_SM_10006detail6reduce28DeviceReduceSingleTileKernelINS2_10policy_hubIjjN4cuda3std3__44plusIvEEE10Policy1000EN6thrust24THRUST_300001_SM_1000_NS18transform_iteratorI9NonZeroOpIjEPKjNSD_11use_defaultESJ_EEPjjS9_jjNS7_10__identityEEEvT0_T1_T2_T3_T4_T6_E12temp_storage+28];
	selp.b32 	%r482, %r481, 0, %p128;
	add.s32 	%r483, %r480, %r482;
	setp.gt.u32 	%p129, %r90, 192;
	ld.shared.u32 	%r484, [_ZZN3cub18CUB_300001_SM_10006detail6reduce28DeviceReduceSingleTileKernelINS2_10policy_hubIjjN4cuda3std3__44plusIvEEE10Policy1000EN6thrust24THRUST_300001_SM_1000_NS18transform_iteratorI9NonZeroOpIjEPKjNSD_11use_defaultESJ_EEPjjS9_jjNS7_10__identityEEEvT0_T1_T2_T3_T4_T6_E12temp_storage+32];
	selp.b32 	%r485, %r484, 0, %p129;
	add.s32 	%r486, %r483, %r485;
	setp.gt.u32 	%p130, %r90, 224;
	ld.shared.u32 	%r487, [_ZZN3cub18CUB_300001_SM_10006detail6reduce28DeviceReduceSingleTileKernelINS2_10policy_hubIjjN4cuda3std3__44plusIvEEE10Policy1000EN6thrust24THRUST_300001_SM_1000_NS18transform_iteratorI9NonZeroOpIjEPKjNSD_11use_defaultESJ_EEPjjS9_jjNS7_10__identityEEEvT0_T1_T2_T3_T4_T6_E12temp_storage+36];
	selp.b32 	%r488, %r487, 0, %p130;
	add.s32 	%r549, %r486, %r488;
	bra.uni 	$L__BB45_50;
$L__BB45_28:
	mov.u32 	%r40, %tid.x;
	mul.wide.u32 	%rd11, %r40, 4;
	add.s64 	%rd12, %rd2, %rd11;
	ld.global.u32 	%r103, [%rd12];
	setp.ne.s32 	%p3, %r103, 0;
	selp.u32 	%r104, 1, 0, %p3;
	ld.global.u32 	%r105, [%rd12+1024];
	setp.ne.s32 	%p4, %r105, 0;
	selp.u32 	%r106, 1, 0, %p4;
	ld.global.u32 	%r107, [%rd12+2048];
	setp.ne.s32 	%p5, %r107, 0;
	selp.u32 	%r108, 1, 0, %p5;
	ld.global.u32 	%r109, [%rd12+3072];
	setp.ne.s32 	%p6, %r109, 0;
	selp.u32 	%r110, 1, 0, %p6;
	ld.global.u32 	%r111, [%rd12+4096];
	setp.ne.s32 	%p7, %r111, 0;
	selp.u32 	%r112, 1, 0, %p7;
	ld.global.u32 	%r113, [%rd12+5120];
	setp.ne.s32 	%p8, %r113, 0;
	selp.u32 	%r114, 1, 0, %p8;
	ld.global.u32 	%r115, [%rd12+6144];
	setp.ne.s32 	%p9, %r115, 0;
	selp.u32 	%r116, 1, 0, %p9;
	ld.global.u32 	%r117, [%rd12+7168];
	setp.ne.s32 	%p10, %r117, 0;
	selp.u32 	%r118, 1, 0, %p10;
	ld.global.u32 	%r119, [%rd12+8192];
	setp.ne.s32 	%p11, %r119, 0;
	selp.u32 	%r120, 1, 0, %p11;
	ld.global.u32 	%r121, [%rd12+9216];
	setp.ne.s32 	%p12, %r121, 0;
	selp.u32 	%r122, 1, 0, %p12;
	ld.global.u32 	%r123, [%rd12+10240];
	setp.ne.s32 	%p13, %r123, 0;
	selp.u32 	%r124, 1, 0, %p13;
	ld.global.u32 	%r125, [%rd12+11264];
	setp.ne.s32 	%p14, %r125, 0;
	selp.u32 	%r126, 1, 0, %p14;
	ld.global.u32 	%r127, [%rd12+12288];
	setp.ne.s32 	%p15, %r127, 0;
	selp.u32 	%r128, 1, 0, %p15;
	ld.global.u32 	%r129, [%rd12+13312];
	setp.ne.s32 	%p16, %r129, 0;
	selp.u32 	%r130, 1, 0, %p16;
	ld.global.u32 	%r131, [%rd12+14336];
	setp.ne.s32 	%p17, %r131, 0;
	selp.u32 	%r132, 1, 0, %p17;
	ld.global.u32 	%r133, [%rd12+15360];
	setp.ne.s32 	%p18, %r133, 0;
	selp.u32 	%r134, 1, 0, %p18;
	add.s32 	%r135, %r106, %r104;
	add.s32 	%r136, %r135, %r108;
	add.s32 	%r137, %r136, %r110;
	add.s32 	%r138, %r137, %r112;
	add.s32 	%r139, %r138, %r114;
	add.s32 	%r140, %r139, %r116;
	add.s32 	%r141, %r140, %r118;
	add.s32 	%r142, %r141, %r120;
	add.s32 	%r143, %r142, %r122;
	add.s32 	%r144, %r143, %r124;
	add.s32 	%r145, %r144, %r126;
	add.s32 	%r146, %r145, %r128;
	add.s32 	%r147, %r146, %r130;
	add.s32 	%r148, %r147, %r132;
	add.s32 	%r548, %r148, %r134;
	add.s32 	%r42, %r90, -4096;
	setp.lt.u32 	%p19, %r42, 4096;
	mov.b32 	%r530, 4096;
	@%p19 bra 	$L__BB45_32;
	mov.b32 	%r530, 4096;
$L__BB45_30:
	add.s32 	%r150, %r40, %r530;
	mul.wide.u32 	%rd13, %r150, 4;
	add.s64 	%rd14, %rd2, %rd13;
	ld.global.u32 	%r151, [%rd14];
	setp.ne.s32 	%p20, %r151, 0;
	selp.u32 	%r152, 1, 0, %p20;
	ld.global.u32 	%r153, [%rd14+1024];
	setp.ne.s32 	%p21, %r153, 0;
	selp.u32 	%r154, 1, 0, %p21;
	ld.global.u32 	%r155, [%rd14+2048];
	setp.ne.s32 	%p22, %r155, 0;
	selp.u32 	%r156, 1, 0, %p22;
	ld.global.u32 	%r157, [%rd14+3072];
	setp.ne.s32 	%p23, %r157, 0;
	selp.u32 	%r158, 1, 0, %p23;
	ld.global.u32 	%r159, [%rd14+4096];
	setp.ne.s32 	%p24, %r159, 0;
	selp.u32 	%r160, 1, 0, %p24;
	ld.global.u32 	%r161, [%rd14+5120];
	setp.ne.s32 	%p25, %r161, 0;
	selp.u32 	%r162, 1, 0, %p25;
	ld.global.u32 	%r163, [%rd14+6144];
	setp.ne.s32 	%p26, %r163, 0;
	selp.u32 	%r164, 1, 0, %p26;
	ld.global.u32 	%r165, [%rd14+7168];
	setp.ne.s32 	%p27, %r165, 0;
	selp.u32 	%r166, 1, 0, %p27;
	ld.global.u32 	%r167, [%rd14+8192];
	setp.ne.s32 	%p28, %r167, 0;
	selp.u32 	%r168, 1, 0, %p28;
	ld.global.u32 	%r169, [%rd14+9216];
	setp.ne.s32 	%p29, %r169, 0;
	selp.u32 	%r170, 1, 0, %p29;
	ld.global.u32 	%r171, [%rd14+10240];
	setp.ne.s32 	%p30, %r171, 0;
	selp.u32 	%r172, 1, 0, %p30;
	ld.global.u32 	%r173, [%rd14+11264];
	setp.ne.s32 	%p31, %r173, 0;
	selp.u32 	%r174, 1, 0, %p31;
	ld.global.u32 	%r175, [%rd14+12288];
	setp.ne.s32 	%p32, %r175, 0;
	selp.u32 	%r176, 1, 0, %p32;
	ld.global.u32 	%r177, [%rd14+13312];
	setp.ne.s32 	%p33, %r177, 0;
	selp.u32 	%r178, 1, 0, %p33;
	ld.global.u32 	%r179, [%rd14+14336];
	setp.ne.s32 	%p34, %r179, 0;
	selp.u32 	%r180, 1, 0, %p34;
	ld.global.u32 	%r181, [%rd14+15360];
	setp.ne.s32 	%p35, %r181, 0;
	selp.u32 	%r182, 1, 0, %p35;
	add.s32 	%r183, %r548, %r152;
	add.s32 	%r184, %r183, %r154;
	add.s32 	%r185, %r184, %r156;
	add.s32 	%r186, %r185, %r158;
	add.s32 	%r187, %r186, %r160;
	add.s32 	%r188, %r187, %r162;
	add.s32 	%r189, %r188, %r164;
	add.s32 	%r190, %r189, %r166;
	add.s32 	%r191, %r190, %r168;
	add.s32 	%r192, %r191, %r170;
	add.s32 	%r193, %r192, %r172;
	add.s32 	%r194, %r193, %r174;
	add.s32 	%r195, %r194, %r176;
	add.s32 	%r196, %r195, %r178;
	add.s32 	%r197, %r196, %r180;
	add.s32 	%r548, %r197, %r182;
	sub.s32 	%r198, %r90, %r530;
	setp.lt.u32 	%p36, %r198, 4096;
	@%p36 bra 	$L__BB45_46;
	add.s32 	%r530, %r530, 4096;
	setp.le.u32 	%p37, %r530, %r42;
	@%p37 bra 	$L__BB45_30;
$L__BB45_32:
	setp.le.u32 	%p38, %r90, %r530;
	sub.s32 	%r199, %r90, %r530;
	setp.ge.s32 	%p39, %r40, %r199;
	or.pred  	%p40, %p38, %p39;
	@%p40 bra 	$L__BB45_46;
	not.b32 	%r202, %r40;
	add.s32 	%r203, %r90, %r202;
	sub.s32 	%r204, %r203, %r530;
	shr.u32 	%r205, %r204, 8;
	add.s32 	%r49, %r205, 1;
	and.b32  	%r50, %r49, 15;
	setp.lt.u32 	%p41, %r204, 3840;
	mov.u32 	%r540, %r40;
	@%p41 bra 	$L__BB45_37;
	or.b32  	%r534, %r40, 2048;
	add.s32 	%r533, %r40, %r530;
	and.b32  	%r206, %r49, 33554416;
	neg.s32 	%r532, %r206;
$L__BB45_35:
	.pragma "nounroll";
	mul.wide.u32 	%rd15, %r533, 4;
	add.s64 	%rd16, %rd2, %rd15;
	ld.global.u32 	%r207, [%rd16];
	setp.ne.s32 	%p42, %r207, 0;
	selp.u32 	%r208, 1, 0, %p42;
	add.s32 	%r209, %r548, %r208;
	add.s32 	%r210, %r533, 256;
	mul.wide.u32 	%rd17, %r210, 4;
	add.s64 	%rd18, %rd2, %rd17;
	ld.global.u32 	%r211, [%rd18];
	setp.ne.s32 	%p43, %r211, 0;
	selp.u32 	%r212, 1, 0, %p43;
	add.s32 	%r213, %r209, %r212;
	add.s32 	%r214, %r533, 512;
	mul.wide.u32 	%rd19, %r214, 4;
	add.s64 	%rd20, %rd2, %rd19;
	ld.global.u32 	%r215, [%rd20];
	setp.ne.s32 	%p44, %r215, 0;
	selp.u32 	%r216, 1, 0, %p44;
	add.s32 	%r217, %r213, %r216;
	add.s32 	%r218, %r533, 768;
	mul.wide.u32 	%rd21, %r218, 4;
	add.s64 	%rd22, %rd2, %rd21;
	ld.global.u32 	%r219, [%rd22];
	setp.ne.s32 	%p45, %r219, 0;
	selp.u32 	%r220, 1, 0, %p45;
	add.s32 	%r221, %r217, %r220;
	add.s32 	%r222, %r533, 1024;
	mul.wide.u32 	%rd23, %r222, 4;
	add.s64 	%rd24, %rd2, %rd23;
	ld.global.u32 	%r223, [%rd24];
	setp.ne.s32 	%p46, %r223, 0;
	selp.u32 	%r224, 1, 0, %p46;
	add.s32 	%r225, %r221, %r224;
	add.s32 	%r226, %r533, 1280;
	mul.wide.u32 	%rd25, %r226, 4;
	add.s64 	%rd26, %rd2, %rd25;
	ld.global.u32 	%r227, [%rd26];
	setp.ne.s32 	%p47, %r227, 0;
	selp.u32 	%r228, 1, 0, %p47;
	add.s32 	%r229, %r225, %r228;
	add.s32 	%r230, %r533, 1536;
	mul.wide.u32 	%rd27, %r230, 4;
	add.s64 	%rd28, %rd2, %rd27;
	ld.global.u32 	%r231, [%rd28];
	setp.ne.s32 	%p48, %r231, 0;
	selp.u32 	%r232, 1, 0, %p48;
	add.s32 	%r233, %r229, %r232;
	add.s32 	%r234, %r533, 1792;
	mul.wide.u32 	%rd29, %r234, 4;
	add.s64 	%rd30, %rd2, %rd29;
	ld.global.u32 	%r235, [%rd30];
	setp.ne.s32 	%p49, %r235, 0;
	selp.u32 	%r236, 1, 0, %p49;
	add.s32 	%r237, %r233, %r236;
	add.s32 	%r238, %r533, 2048;
	mul.wide.u32 	%rd31, %r238, 4;
	add.s64 	%rd32, %rd2, %rd31;
	ld.global.u32 	%r239, [%rd32];
	setp.ne.s32 	%p50, %r239, 0;
	selp.u32 	%r240, 1, 0, %p50;
	add.s32 	%r241, %r237, %r240;
	add.s32 	%r242, %r533, 2304;
	mul.wide.u32 	%rd33, %r242, 4;
	add.s64 	%rd34, %rd2, %rd33;
	ld.global.u32 	%r243, [%rd34];
	setp.ne.s32 	%p51, %r243, 0;
	selp.u32 	%r244, 1, 0, %p51;
	add.s32 	%r245, %r241, %r244;
	add.s32 	%r246, %r533, 2560;
	mul.wide.u32 	%rd35, %r246, 4;
	add.s64 	%rd36, %rd2, %rd35;
	ld.global.u32 	%r247, [%rd36];
	setp.ne.s32 	%p52, %r247, 0;
	selp.u32 	%r248, 1, 0, %p52;
	add.s32 	%r249, %r245, %r248;
	add.s32 	%r250, %r533, 2816;
	mul.wide.u32 	%rd37, %r250, 4;
	add.s64 	%rd38, %rd2, %rd37;
	ld.global.u32 	%r251, [%rd38];
	setp.ne.s32 	%p53, %r251, 0;
	selp.u32 	%r252, 1, 0, %p53;
	add.s32 	%r253, %r249, %r252;
	add.s32 	%r254, %r533, 3072;
	mul.wide.u32 	%rd39, %r254, 4;
	add.s64 	%rd40, %rd2, %rd39;
	ld.global.u32 	%r255, [%rd40];
	setp.ne.s32 	%p54, %r255, 0;
	selp.u32 	%r256, 1, 0, %p54;
	add.s32 	%r257, %r253, %r256;
	add.s32 	%r258, %r533, 3328;
	mul.wide.u32 	%rd41, %r258, 4;
	add.s64 	%rd42, %rd2, %rd41;
	ld.global.u32 	%r259, [%rd42];
	setp.ne.s32 	%p55, %r259, 0;
	selp.u32 	%r260, 1, 0, %p55;
	add.s32 	%r261, %r257, %r260;
	add.s32 	%r262, %r533, 3584;
	mul.wide.u32 	%rd43, %r262, 4;
	add.s64 	%rd44, %rd2, %rd43;
	ld.global.u32 	%r263, [%rd44];
	setp.ne.s32 	%p56, %r263, 0;
	selp.u32 	%r264, 1, 0, %p56;
	add.s32 	%r265, %r261, %r264;
	add.s32 	%r266, %r533, 3840;
	mul.wide.u32 	%rd45, %r266, 4;
	add.s64 	%rd46, %rd2, %rd45;
	ld.global.u32 	%r267, [%rd46];
	setp.ne.s32 	%p57, %r267, 0;
	selp.u32 	%r268, 1, 0, %p57;
	add.s32 	%r548, %r265, %r268;
	add.s32 	%r534, %r534, 4096;
	add.s32 	%r533, %r533, 4096;
	add.s32 	%r532, %r532, 16;
	setp.ne.s32 	%p58, %r532, 0;
	@%p58 bra 	$L__BB45_35;
	add.s32 	%r540, %r534, -2048;
$L__BB45_37:
	setp.eq.s32 	%p59, %r50, 0;
	@%p59 bra 	$L__BB45_46;
	and.b32  	%r66, %r49, 7;
	setp.lt.u32 	%p60, %r50, 8;
	@%p60 bra 	$L__BB45_40;
	add.s32 	%r270, %r540, %r530;
	mul.wide.u32 	%rd47, %r270, 4;
	add.s64 	%rd48, %rd2, %rd47;
	ld.global.u32 	%r271, [%rd48];
	setp.ne.s32 	%p61, %r271, 0;
	selp.u32 	%r272, 1, 0, %p61;
	add.s32 	%r273, %r548, %r272;
	add.s32 	%r274, %r270, 256;
	mul.wide.u32 	%rd49, %r274, 4;
	add.s64 	%rd50, %rd2, %rd49;
	ld.global.u32 	%r275, [%rd50];
	setp.ne.s32 	%p62, %r275, 0;
	selp.u32 	%r276, 1, 0, %p62;
	add.s32 	%r277, %r273, %r276;
	add.s32 	%r278, %r270, 512;
	mul.wide.u32 	%rd51, %r278, 4;
	add.s64 	%rd52, %rd2, %rd51;
	ld.global.u32 	%r279, [%rd52];
	setp.ne.s32 	%p63, %r279, 0;
	selp.u32 	%r280, 1, 0, %p63;
	add.s32 	%r281, %r277, %r280;
	add.s32 	%r282, %r270, 768;
	mul.wide.u32 	%rd53, %r282, 4;
	add.s64 	%rd54, %rd2, %rd53;
	ld.global.u32 	%r283, [%rd54];
	setp.ne.s32 	%p64, %r283, 0;
	selp.u32 	%r284, 1, 0, %p64;
	add.s32 	%r285, %r281, %r284;
	add.s32 	%r286, %r270, 1024;
	mul.wide.u32 	%rd55, %r286, 4;
	add.s64 	%rd56, %rd2, %rd55;
	ld.global.u32 	%r287, [%rd56];
	setp.ne.s32 	%p65, %r287, 0;
	selp.u32 	%r288, 1, 0, %p65;
	add.s32 	%r289, %r285, %r288;
	add.s32 	%r290, %r270, 1280;
	mul.wide.u32 	%rd57, %r290, 4;
	add.s64 	%rd58, %rd2, %rd57;
	ld.global.u32 	%r291, [%rd58];
	setp.ne.s32 	%p66, %r291, 0;
	selp.u32 	%r292, 1, 0, %p66;
	add.s32 	%r293, %r289, %r292;
	add.s32 	%r294, %r270, 1536;
	mul.wide.u32 	%rd59, %r294, 4;
	add.s64 	%rd60, %rd2, %rd59;
	ld.global.u32 	%r295, [%rd60];
	setp.ne.s32 	%p67, %r295, 0;
	selp.u32 	%r296, 1, 0, %p67;
	add.s32 	%r297, %r293, %r296;
	add.s32 	%r298, %r270, 1792;
	mul.wide.u32 	%rd61, %r298, 4;
	add.s64 	%rd62, %rd2, %rd61;
	ld.global.u32 	%r299, [%rd62];
	setp.ne.s32 	%p68, %r299, 0;
	selp.u32 	%r300, 1, 0, %p68;
	add.s32 	%r548, %r297, %r300;
	add.s32 	%r540, %r540, 2048;
$L__BB45_40:
	setp.eq.s32 	%p69, %r66, 0;
	@%p69 bra 	$L__BB45_46;
	and.b32  	%r72, %r49, 3;
	setp.lt.u32 	%p70, %r66, 4;
	@%p70 bra 	$L__BB45_43;
	add.s32 	%r302, %r540, %r530;
	mul.wide.u32 	%rd63, %r302, 4;
	add.s64 	%rd64, %rd2, %rd63;
	ld.global.u32 	%r303, [%rd64];
	setp.ne.s32 	%p71, %r303, 0;
	selp.u32 	%r304, 1, 0, %p71;
	add.s32 	%r305, %r548, %r304;
	add.s32 	%r306, %r302, 256;
	mul.wide.u32 	%rd65, %r306, 4;
	add.s64 	%rd66, %rd2, %rd65;
	ld.global.u32 	%r307, [%rd66];
	setp.ne.s32 	%p72, %r307, 0;
	selp.u32 	%r308, 1, 0, %p72;
	add.s32 	%r309, %r305, %r308;
	add.s32 	%r310, %r302, 512;
	mul.wide.u32 	%rd67, %r310, 4;
	add.s64 	%rd68, %rd2, %rd67;
	ld.global.u32 	%r311, [%rd68];
	setp.ne.s32 	%p73, %r311, 0;
	selp.u32 	%r312, 1, 0, %p73;
	add.s32 	%r313, %r309, %r312;
	add.s32 	%r314, %r302, 768;
	mul.wide.u32 	%rd69, %r314, 4;
	add.s64 	%rd70, %rd2, %rd69;
	ld.global.u32 	%r315, [%rd70];
	setp.ne.s32 	%p74, %r315, 0;
	selp.u32 	%r316, 1, 0, %p74;
	add.s32 	%r548, %r313, %r316;
	add.s32 	%r540, %r540, 1024;
$L__BB45_43:
	setp.eq.s32 	%p75, %r72, 0;
	@%p75 bra 	$L__BB45_46;
	add.s32 	%r546, %r540, %r530;
	neg.s32 	%r545, %r72;
$L__BB45_45:
	.pragma "nounroll";
	mul.wide.u32 	%rd71, %r546, 4;
	add.s64 	%rd72, %rd2, %rd71;
	ld.global.u32 	%r317, [%rd72];
	setp.ne.s32 	%p76, %r317, 0;
	selp.u32 	%r318, 1, 0, %p76;
	add.s32 	%r548, %r548, %r318;
	add.s32 	%r546, %r546, 256;
	add.s32 	%r545, %r545, 1;
	setp.ne.s32 	%p77, %r545, 0;
	@%p77 bra 	$L__BB45_45;
$L__BB45_46:
	// begin inline asm
	mov.u32 %r319, %laneid;
	// end inline asm
	mov.b32 	%r320, -1;
	redux.sync.add.u32 %r549, %r548, %r320;
	setp.ne.s32 	%p78, %r319, 0;
	@%p78 bra 	$L__BB45_48;
	shr.u32 	%r321, %r40, 3;
	and.b32  	%r322, %r321, 124;
	mov.u32 	%r323, _ZZN3cub18CUB_300001_SM_10006detail6reduce28DeviceReduceSingleTileKernelINS2_10policy_hubIjjN4cuda3std3__44plusIvEEE10Policy1000EN6thrust24THRUST_300001_SM_1000_NS18transform_iteratorI9NonZeroOpIjEPKjNSD_11use_defaultESJ_EEPjjS9_jjNS7_10__identityEEEvT0_T1_T2_T3_T4_T6_E12temp_storage;
	add.s32 	%r324, %r323, %r322;
	st.shared.u32 	[%r324+8], %r549;
$L__BB45_48:
	bar.sync 	0;
	setp.ne.s32 	%p79, %r40, 0;
	@%p79 bra 	$L__BB45_50;
	ld.shared.u32 	%r325, [_ZZN3cub18CUB_300001_SM_10006detail6reduce28DeviceReduceSingleTileKernelINS2_10policy_hubIjjN4cuda3std3__44plusIvEEE10Policy1000EN6thrust24THRUST_300001_SM_1000_NS18transform_iteratorI9NonZeroOpIjEPKjNSD_11use_defaultESJ_EEPjjS9_jjNS7_10__identityEEEvT0_T1_T2_T3_T4_T6_E12temp_storage+12];
	add.s32 	%r326, %r325, %r549;
	ld.shared.u32 	%r327, [_ZZN3cub18CUB_300001_SM_10006detail6reduce28DeviceReduceSingleTileKernelINS2_10policy_hubIjjN4cuda3std3__44plusIvEEE10Policy1000EN6thrust24THRUST_300001_SM_1000_NS18transform_iteratorI9NonZeroOpIjEPKjNSD_11use_defaultESJ_EEPjjS9_jjNS7_10__identityEEEvT0_T1_T2_T3_T4_T6_E12temp_storage+16];
	add.s32 	%r328, %r326, %r327;
	ld.shared.u32 	%r329, [_ZZN3cub18CUB_300001_SM_10006detail6reduce28DeviceReduceSingleTileKernelINS2_10policy_hubIjjN4cuda3std3__44plusIvEEE10Policy1000EN6thrust24THRUST_300001_SM_1000_NS18transform_iteratorI9NonZeroOpIjEPKjNSD_11use_defaultESJ_EEPjjS9_jjNS7_10__identityEEEvT0_T1_T2_T3_T4_T6_E12temp_storage+20];
	add.s32 	%r330, %r328, %r329;
	ld.shared.u32 	%r331, [_ZZN3cub18CUB_300001_SM_10006detail6reduce28DeviceReduceSingleTileKernelINS2_10policy_hubIjjN4cuda3std3__44plusIvEEE10Policy1000EN6thrust24THRUST_300001_SM_1000_NS18transform_iteratorI9NonZeroOpIjEPKjNSD_11use_defaultESJ_EEPjjS9_jjNS7_10__identityEEEvT0_T1_T2_T3_T4_T6_E12temp_storage+24];
	add.s32 	%r332, %r330, %r331;
	ld.shared.u32 	%r333, [_ZZN3cub18CUB_300001_SM_10006detail6reduce28DeviceReduceSingleTileKernelINS2_10policy_hubIjjN4cuda3std3__44plusIvEEE10Policy1000EN6thrust24THRUST_300001_SM_1000_NS18transform_iteratorI9NonZeroOpIjEPKjNSD_11use_defaultESJ_EEPjjS9_jjNS7_10__identityEEEvT0_T1_T2_T3_T4_T6_E12temp_storage+28];
	add.s32 	%r334, %r332, %r333;
	ld.shared.u32 	%r335, [_ZZN3cub18CUB_300001_SM_10006detail6reduce28DeviceReduceSingleTileKernelINS2_10policy_hubIjjN4cuda3std3__44plusIvEEE10Policy1000EN6thrust24THRUST_300001_SM_1000_NS18transform_iteratorI9NonZeroOpIjEPKjNSD_11use_defaultESJ_EEPjjS9_jjNS7_10__identityEEEvT0_T1_T2_T3_T4_T6_E12temp_storage+32];
	add.s32 	%r336, %r334, %r335;
	ld.shared.u32 	%r337, [_ZZN3cub18CUB_300001_SM_10006detail6reduce28DeviceReduceSingleTileKernelINS2_10policy_hubIjjN4cuda3std3__44plusIvEEE10Policy1000EN6thrust24THRUST_300001_SM_1000_NS18transform_iteratorI9NonZeroOpIjEPKjNSD_11use_defaultESJ_EEPjjS9_jjNS7_10__identityEEEvT0_T1_T2_T3_T4_T6_E12temp_storage+36];
	add.s32 	%r549, %r336, %r337;
$L__BB45_50:
	mov.u32 	%r508, %tid.x;
	setp.ne.s32 	%p133, %r508, 0;
	@%p133 bra 	$L__BB45_52;
	add.s32 	%r509, %r549, %r91;
	st.global.u32 	[%rd1], %r509;
$L__BB45_52:
	ret;

}
	// .globl	_ZN3cub18CUB_300001_SM_10006detail6reduce18DeviceReduceKernelINS2_10policy_hubIjjN4cuda3std3__44plusIvEEE10Policy1000EN6thrust24THRUST_300001_SM_1000_NS18transform_iteratorI9NonZeroOpIjEPKjNSD_11use_defaultESJ_EEjS9_jNS7_10__identityEEEvT0_PT3_T1_NS0_13GridEvenShareISP_EET2_T4_
.visible .entry _ZN3cub18CUB_300001_SM_10006detail6reduce18DeviceReduceKernelINS2_10policy_hubIjjN4cuda3std3__44plusIvEEE10Policy1000EN6thrust24THRUST_300001_SM_1000_NS18transform_iteratorI9NonZeroOpIjEPKjNSD_11use_defaultESJ_EEjS9_jNS7_10__identityEEEvT0_PT3_T1_NS0_13GridEvenShareISP_EET2_T4_(
	.param .align 8 .b8 _ZN3cub18CUB_300001_SM_10006detail6reduce18DeviceReduceKernelINS2_10policy_hubIjjN4cuda3std3__44plusIvEEE10Policy1000EN6thrust24THRUST_300001_SM_1000_NS18transform_iteratorI9NonZeroOpIjEPKjNSD_11use_defaultESJ_EEjS9_jNS7_10__identityEEEvT0_PT3_T1_NS0_13GridEvenShareISP_EET2_T4__param_0[16],
	.param .u64 .ptr .align 1 _ZN3cub18CUB_300001_SM_10006detail6reduce18DeviceReduceKernelINS2_10policy_hubIjjN4cuda3std3__44plusIvEEE10Policy1000EN6thrust24THRUST_300001_SM_1000_NS18transform_iteratorI9NonZeroOpIjEPKjNSD_11use_defaultESJ_EEjS9_jNS7_10__identityEEEvT0_PT3_T1_NS0_13GridEvenShareISP_EET2_T4__param_1,
	.param .u32 _ZN3cub18CUB_300001_SM_10006detail6reduce18DeviceReduceKernelINS2_10policy_hubIjjN4cuda3std3__44plusIvEEE10Policy1000EN6thrust24THRUST_300001_SM_1000_NS18transform_iteratorI9NonZeroOpIjEPKjNSD_11use_defaultESJ_EEjS9_jNS7_10__identityEEEvT0_PT3_T1_NS0_13GridEvenShareISP_EET2_T4__param_2,
	.param .align 4 .b8 _ZN3cub18CUB_300001_SM_10006detail6reduce18DeviceReduceKernelINS2_10policy_hubIjjN4cuda3std3__44plusIvEEE10Policy1000EN6thrust24THRUST_300001_SM_1000_NS18transform_iteratorI9NonZeroOpIjEPKjNSD_11use_defaultESJ_EEjS9_jNS7_10__identityEEEvT0_PT3_T1_NS0_13GridEvenShareISP_EET2_T4__param_3[40],
	.param .align 1 .b8 _ZN3cub18CUB_300001_SM_10006detail6reduce18DeviceReduceKernelINS2_10policy_hubIjjN4cuda3std3__44plusIvEEE10Policy1000EN6thrust24THRUST_300001_SM_1000_NS18transform_iteratorI9NonZeroOpIjEPKjNSD_11use_defaultESJ_EEjS9_jNS7_10__identityEEEvT0_PT3_T1_NS0_13GridEvenShareISP_EET2_T4__param_4[1],
	.param .align 1 .b8 _ZN3cub18CUB_300001_SM_10006detail6reduce18DeviceReduceKernelINS2_10policy_hubIjjN4cuda3std3__44plusIvEEE10Policy1000EN6thrust24THRUST_300001_SM_1000_NS18transform_iteratorI9NonZeroOpIjEPKjNSD_11use_defaultESJ_EEjS9_jNS7_10__identityEEEvT0_PT3_T1_NS0_13GridEvenShareISP_EET2_T4__param_5[1]
)
.maxntid 256
{
	.reg .pred 	%p<133>;
	.reg .b16 	%rs<4>;
	.reg .b32 	%r<604>;
	.reg .b64 	%rd<130>;
	// demoted variable
	.shared .align 4 .b8 _ZZN3cub18CUB_300001_SM_10006detail6reduce18DeviceReduceKernelINS2_10policy_hubIjjN4cuda3std3__44plusIvEEE10Policy1000EN6thrust24THRUST_300001_SM_1000_NS18transform_iteratorI9NonZeroOpIjEPKjNSD_11use_defaultESJ_EEjS9_jNS7_10__identityEEEvT0_PT3_T1_NS0_13GridEvenShareISP_EET2_T4_E12temp_storage[44];
	ld.param.u32 	%r1, [_ZN3cub18CUB_300001_SM_10006detail6reduce18DeviceReduceKernelINS2_10policy_hubIjjN4cuda3std3__44plusIvEEE10Policy1000EN6thrust24THRUST_300001_SM_1000_NS18transform_iteratorI9NonZeroOpIjEPKjNSD_11use_defaultESJ_EEjS9_jNS7_10__identityEEEvT0_PT3_T1_NS0_13GridEvenShareISP_EET2_T4__param_3+20];
	ld.param.u32 	%r2, [_ZN3cub18CUB_300001_SM_10006detail6reduce18DeviceReduceKernelINS2_10policy_hubIjjN4cuda3std3__44plusIvEEE10Policy1000EN6thrust24THRUST_300001_SM_1000_NS18transform_iteratorI9NonZeroOpIjEPKjNSD_11use_defaultESJ_EEjS9_jNS7_10__identityEEEvT0_PT3_T1_NS0_13GridEvenShareISP_EET2_T4__param_3+24];
	ld.param.u64 	%rd3, [_ZN3cub18CUB_300001_SM_10006detail6reduce18DeviceReduceKernelINS2_10policy_hubIjjN4cuda3std3__44plusIvEEE10Policy1000EN6thrust24THRUST_300001_SM_1000_NS18transform_iteratorI9NonZeroOpIjEPKjNSD_11use_defaultESJ_EEjS9_jNS7_10__identityEEEvT0_PT3_T1_NS0_13GridEvenShareISP_EET2_T4__param_0];
	cvta.to.global.u64 	%rd1, %rd3;
	mov.u32 	%r3, %ctaid.x;
	shl.b32 	%r4, %r2, 12;
	shl.b32 	%r584, %r3, 12;
	sub.s32 	%r6, %r1, %r584;
	setp.gt.u32 	%p1, %r6, 4095;
	@%p1 bra 	$L__BB46_26;
	mov.u32 	%r7, %tid.x;
	setp.ge.u32 	%p79, %r7, %r6;
	mov.b32 	%r579, 0;
	mov.u32 	%r568, %r7;
	@%p79 bra 	$L__BB46_3;
	add.s32 	%r362, %r584, %r7;
	mul.wide.u32 	%rd66, %r362, 4;
	add.s64 	%rd67, %rd1, %rd66;
	ld.global.u32 	%r363, [%rd67];
	setp.ne.s32 	%p80, %r363, 0;
	selp.u32 	%r579, 1, 0, %p80;
	add.s32 	%r568, %r7, 256;
$L__BB46_3:
	setp.ge.u32 	%p81, %r568, %r6;
	@%p81 bra 	$L__BB46_17;
	not.b32 	%r365, %r568;
	add.s32 	%r366, %r1, %r365;
	sub.s32 	%r367, %r366, %r584;
	shr.u32 	%r368, %r367, 8;
	add.s32 	%r12, %r368, 1;
	and.b32  	%r13, %r12, 15;
	setp.lt.u32 	%p82, %r367, 3840;
	@%p82 bra 	$L__BB46_8;
	or.b32  	%r565, %r568, 2048;
	add.s32 	%r564, %r568, %r584;
	and.b32  	%r369, %r12, 33554416;
	neg.s32 	%r563, %r369;
$L__BB46_6:
	.pragma "nounroll";
	mul.wide.u32 	%rd68, %r564, 4;
	add.s64 	%rd69, %rd1, %rd68;
	ld.global.u32 	%r370, [%rd69];
	setp.ne.s32 	%p83, %r370, 0;
	selp.u32 	%r371, 1, 0, %p83;
	add.s32 	%r372, %r579, %r371;
	add.s32 	%r373, %r564, 256;
	mul.wide.u32 	%rd70, %r373, 4;
	add.s64 	%rd71, %rd1, %rd70;
	ld.global.u32 	%r374, [%rd71];
	setp.ne.s32 	%p84, %r374, 0;
	selp.u32 	%r375, 1, 0, %p84;
	add.s32 	%r376, %r372, %r375;
	add.s32 	%r377, %r564, 512;
	mul.wide.u32 	%rd72, %r377, 4;
	add.s64 	%rd73, %rd1, %rd72;
	ld.global.u32 	%r378, [%rd73];
	setp.ne.s32 	%p85, %r378, 0;
	selp.u32 	%r379, 1, 0, %p85;
	add.s32 	%r380, %r376, %r379;
	add.s32 	%r381, %r564, 768;
	mul.wide.u32 	%rd74, %r381, 4;
	add.s64 	%rd75, %rd1, %rd74;
	ld.global.u32 	%r382, [%rd75];
	setp.ne.s32 	%p86, %r382, 0;
	selp.u32 	%r383, 1, 0, %p86;
	add.s32 	%r384, %r380, %r383;
	add.s32 	%r385, %r564, 1024;
	mul.wide.u32 	%rd76, %r385, 4;
	add.s64 	%rd77, %rd1, %rd76;
	ld.global.u32 	%r386, [%rd77];
	setp.ne.s32 	%p87, %r386, 0;
	selp.u32 	%r387, 1, 0, %p87;
	add.s32 	%r388, %r384, %r387;
	add.s32 	%r389, %r564, 1280;
	mul.wide.u32 	%rd78, %r389, 4;
	add.s64 	%rd79, %rd1, %rd78;
	ld.global.u32 	%r390, [%rd79];
	setp.ne.s32 	%p88, %r390, 0;
	selp.u32 	%r391, 1, 0, %p88;
	add.s32 	%r392, %r388, %r391;
	add.s32 	%r393, %r564, 1536;
	mul.wide.u32 	%rd80, %r393, 4;
	add.s64 	%rd81, %rd1, %rd80;
	ld.global.u32 	%r394, [%rd81];
	setp.ne.s32 	%p89, %r394, 0;
	selp.u32 	%r395, 1, 0, %p89;
	add.s32 	%r396, %r392, %r395;
	add.s32 	%r397, %r564, 1792;
	mul.wide.u32 	%rd82, %r397, 4;
	add.s64 	%rd83, %rd1, %rd82;
	ld.global.u32 	%r398, [%rd83];
	setp.ne.s32 	%p90, %r398, 0;
	selp.u32 	%r399, 1, 0, %p90;
	add.s32 	%r400, %r396, %r399;
	add.s32 	%r401, %r564, 2048;
	mul.wide.u32 	%rd84, %r401, 4;
	add.s64 	%rd85, %rd1, %rd84;
	ld.global.u32 	%r402, [%rd85];
	setp.ne.s32 	%p91, %r402, 0;
	selp.u32 	%r403, 1, 0, %p91;
	add.s32 	%r404, %r400, %r403;
	add.s32 	%r405, %r564, 2304;
	mul.wide.u32 	%rd86, %r405, 4;
	add.s64 	%rd87, %rd1, %rd86;
	ld.global.u32 	%r406, [%rd87];
	setp.ne.s32 	%p92, %r406, 0;
	selp.u32 	%r407, 1, 0, %p92;
	add.s32 	%r408, %r404, %r407;
	add.s32 	%r409, %r564, 2560;
	mul.wide.u32 	%rd88, %r409, 4;
	add.s64 	%rd89, %rd1, %rd88;
	ld.global.u32 	%r410, [%rd89];
	setp.ne.s32 	%p93, %r410, 0;
	selp.u32 	%r411, 1, 0, %p93;
	add.s32 	%r412, %r408, %r411;
	add.s32 	%r413, %r564, 2816;
	mul.wide.u32 	%rd90, %r413, 4;
	add.s64 	%rd91, %rd1, %rd90;
	ld.global.u32 	%r414, [%rd91];
	setp.ne.s32 	%p94, %r414, 0;
	selp.u32 	%r415, 1, 0, %p94;
	add.s32 	%r416, %r412, %r415;
	add.s32 	%r417, %r564, 3072;
	mul.wide.u32 	%rd92, %r417, 4;
	add.s64 	%rd93, %rd1, %rd92;
	ld.global.u32 	%r418, [%rd93];
	setp.ne.s32 	%p95, %r418, 0;
	selp.u32 	%r419, 1, 0, %p95;
	add.s32 	%r420, %r416, %r419;
	add.s32 	%r421, %r564, 3328;
	mul.wide.u32 	%rd94, %r421, 4;
	add.s64 	%rd95, %rd1, %rd94;
	ld.global.u32 	%r422, [%rd95];
	setp.ne.s32 	%p96, %r422, 0;
	selp.u32 	%r423, 1, 0, %p96;
	add.s32 	%r424, %r420, %r423;
	add.s32 	%r425, %r564, 3584;
	mul.wide.u32 	%rd96, %r425, 4;
	add.s64 	%rd97, %rd1, %rd96;
	ld.global.u32 	%r426, [%rd97];
	setp.ne.s32 	%p97, %r426, 0;
	selp.u32 	%r427, 1, 0, %p97;
	add.s32 	%r428, %r424, %r427;
	add.s32 	%r429, %r564, 3840;
	mul.wide.u32 	%rd98, %r429, 4;
	add.s64 	%rd99, %rd1, %rd98;
	ld.global.u32 	%r430, [%rd99];
	setp.ne.s32 	%p98, %r430, 0;
	selp.u32 	%r431, 1, 0, %p98;
	add.s32 	%r579, %r428, %r431;
	add.s32 	%r565, %r565, 4096;
	add.s32 	%r564, %r564, 4096;
	add.s32 	%r563, %r563, 16;
	setp.ne.s32 	%p99, %r563, 0;
	@%p99 bra 	$L__BB46_6;
	add.s32 	%r568, %r565, -2048;
$L__BB46_8:
	setp.eq.s32 	%p100, %r13, 0;
	@%p100 bra 	$L__BB46_17;
	and.b32  	%r29, %r12, 7;
	setp.lt.u32 	%p101, %r13, 8;
	@%p101 bra 	$L__BB46_11;
	add.s32 	%r433, %r584, %r568;
	mul.wide.u32 	%rd100, %r433, 4;
	add.s64 	%rd101, %rd1, %rd100;
	ld.global.u32 	%r434, [%rd101];
	setp.ne.s32 	%p102, %r434, 0;
	selp.u32 	%r435, 1, 0, %p102;
	add.s32 	%r436, %r579, %r435;
	add.s32 	%r437, %r433, 256;
	mul.wide.u32 	%rd102, %r437, 4;
	add.s64 	%rd103, %rd1, %rd102;
	ld.global.u32 	%r438, [%rd103];
	setp.ne.s32 	%p103, %r438, 0;
	selp.u32 	%r439, 1, 0, %p103;
	add.s32 	%r440, %r436, %r439;
	add.s32 	%r441, %r433, 512;
	mul.wide.u32 	%rd104, %r441, 4;
	add.s64 	%rd105, %rd1, %rd104;
	ld.global.u32 	%r442, [%rd105];
	setp.ne.s32 	%p104, %r442, 0;
	selp.u32 	%r443, 1, 0, %p104;
	add.s32 	%r444, %r440, %r443;
	add.s32 	%r445, %r433, 768;
	mul.wide.u32 	%rd106, %r445, 4;
	add.s64 	%rd107, %rd1, %rd106;
	ld.global.u32 	%r446, [%rd107];
	setp.ne.s32 	%p105, %r446, 0;
	selp.u32 	%r447, 1, 0, %p105;
	add.s32 	%r448, %r444, %r447;
	add.s32 	%r449, %r433, 1024;
	mul.wide.u32 	%rd108, %r449, 4;
	add.s64 	%rd109, %rd1, %rd108;
	ld.global.u32 	%r450, [%rd109];
	setp.ne.s32 	%p106, %r450, 0;
	selp.u32 	%r451, 1, 0, %p106;
	add.s32 	%r452, %r448, %r451;
	add.s32 	%r453, %r433, 1280;
	mul.wide.u32 	%rd110, %r453, 4;
	add.s64 	%rd111, %rd1, %rd110;
	ld.global.u32 	%r454, [%rd111];
	setp.ne.s32 	%p107, %r454, 0;
	selp.u32 	%r455, 1, 0, %p107;
	add.s32 	%r456, %r452, %r455;
	add.s32 	%r457, %r433, 1536;
	mul.wide.u32 	%rd112, %r457, 4;
	add.s64 	%rd113, %rd1, %rd112;
	ld.global.u32 	%r458, [%rd113];
	setp.ne.s32 	%p108, %r458, 0;
	selp.u32 	%r459, 1, 0, %p108;
	add.s32 	%r460, %r456, %r459;
	add.s32 	%r461, %r433, 1792;
	mul.wide.u32 	%rd114, %r461, 4;
	add.s64 	%rd115, %rd1, %rd114;
	ld.global.u32 	%r462, [%rd115];
	setp.ne.s32 	%p109, %r462, 0;
	selp.u32 	%r463, 1, 0, %p109;
	add.s32 	%r579, %r460, %r463;
	add.s32 	%r568, %r568, 2048;
$L__BB46_11:
	setp.eq.s32 	%p110, %r29, 0;
	@%p110 bra 	$L__BB46_17;
	and.b32  	%r35, %r12, 3;
	setp.lt.u32 	%p111, %r29, 4;
	@%p111 bra 	$L__BB46_14;
	add.s32 	%r465, %r584, %r568;
	mul.wide.u32 	%rd116, %r465, 4;
	add.s64 	%rd117, %rd1, %rd116;
	ld.global.u32 	%r466, [%rd117];
	setp.ne.s32 	%p112, %r466, 0;
	selp.u32 	%r467, 1, 0, %p112;
	add.s32 	%r468, %r579, %r467;
	add.s32 	%r469, %r465, 256;
	mul.wide.u32 	%rd118, %r469, 4;
	add.s64 	%rd119, %rd1, %rd118;
	ld.global.u32 	%r470, [%rd119];
	setp.ne.s32 	%p113, %r470, 0;
	selp.u32 	%r471, 1, 0, %p113;
	add.s32 	%r472, %r468, %r471;
	add.s32 	%r473, %r465, 512;
	mul.wide.u32 	%rd120, %r473, 4;
	add.s64 	%rd121, %rd1, %rd120;
	ld.global.u32 	%r474, [%rd121];
	setp.ne.s32 	%p114, %r474, 0;
	selp.u32 	%r475, 1, 0, %p114;
	add.s32 	%r476, %r472, %r475;
	add.s32 	%r477, %r465, 768;
	mul.wide.u32 	%rd122, %r477, 4;
	add.s64 	%rd123, %rd1, %rd122;
	ld.global.u32 	%r478, [%rd123];
	setp.ne.s32 	%p115, %r478, 0;
	selp.u32 	%r479, 1, 0, %p115;
	add.s32 	%r579, %r476, %r479;
	add.s32 	%r568, %r568, 1024;
$L__BB46_14:
	setp.eq.s32 	%p116, %r35, 0;
	@%p116 bra 	$L__BB46_17;
	add.s32 	%r577, %r568, %r584;
	neg.s32 	%r576, %r35;
$L__BB46_16:
	.pragma "nounroll";
	mul.wide.u32 	%rd124, %r577, 4;
	add.s64 	%rd125, %rd1, %rd124;
	ld.global.u32 	%r480, [%rd125];
	setp.ne.s32 	%p117, %r480, 0;
	selp.u32 	%r481, 1, 0, %p117;
	add.s32 	%r579, %r579, %r481;
	add.s32 	%r577, %r577, 256;
	add.s32 	%r576, %r576, 1;
	setp.ne.s32 	%p118, %r576, 0;
	@%p118 bra 	$L__BB46_16;
$L__BB46_17:
	setp.lt.u32 	%p119, %r6, 256;
	@%p119 bra 	$L__BB46_22;
	// begin inline asm
	mov.u32 %r541, %laneid;
	// end inline asm
	mov.b32 	%r542, -1;
	redux.sync.add.u32 %r603, %r579, %r542;
	setp.ne.s32 	%p130, %r541, 0;
	@%p130 bra 	$L__BB46_20;
	shr.u32 	%r543, %r7, 3;
	and.b32  	%r544, %r543, 124;
	mov.u32 	%r545, _ZZN3cub18CUB_300001_SM_10006detail6reduce18DeviceReduceKernelINS2_10policy_hubIjjN4cuda3std3__44plusIvEEE10Policy1000EN6thrust24THRUST_300001_SM_1000_NS18transform_iteratorI9NonZeroOpIjEPKjNSD_11use_defaultESJ_EEjS9_jNS7_10__identityEEEvT0_PT3_T1_NS0_13GridEvenShareISP_EET2_T4_E12temp_storage;
	add.s32 	%r546, %r545, %r544;
	st.shared.u32 	[%r546+8], %r603;
$L__BB46_20:
	bar.sync 	0;
	setp.ne.s32 	%p131, %r7, 0;
	@%p131 bra 	$L__BB46_48;
	ld.shared.u32 	%r547, [_ZZN3cub18CUB_300001_SM_10006detail6reduce18DeviceReduceKernelINS2_10policy_hubIjjN4cuda3std3__44plusIvEEE10Policy1000EN6thrust24THRUST_300001_SM_1000_NS18transform_iteratorI9NonZeroOpIjEPKjNSD_11use_defaultESJ_EEjS9_jNS7_10__identityEEEvT0_PT3_T1_NS0_13GridEvenShareISP_EET2_T4_E12temp_storage+12];
	add.s32 	%r548, %r547, %r603;
	ld.shared.u32 	%r549, [_ZZN3cub18CUB_300001_SM_10006detail6reduce18DeviceReduceKernelINS2_10policy_hubIjjN4cuda3std3__44plusIvEEE10Policy1000EN6thrust24THRUST_300001_SM_1000_NS18transform_iteratorI9NonZeroOpIjEPKjNSD_11use_defaultESJ_EEjS9_jNS7_10__identityEEEvT0_PT3_T1_NS0_13GridEvenShareISP_EET2_T4_E12temp_storage+16];
	add.s32 	%r550, %r548, %r549;
	ld.shared.u32 	%r551, [_ZZN3cub18CUB_300001_SM_10006detail6reduce18DeviceReduceKernelINS2_10policy_hubIjjN4cuda3std3__44plusIvEEE10Policy1000EN6thrust24THRUST_300001_SM_1000_NS18transform_iteratorI9NonZeroOpIjEPKjNSD_11use_defaultESJ_EEjS9_jNS7_10__identityEEEvT0_PT3_T1_NS0_13GridEvenShareISP_EET2_T4_E12temp_storage+20];
	add.s32 	%r552, %r550, %r551;
	ld.shared.u32 	%r553, [_ZZN3cub18CUB_300001_SM_10006detail6reduce18DeviceReduceKernelINS2_10policy_hubIjjN4cuda3std3__44plusIvEEE10Policy1000EN6thrust24THRUST_300001_SM_1000_NS18transform_iteratorI9NonZeroOpIjEPKjNSD_11use_defaultESJ_EEjS9_jNS7_10__identityEEEvT0_PT3_T1_NS0_13GridEvenShareISP_EET2_T4_E12temp_storage+24];
	add.s32 	%r554, %r552, %r553;
	ld.shared.u32 	%r555, [_ZZN3cub18CUB_300001_SM_10006detail6reduce18DeviceReduceKernelINS2_10policy_hubIjjN4cuda3std3__44plusIvEEE10Policy1000EN6thrust24THRUST_300001_SM_1000_NS18transform_iteratorI9NonZeroOpIjEPKjNSD_11use_defaultESJ_EEjS9_jNS7_10__identityEEEvT0_PT3_T1_NS0_13GridEvenShareISP_EET2_T4_E12temp_storage+28];
	add.s32 	%r556, %r554, %r555;
	ld.shared.u32 	%r557, [_ZZN3cub18CUB_300001_SM_10006detail6reduce18DeviceReduceKernelINS2_10policy_hubIjjN4cuda3std3__44plusIvEEE10Policy1000EN6thrust24THRUST_300001_SM_1000_NS18transform_iteratorI9NonZeroOpIjEPKjNSD_11use_defaultESJ_EEjS9_jNS7_10__identityEEEvT0_PT3_T1_NS0_13GridEvenShareISP_EET2_T4_E12temp_storage+32];
	add.s32 	%r558, %r556, %r557;
	ld.shared.u32 	%r559, [_ZZN3cub18CUB_300001_SM_10006detail6reduce18DeviceReduceKernelINS2_10policy_hubIjjN4cuda3std3__44plusIvEEE10Policy1000EN6thrust24THRUST_300001_SM_1000_NS18transform_iteratorI9NonZeroOpIjEPKjNSD_11use_defaultESJ_EEjS9_jNS7_10__identityEEEvT0_PT3_T1_NS0_13GridEvenShareISP_EET2_T4_E12temp_storage+36];
	add.s32 	%r603, %r558, %r559;
	bra.uni 	$L__BB46_48;
$L__BB46_22:
	// begin inline asm
	mov.u32 %r482, %laneid;
	// end inline asm
	and.b32  	%r513, %r7, 992;
	add.s32 	%r514, %r513, 32;
	setp.gt.u32 	%p120, %r514, %r6;
	not.b32 	%r515, %r513;
	add.s32 	%r516, %r6, %r515;
	selp.b32 	%r510, %r516, 31, %p120;
	mov.b32 	%r485, 1;
	mov.b32 	%r512, -1;
	// begin inline asm
	{  .reg .u32 r0;  .reg .pred p;  shfl.sync.down.b32 r0|p, %r579, %r485, %r510, %r512;  @p add.u32 r0, r0, %r579;  mov.u32 %r483, r0;}
	// end inline asm
	mov.b32 	%r491, 2;
	// begin inline asm
	{  .reg .u32 r0;  .reg .pred p;  shfl.sync.down.b32 r0|p, %r483, %r491, %r510, %r512;  @p add.u32 r0, r0, %r483;  mov.u32 %r489, r0;}
	// end inline asm
	mov.b32 	%r497, 4;
	// begin inline asm
	{  .reg .u32 r0;  .reg .pred p;  shfl.sync.down.b32 r0|p, %r489, %r497, %r510, %r512;  @p add.u32 r0, r0, %r489;  mov.u32 %r495, r0;}
	// end inline asm
	mov.b32 	%r503, 8;
	// begin inline asm
	{  .reg .u32 r0;  .reg .pred p;  shfl.sync.down.b32 r0|p, %r495, %r503, %r510, %r512;  @p add.u32 r0, r0, %r495;  mov.u32 %r501, r0;}
	// end inline asm
	mov.b32 	%r509, 16;
	// begin inline asm
	{  .reg .u32 r0;  .reg .pred p;  shfl.sync.down.b32 r0|p, %r501, %r509, %r510, %r512;  @p add.u32 r0, r0, %r501;  mov.u32 %r603, r0;}
	// end inline asm
	setp.ne.s32 	%p121, %r482, 0;
	@%p121 bra 	$L__BB46_24;
	shr.u32 	%r517, %r7, 3;
	and.b32  	%r518, %r517, 124;
	mov.u32 	%r519, _ZZN3cub18CUB_300001_SM_10006detail6reduce18DeviceReduceKernelINS2_10policy_hubIjjN4cuda3std3__44plusIvEEE10Policy1000EN6thrust24THRUST_300001_SM_1000_NS18transform_iteratorI9NonZeroOpIjEPKjNSD_11use_defaultESJ_EEjS9_jNS7_10__identityEEEvT0_PT3_T1_NS0_13GridEvenShareISP_EET2_T4_E12temp_storage;
	add.s32 	%r520, %r519, %r518;
	st.shared.u32 	[%r520+8], %r603;
$L__BB46_24:
	bar.sync 	0;
	setp.ne.s32 	%p122, %r7, 0;
	@%p122 bra 	$L__BB46_48;
	setp.gt.u32 	%p123, %r6, 32;
	ld.shared.u32 	%r521, [_ZZN3cub18CUB_300001_SM_10006detail6reduce18DeviceReduceKernelINS2_10policy_hubIjjN4cuda3std3__44plusIvEEE10Policy1000EN6thrust24THRUST_300001_SM_1000_NS18transform_iteratorI9NonZeroOpIjEPKjNSD_11use_defaultESJ_EEjS9_jNS7_10__identityEEEvT0_PT3_T1_NS0_13GridEvenShareISP_EET2_T4_E12temp_storage+12];
	selp.b32 	%r522, %r521, 0, %p123;
	add.s32 	%r523, %r522, %r603;
	setp.gt.u32 	%p124, %r6, 64;
	ld.shared.u32 	%r524, [_ZZN3cub18CUB_300001_SM_10006detail6reduce18DeviceReduceKernelINS2_10policy_hubIjjN4cuda3std3__44plusIvEEE10Policy1000EN6thrust24THRUST_300001_SM_1000_NS18transform_iteratorI9NonZeroOpIjEPKjNSD_11use_defaultESJ_EEjS9_jNS7_10__identityEEEvT0_PT3_T1_NS0_13GridEvenShareISP_EET2_T4_E12temp_storage+16];
	selp.b32 	%r525, %r524, 0, %p124;
	add.s32 	%r526, %r523, %r525;
	setp.gt.u32 	%p125, %r6, 96;
	ld.shared.u32 	%r527, [_ZZN3cub18CUB_300001_SM_10006detail6reduce18DeviceReduceKernelINS2_10policy_hubIjjN4cuda3std3__44plusIvEEE10Policy1000EN6thrust24THRUST_300001_SM_1000_NS18transform_iteratorI9NonZeroOpIjEPKjNSD_11use_defaultESJ_EEjS9_jNS7_10__identityEEEvT0_PT3_T1_NS0_13GridEvenShareISP_EET2_T4_E12temp_storage+20];
	selp.b32 	%r528, %r527, 0, %p125;
	add.s32 	%r529, %r526, %r528;
	setp.gt.u32 	%p126, %r6, 128;
	ld.shared.u32 	%r530, [_ZZN3cub18CUB_300001_SM_10006detail6reduce18DeviceReduceKernelINS2_10policy_hubIjjN4cuda3std3__44plusIvEEE10Policy1000EN6thrust24THRUST_300001_SM_1000_NS18transform_iteratorI9NonZeroOpIjEPKjNSD_11use_defaultESJ_EEjS9_jNS7_10__identityEEEvT0_PT3_T1_NS0_13GridEvenShareISP_EET2_T4_E12temp_storage+24];
	selp.b32 	%r531, %r530, 0, %p126;
	add.s32 	%r532, %r529, %r531;
	setp.gt.u32 	%p127, %r6, 160;
	ld.shared.u32 	%r533, [_ZZN3cub18CUB_300001_SM_10006detail6reduce18DeviceReduceKernelINS2_10policy_hubIjjN4cuda3std3__44plusIvEEE10Policy1000EN6thrust24THRUST_300001_SM_1000_NS18transform_iteratorI9NonZeroOpIjEPKjNSD_11use_defaultESJ_EEjS9_jNS7_10__identityEEEvT0_PT3_T1_NS0_13GridEvenShareISP_EET2_T4_E12temp_storage+28];
	selp.b32 	%r534, %r533, 0, %p127;
	add.s32 	%r535, %r532, %r534;
	setp.gt.u32 	%p128, %r6, 192;
	ld.shared.u32 	%r536, [_ZZN3cub18CUB_300001_SM_10006detail6reduce18DeviceReduceKernelINS2_10policy_hubIjjN4cuda3std3__44plusIvEEE10Policy1000EN6thrust24THRUST_300001_SM_1000_NS18transform_iteratorI9NonZeroOpIjEPKjNSD_11use_defaultESJ_EEjS9_jNS7_10__identityEEEvT0_PT3_T1_NS0_13GridEvenShareISP_EET2_T4_E12temp_storage+32];
	selp.b32 	%r537, %r536, 0, %p128;
	add.s32 	%r538, %r535, %r537;
	setp.gt.u32 	%p129, %r6, 224;
	ld.shared.u32 	%r539, [_ZZN3cub18CUB_300001_SM_10006detail6reduce18DeviceReduceKernelINS2_10policy_hubIjjN4cuda3std3__44plusIvEEE10Policy1000EN6thrust24THRUST_300001_SM_1000_NS18transform_iteratorI9NonZeroOpIjEPKjNSD_11use_defaultESJ_EEjS9_jNS7_10__identityEEEvT0_PT3_T1_NS0_13GridEvenShareISP_EET2_T4_E12temp_storage+36];
	selp.b32 	%r540, %r539, 0, %p129;
	add.s32 	%r603, %r538, %r540;
	bra.uni 	$L__BB46_48;
$L__BB46_26:
	mov.u32 	%r54, %tid.x;
	add.s32 	%r110, %r54, %r584;
	mul.wide.u32 	%rd4, %r110, 4;
	add.s64 	%rd5, %rd1, %rd4;
	ld.global.u32 	%r111, [%rd5];
	setp.ne.s32 	%p2, %r111, 0;
	selp.u32 	%r112, 1, 0, %p2;
	ld.global.u32 	%r113, [%rd5+1024];
	setp.ne.s32 	%p3, %r113, 0;
	selp.u32 	%r114, 1, 0, %p3;
	ld.global.u32 	%r115, [%rd5+2048];
	setp.ne.s32 	%p4, %r115, 0;
	selp.u32 	%r116, 1, 0, %p4;
	ld.global.u32 	%r117, [%rd5+3072];
	setp.ne.s32 	%p5, %r117, 0;
	selp.u32 	%r118, 1, 0, %p5;
	ld.global.u32 	%r119, [%rd5+4096];
	setp.ne.s32 	%p6, %r119, 0;
	selp.u32 	%r120, 1, 0, %p6;
	ld.global.u32 	%r121, [%rd5+5120];
	setp.ne.s32 	%p7, %r121, 0;
	selp.u32 	%r122, 1, 0, %p7;
	ld.global.u32 	%r123, [%rd5+6144];
	setp.ne.s32 	%p8, %r123, 0;
	selp.u32 	%r124, 1, 0, %p8;
	ld.global.u32 	%r125, [%rd5+7168];
	setp.ne.s32 	%p9, %r125, 0;
	selp.u32 	%r126, 1, 0, %p9;
	ld.global.u32 	%r127, [%rd5+8192];
	setp.ne.s32 	%p10, %r127, 0;
	selp.u32 	%r128, 1, 0, %p10;
	ld.global.u32 	%r129, [%rd5+9216];
	setp.ne.s32 	%p11, %r129, 0;
	selp.u32 	%r130, 1, 0, %p11;
	ld.global.u32 	%r131, [%rd5+10240];
	setp.ne.s32 	%p12, %r131, 0;
	selp.u32 	%r132, 1, 0, %p12;
	ld.global.u32 	%r133, [%rd5+11264];
	setp.ne.s32 	%p13, %r133, 0;
	selp.u32 	%r134, 1, 0, %p13;
	ld.global.u32 	%r135, [%rd5+12288];
	setp.ne.s32 	%p14, %r135, 0;
	selp.u32 	%r136, 1, 0, %p14;
	ld.global.u32 	%r137, [%rd5+13312];
	setp.ne.s32 	%p15, %r137, 0;
	selp.u32 	%r138, 1, 0, %p15;
	ld.global.u32 	%r139, [%rd5+14336];
	setp.ne.s32 	%p16, %r139, 0;
	selp.u32 	%r140, 1, 0, %p16;
	ld.global.u32 	%r141, [%rd5+15360];
	setp.ne.s32 	%p17, %r141, 0;
	selp.u32 	%r142, 1, 0, %p17;
	add.s32 	%r143, %r114, %r112;
	add.s32 	%r144, %r143, %r116;
	add.s32 	%r145, %r144, %r118;
	add.s32 	%r146, %r145, %r120;
	add.s32 	%r147, %r146, %r122;
	add.s32 	%r148, %r147, %r124;
	add.s32 	%r149, %r148, %r126;
	add.s32 	%r150, %r149, %r128;
	add.s32 	%r151, %r150, %r130;
	add.s32 	%r152, %r151, %r132;
	add.s32 	%r153, %r152, %r134;
	add.s32 	%r154, %r153, %r136;
	add.s32 	%r155, %r154, %r138;
	add.s32 	%r156, %r155, %r140;
	add.s32 	%r602, %r156, %r142;
	setp.lt.u32 	%p18, %r6, %r4;
	@%p18 bra 	$L__BB46_44;
	add.s32 	%r56, %r4, %r584;
	not.b32 	%r158, %r54;
	add.s32 	%r159, %r158, %r1;
	sub.s32 	%r160, %r159, %r4;
	sub.s32 	%r581, %r160, %r584;
	add.s32 	%r161, %r56, %r54;
	add.s32 	%r580, %r161, 2048;
	mov.b32 	%r583, 0;
	mov.u32 	%r582, %r56;
$L__BB46_28:
	add.s32 	%r584, %r584, %r4;
	add.s32 	%r163, %r1, -4096;
	setp.gt.u32 	%p19, %r584, %r163;
	@%p19 bra 	$L__BB46_30;
	add.s32 	%r164, %r54, %r584;
	mul.wide.u32 	%rd6, %r164, 4;
	add.s64 	%rd7, %rd1, %rd6;
	ld.global.u32 	%r165, [%rd7];
	setp.ne.s32 	%p20, %r165, 0;
	selp.u32 	%r166, 1, 0, %p20;
	ld.global.u32 	%r167, [%rd7+1024];
	setp.ne.s32 	%p21, %r167, 0;
	selp.u32 	%r168, 1, 0, %p21;
	ld.global.u32 	%r169, [%rd7+2048];
	setp.ne.s32 	%p22, %r169, 0;
	selp.u32 	%r170, 1, 0, %p22;
	ld.global.u32 	%r171, [%rd7+3072];
	setp.ne.s32 	%p23, %r171, 0;
	selp.u32 	%r172, 1, 0, %p23;
	ld.global.u32 	%r173, [%rd7+4096];
	setp.ne.s32 	%p24, %r173, 0;
	selp.u32 	%r174, 1, 0, %p24;
	ld.global.u32 	%r175, [%rd7+5120];
	setp.ne.s32 	%p25, %r175, 0;
	selp.u32 	%r176, 1, 0, %p25;
	ld.global.u32 	%r177, [%rd7+6144];
	setp.ne.s32 	%p26, %r177, 0;
	selp.u32 	%r178, 1, 0, %p26;
	ld.global.u32 	%r179, [%rd7+7168];
	setp.ne.s32 	%p27, %r179, 0;
	selp.u32 	%r180, 1, 0, %p27;
	ld.global.u32 	%r181, [%rd7+8192];
	setp.ne.s32 	%p28, %r181, 0;
	selp.u32 	%r182, 1, 0, %p28;
	ld.global.u32 	%r183, [%rd7+9216];
	setp.ne.s32 	%p29, %r183, 0;
	selp.u32 	%r184, 1, 0, %p29;
	ld.global.u32 	%r185, [%rd7+10240];
	setp.ne.s32 	%p30, %r185, 0;
	selp.u32 	%r186, 1, 0, %p30;
	ld.global.u32 	%r187, [%rd7+11264];
	setp.ne.s32 	%p31, %r187, 0;
	selp.u32 	%r188, 1, 0, %p31;
	ld.global.u32 	%r189, [%rd7+12288];
	setp.ne.s32 	%p32, %r189, 0;
	selp.u32 	%r190, 1, 0, %p32;
	ld.global.u32 	%r191, [%rd7+13312];
	setp.ne.s32 	%p33, %r191, 0;
	selp.u32 	%r192, 1, 0, %p33;
	ld.global.u32 	%r193, [%rd7+14336];
	setp.ne.s32 	%p34, %r193, 0;
	selp.u32 	%r194, 1, 0, %p34;
	ld.global.u32 	%r195, [%rd7+15360];
	setp.ne.s32 	%p35, %r195, 0;
	selp.u32 	%r196, 1, 0, %p35;
	add.s32 	%r197, %r602, %r166;
	add.s32 	%r198, %r197, %r168;
	add.s32 	%r199, %r198, %r170;
	add.s32 	%r200, %r199, %r172;
	add.s32 	%r201, %r200, %r174;
	add.s32 	%r202, %r201, %r176;
	add.s32 	%r203, %r202, %r178;
	add.s32 	%r204, %r203, %r180;
	add.s32 	%r205, %r204, %r182;
	add.s32 	%r206, %r205, %r184;
	add.s32 	%r207, %r206, %r186;
	add.s32 	%r208, %r207, %r188;
	add.s32 	%r209, %r208, %r190;
	add.s32 	%r210, %r209, %r192;
	add.s32 	%r211, %r210, %r194;
	add.s32 	%r602, %r211, %r196;
	sub.s32 	%r212, %r1, %r584;
	setp.lt.u32 	%p36, %r212, %r4;
	add.s32 	%r583, %r583, 1;
	add.s32 	%r582, %r582, %r4;
	sub.s32 	%r581, %r581, %r4;
	add.s32 	%r580, %r580, %r4;
	@%p36 bra 	$L__BB46_44;
	bra.uni 	$L__BB46_28;
$L__BB46_30:
	setp.le.u32 	%p37, %r1, %r584;
	sub.s32 	%r214, %r1, %r584;
	setp.ge.s32 	%p38, %r54, %r214;
	or.pred  	%p39, %p37, %p38;
	@%p39 bra 	$L__BB46_44;
	not.b32 	%r217, %r54;
	add.s32 	%r218, %r1, %r217;
	sub.s32 	%r219, %r218, %r56;
	mul.lo.s32 	%r220, %r2, %r583;
	shl.b32 	%r221, %r220, 12;
	sub.s32 	%r222, %r219, %r221;
	shr.u32 	%r223, %r222, 8;
	add.s32 	%r71, %r223, 1;
	and.b32  	%r72, %r71, 15;
	setp.lt.u32 	%p40, %r222, 3840;
	mov.u32 	%r594, %r54;
	@%p40 bra 	$L__BB46_35;
	or.b32  	%r588, %r54, 2048;
	shr.u32 	%r224, %r581, 8;
	add.s32 	%r225, %r224, 1;
	and.b32  	%r226, %r225, 33554416;
	neg.s32 	%r586, %r226;
$L__BB46_33:
	.pragma "nounroll";
	add.s32 	%r227, %r580, -2048;
	mul.wide.u32 	%rd8, %r227, 4;
	add.s64 	%rd9, %rd1, %rd8;
	ld.global.u32 	%r228, [%rd9];
	setp.ne.s32 	%p41, %r228, 0;
	selp.u32 	%r229, 1, 0, %p41;
	add.s32 	%r230, %r602, %r229;
	add.s32 	%r231, %r580, -1792;
	mul.wide.u32 	%rd10, %r231, 4;
	add.s64 	%rd11, %rd1, %rd10;
	ld.global.u32 	%r232, [%rd11];
	setp.ne.s32 	%p42, %r232, 0;
	selp.u32 	%r233, 1, 0, %p42;
	add.s32 	%r234, %r230, %r233;
	add.s32 	%r235, %r580, -1536;
	mul.wide.u32 	%rd12, %r235, 4;
	add.s64 	%rd13, %rd1, %rd12;
	ld.global.u32 	%r236, [%rd13];
	setp.ne.s32 	%p43, %r236, 0;
	selp.u32 	%r237, 1, 0, %p43;
	add.s32 	%r238, %r234, %r237;
	add.s32 	%r239, %r580, -1280;
	mul.wide.u32 	%rd14, %r239, 4;
	add.s64 	%rd15, %rd1, %rd14;
	ld.global.u32 	%r240, [%rd15];
	setp.ne.s32 	%p44, %r240, 0;
	selp.u32 	%r241, 1, 0, %p44;
	add.s32 	%r242, %r238, %r241;
	add.s32 	%r243, %r580, -1024;
	mul.wide.u32 	%rd16, %r243, 4;
	add.s64 	%rd17, %rd1, %rd16;
	ld.global.u32 	%r244, [%rd17];
	setp.ne.s32 	%p45, %r244, 0;
	selp.u32 	%r245, 1, 0, %p45;
	add.s32 	%r246, %r242, %r245;
	add.s32 	%r247, %r580, -768;
	mul.wide.u32 	%rd18, %r247, 4;
	add.s64 	%rd19, %rd1, %rd18;
	ld.global.u32 	%r248, [%rd19];
	setp.ne.s32 	%p46, %r248, 0;
	selp.u32 	%r249, 1, 0, %p46;
	add.s32 	%r250, %r246, %r249;
	add.s32 	%r251, %r580, -512;
	mul.wide.u32 	%rd20, %r251, 4;
	add.s64 	%rd21, %rd1, %rd20;
	ld.global.u32 	%r252, [%rd21];
	setp.ne.s32 	%p47, %r252, 0;
	selp.u32 	%r253, 1, 0, %p47;
	add.s32 	%r254, %r250, %r253;
	add.s32 	%r255, %r580, 1792;
	add.s32 	%r256, %r580, -256;
	mul.wide.u32 	%rd22, %r256, 4;
	add.s64 	%rd23, %rd1, %rd22;
	ld.global.u32 	%r257, [%rd23];
	setp.ne.s32 	%p48, %r257, 0;
	selp.u32 	%r258, 1, 0, %p48;
	add.s32 	%r259, %r254, %r258;
	mul.wide.u32 	%rd24, %r580, 4;
	add.s64 	%rd25, %rd1, %rd24;
	ld.global.u32 	%r260, [%rd25];
	setp.ne.s32 	%p49, %r260, 0;
	selp.u32 	%r261, 1, 0, %p49;
	add.s32 	%r262, %r259, %r261;
	add.s32 	%r263, %r580, 256;
	mul.wide.u32 	%rd26, %r263, 4;
	add.s64 	%rd27, %rd1, %rd26;
	ld.global.u32 	%r264, [%rd27];
	setp.ne.s32 	%p50, %r264, 0;
	selp.u32 	%r265, 1, 0, %p50;
	add.s32 	%r266, %r262, %r265;
	add.s32 	%r267, %r580, 512;
	mul.wide.u32 	%rd28, %r267, 4;
	add.s64 	%rd29, %rd1, %rd28;
	ld.global.u32 	%r268, [%rd29];
	setp.ne.s32 	%p51, %r268, 0;
	selp.u32 	%r269, 1, 0, %p51;
	add.s32 	%r270, %r266, %r269;
	add.s32 	%r271, %r580, 768;
	mul.wide.u32 	%rd30, %r271, 4;
	add.s64 	%rd31, %rd1, %rd30;
	ld.global.u32 	%r272, [%rd31];
	setp.ne.s32 	%p52, %r272, 0;
	selp.u32 	%r273, 1, 0, %p52;
	add.s32 	%r274, %r270, %r273;
	add.s32 	%r275, %r580, 1024;
	mul.wide.u32 	%rd32, %r275, 4;
	add.s64 	%rd33, %rd1, %rd32;
	ld.global.u32 	%r276, [%rd33];
	setp.ne.s32 	%p53, %r276, 0;
	selp.u32 	%r277, 1, 0, %p53;
	add.s32 	%r278, %r274, %r277;
	add.s32 	%r279, %r580, 1280;
	mul.wide.u32 	%rd34, %r279, 4;
	add.s64 	%rd35, %rd1, %rd34;
	ld.global.u32 	%r280, [%rd35];
	setp.ne.s32 	%p54, %r280, 0;
	selp.u32 	%r281, 1, 0, %p54;
	add.s32 	%r282, %r278, %r281;
	add.s32 	%r283, %r580, 1536;
	mul.wide.u32 	%rd36, %r283, 4;
	add.s64 	%rd37, %rd1, %rd36;
	ld.global.u32 	%r284, [%rd37];
	setp.ne.s32 	%p55, %r284, 0;
	selp.u32 	%r285, 1, 0, %p55;
	add.s32 	%r286, %r282, %r285;
	mul.wide.u32 	%rd38, %r255, 4;
	add.s64 	%rd39, %rd1, %rd38;
	ld.global.u32 	%r287, [%rd39];
	setp.ne.s32 	%p56, %r287, 0;
	selp.u32 	%r288, 1, 0, %p56;
	add.s32 	%r602, %r286, %r288;
	add.s32 	%r588, %r588, 4096;
	add.s32 	%r580, %r580, 4096;
	add.s32 	%r586, %r586, 16;
	setp.ne.s32 	%p57, %r586, 0;
	@%p57 bra 	$L__BB46_33;
	add.s32 	%r594, %r588, -2048;
$L__BB46_35:
	setp.eq.s32 	%p58, %r72, 0;
	@%p58 bra 	$L__BB46_44;
	and.b32  	%r87, %r71, 7;
	setp.lt.u32 	%p59, %r72, 8;
	@%p59 bra 	$L__BB46_38;
	add.s32 	%r290, %r594, %r584;
	mul.wide.u32 	%rd40, %r290, 4;
	add.s64 	%rd41, %rd1, %rd40;
	ld.global.u32 	%r291, [%rd41];
	setp.ne.s32 	%p60, %r291, 0;
	selp.u32 	%r292, 1, 0, %p60;
	add.s32 	%r293, %r602, %r292;
	add.s32 	%r294, %r290, 256;
	mul.wide.u32 	%rd42, %r294, 4;
	add.s64 	%rd43, %rd1, %rd42;
	ld.global.u32 	%r295, [%rd43];
	setp.ne.s32 	%p61, %r295, 0;
	selp.u32 	%r296, 1, 0, %p61;
	add.s32 	%r297, %r293, %r296;
	add.s32 	%r298, %r290, 512;
	mul.wide.u32 	%rd44, %r298, 4;
	add.s64 	%rd45, %rd1, %rd44;
	ld.global.u32 	%r299, [%rd45];
	setp.ne.s32 	%p62, %r299, 0;
	selp.u32 	%r300, 1, 0, %p62;
	add.s32 	%r301, %r297, %r300;
	add.s32 	%r302, %r290, 768;
	mul.wide.u32 	%rd46, %r302, 4;
	add.s64 	%rd47, %rd1, %rd46;
	ld.global.u32 	%r303, [%rd47];
	setp.ne.s32 	%p63, %r303, 0;
	selp.u32 	%r304, 1, 0, %p63;
	add.s32 	%r305, %r301, %r304;
	add.s32 	%r306, %r290, 1024;
	mul.wide.u32 	%rd48, %r306, 4;
	add.s64 	%rd49, %rd1, %rd48;
	ld.global.u32 	%r307, [%rd49];
	setp.ne.s32 	%p64, %r307, 0;
	selp.u32 	%r308, 1, 0, %p64;
	add.s32 	%r309, %r305, %r308;
	add.s32 	%r310, %r290, 1280;
	mul.wide.u32 	%rd50, %r310, 4;
	add.s64 	%rd51, %rd1, %rd50;
	ld.global.u32 	%r311, [%rd51];
	setp.ne.s32 	%p65, %r311, 0;
	selp.u32 	%r312, 1, 0, %p65;
	add.s32 	%r313, %r309, %r312;
	add.s32 	%r314, %r290, 1536;
	mul.wide.u32 	%rd52, %r314, 4;
	add.s64 	%rd53, %rd1, %rd52;
	ld.global.u32 	%r315, [%rd53];
	setp.ne.s32 	%p66, %r315, 0;
	selp.u32 	%r316, 1, 0, %p66;
	add.s32 	%r317, %r313, %r316;
	add.s32 	%r318, %r290, 1792;
	mul.wide.u32 	%rd54, %r318, 4;
	add.s64 	%rd55, %rd1, %rd54;
	ld.global.u32 	%r319, [%rd55];
	setp.ne.s32 	%p67, %r319, 0;
	selp.u32 	%r320, 1, 0, %p67;
	add.s32 	%r602, %r317, %r320;
	add.s32 	%r594, %r594, 2048;
$L__BB46_38:
	setp.eq.s32 	%p68, %r87, 0;
	@%p68 bra 	$L__BB46_44;
	setp.lt.u32 	%p69, %r87, 4;
	@%p69 bra 	$L__BB46_41;
	add.s32 	%r322, %r594, %r584;
	mul.wide.u32 	%rd56, %r322, 4;
	add.s64 	%rd57, %rd1, %rd56;
	ld.global.u32 	%r323, [%rd57];
	setp.ne.s32 	%p70, %r323, 0;
	selp.u32 	%r324, 1, 0, %p70;
	add.s32 	%r325, %r602, %r324;
	add.s32 	%r326, %r322, 256;
	mul.wide.u32 	%rd58, %r326, 4;
	add.s64 	%rd59, %rd1, %rd58;
	ld.global.u32 	%r327, [%rd59];
	setp.ne.s32 	%p71, %r327, 0;
	selp.u32 	%r328, 1, 0, %p71;
	add.s32 	%r329, %r325, %r328;
	add.s32 	%r330, %r322, 512;
	mul.wide.u32 	%rd60, %r330, 4;
	add.s64 	%rd61, %rd1, %rd60;
	ld.global.u32 	%r331, [%rd61];
	setp.ne.s32 	%p72, %r331, 0;
	selp.u32 	%r332, 1, 0, %p72;
	add.s32 	%r333, %r329, %r332;
	add.s32 	%r334, %r322, 768;
	mul.wide.u32 	%rd62, %r334, 4;
	add.s64 	%rd63, %rd1, %rd62;
	ld.global.u32 	%r335, [%rd63];
	setp.ne.s32 	%p73, %r335, 0;
	selp.u32 	%r336, 1, 0, %p73;
	add.s32 	%r602, %r333, %r336;
	add.s32 	%r594, %r594, 1024;
$L__BB46_41:
	and.b32  	%r337, %r71, 3;
	setp.eq.s32 	%p74, %r337, 0;
	@%p74 bra 	$L__BB46_44;
	add.s32 	%r600, %r594, %r582;
	cvt.u16.u32 	%rs1, %r581;
	shr.u16 	%rs2, %rs1, 8;
	add.s16 	%rs3, %rs2, 1;
	cvt.u32.u16 	%r338, %rs3;
	and.b32  	%r339, %r338, 3;
	neg.s32 	%r599, %r339;
$L__BB46_43:
	.pragma "nounroll";
	mul.wide.u32 	%rd64, %r600, 4;
	add.s64 	%rd65, %rd1, %rd64;
	ld.global.u32 	%r340, [%rd65];
	setp.ne.s32 	%p75, %r340, 0;
	selp.u32 	%r341, 1, 0, %p75;
	add.s32 	%r602, %r602, %r341;
	add.s32 	%r600, %r600, 256;
	add.s32 	%r599, %r599, 1;
	setp.ne.s32 	%p76, %r599, 0;
	@%p76 bra 	$L__BB46_43;
$L__BB46_44:
	// begin inline asm
	mov.u32 %r342, %laneid;
	// end inline asm
	mov.b32 	%r343, -1;
	redux.sync.add.u32 %r603, %r602, %r343;
	setp.ne.s32 	%p77, %r342, 0;
	@%p77 bra 	$L__BB46_46;
	shr.u32 	%r344, %r54, 3;
	and.b32  	%r345, %r344, 124;
	mov.u32 	%r346, _ZZN3cub18CUB_300001_SM_10006detail6reduce18DeviceReduceKernelINS2_10policy_hubIjjN4cuda3std3__44plusIvEEE10Policy1000EN6thrust24THRUST_300001_SM_1000_NS18transform_iteratorI9NonZeroOpIjEPKjNSD_11use_defaultESJ_EEjS9_jNS7_10__identityEEEvT0_PT3_T1_NS0_13GridEvenShareISP_EET2_T4_E12temp_storage;
	add.s32 	%r347, %r346, %r345;
	st.shared.u32 	[%r347+8], %r603;
$L__BB46_46:
	bar.sync 	0;
	setp.ne.s32 	%p78, %r54, 0;
	@%p78 bra 	$L__BB46_48;
	ld.shared.u32 	%r348, [_ZZN3cub18CUB_300001_SM_10006detail6reduce18DeviceReduceKernelINS2_10policy_hubIjjN4cuda3std3__44plusIvEEE10Policy1000EN6thrust24THRUST_300001_SM_1000_NS18transform_iteratorI9NonZeroOpIjEPKjNSD_11use_defaultESJ_EEjS9_jNS7_10__identityEEEvT0_PT3_T1_NS0_13GridEvenShareISP_EET2_T4_E12temp_storage+12];
	add.s32 	%r349, %r348, %r603;
	ld.shared.u32 	%r350, [_ZZN3cub18CUB_300001_SM_10006detail6reduce18DeviceReduceKernelINS2_10policy_hubIjjN4cuda3std3__44plusIvEEE10Policy1000EN6thrust24THRUST_300001_SM_1000_NS18transform_iteratorI9NonZeroOpIjEPKjNSD_11use_defaultESJ_EEjS9_jNS7_10__identityEEEvT0_PT3_T1_NS0_13GridEvenShareISP_EET2_T4_E12temp_storage+16];
	add.s32 	%r351, %r349, %r350;
	ld.shared.u32 	%r352, [_ZZN3cub18CUB_300001_SM_10006detail6reduce18DeviceReduceKernelINS2_10policy_hubIjjN4cuda3std3__44plusIvEEE10Policy1000EN6thrust24THRUST_300001_SM_1000_NS18transform_iteratorI9NonZeroOpIjEPKjNSD_11use_defaultESJ_EEjS9_jNS7_10__identityEEEvT0_PT3_T1_NS0_13GridEvenShareISP_EET2_T4_E12temp_storage+20];
	add.s32 	%r353, %r351, %r352;
	ld.shared.u32 	%r354, [_ZZN3cub18CUB_300001_SM_10006detail6reduce18DeviceReduceKernelINS2_10policy_hubIjjN4cuda3std3__44plusIvEEE10Policy1000EN6thrust24THRUST_300001_SM_1000_NS18transform_iteratorI9NonZeroOpIjEPKjNSD_11use_defaultESJ_EEjS9_jNS7_10__identityEEEvT0_PT3_T1_NS0_13GridEvenShareISP_EET2_T4_E12temp_storage+24];
	add.s32 	%r355, %r353, %r354;
	ld.shared.u32 	%r356, [_ZZN3cub18CUB_300001_SM_10006detail6reduce18DeviceReduceKernelINS2_10policy_hubIjjN4cuda3std3__44plusIvEEE10Policy1000EN6thrust24THRUST_300001_SM_1000_NS18transform_iteratorI9NonZeroOpIjEPKjNSD_11use_defaultESJ_EEjS9_jNS7_10__identityEEEvT0_PT3_T1_NS0_13GridEvenShareISP_EET2_T4_E12temp_storage+28];
	add.s32 	%r357, %r355, %r356;
	ld.shared.u32 	%r358, [_ZZN3cub18CUB_300001_SM_10006detail6reduce18DeviceReduceKernelINS2_10policy_hubIjjN4cuda3std3__44plusIvEEE10Policy1000EN6thrust24THRUST_300001_SM_1000_NS18transform_iteratorI9NonZeroOpIjEPKjNSD_11use_defaultESJ_EEjS9_jNS7_10__identityEEEvT0_PT3_T1_NS0_13GridEvenShareISP_EET2_T4_E12temp_storage+32];
	add.s32 	%r359, %r357, %r358;
	ld.shared.u32 	%r360, [_ZZN3cub18CUB_300001_SM_10006detail6reduce18DeviceReduceKernelINS2_10policy_hubIjjN4cuda3std3__44plusIvEEE10Policy1000EN6thrust24THRUST_300001_SM_1000_NS18transform_iteratorI9NonZeroOpIjEPKjNSD_11use_defaultESJ_EEjS9_jNS7_10__identityEEEvT0_PT3_T1_NS0_13GridEvenShareISP_EET2_T4_E12temp_storage+36];
	add.s32 	%r603, %r359, %r360;
$L__BB46_48:
	mov.u32 	%r560, %tid.x;
	setp.ne.s32 	%p132, %r560, 0;
	@%p132 bra 	$L__BB46_50;
	ld.param.u64 	%rd129, [_ZN3cub18CUB_300001_SM_10006detail6reduce18DeviceReduceKernelINS2_10policy_hubIjjN4cuda3std3__44plusIvEEE10Policy1000EN6thrust24THRUST_300001_SM_1000_NS18transform_iteratorI9NonZeroOpIjEPKjNSD_11use_defaultESJ_EEjS9_jNS7_10__identityEEEvT0_PT3_T1_NS0_13GridEvenShareISP_EET2_T4__param_1];
	cvta.to.global.u64 	%rd126, %rd129;
	mul.wide.u32 	%rd127, %r3, 4;
	add.s64 	%rd128, %rd126, %rd127;
	st.global.u32 	[%rd128], %r603;
$L__BB46_50:
	ret;

}
	// .globl	_ZN3cub18CUB_300001_SM_10006detail6reduce28DeviceReduceSingleTileKernelINS2_10policy_hubIjjN4cuda3std3__44plusIvEEE10Policy1000EN6thrust24THRUST_300001_SM_1000_NS18transform_iteratorI9NonZeroOpIlEPKlNSD_11use_defaultESJ_EEPjjS9_jjNS7_10__identityEEEvT0_T1_T2_T3_T4_T6_
.visible .entry _ZN3cub18CUB_300001_SM_10006detail6reduce28DeviceReduceSingleTileKernelINS2_10policy_hubIjjN4cuda3std3__44plusIvEEE10Policy1000EN6thrust24THRUST_300001_SM_1000_NS18transform_iteratorI9NonZeroOpIlEPKlNSD_11use_defaultESJ_EEPjjS9_jjNS7_10__identityEEEvT0_T1_T2_T3_T4_T6_(
	.param .align 8 .b8 _ZN3cub18CUB_300001_SM_10006detail6reduce28DeviceReduceSingleTileKernelINS2_10policy_hubIjjN4cuda3std3__44plusIvEEE10Policy1000EN6thrust24THRUST_300001_SM_1000_NS18transform_iteratorI9NonZeroOpIlEPKlNSD_11use_defaultESJ_EEPjjS9_jjNS7_10__identityEEEvT0_T1_T2_T3_T4_T6__param_0[16],
	.param .u64 .ptr .align 1 _ZN3cub18CUB_300001_SM_10006detail6reduce28DeviceReduceSingleTileKernelINS2_10policy_hubIjjN4cuda3std3__44plusIvEEE10Policy1000EN6thrust24THRUST_300001_SM_1000_NS18transform_iteratorI9NonZeroOpIlEPKlNSD_11use_defaultESJ_EEPjjS9_jjNS7_10__identityEEEvT0_T1_T2_T3_T4_T6__param_1,
	.param .u32 _ZN3cub18CUB_300001_SM_10006detail6reduce28DeviceReduceSingleTileKernelINS2_10policy_hubIjjN4cuda3std3__44plusIvEEE10Policy1000EN6thrust24THRUST_300001_SM_1000_NS18transform_iteratorI9NonZeroOpIlEPKlNSD_11use_defaultESJ_EEPjjS9_jjNS7_10__identityEEEvT0_T1_T2_T3_T4_T6__param_2,
	.param .align 1 .b8 _ZN3cub18CUB_300001_SM_10006detail6reduce28DeviceReduceSingleTileKernelINS2_10policy_hubIjjN4cuda3std3__44plusIvEEE10Policy1000EN6thrust24THRUST_300001_SM_1000_NS18transform_iteratorI9NonZeroOpIlEPKlNSD_11use_defaultESJ_EEPjjS9_jjNS7_10__identityEEEvT0_T1_T2_T3_T4_T6__param_3[1],
	.param .u32 _ZN3cub18CUB_300001_SM_10006detail6reduce28DeviceReduceSingleTileKernelINS2_10policy_hubIjjN4cuda3std3__44plusIvEEE10Policy1000EN6thrust24THRUST_300001_SM_1000_NS18transform_iteratorI9NonZeroOpIlEPKlNSD_11use_defaultESJ_EEPjjS9_jjNS7_10__identityEEEvT0_T1_T2_T3_T4_T6__param_4,
	.param .align 1 .b8 _ZN3cub18CUB_300001_SM_10006detail6reduce28DeviceReduceSingleTileKernelINS2_10policy_hubIjjN4cuda3std3__44plusIvEEE10Policy1000EN6thrust24THRUST_300001_SM_1000_NS18transform_iteratorI9NonZeroOpIlEPKlNSD_11use_defaultESJ_EEPjjS9_jjNS7_10__identityEEEvT0_T1_T2_T3_T4_T6__param_5[1]
)
.maxntid 256
.minnctapersm 1
{
	.reg .pred 	%p<135>;
	.reg .b16 	%rs<9>;
	.reg .b32 	%r<459>;
	.reg .b64 	%rd<175>;
	// demoted variable
	.shared .align 4 .b8 _ZZN3cub18CUB_300001_SM_10006detail6reduce28DeviceReduceSingleTileKernelINS2_10policy_hubIjjN4cuda3std3__44plusIvEEE10Policy1000EN6thrust24THRUST_300001_SM_1000_NS18transform_iteratorI9NonZeroOpIlEPKlNSD_11use_defaultESJ_EEPjjS9_jjNS7_10__identityEEEvT0_T1_T2_T3_T4_T6_E12temp_storage[44];
	ld.param.u64 	%rd9, [_ZN3cub18CUB_300001_SM_10006detail6reduce28DeviceReduceSingleTileKernelINS2_10policy_hubIjjN4cuda3std3__44plusIvEEE10Policy1000EN6thrust24THRUST_300001_SM_1000_NS18transform_iteratorI9NonZeroOpIlEPKlNSD_11use_defaultESJ_EEPjjS9_jjNS7_10__identityEEEvT0_T1_T2_T3_T4_T6__param_0];
	ld.param.u64 	%rd10, [_ZN3cub18CUB_300001_SM_10006detail6reduce28DeviceReduceSingleTileKernelINS2_10policy_hubIjjN4cuda3std3__44plusIvEEE10Policy1000EN6thrust24THRUST_300001_SM_1000_NS18transform_iteratorI9NonZeroOpIlEPKlNSD_11use_defaultESJ_EEPjjS9_jjNS7_10__identityEEEvT0_T1_T2_T3_T4_T6__param_1];
	ld.param.u32 	%r90, [_ZN3cub18CUB_300001_SM_10006detail6reduce28DeviceReduceSingleTileKernelINS2_10policy_hubIjjN4cuda3std3__44plusIvEEE10Policy1000EN6thrust24THRUST_300001_SM_1000_NS18transform_iteratorI9NonZeroOpIlEPKlNSD_11use_defaultESJ_EEPjjS9_jjNS7_10__identityEEEvT0_T1_T2_T3_T4_T6__param_2];
	ld.param.u32 	%r91, [_ZN3cub18CUB_300001_SM_10006detail6reduce28DeviceReduceSingleTileKernelINS2_10policy_hubIjjN4cuda3std3__44plusIvEEE10Policy1000EN6thrust24THRUST_300001_SM_1000_NS18transform_iteratorI9NonZeroOpIlEPKlNSD_11use_defaultESJ_EEPjjS9_jjNS7_10__identityEEEvT0_T1_T2_T3_T4_T6__param_4];
	cvta.to.global.u64 	%rd1, %rd10;
	setp.ne.s32 	%p1, %r90, 0;
	@%p1 bra 	$L__BB47_3;
	mov.u32 	%r419, %tid.x;
	setp.ne.s32 	%p134, %r419, 0;
	@%p134 bra 	$L__BB47_52;
	st.global.u32 	[%rd1], %r91;
	bra.uni 	$L__BB47_52;
$L__BB47_3:
	cvta.to.global.u64 	%rd2, %rd9;
	setp.gt.u32 	%p2, %r90, 4095;
	@%p2 bra 	$L__BB47_28;
	mov.u32 	%r1, %tid.x;
	setp.ge.u32 	%p80, %r1, %r90;
	mov.b32 	%r436, 0;
	mov.u32 	%r426, %r1;
	@%p80 bra 	$L__BB47_6;
	mul.wide.u32 	%rd134, %r1, 8;
	add.s64 	%rd135, %rd2, %rd134;
	ld.global.u64 	%rd136, [%rd135];
	setp.ne.s64 	%p81, %rd136, 0;
	selp.u32 	%r436, 1, 0, %p81;
	add.s32 	%r426, %r1, 256;
$L__BB47_6:
	setp.ge.u32 	%p82, %r426, %r90;
	@%p82 bra 	$L__BB47_19;
	not.b32 	%r279, %r426;
	add.s32 	%r280, %r90, %r279;
	shr.u32 	%r281, %r280, 8;
	add.s32 	%r6, %r281, 1;
	and.b32  	%r7, %r6, 15;
	setp.lt.u32 	%p83, %r280, 3840;
	@%p83 bra 	$L__BB47_10;
	and.b32  	%r282, %r6, 33554416;
	neg.s32 	%r422, %r282;
	mul.wide.u32 	%rd137, %r426, 8;
	add.s64 	%rd138, %rd137, %rd2;
	add.s64 	%rd173, %rd138, 16384;
$L__BB47_9:
	.pragma "nounroll";
	ld.global.u64 	%rd139, [%rd173+-16384];
	setp.ne.s64 	%p84, %rd139, 0;
	selp.u32 	%r283, 1, 0, %p84;
	add.s32 	%r284, %r436, %r283;
	ld.global.u64 	%rd140, [%rd173+-14336];
	setp.ne.s64 	%p85, %rd140, 0;
	selp.u32 	%r285, 1, 0, %p85;
	add.s32 	%r286, %r284, %r285;
	ld.global.u64 	%rd141, [%rd173+-12288];
	setp.ne.s64 	%p86, %rd141, 0;
	selp.u32 	%r287, 1, 0, %p86;
	add.s32 	%r288, %r286, %r287;
	ld.global.u64 	%rd142, [%rd173+-10240];
	setp.ne.s64 	%p87, %rd142, 0;
	selp.u32 	%r289, 1, 0, %p87;
	add.s32 	%r290, %r288, %r289;
	ld.global.u64 	%rd143, [%rd173+-8192];
	setp.ne.s64 	%p88, %rd143, 0;
	selp.u32 	%r291, 1, 0, %p88;
	add.s32 	%r292, %r290, %r291;
	ld.global.u64 	%rd144, [%rd173+-6144];
	setp.ne.s64 	%p89, %rd144, 0;
	selp.u32 	%r293, 1, 0, %p89;
	add.s32 	%r294, %r292, %r293;
	ld.global.u64 	%rd145, [%rd173+-4096];
	setp.ne.s64 	%p90, %rd145, 0;
	selp.u32 	%r295, 1, 0, %p90;
	add.s32 	%r296, %r294, %r295;
	ld.global.u64 	%rd146, [%rd173+-2048];
	setp.ne.s64 	%p91, %rd146, 0;
	selp.u32 	%r297, 1, 0, %p91;
	add.s32 	%r298, %r296, %r297;
	ld.global.u64 	%rd147, [%rd173];
	setp.ne.s64 	%p92, %rd147, 0;
	selp.u32 	%r299, 1, 0, %p92;
	add.s32 	%r300, %r298, %r299;
	ld.global.u64 	%rd148, [%rd173+2048];
	setp.ne.s64 	%p93, %rd148, 0;
	selp.u32 	%r301, 1, 0, %p93;
	add.s32 	%r302, %r300, %r301;
	ld.global.u64 	%rd149, [%rd173+4096];
	setp.ne.s64 	%p94, %rd149, 0;
	selp.u32 	%r303, 1, 0, %p94;
	add.s32 	%r304, %r302, %r303;
	ld.global.u64 	%rd150, [%rd173+6144];
	setp.ne.s64 	%p95, %rd150, 0;
	selp.u32 	%r305, 1, 0, %p95;
	add.s32 	%r306, %r304, %r305;
	ld.global.u64 	%rd151, [%rd173+8192];
	setp.ne.s64 	%p96, %rd151, 0;
	selp.u32 	%r307, 1, 0, %p96;
	add.s32 	%r308, %r306, %r307;
	ld.global.u64 	%rd152, [%rd173+10240];
	setp.ne.s64 	%p97, %rd152, 0;
	selp.u32 	%r309, 1, 0, %p97;
	add.s32 	%r310, %r308, %r309;
	ld.global.u64 	%rd153, [%rd173+12288];
	setp.ne.s64 	%p98, %rd153, 0;
	selp.u32 	%r311, 1, 0, %p98;
	add.s32 	%r312, %r310, %r311;
	ld.global.u64 	%rd154, [%rd173+14336];
	setp.ne.s64 	%p99, %rd154, 0;
	selp.u32 	%r313, 1, 0, %p99;
	add.s32 	%r436, %r312, %r313;
	add.s32 	%r426, %r426, 4096;
	add.s32 	%r422, %r422, 16;
	add.s64 	%rd173, %rd173, 32768;
	setp.ne.s32 	%p100, %r422, 0;
	@%p100 bra 	$L__BB47_9;
$L__BB47_10:
	setp.eq.s32 	%p101, %r7, 0;
	@%p101 bra 	$L__BB47_19;
	and.b32  	%r18, %r6, 7;
	setp.lt.u32 	%p102, %r7, 8;
	@%p102 bra 	$L__BB47_13;
	mul.wide.u32 	%rd155, %r426, 8;
	add.s64 	%rd156, %rd2, %rd155;
	ld.global.u64 	%rd157, [%rd156];
	setp.ne.s64 	%p103, %rd157, 0;
	selp.u32 	%r315, 1, 0, %p103;
	add.s32 	%r316, %r436, %r315;
	ld.global.u64 	%rd158, [%rd156+2048];
	setp.ne.s64 	%p104, %rd158, 0;
	selp.u32 	%r317, 1, 0, %p104;
	add.s32 	%r318, %r316, %r317;
	ld.global.u64 	%rd159, [%rd156+4096];
	setp.ne.s64 	%p105, %rd159, 0;
	selp.u32 	%r319, 1, 0, %p105;
	add.s32 	%r320, %r318, %r319;
	ld.global.u64 	%rd160, [%rd156+6144];
	setp.ne.s64 	%p106, %rd160, 0;
	selp.u32 	%r321, 1, 0, %p106;
	add.s32 	%r322, %r320, %r321;
	ld.global.u64 	%rd161, [%rd156+8192];
	setp.ne.s64 	%p107, %rd161, 0;
	selp.u32 	%r323, 1, 0, %p107;
	add.s32 	%r324, %r322, %r323;
	ld.global.u64 	%rd162, [%rd156+10240];
	setp.ne.s64 	%p108, %rd162, 0;
	selp.u32 	%r325, 1, 0, %p108;
	add.s32 	%r326, %r324, %r325;
	ld.global.u64 	%rd163, [%rd156+12288];
	setp.ne.s64 	%p109, %rd163, 0;
	selp.u32 	%r327, 1, 0, %p109;
	add.s32 	%r328, %r326, %r327;
	ld.global.u64 	%rd164, [%rd156+14336];
	setp.ne.s64 	%p110, %rd164, 0;
	selp.u32 	%r329, 1, 0, %p110;
	add.s32 	%r436, %r328, %r329;
	add.s32 	%r426, %r426, 2048;
$L__BB47_13:
	setp.eq.s32 	%p111, %r18, 0;
	@%p111 bra 	$L__BB47_19;
	and.b32  	%r24, %r6, 3;
	setp.lt.u32 	%p112, %r18, 4;
	@%p112 bra 	$L__BB47_16;
	mul.wide.u32 	%rd165, %r426, 8;
	add.s64 	%rd166, %rd2, %rd165;
	ld.global.u64 	%rd167, [%rd166];
	setp.ne.s64 	%p113, %rd167, 0;
	selp.u32 	%r331, 1, 0, %p113;
	add.s32 	%r332, %r436, %r331;
	ld.global.u64 	%rd168, [%rd166+2048];
	setp.ne.s64 	%p114, %rd168, 0;
	selp.u32 	%r333, 1, 0, %p114;
	add.s32 	%r334, %r332, %r333;
	ld.global.u64 	%rd169, [%rd166+4096];
	setp.ne.s64 	%p115, %rd169, 0;
	selp.u32 	%r335, 1, 0, %p115;
	add.s32 	%r336, %r334, %r335;
	ld.global.u64 	%rd170, [%rd166+6144];
	setp.ne.s64 	%p116, %rd170, 0;
	selp.u32 	%r337, 1, 0, %p116;
	add.s32 	%r436, %r336, %r337;
	add.s32 	%r426, %r426, 1024;
$L__BB47_16:
	setp.eq.s32 	%p117, %r24, 0;
	@%p117 bra 	$L__BB47_19;
	mul.wide.u32 	%rd171, %r426, 8;
	add.s64 	%rd174, %rd2, %rd171;
	neg.s32 	%r434, %r24;
$L__BB47_18:
	.pragma "nounroll";
	ld.global.u64 	%rd172, [%rd174];
	setp.ne.s64 	%p118, %rd172, 0;
	selp.u32 	%r338, 1, 0, %p118;
	add.s32 	%r436, %r436, %r338;
	add.s64 	%rd174, %rd174, 2048;
	add.s32 	%r434, %r434, 1;
	setp.ne.s32 	%p119, %r434, 0;
	@%p119 bra 	$L__BB47_18;
$L__BB47_19:
	setp.lt.u32 	%p120, %r90, 256;
	@%p120 bra 	$L__BB47_24;
	// begin inline asm
	mov.u32 %r398, %laneid;
	// end inline asm
	mov.b32 	%r399, -1;
	redux.sync.add.u32 %r458, %r436, %r399;
	setp.ne.s32 	%p131, %r398, 0;
	@%p131 bra 	$L__BB47_22;
	shr.u32 	%r400, %r1, 3;
	and.b32  	%r401, %r400, 124;
	mov.u32 	%r402, _ZZN3cub18CUB_300001_SM_10006detail6reduce28DeviceReduceSingleTileKernelINS2_10policy_hubIjjN4cuda3std3__44plusIvEEE10Policy1000EN6thrust24THRUST_300001_SM_1000_NS18transform_iteratorI9NonZeroOpIlEPKlNSD_11use_defaultESJ_EEPjjS9_jjNS7_10__identityEEEvT0_T1_T2_T3_T4_T6_E12temp_storage;
	add.s32 	%r403, %r402, %r401;
	st.shared.u32 	[%r403+8], %r458;
$L__BB47_22:
	bar.sync 	0;
	setp.ne.s32 	%p132, %r1, 0;
	@%p132 bra 	$L__BB47_50;
	ld.shared.u32 	%r404, [_ZZN3cub18CUB_300001_SM_10006detail6reduce28DeviceReduceSingleTileKernelINS2_10policy_hubIjjN4cuda3std3__44plusIvEEE10Policy1000EN6thrust24THRUST_300001_SM_1000_NS18transform_iteratorI9NonZeroOpIlEPKlNSD_11use_defaultESJ_EEPjjS9_jjNS7_10__identityEEEvT0_T1_T2_T3_T4_T6_E12temp_storage+12];
	add.s32 	%r405, %r404, %r458;
	ld.shared.u32 	%r406, [_ZZN3cub18CUB_300001_SM_10006detail6reduce28DeviceReduceSingleTileKernelINS2_10policy_hubIjjN4cuda3std3__44plusIvEEE10Policy1000EN6thrust24THRUST_300001_SM_1000_NS18transform_iteratorI9NonZeroOpIlEPKlNSD_11use_defaultESJ_EEPjjS9_jjNS7_10__identityEEEvT0_T1_T2_T3_T4_T6_E12temp_storage+16];
	add.s32 	%r407, %r405, %r406;
	ld.shared.u32 	%r408, [_ZZN3cub18CUB_300001_SM_10006detail6reduce28DeviceReduceSingleTileKernelINS2_10policy_hubIjjN4cuda3std3__44plusIvEEE10Policy1000EN6thrust24THRUST_300001_SM_1000_NS18transform_iteratorI9NonZeroOpIlEPKlNSD_11use_defaultESJ_EEPjjS9_jjNS7_10__identityEEEvT0_T1_T2_T3_T4_T6_E12temp_storage+20];
	add.s32 	%r409, %r407, %r408;
	ld.shared.u32 	%r410, [_ZZN3cub18CUB_300001_SM_10006detail6reduce28DeviceReduceSingleTileKernelINS2_10policy_hubIjjN4cuda3std3__44plusIvEEE10Policy1000EN6thrust24THRUST_300001_SM_1000_NS18transform_iteratorI9NonZeroOpIlEPKlNSD_11use_defaultESJ_EEPjjS9_jjNS7_10__identityEEEvT0_T1_T2_T3_T4_T6_E12temp_storage+24];
	add.s32 	%r411, %r409, %r410;
	ld.shared.u32 	%r412, [_ZZN3cub18CUB_300001_SM_10006detail6reduce28DeviceReduceSingleTileKernelINS2_10policy_hubIjjN4cuda3std3__44plusIvEEE10Policy1000EN6thrust24THRUST_300001_SM_1000_NS18transform_iteratorI9NonZeroOpIlEPKlNSD_11use_defaultESJ_EEPjjS9_jjNS7_10__identityEEEvT0_T1_T2_T3_T4_T6_E12temp_storage+28];
	add.s32 	%r413, %r411, %r412;
	ld.shared.u32 	%r414, [_ZZN3cub18CUB_300001_SM_10006detail6reduce28DeviceReduceSingleTileKernelINS2_10policy_hubIjjN4cuda3std3__44plusIvEEE10Policy1000EN6thrust24THRUST_300001_SM_1000_NS18transform_iteratorI9NonZeroOpIlEPKlNSD_11use_defaultESJ_EEPjjS9_jjNS7_10__identityEEEvT0_T1_T2_T3_T4_T6_E12temp_storage+32];
	add.s32 	%r415, %r413, %r414;
	ld.shared.u32 	%r416, [_ZZN3cub18CUB_300001_SM_10006detail6reduce28DeviceReduceSingleTileKernelINS2_10policy_hubIjjN4cuda3std3__44plusIvEEE10Policy1000EN6thrust24THRUST_300001_SM_1000_NS18transform_iteratorI9NonZeroOpIlEPKlNSD_11use_defaultESJ_EEPjjS9_jjNS7_10__identityEEEvT0_T1_T2_T3_T4_T6_E12temp_storage+36];
	add.s32 	%r458, %r415, %r416;
	bra.uni 	$L__BB47_50;
$L__BB47_24:
	// begin inline asm
	mov.u32 %r339, %laneid;
	// end inline asm
	and.b32  	%r370, %r1, 992;
	add.s32 	%r371, %r370, 32;
	setp.gt.u32 	%p121, %r371, %r90;
	not.b32 	%r372, %r370;
	add.s32 	%r373, %r90, %r372;
	selp.b32 	%r367, %r373, 31, %p121;
	mov.b32 	%r342, 1;
	mov.b32 	%r369, -1;
	// begin inline asm
	{  .reg .u32 r0;  .reg .pred p;  shfl.sync.down.b32 r0|p, %r436, %r342, %r367, %r369;  @p add.u32 r0, r0, %r436;  mov.u32 %r340, r0;}
	// end inline asm
	mov.b32 	%r348, 2;
	// begin inline asm
	{  .reg .u32 r0;  .reg .pred p;  shfl.sync.down.b32 r0|p, %r340, %r348, %r367, %r369;  @p add.u32 r0, r0, %r340;  mov.u32 %r346, r0;}
	// end inline asm
	mov.b32 	%r354, 4;
	// begin inline asm
	{  .reg .u32 r0;  .reg .pred p;  shfl.sync.down.b32 r0|p, %r346, %r354, %r367, %r369;  @p add.u32 r0, r0, %r346;  mov.u32 %r352, r0;}
	// end inline asm
	mov.b32 	%r360, 8;
	// begin inline asm
	{  .reg .u32 r0;  .reg .pred p;  shfl.sync.down.b32 r0|p, %r352, %r360, %r367, %r369;  @p add.u32 r0, r0, %r352;  mov.u32 %r358, r0;}
	// end inline asm
	mov.b32 	%r366, 16;
	// begin inline asm
	{  .reg .u32 r0;  .reg .pred p;  shfl.sync.down.b32 r0|p, %r358, %r366, %r367, %r369;  @p add.u32 r0, r0, %r358;  mov.u32 %r458, r0;}
	// end inline asm
	setp.ne.s32 	%p122, %r339, 0;
	@%p122 bra 	$L__BB47_26;
	shr.u32 	%r374, %r1, 3;
	and.b32  	%r375, %r374, 124;
	mov.u32 	%r376, _ZZN3cub18CUB_300001_SM_10006detail6reduce28DeviceReduceSingleTileKernelINS2_10policy_hubIjjN4cuda3std3__44plusIvEEE10Policy1000EN6thrust24THRUST_300001_SM_1000_NS18transform_iteratorI9NonZeroOpIlEPKlNSD_11use_defaultESJ_EEPjjS9_jjNS7_10__identityEEEvT0_T1_T2_T3_T4_T6_E12temp_storage;
	add.s32 	%r377, %r376, %r375;
	st.shared.u32 	[%r377+8], %r458;
$L__BB47_26:
	bar.sync 	0;
	setp.ne.s32 	%p123, %r1, 0;
	@%p123 bra 	$L__BB47_50;
	setp.gt.u32 	%p124, %r90, 32;
	ld.shared.u32 	%r378, [_ZZN3cub18CUB_300001_SM_10006detail6reduce28DeviceReduceSingleTileKernelINS2_10policy_hubIjjN4cuda3std3__44plusIvEEE10Policy1000EN6thrust24THRUST_300001_SM_1000_NS18transform_iteratorI9NonZeroOpIlEPKlNSD_11use_defaultESJ_EEPjjS9_jjNS7_10__identityEEEvT0_T1_T2_T3_T4_T6_E12temp_storage+12];
	selp.b32 	%r379, %r378, 0, %p124;
	add.s32 	%r380, %r379, %r458;
	setp.gt.u32 	%p125, %r90, 64;
	ld.shared.u32 	%r381, [_ZZN3cub18CUB_300001_SM_10006detail6reduce28DeviceReduceSingleTileKernelINS2_10policy_hubIjjN4cuda3std3__44plusIvEEE10Policy1000EN6thrust24THRUST_300001_SM_1000_NS18transform_iteratorI9NonZeroOpIlEPKlNSD_11use_defaultESJ_EEPjjS9_jjNS7_10__identityEEEvT0_T1_T2_T3_T4_T6_E12temp_storage+16];
	selp.b32 	%r382, %r381, 0, %p125;
	add.s32 	%r383, %r380, %r382;
	setp.gt.u32 	%p126, %r90, 96;
	ld.shared.u32 	%r384, [_ZZN3cub18CUB_300001_SM_10006detail6reduce28DeviceReduceSingleTileKernelINS2_10policy_hubIjjN4cuda3std3__44plusIvEEE10Policy1000EN6thrust24THRUST_300001_SM_1000_NS18transform_iteratorI9NonZeroOpIlEPKlNSD_11use_defaultESJ_EEPjjS9_jjNS7_10__identityEEEvT0_T1_T2_T3_T4_T6_E12temp_storage+20];
	selp.b32 	%r385, %r384, 0, %p126;
	add.s32 	%r386, %r383, %r385;
	setp.gt.u32 	%p127, %r90, 128;
	ld.shared.u32 	%r387, [_ZZN3cub18CUB_300001_SM_10006detail6reduce28DeviceReduceSingleTileKernelINS2_10policy_hubIjjN4cuda3std3__44plusIvEEE10Policy1000EN6thrust24THRUST_300001_SM_1000_NS18transform_iteratorI9NonZeroOpIlEPKlNSD_11use_defaultESJ_EEPjjS9_jjNS7_10__identityEEEvT0_T1_T2_T3_T4_T6_E12temp_storage+24];
	selp.b32 	%r388, %r387, 0, %p127;
	add.s32 	%r389, %r386, %r388;
	setp.gt.u32 	%p128, %r90, 160;
	ld.shared.u32 	%r390, [_ZZN3cub18CUB_300001_SM_10006detail6reduce28DeviceReduceSingleTileKernelINS2_10policy_hubIjjN4cuda3std3__44plusIvEEE10Policy1000EN6thrust24THRUST_300001_SM_1000_NS18transform_iteratorI9NonZeroOpIlEPKlNSD_11use_defaultESJ_EEPjjS9_jjNS7_10__identityEEEvT0_T1_T2_T3_T4_T6_E12temp_storage+28];
	selp.b32 	%r391, %r390, 0, %p128;
	add.s32 	%r392, %r389, %r391;
	setp.gt.u32 	%p129, %r90, 192;
	ld.shared.u32 	%r393, [_ZZN3cub18CUB_300001_SM_10006detail6reduce28DeviceReduceSingleTileKernelINS2_10policy_hubIjjN4cuda3std3__44plusIvEEE10Policy1000EN6thrust24THRUST_300001_SM_1000_NS18transform_iteratorI9NonZeroOpIlEPKlNSD_11use_defaultESJ_EEPjjS9_jjNS7_10__identityEEEvT0_T1_T2_T3_T4_T6_E12temp_storage+32];
	selp.b32 	%r394, %r393, 0, %p129;
	add.s32 	%r395, %r392, %r394;
	setp.gt.u32 	%p130, %r90, 224;
	ld.shared.u32 	%r396, [_ZZN3cub18CUB_300001_SM_10006detail6reduce28DeviceReduceSingleTileKernelINS2_10policy_hubIjjN4cuda3std3__44plusIvEEE10Policy1000EN6thrust24THRUST_300001_SM_1000_NS18transform_iteratorI9NonZeroOpIlEPKlNSD_11use_defaultESJ_EEPjjS9_jjNS7_10__identityEEEvT0_T1_T2_T3_T4_T6_E12temp_storage+36];
	selp.b32 	%r397, %r396, 0, %p130;
	add.s32 	%r458, %r395, %r397;
	bra.uni 	$L__BB47_50;
$L__BB47_28:
	mov.u32 	%r40, %tid.x;
	mul.wide.u32 	%rd11, %r40, 8;
	add.s64 	%rd12, %rd2, %rd11;
	ld.global.u64 	%rd13, [%rd12];
	setp.ne.s64 	%p3, %rd13, 0;
	selp.u32 	%r103, 1, 0, %p3;
	ld.global.u64 	%rd14, [%rd12+2048];
	setp.ne.s64 	%p4, %rd14, 0;
	selp.u32 	%r104, 1, 0, %p4;
	ld.global.u64 	%rd15, [%rd12+4096];
	setp.ne.s64 	%p5, %rd15, 0;
	selp.u32 	%r105, 1, 0, %p5;
	ld.global.u64 	%rd16, [%rd12+6144];
	setp.ne.s64 	%p6, %rd16, 0;
	selp.u32 	%r106, 1, 0, %p6;
	ld.global.u64 	%rd17, [%rd12+8192];
	setp.ne.s64 	%p7, %rd17, 0;
	selp.u32 	%r107, 1, 0, %p7;
	ld.global.u64 	%rd18, [%rd12+10240];
	setp.ne.s64 	%p8, %rd18, 0;
	selp.u32 	%r108, 1, 0, %p8;
	ld.global.u64 	%rd19, [%rd12+12288];
	setp.ne.s64 	%p9, %rd19, 0;
	selp.u32 	%r109, 1, 0, %p9;
	ld.global.u64 	%rd20, [%rd12+14336];
	setp.ne.s64 	%p10, %rd20, 0;
	selp.u32 	%r110, 1, 0, %p10;
	ld.global.u64 	%rd21, [%rd12+16384];
	setp.ne.s64 	%p11, %rd21, 0;
	selp.u32 	%r111, 1, 0, %p11;
	ld.global.u64 	%rd22, [%rd12+18432];
	setp.ne.s64 	%p12, %rd22, 0;
	selp.u32 	%r112, 1, 0, %p12;
	ld.global.u64 	%rd23, [%rd12+20480];
	setp.ne.s64 	%p13, %rd23, 0;
	selp.u32 	%r113, 1, 0, %p13;
	ld.global.u64 	%rd24, [%rd12+22528];
	setp.ne.s64 	%p14, %rd24, 0;
	selp.u32 	%r114, 1, 0, %p14;
	ld.global.u64 	%rd25, [%rd12+24576];
	setp.ne.s64 	%p15, %rd25, 0;
	selp.u32 	%r115, 1, 0, %p15;
	ld.global.u64 	%rd26, [%rd12+26624];
	setp.ne.s64 	%p16, %rd26, 0;
	selp.u32 	%r116, 1, 0, %p16;
	ld.global.u64 	%rd27, [%rd12+28672];
	setp.ne.s64 	%p17, %rd27, 0;
	selp.u32 	%r117, 1, 0, %p17;
	ld.global.u64 	%rd28, [%rd12+30720];
	setp.ne.s64 	%p18, %rd28, 0;
	selp.u32 	%r118, 1, 0, %p18;
	add.s32 	%r119, %r104, %r103;
	add.s32 	%r120, %r119, %r105;
	add.s32 	%r121, %r120, %r106;
	add.s32 	%r122, %r121, %r107;
	add.s32 	%r123, %r122, %r108;
	add.s32 	%r124, %r123, %r109;
	add.s32 	%r125, %r124, %r110;
	add.s32 	%r126, %r125, %r111;
	add.s32 	%r127, %r126, %r112;
	add.s32 	%r128, %r127, %r113;
	add.s32 	%r129, %r128, %r114;
	add.s32 	%r130, %r129, %r115;
	add.s32 	%r131, %r130, %r116;
	add.s32 	%r132, %r131, %r117;
	add.s32 	%r457, %r132, %r118;
	add.s32 	%r42, %r90, -4096;
	setp.lt.u32 	%p19, %r42, 4096;
	mov.b32 	%r439, 4096;
	@%p19 bra 	$L__BB47_32;
	mov.b32 	%r439, 4096;
$L__BB47_30:
	add.s32 	%r134, %r40, %r439;
	mul.wide.u32 	%rd29, %r134, 8;
	add.s64 	%rd30, %rd2, %rd29;
	ld.global.u64 	%rd31, [%rd30];
	setp.ne.s64 	%p20, %rd31, 0;
	selp.u32 	%r135, 1, 0, %p20;
	ld.global.u64 	%rd32, [%rd30+2048];
	setp.ne.s64 	%p21, %rd32, 0;
	selp.u32 	%r136, 1, 0, %p21;
	ld.global.u64 	%rd33, [%rd30+4096];
	setp.ne.s64 	%p22, %rd33, 0;
	selp.u32 	%r137, 1, 0, %p22;
	ld.global.u64 	%rd34, [%rd30+6144];
	setp.ne.s64 	%p23, %rd34, 0;
	selp.u32 	%r138, 1, 0, %p23;
	ld.global.u64 	%rd35, [%rd30+8192];
	setp.ne.s64 	%p24, %rd35, 0;
	selp.u32 	%r139, 1, 0, %p24;
	ld.global.u64 	%rd36, [%rd30+10240];
	setp.ne.s64 	%p25, %rd36, 0;
	selp.u32 	%r140, 1, 0, %p25;
	ld.global.u64 	%rd37, [%rd30+12288];
	setp.ne.s64 	%p26, %rd37, 0;
	selp.u32 	%r141, 1, 0, %p26;
	ld.global.u64 	%rd38, [%rd30+14336];
	setp.ne.s64 	%p27, %rd38, 0;
	selp.u32 	%r142, 1, 0, %p27;
	ld.global.u64 	%rd39, [%rd30+16384];
	setp.ne.s64 	%p28, %rd39, 0;
	selp.u32 	%r143, 1, 0, %p28;
	ld.global.u64 	%rd40, [%rd30+18432];
	setp.ne.s64 	%p29, %rd40, 0;
	selp.u32 	%r144, 1, 0, %p29;
	ld.global.u64 	%rd41, [%rd30+20480];
	setp.ne.s64 	%p30, %rd41, 0;
	selp.u32 	%r145, 1, 0, %p30;
	ld.global.u64 	%rd42, [%rd30+22528];
	setp.ne.s64 	%p31, %rd42, 0;
	selp.u32 	%r146, 1, 0, %p31;
	ld.global.u64 	%rd43, [%rd30+24576];
	setp.ne.s64 	%p32, %rd43, 0;
	selp.u32 	%r147, 1, 0, %p32;
	ld.global.u64 	%rd44, [%rd30+26624];
	setp.ne.s64 	%p33, %rd44, 0;
	selp.u32 	%r148, 1, 0, %p33;
	ld.global.u64 	%rd45, [%rd30+28672];
	setp.ne.s64 	%p34, %rd45, 0;
	selp.u32 	%r149, 1, 0, %p34;
	ld.global.u64 	%rd46, [%rd30+30720];
	setp.ne.s64 	%p35, %rd46, 0;
	selp.u32 	%r150, 1, 0, %p35;
	add.s32 	%r151, %r457, %r135;
	add.s32 	%r152, %r151, %r136;
	add.s32 	%r153, %r152, %r137;
	add.s32 	%r154, %r153, %r138;
	add.s32 	%r155, %r154, %r139;
	add.s32 	%r156, %r155, %r140;
	add.s32 	%r157, %r156, %r141;
	add.s32 	%r158, %r157, %r142;
	add.s32 	%r159, %r158, %r143;
	add.s32 	%r160, %r159, %r144;
	add.s32 	%r161, %r160, %r145;
	add.s32 	%r162, %r161, %r146;
	add.s32 	%r163, %r162, %r147;
	add.s32 	%r164, %r163, %r148;
	add.s32 	%r165, %r164, %r149;
	add.s32 	%r457, %r165, %r150;
	sub.s32 	%r166, %r90, %r439;
	setp.lt.u32 	%p36, %r166, 4096;
	@%p36 bra 	$L__BB47_46;
	add.s32 	%r439, %r439, 4096;
	setp.le.u32 	%p37, %r439, %r42;
	@%p37 bra 	$L__BB47_30;
$L__BB47_32:
	setp.le.u32 	%p38, %r90, %r439;
	sub.s32 	%r167, %r90, %r439;
	setp.ge.s32 	%p39, %r40, %r167;
	or.pred  	%p40, %p38, %p39;
	@%p40 bra 	$L__BB47_46;
	not.b32 	%r170, %r40;
	add.s32 	%r171, %r90, %r170;
	sub.s32 	%r172, %r171, %r439;
	shr.u32 	%r173, %r172, 8;
	add.s32 	%r49, %r173, 1;
	and.b32  	%r50, %r49, 15;
	setp.lt.u32 	%p41, %r172, 3840;
	mov.u32 	%r449, %r40;
	@%p41 bra 	$L__BB47_37;
	or.b32  	%r443, %r40, 2048;
	add.s32 	%r442, %r40, %r439;
	and.b32  	%r174, %r49, 33554416;
	neg.s32 	%r441, %r174;
$L__BB47_35:
	.pragma "nounroll";
	mul.wide.u32 	%rd47, %r442, 8;
	add.s64 	%rd48, %rd2, %rd47;
	ld.global.u64 	%rd49, [%rd48];
	setp.ne.s64 	%p42, %rd49, 0;
	selp.u32 	%r175, 1, 0, %p42;
	add.s32 	%r176, %r457, %r175;
	add.s32 	%r177, %r442, 256;
	mul.wide.u32 	%rd50, %r177, 8;
	add.s64 	%rd51, %rd2, %rd50;
	ld.global.u64 	%rd52, [%rd51];
	setp.ne.s64 	%p43, %rd52, 0;
	selp.u32 	%r178, 1, 0, %p43;
	add.s32 	%r179, %r176, %r178;
	add.s32 	%r180, %r442, 512;
	mul.wide.u32 	%rd53, %r180, 8;
	add.s64 	%rd54, %rd2, %rd53;
	ld.global.u64 	%rd55, [%rd54];
	setp.ne.s64 	%p44, %rd55, 0;
	selp.u32 	%r181, 1, 0, %p44;
	add.s32 	%r182, %r179, %r181;
	add.s32 	%r183, %r442, 768;
	mul.wide.u32 	%rd56, %r183, 8;
	add.s64 	%rd57, %rd2, %rd56;
	ld.global.u64 	%rd58, [%rd57];
	setp.ne.s64 	%p45, %rd58, 0;
	selp.u32 	%r184, 1, 0, %p45;
	add.s32 	%r185, %r182, %r184;
	add.s32 	%r186, %r442, 1024;
	mul.wide.u32 	%rd59, %r186, 8;
	add.s64 	%rd60, %rd2, %rd59;
	ld.global.u64 	%rd61, [%rd60];
	setp.ne.s64 	%p46, %rd61, 0;
	selp.u32 	%r187, 1, 0, %p46;
	add.s32 	%r188, %r185, %r187;
	add.s32 	%r189, %r442, 1280;
	mul.wide.u32 	%rd62, %r189, 8;
	add.s64 	%rd63, %rd2, %rd62;
	ld.global.u64 	%rd64, [%rd63];
	setp.ne.s64 	%p47, %rd64, 0;
	selp.u32 	%r190, 1, 0, %p47;
	add.s32 	%r191, %r188, %r190;
	add.s32 	%r192, %r442, 1536;
	mul.wide.u32 	%rd65, %r192, 8;
	add.s64 	%rd66, %rd2, %rd65;
	ld.global.u64 	%rd67, [%rd66];
	setp.ne.s64 	%p48, %rd67, 0;
	selp.u32 	%r193, 1, 0, %p48;
	add.s32 	%r194, %r191, %r193;
	add.s32 	%r195, %r442, 1792;
	mul.wide.u32 	%rd68, %r195, 8;
	add.s64 	%rd69, %rd2, %rd68;
	ld.global.u64 	%rd70, [%rd69];
	setp.ne.s64 	%p49, %rd70, 0;
	selp.u32 	%r196, 1, 0, %p49;
	add.s32 	%r197, %r194, %r196;
	add.s32 	%r198, %r442, 2048;
	mul.wide.u32 	%rd71, %r198, 8;
	add.s64 	%rd72, %rd2, %rd71;
	ld.global.u64 	%rd73, [%rd72];
	setp.ne.s64 	%p50, %rd73, 0;
	selp.u32 	%r199, 1, 0, %p50;
	add.s32 	%r200, %r197, %r199;
	add.s32 	%r201, %r442, 2304;
	mul.wide.u32 	%rd74, %r201, 8;
	add.s64 	%rd75, %rd2, %rd74;
	ld.global.u64 	%rd76, [%rd75];
	setp.ne.s64 	%p51, %rd76, 0;
	selp.u32 	%r202, 1, 0, %p51;
	add.s32 	%r203, %r200, %r202;
	add.s32 	%r204, %r442, 2560;
	mul.wide.u32 	%rd77, %r204, 8;
	add.s64 	%rd78, %rd2, %rd77;
	ld.global.u64 	%rd79, [%rd78];
	setp.ne.s64 	%p52, %rd79, 0;
	selp.u32 	%r205, 1, 0, %p52;
	add.s32 	%r206, %r203, %r205;
	add.s32 	%r207, %r442, 2816;
	mul.wide.u32 	%rd80, %r207, 8;
	add.s64 	%rd81, %rd2, %rd80;
	ld.global.u64 	%rd82, [%rd81];
	setp.ne.s64 	%p53, %rd82, 0;
	selp.u32 	%r208, 1, 0, %p53;
	add.s32 	%r209, %r206, %r208;
	add.s32 	%r210, %r442, 3072;
	mul.wide.u32 	%rd83, %r210, 8;
	add.s64 	%rd84, %rd2, %rd83;
	ld.global.u64 	%rd85, [%rd84];
	setp.ne.s64 	%p54, %rd85, 0;
	selp.u32 	%r211, 1, 0, %p54;
	add.s32 	%r212, %r209, %r211;
	add.s32 	%r213, %r442, 3328;
	mul.wide.u32 	%rd86, %r213, 8;
	add.s64 	%rd87, %rd2, %rd86;
	ld.global.u64 	%rd88, [%rd87];
	setp.ne.s64 	%p55, %rd88, 0;
	selp.u32 	%r214, 1, 0, %p55;
	add.s32 	%r215, %r212, %r214;
	add.s32 	%r216, %r442, 3584;
	mul.wide.u32 	%rd89, %r216, 8;
	add.s64 	%rd90, %rd2, %rd89;
	ld.global.u64 	%rd91, [%rd90];
	setp.ne.s64 	%p56, %rd91, 0;
	selp.u32 	%r217, 1, 0, %p56;
	add.s32 	%r218, %r215, %r217;
	add.s32 	%r219, %r442, 3840;
	mul.wide.u32 	%rd92, %r219, 8;
	add.s64 	%rd93, %rd2, %rd92;
	ld.global.u64 	%rd94, [%rd93];
	setp.ne.s64 	%p57, %rd94, 0;
	selp.u32 	%r220, 1, 0, %p57;
	add.s32 	%r457, %r218, %r220;
	add.s32 	%r443, %r443, 4096;
	add.s32 	%r442, %r442, 4096;
	add.s32 	%r441, %r441, 16;
	setp.ne.s32 	%p58, %r441, 0;
	@%p58 bra 	$L__BB47_35;
	add.s32 	%r449, %r443, -2048;
$L__BB47_37:
	setp.eq.s32 	%p59, %r50, 0;
	@%p59 bra 	$L__BB47_46;
	and.b32  	%r66, %r49, 7;
	setp.lt.u32 	%p60, %r50, 8;
	@%p60 bra 	$L__BB47_40;
	add.s32 	%r222, %r449, %r439;
	mul.wide.u32 	%rd95, %r222, 8;
	add.s64 	%rd96, %rd2, %rd95;
	ld.global.u64 	%rd97, [%rd96];
	setp.ne.s64 	%p61, %rd97, 0;
	selp.u32 	%r223, 1, 0, %p61;
	add.s32 	%r224, %r457, %r223;
	add.s32 	%r225, %r222, 256;
	mul.wide.u32 	%rd98, %r225, 8;
	add.s64 	%rd99, %rd2, %rd98;
	ld.global.u64 	%rd100, [%rd99];
	setp.ne.s64 	%p62, %rd100, 0;
	selp.u32 	%r226, 1, 0, %p62;
	add.s32 	%r227, %r224, %r226;
	add.s32 	%r228, %r222, 512;
	mul.wide.u32 	%rd101, %r228, 8;
	add.s64 	%rd102, %rd2, %rd101;
	ld.global.u64 	%rd103, [%rd102];
	setp.ne.s64 	%p63, %rd103, 0;
	selp.u32 	%r229, 1, 0, %p63;
	add.s32 	%r230, %r227, %r229;
	add.s32 	%r231, %r222, 768;
	mul.wide.u32 	%rd104, %r231, 8;
	add.s64 	%rd105, %rd2, %rd104;
	ld.global.u64 	%rd106, [%rd105];
	setp.ne.s64 	%p64, %rd106, 0;
	selp.u32 	%r232, 1, 0, %p64;
	add.s32 	%r233, %r230, %r232;
	add.s32 	%r234, %r222, 1024;
	mul.wide.u32 	%rd107, %r234, 8;
	add.s64 	%rd108, %rd2, %rd107;
	ld.global.u64 	%rd109, [%rd108];
	setp.ne.s64 	%p65, %rd109, 0;
	selp.u32 	%r235, 1, 0, %p65;
	add.s32 	%r236, %r233, %r235;
	add.s32 	%r237, %r222, 1280;
	mul.wide.u32 	%rd110, %r237, 8;
	add.s64 	%rd111, %rd2, %rd110;
	ld.global.u64 	%rd112, [%rd111];
	setp.ne.s64 	%p66, %rd112, 0;
	selp.u32 	%r238, 1, 0, %p66;
	add.s32 	%r239, %r236, %r238;
	add.s32 	%r240, %r222, 1536;
	mul.wide.u32 	%rd113, %r240, 8;
	add.s64 	%rd114, %rd2, %rd113;
	ld.global.u64 	%rd115, [%rd114];
	setp.ne.s64 	%p67, %rd115, 0;
	selp.u32 	%r241, 1, 0, %p67;
	add.s32 	%r242, %r239, %r241;
	add.s32 	%r243, %r222, 1792;
	mul.wide.u32 	%rd116, %r243, 8;
	add.s64 	%rd117, %rd2, %rd116;
	ld.global.u64 	%rd118, [%rd117];
	setp.ne.s64 	%p68, %rd118, 0;
	selp.u32 	%r244, 1, 0, %p68;
	add.s32 	%r457, %r242, %r244;
	add.s32 	%r449, %r449, 2048;
$L__BB47_40:
	setp.eq.s32 	%p69, %r66, 0;
	@%p69 bra 	$L__BB47_46;
	and.b32  	%r72, %r49, 3;
	setp.lt.u32 	%p70, %r66, 4;
	@%p70 bra 	$L__BB47_43;
	add.s32 	%r246, %r449, %r439;
	mul.wide.u32 	%rd119, %r246, 8;
	add.s64 	%rd120, %rd2, %rd119;
	ld.global.u64 	%rd121, [%rd120];
	setp.ne.s64 	%p71, %rd121, 0;
	selp.u32 	%r247, 1, 0, %p71;
	add.s32 	%r248, %r457, %r247;
	add.s32 	%r249, %r246, 256;
	mul.wide.u32 	%rd122, %r249, 8;
	add.s64 	%rd123, %rd2, %rd122;
	ld.global.u64 	%rd124, [%rd123];
	setp.ne.s64 	%p72, %rd124, 0;
	selp.u32 	%r250, 1, 0, %p72;
	add.s32 	%r251, %r248, %r250;
	add.s32 	%r252, %r246, 512;
	mul.wide.u32 	%rd125, %r252, 8;
	add.s64 	%rd126, %rd2, %rd125;
	ld.global.u64 	%rd127, [%rd126];
	setp.ne.s64 	%p73, %rd127, 0;
	selp.u32 	%r253, 1, 0, %p73;
	add.s32 	%r254, %r251, %r253;
	add.s32 	%r255, %r246, 768;
	mul.wide.u32 	%rd128, %r255, 8;
	add.s64 	%rd129, %rd2, %rd128;
	ld.global.u64 	%rd130, [%rd129];
	setp.ne.s64 	%p74, %rd130, 0;
	selp.u32 	%r256, 1, 0, %p74;
	add.s32 	%r457, %r254, %r256;
	add.s32 	%r449, %r449, 1024;
$L__BB47_43:
	setp.eq.s32 	%p75, %r72, 0;
	@%p75 bra 	$L__BB47_46;
	add.s32 	%r455, %r449, %r439;
	neg.s32 	%r454, %r72;
$L__BB47_45:
	.pragma "nounroll";
	mul.wide.u32 	%rd131, %r455, 8;
	add.s64 	%rd132, %rd2, %rd131;
	ld.global.u64 	%rd133, [%rd132];
	setp.ne.s64 	%p76, %rd133, 0;
	selp.u32 	%r257, 1, 0, %p76;
	add.s32 	%r457, %r457, %r257;
	add.s32 	%r455, %r455, 256;
	add.s32 	%r454, %r454, 1;
	setp.ne.s32 	%p77, %r454, 0;
	@%p77 bra 	$L__BB47_45;
$L__BB47_46:
	// begin inline asm
	mov.u32 %r258, %laneid;
	// end inline asm
	mov.b32 	%r259, -1;
	redux.sync.add.u32 %r458, %r457, %r259;
	setp.ne.s32 	%p78, %r258, 0;
	@%p78 bra 	$L__BB47_48;
	shr.u32 	%r260, %r40, 3;
	and.b32  	%r261, %r260, 124;
	mov.u32 	%r262, _ZZN3cub18CUB_300001_SM_10006detail6reduce28DeviceReduceSingleTileKernelINS2_10policy_hubIjjN4cuda3std3__44plusIvEEE10Policy1000EN6thrust24THRUST_300001_SM_1000_NS18transform_iteratorI9NonZeroOpIlEPKlNSD_11use_defaultESJ_EEPjjS9_jjNS7_10__identityEEEvT0_T1_T2_T3_T4_T6_E12temp_storage;
	add.s32 	%r263, %r262, %r261;
	st.shared.u32 	[%r263+8], %r458;
$L__BB47_48:
	bar.sync 	0;
	setp.ne.s32 	%p79, %r40, 0;
	@%p79 bra 	$L__BB47_50;
	ld.shared.u32 	%r264, [_ZZN3cub18CUB_300001_SM_10006detail6reduce28DeviceReduceSingleTileKernelINS2_10policy_hubIjjN4cuda3std3__44plusIvEEE10Policy1000EN6thrust24THRUST_300001_SM_1000_NS18transform_iteratorI9NonZeroOpIlEPKlNSD_11use_defaultESJ_EEPjjS9_jjNS7_10__identityEEEvT0_T1_T2_T3_T4_T6_E12temp_storage+12];
	add.s32 	%r265, %r264, %r458;
	ld.shared.u32 	%r266, [_ZZN3cub18CUB_300001_SM_10006detail6reduce28DeviceReduceSingleTileKernelINS2_10policy_hubIjjN4cuda3std3__44plusIvEEE10Policy1000EN6thrust24THRUST_300001_SM_1000_NS18transform_iteratorI9NonZeroOpIlEPKlNSD_11use_defaultESJ_EEPjjS9_jjNS7_10__identityEEEvT0_T1_T2_T3_T4_T6_E12temp_storage+16];
	add.s32 	%r267, %r265, %r266;
	ld.shared.u32 	%r268, [_ZZN3cub18CUB_300001_SM_10006detail6reduce28DeviceReduceSingleTileKernelINS2_10policy_hubIjjN4cuda3std3__44plusIvEEE10Policy1000EN6thrust24THRUST_300001_SM_1000_NS18transform_iteratorI9NonZeroOpIlEPKlNSD_11use_defaultESJ_EEPjjS9_jjNS7_10__identityEEEvT0_T1_T2_T3_T4_T6_E12temp_storage+20];
	add.s32 	%r269, %r267, %r268;
	ld.shared.u32 	%r270, [_ZZN3cub18CUB_300001_SM_10006detail6reduce28DeviceReduceSingleTileKernelINS2_10policy_hubIjjN4cuda3std3__44plusIvEEE10Policy1000EN6thrust24THRUST_300001_SM_1000_NS18transform_iteratorI9NonZeroOpIlEPKlNSD_11use_defaultESJ_EEPjjS9_jjNS7_10__identityEEEvT0_T1_T2_T3_T4_T6_E12temp_storage+24];
	add.s32 	%r271, %r269, %r270;
	ld.shared.u32 	%r272, [_ZZN3cub18CUB_300001_SM_10006detail6reduce28DeviceReduceSingleTileKernelINS2_10policy_hubIjjN4cuda3std3__44plusIvEEE10Policy1000EN6thrust24THRUST_300001_SM_1000_NS18transform_iteratorI9NonZeroOpIlEPKlNSD_11use_defaultESJ_EEPjjS9_jjNS7_10__identityEEEvT0_T1_T2_T3_T4_T6_E12temp_storage+28];
	add.s32 	%r273, %r271, %r272;
	ld.shared.u32 	%r274, [_ZZN3cub18CUB_300001_SM_10006detail6reduce28DeviceReduceSingleTileKernelINS2_10policy_hubIjjN4cuda3std3__44plusIvEEE10Policy1000EN6thrust24THRUST_300001_SM_1000_NS18transform_iteratorI9NonZeroOpIlEPKlNSD_11use_defaultESJ_EEPjjS9_jjNS7_10__identityEEEvT0_T1_T2_T3_T4_T6_E12temp_storage+32];
	add.s32 	%r275, %r273, %r274;
	ld.shared.u32 	%r276, [_ZZN3cub18CUB_300001_SM_10006detail6reduce28DeviceReduceSingleTileKernelINS2_10policy_hubIjjN4cuda3std3__44plusIvEEE10Policy1000EN6thrust24THRUST_300001_SM_1000_NS18transform_iteratorI9NonZeroOpIlEPKlNSD_11use_defaultESJ_EEPjjS9_jjNS7_10__identityEEEvT0_T1_T2_T3_T4_T6_E12temp_storage+36];
	add.s32 	%r458, %r275, %r276;
$L__BB47_50:
	mov.u32 	%r417, %tid.x;
	setp.ne.s32 	%p133, %r417, 0;
	@%p133 bra 	$L__BB47_52;
	add.s32 	%r418, %r458, %r91;
	st.global.u32 	[%rd1], %r418;
$L__BB47_52:
	ret;

}
	// .globl	_ZN3cub18CUB_300001_SM_10006detail6reduce18DeviceReduceKernelINS2_10policy_hubIjjN4cuda3std3__44plusIvEEE10Policy1000EN6thrust24THRUST_300001_SM_1000_NS18transform_iteratorI9NonZeroOpIlEPKlNSD_11use_defaultESJ_EEjS9_jNS7_10__identityEEEvT0_PT3_T1_NS0_13GridEvenShareISP_EET2_T4_
.visible .entry _ZN3cub18CUB_300001_SM_10006detail6reduce18DeviceReduceKernelINS2_10policy_hubIjjN4cuda3std3__44plusIvEEE10Policy1000EN6thrust24THRUST_300001_SM_1000_NS18transform_iteratorI9NonZeroOpIlEPKlNSD_11use_defaultESJ_EEjS9_jNS7_10__identityEEEvT0_PT3_T1_NS0_13GridEvenShareISP_EET2_T4_(
	.param .align 8 .b8 _ZN3cub18CUB_300001_SM_10006detail6reduce18DeviceReduceKernelINS2_10policy_hubIjjN4cuda3std3__44plusIvEEE10Policy1000EN6thrust24THRUST_300001_SM_1000_NS18transform_iteratorI9NonZeroOpIlEPKlNSD_11use_defaultESJ_EEjS9_jNS7_10__identityEEEvT0_PT3_T1_NS0_13GridEvenShareISP_EET2_T4__param_0[16],
	.param .u64 .ptr .align 1 _ZN3cub18CUB_300001_SM_10006detail6reduce18DeviceReduceKernelINS2_10policy_hubIjjN4cuda3std3__44plusIvEEE10Policy1000EN6thrust24THRUST_300001_SM_1000_NS18transform_iteratorI9NonZeroOpIlEPKlNSD_11use_defaultESJ_EEjS9_jNS7_10__identityEEEvT0_PT3_T1_NS0_13GridEvenShareISP_EET2_T4__param_1,
	.param .u32 _ZN3cub18CUB_300001_SM_10006detail6reduce18DeviceReduceKernelINS2_10policy_hubIjjN4cuda3std3__44plusIvEEE10Policy1000EN6thrust24THRUST_300001_SM_1000_NS18transform_iteratorI9NonZeroOpIlEPKlNSD_11use_defaultESJ_EEjS9_jNS7_10__identityEEEvT0_PT3_T1_NS0_13GridEvenShareISP_EET2_T4__param_2,
	.param .align 4 .b8 _ZN3cub18CUB_300001_SM_10006detail6reduce18DeviceReduceKernelINS2_10policy_hubIjjN4cuda3std3__44plusIvEEE10Policy1000EN6thrust24THRUST_300001_SM_1000_NS18transform_iteratorI9NonZeroOpIlEPKlNSD_11use_defaultESJ_EEjS9_jNS7_10__identityEEEvT0_PT3_T1_NS0_13GridEvenShareISP_EET2_T4__param_3[40],
	.param .align 1 .b8 _ZN3cub18CUB_300001_SM_10006detail6reduce18DeviceReduceKernelINS2_10policy_hubIjjN4cuda3std3__44plusIvEEE10Policy1000EN6thrust24THRUST_300001_SM_1000_NS18transform_iteratorI9NonZeroOpIlEPKlNSD_11use_defaultESJ_EEjS9_jNS7_10__identityEEEvT0_PT3_T1_NS0_13GridEvenShareISP_EET2_T4__param_4[1],
	.param .align 1 .b8 _ZN3cub18CUB_300001_SM_10006detail6reduce18DeviceReduceKernelINS2_10policy_hubIjjN4cuda3std3__44plusIvEEE10Policy1000EN6thrust24THRUST_300001_SM_1000_NS18transform_iteratorI9NonZeroOpIlEPKlNSD_11use_defaultESJ_EEjS9_jNS7_10__identityEEEvT0_PT3_T1_NS0_13GridEvenShareISP_EET2_T4__param_5[1]
)
.maxntid 256
{
	.reg .pred 	%p<133>;
	.reg .b16 	%rs<12>;
	.reg .b32 	%r<523>;
	.reg .b64 	%rd<223>;
	// demoted variable
	.shared .align 4 .b8 _ZZN3cub18CUB_300001_SM_10006detail6reduce18DeviceReduceKernelINS2_10policy_hubIjjN4cuda3std3__44plusIvEEE10Policy1000EN6thrust24THRUST_300001_SM_1000_NS18transform_iteratorI9NonZeroOpIlEPKlNSD_11use_defaultESJ_EEjS9_jNS7_10__identityEEEvT0_PT3_T1_NS0_13GridEvenShareISP_EET2_T4_E12temp_storage[44];
	ld.param.u32 	%r2, [_ZN3cub18CUB_300001_SM_10006detail6reduce18DeviceReduceKernelINS2_10policy_hubIjjN4cuda3std3__44plusIvEEE10Policy1000EN6thrust24THRUST_300001_SM_1000_NS18transform_iteratorI9NonZeroOpIlEPKlNSD_11use_defaultESJ_EEjS9_jNS7_10__identityEEEvT0_PT3_T1_NS0_13GridEvenShareISP_EET2_T4__param_3+24];
	ld.param.u32 	%r1, [_ZN3cub18CUB_300001_SM_10006detail6reduce18DeviceReduceKernelINS2_10policy_hubIjjN4cuda3std3__44plusIvEEE10Policy1000EN6thrust24THRUST_300001_SM_1000_NS18transform_iteratorI9NonZeroOpIlEPKlNSD_11use_defaultESJ_EEjS9_jNS7_10__identityEEEvT0_PT3_T1_NS0_13GridEvenShareISP_EET2_T4__param_3+20];
	ld.param.u64 	%rd3, [_ZN3cub18CUB_300001_SM_10006detail6reduce18DeviceReduceKernelINS2_10policy_hubIjjN4cuda3std3__44plusIvEEE10Policy1000EN6thrust24THRUST_300001_SM_1000_NS18transform_iteratorI9NonZeroOpIlEPKlNSD_11use_defaultESJ_EEjS9_jNS7_10__identityEEEvT0_PT3_T1_NS0_13GridEvenShareISP_EET2_T4__param_0];
	cvta.to.global.u64 	%rd1, %rd3;
	mov.u32 	%r3, %ctaid.x;
	shl.b32 	%r503, %r3, 12;
	sub.s32 	%r5, %r1, %r503;
	setp.gt.u32 	%p1, %r5, 4095;
	@%p1 bra 	$L__BB48_26;
	mov.u32 	%r6, %tid.x;
	setp.ge.u32 	%p79, %r6, %r5;
	mov.b32 	%r498, 0;
	mov.u32 	%r487, %r6;
	@%p79 bra 	$L__BB48_3;
	add.s32 	%r311, %r503, %r6;
	mul.wide.u32 	%rd129, %r311, 8;
	add.s64 	%rd130, %rd1, %rd129;
	ld.global.u64 	%rd131, [%rd130];
	setp.ne.s64 	%p80, %rd131, 0;
	selp.u32 	%r498, 1, 0, %p80;
	add.s32 	%r487, %r6, 256;
$L__BB48_3:
	setp.ge.u32 	%p81, %r487, %r5;
	@%p81 bra 	$L__BB48_17;
	not.b32 	%r313, %r487;
	add.s32 	%r314, %r1, %r313;
	sub.s32 	%r315, %r314, %r503;
	shr.u32 	%r316, %r315, 8;
	add.s32 	%r11, %r316, 1;
	and.b32  	%r12, %r11, 15;
	setp.lt.u32 	%p82, %r315, 3840;
	@%p82 bra 	$L__BB48_8;
	or.b32  	%r484, %r487, 2048;
	add.s32 	%r483, %r487, %r503;
	and.b32  	%r317, %r11, 33554416;
	neg.s32 	%r482, %r317;
$L__BB48_6:
	.pragma "nounroll";
	mul.wide.u32 	%rd132, %r483, 8;
	add.s64 	%rd133, %rd1, %rd132;
	ld.global.u64 	%rd134, [%rd133];
	setp.ne.s64 	%p83, %rd134, 0;
	selp.u32 	%r318, 1, 0, %p83;
	add.s32 	%r319, %r498, %r318;
	add.s32 	%r320, %r483, 256;
	mul.wide.u32 	%rd135, %r320, 8;
	add.s64 	%rd136, %rd1, %rd135;
	ld.global.u64 	%rd137, [%rd136];
	setp.ne.s64 	%p84, %rd137, 0;
	selp.u32 	%r321, 1, 0, %p84;
	add.s32 	%r322, %r319, %r321;
	add.s32 	%r323, %r483, 512;
	mul.wide.u32 	%rd138, %r323, 8;
	add.s64 	%rd139, %rd1, %rd138;
	ld.global.u64 	%rd140, [%rd139];
	setp.ne.s64 	%p85, %rd140, 0;
	selp.u32 	%r324, 1, 0, %p85;
	add.s32 	%r325, %r322, %r324;
	add.s32 	%r326, %r483, 768;
	mul.wide.u32 	%rd141, %r326, 8;
	add.s64 	%rd142, %rd1, %rd141;
	ld.global.u64 	%rd143, [%rd142];
	setp.ne.s64 	%p86, %rd143, 0;
	selp.u32 	%r327, 1, 0, %p86;
	add.s32 	%r328, %r325, %r327;
	add.s32 	%r329, %r483, 1024;
	mul.wide.u32 	%rd144, %r329, 8;
	add.s64 	%rd145, %rd1, %rd144;
	ld.global.u64 	%rd146, [%rd145];
	setp.ne.s64 	%p87, %rd146, 0;
	selp.u32 	%r330, 1, 0, %p87;
	add.s32 	%r331, %r328, %r330;
	add.s32 	%r332, %r483, 1280;
	mul.wide.u32 	%rd147, %r332, 8;
	add.s64 	%rd148, %rd1, %rd147;
	ld.global.u64 	%rd149, [%rd148];
	setp.ne.s64 	%p88, %rd149, 0;
	selp.u32 	%r333, 1, 0, %p88;
	add.s32 	%r334, %r331, %r333;
	add.s32 	%r335, %r483, 1536;
	mul.wide.u32 	%rd150, %r335, 8;
	add.s64 	%rd151, %rd1, %rd150;
	ld.global.u64 	%rd152, [%rd151];
	setp.ne.s64 	%p89, %rd152, 0;
	selp.u32 	%r336, 1, 0, %p89;
	add.s32 	%r337, %r334, %r336;
	add.s32 	%r338, %r483, 1792;
	mul.wide.u32 	%rd153, %r338, 8;
	add.s64 	%rd154, %rd1, %rd153;
	ld.global.u64 	%rd155, [%rd154];
	setp.ne.s64 	%p90, %rd155, 0;
	selp.u32 	%r339, 1, 0, %p90;
	add.s32 	%r340, %r337, %r339;
	add.s32 	%r341, %r483, 2048;
	mul.wide.u32 	%rd156, %r341, 8;
	add.s64 	%rd157, %rd1, %rd156;
	ld.global.u64 	%rd158, [%rd157];
	setp.ne.s64 	%p91, %rd158, 0;
	selp.u32 	%r342, 1, 0, %p91;
	add.s32 	%r343, %r340, %r342;
	add.s32 	%r344, %r483, 2304;
	mul.wide.u32 	%rd159, %r344, 8;
	add.s64 	%rd160, %rd1, %rd159;
	ld.global.u64 	%rd161, [%rd160];
	setp.ne.s64 	%p92, %rd161, 0;
	selp.u32 	%r345, 1, 0, %p92;
	add.s32 	%r346, %r343, %r345;
	add.s32 	%r347, %r483, 2560;
	mul.wide.u32 	%rd162, %r347, 8;
	add.s64 	%rd163, %rd1, %rd162;
	ld.global.u64 	%rd164, [%rd163];
	setp.ne.s64 	%p93, %rd164, 0;
	selp.u32 	%r348, 1, 0, %p93;
	add.s32 	%r349, %r346, %r348;
	add.s32 	%r350, %r483, 2816;
	mul.wide.u32 	%rd165, %r350, 8;
	add.s64 	%rd166, %rd1, %rd165;
	ld.global.u64 	%rd167, [%rd166];
	setp.ne.s64 	%p94, %rd167, 0;
	selp.u32 	%r351, 1, 0, %p94;
	add.s32 	%r352, %r349, %r351;
	add.s32 	%r353, %r483, 3072;
	mul.wide.u32 	%rd168, %r353, 8;
	add.s64 	%rd169, %rd1, %rd168;
	ld.global.u64 	%rd170, [%rd169];
	setp.ne.s64 	%p95, %rd170, 0;
	selp.u32 	%r354, 1, 0, %p95;
	add.s32 	%r355, %r352, %r354;
	add.s32 	%r356, %r483, 3328;
	mul.wide.u32 	%rd171, %r356, 8;
	add.s64 	%rd172, %rd1, %rd171;
	ld.global.u64 	%rd173, [%rd172];
	setp.ne.s64 	%p96, %rd173, 0;
	selp.u32 	%r357, 1, 0, %p96;
	add.s32 	%r358, %r355, %r357;
	add.s32 	%r359, %r483, 3584;
	mul.wide.u32 	%rd174, %r359, 8;
	add.s64 	%rd175, %rd1, %rd174;
	ld.global.u64 	%rd176, [%rd175];
	setp.ne.s64 	%p97, %rd176, 0;
	selp.u32 	%r360, 1, 0, %p97;
	add.s32 	%r361, %r358, %r360;
	add.s32 	%r362, %r483, 3840;
	mul.wide.u32 	%rd177, %r362, 8;
	add.s64 	%rd178, %rd1, %rd177;
	ld.global.u64 	%rd179, [%rd178];
	setp.ne.s64 	%p98, %rd179, 0;
	selp.u32 	%r363, 1, 0, %p98;
	add.s32 	%r498, %r361, %r363;
	add.s32 	%r484, %r484, 4096;
	add.s32 	%r483, %r483, 4096;
	add.s32 	%r482, %r482, 16;
	setp.ne.s32 	%p99, %r482, 0;
	@%p99 bra 	$L__BB48_6;
	add.s32 	%r487, %r484, -2048;
$L__BB48_8:
	setp.eq.s32 	%p100, %r12, 0;
	@%p100 bra 	$L__BB48_17;
	and.b32  	%r28, %r11, 7;
	setp.lt.u32 	%p101, %r12, 8;
	@%p101 bra 	$L__BB48_11;
	add.s32 	%r365, %r503, %r487;
	mul.wide.u32 	%rd180, %r365, 8;
	add.s64 	%rd181, %rd1, %rd180;
	ld.global.u64 	%rd182, [%rd181];
	setp.ne.s64 	%p102, %rd182, 0;
	selp.u32 	%r366, 1, 0, %p102;
	add.s32 	%r367, %r498, %r366;
	add.s32 	%r368, %r365, 256;
	mul.wide.u32 	%rd183, %r368, 8;
	add.s64 	%rd184, %rd1, %rd183;
	ld.global.u64 	%rd185, [%rd184];
	setp.ne.s64 	%p103, %rd185, 0;
	selp.u32 	%r369, 1, 0, %p103;
	add.s32 	%r370, %r367, %r369;
	add.s32 	%r371, %r365, 512;
	mul.wide.u32 	%rd186, %r371, 8;
	add.s64 	%rd187, %rd1, %rd186;
	ld.global.u64 	%rd188, [%rd187];
	setp.ne.s64 	%p104, %rd188, 0;
	selp.u32 	%r372, 1, 0, %p104;
	add.s32 	%r373, %r370, %r372;
	add.s32 	%r374, %r365, 768;
	mul.wide.u32 	%rd189, %r374, 8;
	add.s64 	%rd190, %rd1, %rd189;
	ld.global.u64 	%rd191, [%rd190];
	setp.ne.s64 	%p105, %rd191, 0;
	selp.u32 	%r375, 1, 0, %p105;
	add.s32 	%r376, %r373, %r375;
	add.s32 	%r377, %r365, 1024;
	mul.wide.u32 	%rd192, %r377, 8;
	add.s64 	%rd193, %rd1, %rd192;
	ld.global.u64 	%rd194, [%rd193];
	setp.ne.s64 	%p106, %rd194, 0;
	selp.u32 	%r378, 1, 0, %p106;
	add.s32 	%r379, %r376, %r378;
	add.s32 	%r380, %r365, 1280;
	mul.wide.u32 	%rd195, %r380, 8;
	add.s64 	%rd196, %rd1, %rd195;
	ld.global.u64 	%rd197, [%rd196];
	setp.ne.s64 	%p107, %rd197, 0;
	selp.u32 	%r381, 1, 0, %p107;
	add.s32 	%r382, %r379, %r381;
	add.s32 	%r383, %r365, 1536;
	mul.wide.u32 	%rd198, %r383, 8;
	add.s64 	%rd199, %rd1, %rd198;
	ld.global.u64 	%rd200, [%rd199];
	setp.ne.s64 	%p108, %rd200, 0;
	selp.u32 	%r384, 1, 0, %p108;
	add.s32 	%r385, %r382, %r384;
	add.s32 	%r386, %r365, 1792;
	mul.wide.u32 	%rd201, %r386, 8;
	add.s64 	%rd202, %rd1, %rd201;
	ld.global.u64 	%rd203, [%rd202];
	setp.ne.s64 	%p109, %rd203, 0;
	selp.u32 	%r387, 1, 0, %p109;
	add.s32 	%r498, %r385, %r387;
	add.s32 	%r487, %r487, 2048;
$L__BB48_11:
	setp.eq.s32 	%p110, %r28, 0;
	@%p110 bra 	$L__BB48_17;
	and.b32  	%r34, %r11, 3;
	setp.lt.u32 	%p111, %r28, 4;
	@%p111 bra 	$L__BB48_14;
	add.s32 	%r389, %r503, %r487;
	mul.wide.u32 	%rd204, %r389, 8;
	add.s64 	%rd205, %rd1, %rd204;
	ld.global.u64 	%rd206, [%rd205];
	setp.ne.s64 	%p112, %rd206, 0;
	selp.u32 	%r390, 1, 0, %p112;
	add.s32 	%r391, %r498, %r390;
	add.s32 	%r392, %r389, 256;
	mul.wide.u32 	%rd207, %r392, 8;
	add.s64 	%rd208, %rd1, %rd207;
	ld.global.u64 	%rd209, [%rd208];
	setp.ne.s64 	%p113, %rd209, 0;
	selp.u32 	%r393, 1, 0, %p113;
	add.s32 	%r394, %r391, %r393;
	add.s32 	%r395, %r389, 512;
	mul.wide.u32 	%rd210, %r395, 8;
	add.s64 	%rd211, %rd1, %rd210;
	ld.global.u64 	%rd212, [%rd211];
	setp.ne.s64 	%p114, %rd212, 0;
	selp.u32 	%r396, 1, 0, %p114;
	add.s32 	%r397, %r394, %r396;
	add.s32 	%r398, %r389, 768;
	mul.wide.u32 	%rd213, %r398, 8;
	add.s64 	%rd214, %rd1, %rd213;
	ld.global.u64 	%rd215, [%rd214];
	setp.ne.s64 	%p115, %rd215, 0;
	selp.u32 	%r399, 1, 0, %p115;
	add.s32 	%r498, %r397, %r399;
	add.s32 	%r487, %r487, 1024;
$L__BB48_14:
	setp.eq.s32 	%p116, %r34, 0;
	@%p116 bra 	$L__BB48_17;
	add.s32 	%r496, %r487, %r503;
	neg.s32 	%r495, %r34;
$L__BB48_16:
	.pragma "nounroll";
	mul.wide.u32 	%rd216, %r496, 8;
	add.s64 	%rd217, %rd1, %rd216;
	ld.global.u64 	%rd218, [%rd217];
	setp.ne.s64 	%p117, %rd218, 0;
	selp.u32 	%r400, 1, 0, %p117;
	add.s32 	%r498, %r498, %r400;
	add.s32 	%r496, %r496, 256;
	add.s32 	%r495, %r495, 1;
	setp.ne.s32 	%p118, %r495, 0;
	@%p118 bra 	$L__BB48_16;
$L__BB48_17:
	setp.lt.u32 	%p119, %r5, 256;
	@%p119 bra 	$L__BB48_22;
	// begin inline asm
	mov.u32 %r460, %laneid;
	// end inline asm
	mov.b32 	%r461, -1;
	redux.sync.add.u32 %r522, %r498, %r461;
	setp.ne.s32 	%p130, %r460, 0;
	@%p130 bra 	$L__BB48_20;
	shr.u32 	%r462, %r6, 3;
	and.b32  	%r463, %r462, 124;
	mov.u32 	%r464, _ZZN3cub18CUB_300001_SM_10006detail6reduce18DeviceReduceKernelINS2_10policy_hubIjjN4cuda3std3__44plusIvEEE10Policy1000EN6thrust24THRUST_300001_SM_1000_NS18transform_iteratorI9NonZeroOpIlEPKlNSD_11use_defaultESJ_EEjS9_jNS7_10__identityEEEvT0_PT3_T1_NS0_13GridEvenShareISP_EET2_T4_E12temp_storage;
	add.s32 	%r465, %r464, %r463;
	st.shared.u32 	[%r465+8], %r522;
$L__BB48_20:
	bar.sync 	0;
	setp.ne.s32 	%p131, %r6, 0;
	@%p131 bra 	$L__BB48_48;
	ld.shared.u32 	%r466, [_ZZN3cub18CUB_300001_SM_10006detail6reduce18DeviceReduceKernelINS2_10policy_hubIjjN4cuda3std3__44plusIvEEE10Policy1000EN6thrust24THRUST_300001_SM_1000_NS18transform_iteratorI9NonZeroOpIlEPKlNSD_11use_defaultESJ_EEjS9_jNS7_10__identityEEEvT0_PT3_T1_NS0_13GridEvenShareISP_EET2_T4_E12temp_storage+12];
	add.s32 	%r467, %r466, %r522;
	ld.shared.u32 	%r468, [_ZZN3cub18CUB_300001_SM_10006detail6reduce18DeviceReduceKernelINS2_10policy_hubIjjN4cuda3std3__44plusIvEEE10Policy1000EN6thrust24THRUST_300001_SM_1000_NS18transform_iteratorI9NonZeroOpIlEPKlNSD_11use_defaultESJ_EEjS9_jNS7_10__identityEEEvT0_PT3_T1_NS0_13GridEvenShareISP_EET2_T4_E12temp_storage+16];
	add.s32 	%r469, %r467, %r468;
	ld.shared.u32 	%r470, [_ZZN3cub18CUB_300001_SM_10006detail6reduce18DeviceReduceKernelINS2_10policy_hubIjjN4cuda3std3__44plusIvEEE10Policy1000EN6thrust24THRUST_300001_SM_1000_NS18transform_iteratorI9NonZeroOpIlEPKlNSD_11use_defaultESJ_EEjS9_jNS7_10__identityEEEvT0_PT3_T1_NS0_13GridEvenShareISP_EET2_T4_E12temp_storage+20];
	add.s32 	%r471, %r469, %r470;
	ld.shared.u32 	%r472, [_ZZN3cub18CUB_300001_SM_10006detail6reduce18DeviceReduceKernelINS2_10policy_hubIjjN4cuda3std3__44plusIvEEE10Policy1000EN6thrust24THRUST_300001_SM_1000_NS18transform_iteratorI9NonZeroOpIlEPKlNSD_11use_defaultESJ_EEjS9_jNS7_10__identityEEEvT0_PT3_T1_NS0_13GridEvenShareISP_EET2_T4_E12temp_storage+24];
	add.s32 	%r473, %r471, %r472;
	ld.shared.u32 	%r474, [_ZZN3cub18CUB_300001_SM_10006detail6reduce18DeviceReduceKernelINS2_10policy_hubIjjN4cuda3std3__44plusIvEEE10Policy1000EN6thrust24THRUST_300001_SM_1000_NS18transform_iteratorI9NonZeroOpIlEPKlNSD_11use_defaultESJ_EEjS9_jNS7_10__identityEEEvT0_PT3_T1_NS0_13GridEvenShareISP_EET2_T4_E12temp_storage+28];
	add.s32 	%r475, %r473, %r474;
	ld.shared.u32 	%r476, [_ZZN3cub18CUB_300001_SM_10006detail6reduce18DeviceReduceKernelINS2_10policy_hubIjjN4cuda3std3__44plusIvEEE10Policy1000EN6thrust24THRUST_300001_SM_1000_NS18transform_iteratorI9NonZeroOpIlEPKlNSD_11use_defaultESJ_EEjS9_jNS7_10__identityEEEvT0_PT3_T1_NS0_13GridEvenShareISP_EET2_T4_E12temp_storage+32];
	add.s32 	%r477, %r475, %r476;
	ld.shared.u32 	%r478, [_ZZN3cub18CUB_300001_SM_10006detail6reduce18DeviceReduceKernelINS2_10policy_hubIjjN4cuda3std3__44plusIvEEE10Policy1000EN6thrust24THRUST_300001_SM_1000_NS18transform_iteratorI9NonZeroOpIlEPKlNSD_11use_defaultESJ_EEjS9_jNS7_10__identityEEEvT0_PT3_T1_NS0_13GridEvenShareISP_EET2_T4_E12temp_storage+36];
	add.s32 	%r522, %r477, %r478;
	bra.uni 	$L__BB48_48;
$L__BB48_22:
	// begin inline asm
	mov.u32 %r401, %laneid;
	// end inline asm
	and.b32  	%r432, %r6, 992;
	add.s32 	%r433, %r432, 32;
	setp.gt.u32 	%p120, %r433, %r5;
	not.b32 	%r434, %r432;
	add.s32 	%r435, %r5, %r434;
	selp.b32 	%r429, %r435, 31, %p120;
	mov.b32 	%r404, 1;
	mov.b32 	%r431, -1;
	// begin inline asm
	{  .reg .u32 r0;  .reg .pred p;  shfl.sync.down.b32 r0|p, %r498, %r404, %r429, %r431;  @p add.u32 r0, r0, %r498;  mov.u32 %r402, r0;}
	// end inline asm
	mov.b32 	%r410, 2;
	// begin inline asm
	{  .reg .u32 r0;  .reg .pred p;  shfl.sync.down.b32 r0|p, %r402, %r410, %r429, %r431;  @p add.u32 r0, r0, %r402;  mov.u32 %r408, r0;}
	// end inline asm
	mov.b32 	%r416, 4;
	// begin inline asm
	{  .reg .u32 r0;  .reg .pred p;  shfl.sync.down.b32 r0|p, %r408, %r416, %r429, %r431;  @p add.u32 r0, r0, %r408;  mov.u32 %r414, r0;}
	// end inline asm
	mov.b32 	%r422, 8;
	// begin inline asm
	{  .reg .u32 r0;  .reg .pred p;  shfl.sync.down.b32 r0|p, %r414, %r422, %r429, %r431;  @p add.u32 r0, r0, %r414;  mov.u32 %r420, r0;}
	// end inline asm
	mov.b32 	%r428, 16;
	// begin inline asm
	{  .reg .u32 r0;  .reg .pred p;  shfl.sync.down.b32 r0|p, %r420, %r428, %r429, %r431;  @p add.u32 r0, r0, %r420;  mov.u32 %r522, r0;}
	// end inline asm
	setp.ne.s32 	%p121, %r401, 0;
	@%p121 bra 	$L__BB48_24;
	shr.u32 	%r436, %r6, 3;
	and.b32  	%r437, %r436, 124;
	mov.u32 	%r438, _ZZN3cub18CUB_300001_SM_10006detail6reduce18DeviceReduceKernelINS2_10policy_hubIjjN4cuda3std3__44plusIvEEE10Policy1000EN6thrust24THRUST_300001_SM_1000_NS18transform_iteratorI9NonZeroOpIlEPKlNSD_11use_defaultESJ_EEjS9_jNS7_10__identityEEEvT0_PT3_T1_NS0_13GridEvenShareISP_EET2_T4_E12temp_storage;
	add.s32 	%r439, %r438, %r437;
	st.shared.u32 	[%r439+8], %r522;
$L__BB48_24:
	bar.sync 	0;
	setp.ne.s32 	%p122, %r6, 0;
	@%p122 bra 	$L__BB48_48;
	setp.gt.u32 	%p123, %r5, 32;
	ld.shared.u32 	%r440, [_ZZN3cub18CUB_300001_SM_10006detail6reduce18DeviceReduceKernelINS2_10policy_hubIjjN4cuda3std3__44plusIvEEE10Policy1000EN6thrust24THRUST_300001_SM_1000_NS18transform_iteratorI9NonZeroOpIlEPKlNSD_11use_defaultESJ_EEjS9_jNS7_10__identityEEEvT0_PT3_T1_NS0_13GridEvenShareISP_EET2_T4_E12temp_storage+12];
	selp.b32 	%r441, %r440, 0, %p123;
	add.s32 	%r442, %r441, %r522;
	setp.gt.u32 	%p124, %r5, 64;
	ld.shared.u32 	%r443, [_ZZN3cub18CUB_300001_SM_10006detail6reduce18DeviceReduceKernelINS2_10policy_hubIjjN4cuda3std3__44plusIvEEE10Policy1000EN6thrust24THRUST_300001_SM_1000_NS18transform_iteratorI9NonZeroOpIlEPKlNSD_11use_defaultESJ_EEjS9_jNS7_10__identityEEEvT0_PT3_T1_NS0_13GridEvenShareISP_EET2_T4_E12temp_storage+16];
	selp.b32 	%r444, %r443, 0, %p124;
	add.s32 	%r445, %r442, %r444;
	setp.gt.u32 	%p125, %r5, 96;
	ld.shared.u32 	%r446, [_ZZN3cub18CUB_300001_SM_10006detail6reduce18DeviceReduceKernelINS2_10policy_hubIjjN4cuda3std3__44plusIvEEE10Policy1000EN6thrust24THRUST_300001_SM_1000_NS18transform_iteratorI9NonZeroOpIlEPKlNSD_11use_defaultESJ_EEjS9_jNS7_10__identityEEEvT0_PT3_T1_NS0_13GridEvenShareISP_EET2_T4_E12temp_storage+20];
	selp.b32 	%r447, %r446, 0, %p125;
	add.s32 	%r448, %r445, %r447;
	setp.gt.u32 	%p126, %r5, 128;
	ld.shared.u32 	%r449, [_ZZN3cub18CUB_300001_SM_10006detail6reduce18DeviceReduceKernelINS2_10policy_hubIjjN4cuda3std3__44plusIvEEE10Policy1000EN6thrust24THRUST_300001_SM_1000_NS18transform_iteratorI9NonZeroOpIlEPKlNSD_11use_defaultESJ_EEjS9_jNS7_10__identityEEEvT0_PT3_T1_NS0_13GridEvenShareISP_EET2_T4_E12temp_storage+24];
	selp.b32 	%r450, %r449, 0, %p126;
	add.s32 	%r451, %r448, %r450;
	setp.gt.u32 	%p127, %r5, 160;
	ld.shared.u32 	%r452, [_ZZN3cub18CUB_300001_SM_10006detail6reduce18DeviceReduceKernelINS2_10policy_hubIjjN4cuda3std3__44plusIvEEE10Policy1000EN6thrust24THRUST_300001_SM_1000_NS18transform_iteratorI9NonZeroOpIlEPKlNSD_11use_defaultESJ_EEjS9_jNS7_10__identityEEEvT0_PT3_T1_NS0_13GridEvenShareISP_EET2_T4_E12temp_storage+28];
	selp.b32 	%r453, %r452, 0, %p127;
	add.s32 	%r454, %r451, %r453;
	setp.gt.u32 	%p128, %r5, 192;
	ld.shared.u32 	%r455, [_ZZN3cub18CUB_300001_SM_10006detail6reduce18DeviceReduceKernelINS2_10policy_hubIjjN4cuda3std3__44plusIvEEE10Policy1000EN6thrust24THRUST_300001_SM_1000_NS18transform_iteratorI9NonZeroOpIlEPKlNSD_11use_defaultESJ_EEjS9_jNS7_10__identityEEEvT0_PT3_T1_NS0_13GridEvenShareISP_EET2_T4_E12temp_storage+32];
	selp.b32 	%r456, %r455, 0, %p128;
	add.s32 	%r457, %r454, %r456;
	setp.gt.u32 	%p129, %r5, 224;
	ld.shared.u32 	%r458, [_ZZN3cub18CUB_300001_SM_10006detail6reduce18DeviceReduceKernelINS2_10policy_hubIjjN4cuda3std3__44plusIvEEE10Policy1000EN6thrust24THRUST_300001_SM_1000_NS18transform_iteratorI9NonZeroOpIlEPKlNSD_11use_defaultESJ_EEjS9_jNS7_10__identityEEEvT0_PT3_T1_NS0_13GridEvenShareISP_EET2_T4_E12temp_storage+36];
	selp.b32 	%r459, %r458, 0, %p129;
	add.s32 	%r522, %r457, %r459;
	bra.uni 	$L__BB48_48;
$L__BB48_26:
	mov.u32 	%r53, %tid.x;
	add.s32 	%r120, %r53, %r503;
	mul.wide.u32 	%rd5, %r120, 8;
	add.s64 	%rd6, %rd1, %rd5;
	ld.global.u64 	%rd7, [%rd6];
	setp.ne.s64 	%p2, %rd7, 0;
	selp.u32 	%r121, 1, 0, %p2;
	ld.global.u64 	%rd8, [%rd6+2048];
	setp.ne.s64 	%p3, %rd8, 0;
	selp.u32 	%r122, 1, 0, %p3;
	ld.global.u64 	%rd9, [%rd6+4096];
	setp.ne.s64 	%p4, %rd9, 0;
	selp.u32 	%r123, 1, 0, %p4;
	ld.global.u64 	%rd10, [%rd6+6144];
	setp.ne.s64 	%p5, %rd10, 0;
	selp.u32 	%r124, 1, 0, %p5;
	ld.global.u64 	%rd11, [%rd6+8192];
	setp.ne.s64 	%p6, %rd11, 0;
	selp.u32 	%r125, 1, 0, %p6;
	ld.global.u64 	%rd12, [%rd6+10240];
	setp.ne.s64 	%p7, %rd12, 0;
	selp.u32 	%r126, 1, 0, %p7;
	ld.global.u64 	%rd13, [%rd6+12288];
	setp.ne.s64 	%p8, %rd13, 0;
	selp.u32 	%r127, 1, 0, %p8;
	ld.global.u64 	%rd14, [%rd6+14336];
	setp.ne.s64 	%p9, %rd14, 0;
	selp.u32 	%r128, 1, 0, %p9;
	ld.global.u64 	%rd15, [%rd6+16384];
	setp.ne.s64 	%p10, %rd15, 0;
	selp.u32 	%r129, 1, 0, %p10;
	ld.global.u64 	%rd16, [%rd6+18432];
	setp.ne.s64 	%p11, %rd16, 0;
	selp.u32 	%r130, 1, 0, %p11;
	ld.global.u64 	%rd17, [%rd6+20480];
	setp.ne.s64 	%p12, %rd17, 0;
	selp.u32 	%r131, 1, 0, %p12;
	ld.global.u64 	%rd18, [%rd6+22528];
	setp.ne.s64 	%p13, %rd18, 0;
	selp.u32 	%r132, 1, 0, %p13;
	ld.global.u64 	%rd19, [%rd6+24576];
	setp.ne.s64 	%p14, %rd19, 0;
	selp.u32 	%r133, 1, 0, %p14;
	ld.global.u64 	%rd20, [%rd6+26624];
	setp.ne.s64 	%p15, %rd20, 0;
	selp.u32 	%r134, 1, 0, %p15;
	ld.global.u64 	%rd21, [%rd6+28672];
	setp.ne.s64 	%p16, %rd21, 0;
	selp.u32 	%r135, 1, 0, %p16;
	ld.global.u64 	%rd22, [%rd6+30720];
	setp.ne.s64 	%p17, %rd22, 0;
	selp.u32 	%r136, 1, 0, %p17;
	add.s32 	%r137, %r122, %r121;
	add.s32 	%r138, %r137, %r123;
	add.s32 	%r139, %r138, %r124;
	add.s32 	%r140, %r139, %r125;
	add.s32 	%r141, %r140, %r126;
	add.s32 	%r142, %r141, %r127;
	add.s32 	%r143, %r142, %r128;
	add.s32 	%r144, %r143, %r129;
	add.s32 	%r145, %r144, %r130;
	add.s32 	%r146, %r145, %r131;
	add.s32 	%r147, %r146, %r132;
	add.s32 	%r148, %r147, %r133;
	add.s32 	%r149, %r148, %r134;
	add.s32 	%r150, %r149, %r135;
	add.s32 	%r521, %r150, %r136;
	shl.b32 	%r55, %r2, 12;
	setp.lt.u32 	%p18, %r5, %r55;
	@%p18 bra 	$L__BB48_44;
	add.s32 	%r56, %r55, %r503;
	not.b32 	%r152, %r53;
	add.s32 	%r153, %r152, %r1;
	sub.s32 	%r154, %r153, %r55;
	sub.s32 	%r500, %r154, %r503;
	add.s32 	%r155, %r56, %r53;
	add.s32 	%r499, %r155, 2048;
	mov.b32 	%r502, 0;
	mov.u32 	%r501, %r56;
$L__BB48_28:
	shl.b32 	%r156, %r2, 12;
	add.s32 	%r503, %r503, %r156;
	add.s32 	%r157, %r1, -4096;
	setp.gt.u32 	%p19, %r503, %r157;
	@%p19 bra 	$L__BB48_30;
	add.s32 	%r158, %r53, %r503;
	cvta.to.global.u64 	%rd23, %rd3;
	mul.wide.u32 	%rd24, %r158, 8;
	add.s64 	%rd25, %rd23, %rd24;
	ld.global.u64 	%rd26, [%rd25];
	setp.ne.s64 	%p20, %rd26, 0;
	selp.u32 	%r159, 1, 0, %p20;
	ld.global.u64 	%rd27, [%rd25+2048];
	setp.ne.s64 	%p21, %rd27, 0;
	selp.u32 	%r160, 1, 0, %p21;
	ld.global.u64 	%rd28, [%rd25+4096];
	setp.ne.s64 	%p22, %rd28, 0;
	selp.u32 	%r161, 1, 0, %p22;
	ld.global.u64 	%rd29, [%rd25+6144];
	setp.ne.s64 	%p23, %rd29, 0;
	selp.u32 	%r162, 1, 0, %p23;
	ld.global.u64 	%rd30, [%rd25+8192];
	setp.ne.s64 	%p24, %rd30, 0;
	selp.u32 	%r163, 1, 0, %p24;
	ld.global.u64 	%rd31, [%rd25+10240];
	setp.ne.s64 	%p25, %rd31, 0;
	selp.u32 	%r164, 1, 0, %p25;
	ld.global.u64 	%rd32, [%rd25+12288];
	setp.ne.s64 	%p26, %rd32, 0;
	selp.u32 	%r165, 1, 0, %p26;
	ld.global.u64 	%rd33, [%rd25+14336];
	setp.ne.s64 	%p27, %rd33, 0;
	selp.u32 	%r166, 1, 0, %p27;
	ld.global.u64 	%rd34, [%rd25+16384];
	setp.ne.s64 	%p28, %rd34, 0;
	selp.u32 	%r167, 1, 0, %p28;
	ld.global.u64 	%rd35, [%rd25+18432];
	setp.ne.s64 	%p29, %rd35, 0;
	selp.u32 	%r168, 1, 0, %p29;
	ld.global.u64 	%rd36, [%rd25+20480];
	setp.ne.s64 	%p30, %rd36, 0;
	selp.u32 	%r169, 1, 0, %p30;
	ld.global.u64 	%rd37, [%rd25+22528];
	setp.ne.s64 	%p31, %rd37, 0;
	selp.u32 	%r170, 1, 0, %p31;
	ld.global.u64 	%rd38, [%rd25+24576];
	setp.ne.s64 	%p32, %rd38, 0;
	selp.u32 	%r171, 1, 0, %p32;
	ld.global.u64 	%rd39, [%rd25+26624];
	setp.ne.s64 	%p33, %rd39, 0;
	selp.u32 	%r172, 1, 0, %p33;
	ld.global.u64 	%rd40, [%rd25+28672];
	setp.ne.s64 	%p34, %rd40, 0;
	selp.u32 	%r173, 1, 0, %p34;
	ld.global.u64 	%rd41, [%rd25+30720];
	setp.ne.s64 	%p35, %rd41, 0;
	selp.u32 	%r174, 1, 0, %p35;
	add.s32 	%r175, %r521, %r159;
	add.s32 	%r176, %r175, %r160;
	add.s32 	%r177, %r176, %r161;
	add.s32 	%r178, %r177, %r162;
	add.s32 	%r179, %r178, %r163;
	add.s32 	%r180, %r179, %r164;
	add.s32 	%r181, %r180, %r165;
	add.s32 	%r182, %r181, %r166;
	add.s32 	%r183, %r182, %r167;
	add.s32 	%r184, %r183, %r168;
	add.s32 	%r185, %r184, %r169;
	add.s32 	%r186, %r185, %r170;
	add.s32 	%r187, %r186, %r171;
	add.s32 	%r188, %r187, %r172;
	add.s32 	%r189, %r188, %r173;
	add.s32 	%r521, %r189, %r174;
	sub.s32 	%r190, %r1, %r503;
	shl.b32 	%r191, %r2, 12;
	setp.lt.u32 	%p36, %r190, %r191;
	add.s32 	%r502, %r502, 1;
	add.s32 	%r501, %r501, %r191;
	sub.s32 	%r500, %r500, %r191;
	add.s32 	%r499, %r499, %r191;
	@%p36 bra 	$L__BB48_44;
	bra.uni 	$L__BB48_28;
$L__BB48_30:
	setp.le.u32 	%p37, %r1, %r503;
	sub.s32 	%r192, %r1, %r503;
	setp.ge.s32 	%p38, %r53, %r192;
	or.pred  	%p39, %p37, %p38;
	@%p39 bra 	$L__BB48_44;
	cvta.to.global.u64 	%rd2, %rd3;
	not.b32 	%r195, %r53;
	add.s32 	%r196, %r1, %r195;
	sub.s32 	%r197, %r196, %r56;
	mul.lo.s32 	%r198, %r2, %r502;
	shl.b32 	%r199, %r198, 12;
	sub.s32 	%r200, %r197, %r199;
	shr.u32 	%r201, %r200, 8;
	add.s32 	%r71, %r201, 1;
	and.b32  	%r72, %r71, 15;
	setp.lt.u32 	%p40, %r200, 3840;
	mov.u32 	%r513, %r53;
	@%p40 bra 	$L__BB48_35;
	or.b32  	%r507, %r53, 2048;
	shr.u32 	%r202, %r500, 8;
	add.s32 	%r203, %r202, 1;
	and.b32  	%r204, %r203, 33554416;
	neg.s32 	%r505, %r204;
$L__BB48_33:
	.pragma "nounroll";
	add.s32 	%r205, %r499, -2048;
	mul.wide.u32 	%rd42, %r205, 8;
	add.s64 	%rd43, %rd2, %rd42;
	ld.global.u64 	%rd44, [%rd43];
	setp.ne.s64 	%p41, %rd44, 0;
	selp.u32 	%r206, 1, 0, %p41;
	add.s32 	%r207, %r521, %r206;
	add.s32 	%r208, %r499, -1792;
	mul.wide.u32 	%rd45, %r208, 8;
	add.s64 	%rd46, %rd2, %rd45;
	ld.global.u64 	%rd47, [%rd46];
	setp.ne.s64 	%p42, %rd47, 0;
	selp.u32 	%r209, 1, 0, %p42;
	add.s32 	%r210, %r207, %r209;
	add.s32 	%r211, %r499, -1536;
	mul.wide.u32 	%rd48, %r211, 8;
	add.s64 	%rd49, %rd2, %rd48;
	ld.global.u64 	%rd50, [%rd49];
	setp.ne.s64 	%p43, %rd50, 0;
	selp.u32 	%r212, 1, 0, %p43;
	add.s32 	%r213, %r210, %r212;
	add.s32 	%r214, %r499, -1280;
	mul.wide.u32 	%rd51, %r214, 8;
	add.s64 	%rd52, %rd2, %rd51;
	ld.global.u64 	%rd53, [%rd52];
	setp.ne.s64 	%p44, %rd53, 0;
	selp.u32 	%r215, 1, 0, %p44;
	add.s32 	%r216, %r213, %r215;
	add.s32 	%r217, %r499, -1024;
	mul.wide.u32 	%rd54, %r217, 8;
	add.s64 	%rd55, %rd2, %rd54;
	ld.global.u64 	%rd56, [%rd55];
	setp.ne.s64 	%p45, %rd56, 0;
	selp.u32 	%r218, 1, 0, %p45;
	add.s32 	%r219, %r216, %r218;
	add.s32 	%r220, %r499, -768;
	mul.wide.u32 	%rd57, %r220, 8;
	add.s64 	%rd58, %rd2, %rd57;
	ld.global.u64 	%rd59, [%rd58];
	setp.ne.s64 	%p46, %rd59, 0;
	selp.u32 	%r221, 1, 0, %p46;
	add.s32 	%r222, %r219, %r221;
	add.s32 	%r223, %r499, -512;
	mul.wide.u32 	%rd60, %r223, 8;
	add.s64 	%rd61, %rd2, %rd60;
	ld.global.u64 	%rd62, [%rd61];
	setp.ne.s64 	%p47, %rd62, 0;
	selp.u32 	%r224, 1, 0, %p47;
	add.s32 	%r225, %r222, %r224;
	add.s32 	%r226, %r499, 1792;
	add.s32 	%r227, %r499, -256;
	mul.wide.u32 	%rd63, %r227, 8;
	add.s64 	%rd64, %rd2, %rd63;
	ld.global.u64 	%rd65, [%rd64];
	setp.ne.s64 	%p48, %rd65, 0;
	selp.u32 	%r228, 1, 0, %p48;
	add.s32 	%r229, %r225, %r228;
	mul.wide.u32 	%rd66, %r499, 8;
	add.s64 	%rd67, %rd2, %rd66;
	ld.global.u64 	%rd68, [%rd67];
	setp.ne.s64 	%p49, %rd68, 0;
	selp.u32 	%r230, 1, 0, %p49;
	add.s32 	%r231, %r229, %r230;
	add.s32 	%r232, %r499, 256;
	mul.wide.u32 	%rd69, %r232, 8;
	add.s64 	%rd70, %rd2, %rd69;
	ld.global.u64 	%rd71, [%rd70];
	setp.ne.s64 	%p50, %rd71, 0;
	selp.u32 	%r233, 1, 0, %p50;
	add.s32 	%r234, %r231, %r233;
	add.s32 	%r235, %r499, 512;
	mul.wide.u32 	%rd72, %r235, 8;
	add.s64 	%rd73, %rd2, %rd72;
	ld.global.u64 	%rd74, [%rd73];
	setp.ne.s64 	%p51, %rd74, 0;
	selp.u32 	%r236, 1, 0, %p51;
	add.s32 	%r237, %r234, %r236;
	add.s32 	%r238, %r499, 768;
	mul.wide.u32 	%rd75, %r238, 8;
	add.s64 	%rd76, %rd2, %rd75;
	ld.global.u64 	%rd77, [%rd76];
	setp.ne.s64 	%p52, %rd77, 0;
	selp.u32 	%r239, 1, 0, %p52;
	add.s32 	%r240, %r237, %r239;
	add.s32 	%r241, %r499, 1024;
	mul.wide.u32 	%rd78, %r241, 8;
	add.s64 	%rd79, %rd2, %rd78;
	ld.global.u64 	%rd80, [%rd79];
	setp.ne.s64 	%p53, %rd80, 0;
	selp.u32 	%r242, 1, 0, %p53;
	add.s32 	%r243, %r240, %r242;
	add.s32 	%r244, %r499, 1280;
	mul.wide.u32 	%rd81, %r244, 8;
	add.s64 	%rd82, %rd2, %rd81;
	ld.global.u64 	%rd83, [%rd82];
	setp.ne.s64 	%p54, %rd83, 0;
	selp.u32 	%r245, 1, 0, %p54;
	add.s32 	%r246, %r243, %r245;
	add.s32 	%r247, %r499, 1536;
	mul.wide.u32 	%rd84, %r247, 8;
	add.s64 	%rd85, %rd2, %rd84;
	ld.global.u64 	%rd86, [%rd85];
	setp.ne.s64 	%p55, %rd86, 0;
	selp.u32 	%r248, 1, 0, %p55;
	add.s32 	%r249, %r246, %r248;
	mul.wide.u32 	%rd87, %r226, 8;
	add.s64 	%rd88, %rd2, %rd87;
	ld.global.u64 	%rd89, [%rd88];
	setp.ne.s64 	%p56, %rd89, 0;
	selp.u32 	%r250, 1, 0, %p56;
	add.s32 	%r521, %r249, %r250;
	add.s32 	%r507, %r507, 4096;
	add.s32 	%r499, %r499, 4096;
	add.s32 	%r505, %r505, 16;
	setp.ne.s32 	%p57, %r505, 0;
	@%p57 bra 	$L__BB48_33;
	add.s32 	%r513, %r507, -2048;
$L__BB48_35:
	setp.eq.s32 	%p58, %r72, 0;
	@%p58 bra 	$L__BB48_44;
	and.b32  	%r87, %r71, 7;
	setp.lt.u32 	%p59, %r72, 8;
	@%p59 bra 	$L__BB48_38;
	add.s32 	%r252, %r513, %r503;
	mul.wide.u32 	%rd90, %r252, 8;
	add.s64 	%rd91, %rd2, %rd90;
	ld.global.u64 	%rd92, [%rd91];
	setp.ne.s64 	%p60, %rd92, 0;
	selp.u32 	%r253, 1, 0, %p60;
	add.s32 	%r254, %r521, %r253;
	add.s32 	%r255, %r252, 256;
	mul.wide.u32 	%rd93, %r255, 8;
	add.s64 	%rd94, %rd2, %rd93;
	ld.global.u64 	%rd95, [%rd94];
	setp.ne.s64 	%p61, %rd95, 0;
	selp.u32 	%r256, 1, 0, %p61;
	add.s32 	%r257, %r254, %r256;
	add.s32 	%r258, %r252, 512;
	mul.wide.u32 	%rd96, %r258, 8;
	add.s64 	%rd97, %rd2, %rd96;
	ld.global.u64 	%rd98, [%rd97];
	setp.ne.s64 	%p62, %rd98, 0;
	selp.u32 	%r259, 1, 0, %p62;
	add.s32 	%r260, %r257, %r259;
	add.s32 	%r261, %r252, 768;
	mul.wide.u32 	%rd99, %r261, 8;
	add.s64 	%rd100, %rd2, %rd99;
	ld.global.u64 	%rd101, [%rd100];
	setp.ne.s64 	%p63, %rd101, 0;
	selp.u32 	%r262, 1, 0, %p63;
	add.s32 	%r263, %r260, %r262;
	add.s32 	%r264, %r252, 1024;
	mul.wide.u32 	%rd102, %r264, 8;
	add.s64 	%rd103, %rd2, %rd102;
	ld.global.u64 	%rd104, [%rd103];
	setp.ne.s64 	%p64, %rd104, 0;
	selp.u32 	%r265, 1, 0, %p64;
	add.s32 	%r266, %r263, %r265;
	add.s32 	%r267, %r252, 1280;
	mul.wide.u32 	%rd105, %r267, 8;
	add.s64 	%rd106, %rd2, %rd105;
	ld.global.u64 	%rd107, [%rd106];
	setp.ne.s64 	%p65, %rd107, 0;
	selp.u32 	%r268, 1, 0, %p65;
	add.s32 	%r269, %r266, %r268;
	add.s32 	%r270, %r252, 1536;
	mul.wide.u32 	%rd108, %r270, 8;
	add.s64 	%rd109, %rd2, %rd108;
	ld.global.u64 	%rd110, [%rd109];
	setp.ne.s64 	%p66, %rd110, 0;
	selp.u32 	%r271, 1, 0, %p66;
	add.s32 	%r272, %r269, %r271;
	add.s32 	%r273, %r252, 1792;
	mul.wide.u32 	%rd111, %r273, 8;
	add.s64 	%rd112, %rd2, %rd111;
	ld.global.u64 	%rd113, [%rd112];
	setp.ne.s64 	%p67, %rd113, 0;
	selp.u32 	%r274, 1, 0, %p67;
	add.s32 	%r521, %r272, %r274;
	add.s32 	%r513, %r513, 2048;
$L__BB48_38:
	setp.eq.s32 	%p68, %r87, 0;
	@%p68 bra 	$L__BB48_44;
	setp.lt.u32 	%p69, %r87, 4;
	@%p69 bra 	$L__BB48_41;
	add.s32 	%r276, %r513, %r503;
	mul.wide.u32 	%rd114, %r276, 8;
	add.s64 	%rd115, %rd2, %rd114;
	ld.global.u64 	%rd116, [%rd115];
	setp.ne.s64 	%p70, %rd116, 0;
	selp.u32 	%r277, 1, 0, %p70;
	add.s32 	%r278, %r521, %r277;
	add.s32 	%r279, %r276, 256;
	mul.wide.u32 	%rd117, %r279, 8;
	add.s64 	%rd118, %rd2, %rd117;
	ld.global.u64 	%rd119, [%rd118];
	setp.ne.s64 	%p71, %rd119, 0;
	selp.u32 	%r280, 1, 0, %p71;
	add.s32 	%r281, %r278, %r280;
	add.s32 	%r282, %r276, 512;
	mul.wide.u32 	%rd120, %r282, 8;
	add.s64 	%rd121, %rd2, %rd120;
	ld.global.u64 	%rd122, [%rd121];
	setp.ne.s64 	%p72, %rd122, 0;
	selp.u32 	%r283, 1, 0, %p72;
	add.s32 	%r284, %r281, %r283;
	add.s32 	%r285, %r276, 768;
	mul.wide.u32 	%rd123, %r285, 8;
	add.s64 	%rd124, %rd2, %rd123;
	ld.global.u64 	%rd125, [%rd124];
	setp.ne.s64 	%p73, %rd125, 0;
	selp.u32 	%r286, 1, 0, %p73;
	add.s32 	%r521, %r284, %r286;
	add.s32 	%r513, %r513, 1024;
$L__BB48_41:
	and.b32  	%r287, %r71, 3;
	setp.eq.s32 	%p74, %r287, 0;
	@%p74 bra 	$L__BB48_44;
	add.s32 	%r519, %r513, %r501;
	cvt.u16.u32 	%rs9, %r500;
	shr.u16 	%rs10, %rs9, 8;
	add.s16 	%rs11, %rs10, 1;
	cvt.u32.u16 	%r288, %rs11;
	and.b32  	%r289, %r288, 3;
	neg.s32 	%r518, %r289;
$L__BB48_43:
	.pragma "nounroll";
	mul.wide.u32 	%rd126, %r519, 8;
	add.s64 	%rd127, %rd2, %rd126;
	ld.global.u64 	%rd128, [%rd127];
	setp.ne.s64 	%p75, %rd128, 0;
	selp.u32 	%r290, 1, 0, %p75;
	add.s32 	%r521, %r521, %r290;
	add.s32 	%r519, %r519, 256;
	add.s32 	%r518, %r518, 1;
	setp.ne.s32 	%p76, %r518, 0;
	@%p76 bra 	$L__BB48_43;
$L__BB48_44:
	// begin inline asm
	mov.u32 %r291, %laneid;
	// end inline asm
	mov.b32 	%r292, -1;
	redux.sync.add.u32 %r522, %r521, %r292;
	setp.ne.s32 	%p77, %r291, 0;
	@%p77 bra 	$L__BB48_46;
	shr.u32 	%r293, %r53, 3;
	and.b32  	%r294, %r293, 124;
	mov.u32 	%r295, _ZZN3cub18CUB_300001_SM_10006detail6reduce18DeviceReduceKernelINS2_10policy_hubIjjN4cuda3std3__44plusIvEEE10Policy1000EN6thrust24THRUST_300001_SM_1000_NS18transform_iteratorI9NonZeroOpIlEPKlNSD_11use_defaultESJ_EEjS9_jNS7_10__identityEEEvT0_PT3_T1_NS0_13GridEvenShareISP_EET2_T4_E12temp_storage;
	add.s32 	%r296, %r295, %r294;
	st.shared.u32 	[%r296+8], %r522;
$L__BB48_46:
	bar.sync 	0;
	setp.ne.s32 	%p78, %r53, 0;
	@%p78 bra 	$L__BB48_48;
	ld.shared.u32 	%r297, [_ZZN3cub18CUB_300001_SM_10006detail6reduce18DeviceReduceKernelINS2_10policy_hubIjjN4cuda3std3__44plusIvEEE10Policy1000EN6thrust24THRUST_300001_SM_1000_NS18transform_iteratorI9NonZeroOpIlEPKlNSD_11use_defaultESJ_EEjS9_jNS7_10__identityEEEvT0_PT3_T1_NS0_13GridEvenShareISP_EET2_T4_E12temp_storage+12];
	add.s32 	%r298, %r297, %r522;
	ld.shared.u32 	%r299, [_ZZN3cub18CUB_300001_SM_10006detail6reduce18DeviceReduceKernelINS2_10policy_hubIjjN4cuda3std3__44plusIvEEE10Policy1000EN6thrust24THRUST_300001_SM_1000_NS18transform_iteratorI9NonZeroOpIlEPKlNSD_11use_defaultESJ_EEjS9_jNS7_10__identityEEEvT0_PT3_T1_NS0_13GridEvenShareISP_EET2_T4_E12temp_storage+16];
	add.s32 	%r300, %r298, %r299;
	ld.shared.u32 	%r301, [_ZZN3cub18CUB_300001_SM_10006detail6reduce18DeviceReduceKernelINS2_10policy_hubIjjN4cuda3std3__44plusIvEEE10Policy1000EN6thrust24THRUST_300001_SM_1000_NS18transform_iteratorI9NonZeroOpIlEPKlNSD_11use_defaultESJ_EEjS9_jNS7_10__identityEEEvT0_PT3_T1_NS0_13GridEvenShareISP_EET2_T4_E12temp_storage+20];
	add.s32 	%r302, %r300, %r301;
	ld.shared.u32 	%r303, [_ZZN3cub18CUB_300001_SM_10006detail6reduce18DeviceReduceKernelINS2_10policy_hubIjjN4cuda3std3__44plusIvEEE10Policy1000EN6thrust24THRUST_300001_SM_1000_NS18transform_iteratorI9NonZeroOpIlEPKlNSD_11use_defaultESJ_EEjS9_jNS7_10__identityEEEvT0_PT3_T1_NS0_13GridEvenShareISP_EET2_T4_E12temp_storage+24];
	add.s32 	%r304, %r302, %r303;
	ld.shared.u32 	%r305, [_ZZN3cub18CUB_300001_SM_10006detail6reduce18DeviceReduceKernelINS2_10policy_hubIjjN4cuda3std3__44plusIvEEE10Policy1000EN6thrust24THRUST_300001_SM_1000_NS18transform_iteratorI9NonZeroOpIlEPKlNSD_11use_defaultESJ_EEjS9_jNS7_10__identityEEEvT0_PT3_T1_NS0_13GridEvenShareISP_EET2_T4_E12temp_storage+28];
	add.s32 	%r306, %r304, %r305;
	ld.shared.u32 	%r307, [_ZZN3cub18CUB_300001_SM_10006detail6reduce18DeviceReduceKernelINS2_10policy_hubIjjN4cuda3std3__44plusIvEEE10Policy1000EN6thrust24THRUST_300001_SM_1000_NS18transform_iteratorI9NonZeroOpIlEPKlNSD_11use_defaultESJ_EEjS9_jNS7_10__identityEEEvT0_PT3_T1_NS0_13GridEvenShareISP_EET2_T4_E12temp_storage+32];
	add.s32 	%r308, %r306, %r307;
	ld.shared.u32 	%r309, [_ZZN3cub18CUB_300001_SM_10006detail6reduce18DeviceReduceKernelINS2_10policy_hubIjjN4cuda3std3__44plusIvEEE10Policy1000EN6thrust24THRUST_300001_SM_1000_NS18transform_iteratorI9NonZeroOpIlEPKlNSD_11use_defaultESJ_EEjS9_jNS7_10__identityEEEvT0_PT3_T1_NS0_13GridEvenShareISP_EET2_T4_E12temp_storage+36];
	add.s32 	%r522, %r308, %r309;
$L__BB48_48:
	mov.u32 	%r479, %tid.x;
	setp.ne.s32 	%p132, %r479, 0;
	@%p132 bra 	$L__BB48_50;
	ld.param.u64 	%rd222, [_ZN3cub18CUB_300001_SM_10006detail6reduce18DeviceReduceKernelINS2_10policy_hubIjjN4cuda3std3__44plusIvEEE10Policy1000EN6thrust24THRUST_300001_SM_1000_NS18transform_iteratorI9NonZeroOpIlEPKlNSD_11use_defaultESJ_EEjS9_jNS7_10__identityEEEvT0_PT3_T1_NS0_13GridEvenShareISP_EET2_T4__param_1];
	cvta.to.global.u64 	%rd219, %rd222;
	mul.wide.u32 	%rd220, %r3, 4;
	add.s64 	%rd221, %rd219, %rd220;
	st.global.u32 	[%rd221], %r522;
$L__BB48_50:
	ret;

}
	// .globl	_ZN3cub18CUB_300001_SM_10006detail6reduce28DeviceReduceSingleTileKernelINS2_10policy_hubIjjN4cuda3std3__44plusIvEEE10Policy1000EN6thrust24THRUST_300001_SM_1000_NS18transform_iteratorI9NonZeroOpIiEPKiNSD_11use_defaultESJ_EEPjjS9_jjNS7_10__identityEEEvT0_T1_T2_T3_T4_T6_
.visible .entry _ZN3cub18CUB_300001_SM_10006detail6reduce28DeviceReduceSingleTileKernelINS2_10policy_hubIjjN4cuda3std3__44plusIvEEE10Policy1000EN6thrust24THRUST_300001_SM_1000_NS18transform_iteratorI9NonZeroOpIiEPKiNSD_11use_defaultESJ_EEPjjS9_jjNS7_10__identityEEEvT0_T1_T2_T3_T4_T6_(
	.param .align 8 .b8 _ZN3cub18CUB_300001_SM_10006detail6reduce28DeviceReduceSingleTileKernelINS2_10policy_hubIjjN4cuda3std3__44plusIvEEE10Policy1000EN6thrust24THRUST_300001_SM_1000_NS18transform_iteratorI9NonZeroOpIiEPKiNSD_11use_defaultESJ_EEPjjS9_jjNS7_10__identityEEEvT0_T1_T2_T3_T4_T6__param_0[16],
	.param .u64 .ptr .align 1 _ZN3cub18CUB_300001_SM_10006detail6reduce28DeviceReduceSingleTileKernelINS2_10policy_hubIjjN4cuda3std3__44plusIvEEE10Policy1000EN6thrust24THRUST_300001_SM_1000_NS18transform_iteratorI9NonZeroOpIiEPKiNSD_11use_defaultESJ_EEPjjS9_jjNS7_10__identityEEEvT0_T1_T2_T3_T4_T6__param_1,
	.param .u32 _ZN3cub18CUB_300001_SM_10006detail6reduce28DeviceReduceSingleTileKernelINS2_10policy_hubIjjN4cuda3std3__44plusIvEEE10Policy1000EN6thrust24THRUST_300001_SM_1000_NS18transform_iteratorI9NonZeroOpIiEPKiNSD_11use_defaultESJ_EEPjjS9_jjNS7_10__identityEEEvT0_T1_T2_T3_T4_T6__param_2,
	.param .align 1 .b8 _ZN3cub18CUB_300001_SM_10006detail6reduce28DeviceReduceSingleTileKernelINS2_10policy_hubIjjN4cuda3std3__44plusIvEEE10Policy1000EN6thrust24THRUST_300001_SM_1000_NS18transform_iteratorI9NonZeroOpIiEPKiNSD_11use_defaultESJ_EEPjjS9_jjNS7_10__identityEEEvT0_T1_T2_T3_T4_T6__param_3[1],
	.param .u32 _ZN3cub18CUB_300001_SM_10006detail6reduce28DeviceReduceSingleTileKernelINS2_10policy_hubIjjN4cuda3std3__44plusIvEEE10Policy1000EN6thrust24THRUST_300001_SM_1000_NS18transform_iteratorI9NonZeroOpIiEPKiNSD_11use_defaultESJ_EEPjjS9_jjNS7_10__identityEEEvT0_T1_T2_T3_T4_T6__param_4,
	.param .align 1 .b8 _ZN3cub18CUB_300001_SM_10006detail6reduce28DeviceReduceSingleTileKernelINS2_10policy_hubIjjN4cuda3std3__44plusIvEEE10Policy1000EN6thrust24THRUST_300001_SM_1000_NS18transform_iteratorI9NonZeroOpIiEPKiNSD_11use_defaultESJ_EEPjjS9_jjNS7_10__identityEEEvT0_T1_T2_T3_T4_T6__param_5[1]
)
.maxntid 256
.minnctapersm 1
{
	.reg .pred 	%p<135>;
	.reg .b16 	%rs<9>;
	.reg .b32 	%r<550>;
	.reg .b64 	%rd<84>;
	// demoted variable
	.shared .align 4 .b8 _ZZN3cub18CUB_300001_SM_10006detail6reduce28DeviceReduceSingleTileKernelINS2_10policy_hubIjjN4cuda3std3__44plusIvEEE10Policy1000EN6thrust24THRUST_300001_SM_1000_NS18transform_iteratorI9NonZeroOpIiEPKiNSD_11use_defaultESJ_EEPjjS9_jjNS7_10__identityEEEvT0_T1_T2_T3_T4_T6_E12temp_storage[44];
	ld.param.u64 	%rd9, [_ZN3cub18CUB_300001_SM_10006detail6reduce28DeviceReduceSingleTileKernelINS2_10policy_hubIjjN4cuda3std3__44plusIvEEE10Policy1000EN6thrust24THRUST_300001_SM_1000_NS18transform_iteratorI9NonZeroOpIiEPKiNSD_11use_defaultESJ_EEPjjS9_jjNS7_10__identityEEEvT0_T1_T2_T3_T4_T6__param_0];
	ld.param.u64 	%rd10, [_ZN3cub18CUB_300001_SM_10006detail6reduce28DeviceReduceSingleTileKernelINS2_10policy_hubIjjN4cuda3std3__44plusIvEEE10Policy1000EN6thrust24THRUST_300001_SM_1000_NS18transform_iteratorI9NonZeroOpIiEPKiNSD_11use_defaultESJ_EEPjjS9_jjNS7_10__identityEEEvT0_T1_T2_T3_T4_T6__param_1];
	ld.param.u32 	%r90, [_ZN3cub18CUB_300001_SM_10006detail6reduce28DeviceReduceSingleTileKernelINS2_10policy_hubIjjN4cuda3std3__44plusIvEEE10Policy1000EN6thrust24THRUST_300001_SM_1000_NS18transform_iteratorI9NonZeroOpIiEPKiNSD_11use_defaultESJ_EEPjjS9_jjNS7_10__identityEEEvT0_T1_T2_T3_T4_T6__param_2];
	ld.param.u32 	%r91, [_ZN3cub18CUB_300001_SM_10006detail6reduce28DeviceReduceSingleTileKernelINS2_10policy_hubIjjN4cuda3std3__44plusIvEEE10Policy1000EN6thrust24THRUST_300001_SM_1000_NS18transform_iteratorI9NonZeroOpIiEPKiNSD_11use_defaultESJ_EEPjjS9_jjNS7_10__identityEEEvT0_T1_T2_T3_T4_T6__param_4];
	cvta.to.global.u64 	%rd1, %rd10;
	setp.ne.s32 	%p1, %r90, 0;
	@%p1 bra 	$L__BB49_3;
	mov.u32 	%r510, %tid.x;
	setp.ne.s32 	%p134, %r510, 0;
	@%p134 bra 	$L__BB49_52;
	st.global.u32 	[%rd1], %r91;
	bra.uni 	$L__BB49_52;
$L__BB49_3:
	cvta.to.global.u64 	%rd2, %rd9;
	setp.gt.u32 	%p2, %r90, 4095;
	@%p2 bra 	$L__BB49_28;
	mov.u32 	%r1, %tid.x;
	setp.ge.u32 	%p80, %r1, %r90;
	mov.b32 	%r527, 0;
	mov.u32 	%r517, %r1;
	@%p80 bra 	$L__BB49_6;
	mul.wide.u32 	%rd73, %r1, 4;
	add.s64 	%rd74, %rd2, %rd73;
	ld.global.u32 	%r339, [%rd74];
	setp.ne.s32 	%p81, %r339, 0;
	selp.u32 	%r527, 1, 0, %p81;
	add.s32 	%r517, %r1, 256;
$L__BB49_6:
	setp.ge.u32 	%p82, %r517, %r90;
	@%p82 bra 	$L__BB49_19;
	not.b32 	%r341, %r517;
	add.s32 	%r342, %r90, %r341;
	shr.u32 	%r343, %r342, 8;
	add.s32 	%r6, %r343, 1;
	and.b32  	%r7, %r6, 15;
	setp.lt.u32 	%p83, %r342, 3840;
	@%p83 bra 	$L__BB49_10;
	and.b32  	%r344, %r6, 33554416;
	neg.s32 	%r513, %r344;
	mul.wide.u32 	%rd75, %r517, 4;
	add.s64 	%rd76, %rd75, %rd2;
	add.s64 	%rd82, %rd76, 8192;
$L__BB49_9:
	.pragma "nounroll";
	ld.global.u32 	%r345, [%rd82+-8192];
	setp.ne.s32 	%p84, %r345, 0;
	selp.u32 	%r346, 1, 0, %p84;
	add.s32 	%r347, %r527, %r346;
	ld.global.u32 	%r348, [%rd82+-7168];
	setp.ne.s32 	%p85, %r348, 0;
	selp.u32 	%r349, 1, 0, %p85;
	add.s32 	%r350, %r347, %r349;
	ld.global.u32 	%r351, [%rd82+-6144];
	setp.ne.s32 	%p86, %r351, 0;
	selp.u32 	%r352, 1, 0, %p86;
	add.s32 	%r353, %r350, %r352;
	ld.global.u32 	%r354, [%rd82+-5120];
	setp.ne.s32 	%p87, %r354, 0;
	selp.u32 	%r355, 1, 0, %p87;
	add.s32 	%r356, %r353, %r355;
	ld.global.u32 	%r357, [%rd82+-4096];
	setp.ne.s32 	%p88, %r357, 0;
	selp.u32 	%r358, 1, 0, %p88;
	add.s32 	%r359, %r356, %r358;
	ld.global.u32 	%r360, [%rd82+-3072];
	setp.ne.s32 	%p89, %r360, 0;
	selp.u32 	%r361, 1, 0, %p89;
	add.s32 	%r362, %r359, %r361;
	ld.global.u32 	%r363, [%rd82+-2048];
	setp.ne.s32 	%p90, %r363, 0;
	selp.u32 	%r364, 1, 0, %p90;
	add.s32 	%r365, %r362, %r364;
	ld.global.u32 	%r366, [%rd82+-1024];
	setp.ne.s32 	%p91, %r366, 0;
	selp.u32 	%r367, 1, 0, %p91;
	add.s32 	%r368, %r365, %r367;
	ld.global.u32 	%r369, [%rd82];
	setp.ne.s32 	%p92, %r369, 0;
	selp.u32 	%r370, 1, 0, %p92;
	add.s32 	%r371, %r368, %r370;
	ld.global.u32 	%r372, [%rd82+1024];
	setp.ne.s32 	%p93, %r372, 0;
	selp.u32 	%r373, 1, 0, %p93;
	add.s32 	%r374, %r371, %r373;
	ld.global.u32 	%r375, [%rd82+2048];
	setp.ne.s32 	%p94, %r375, 0;
	selp.u32 	%r376, 1, 0, %p94;
	add.s32 	%r377, %r374, %r376;
	ld.global.u32 	%r378, [%rd82+3072];
	setp.ne.s32 	%p95, %r378, 0;
	selp.u32 	%r379, 1, 0, %p95;
	add.s32 	%r380, %r377, %r379;
	ld.global.u32 	%r381, [%rd82+4096];
	setp.ne.s32 	%p96, %r381, 0;
	selp.u32 	%r382, 1, 0, %p96;
	add.s32 	%r383, %r380, %r382;
	ld.global.u32 	%r384, [%rd82+5120];
	setp.ne.s32 	%p97, %r384, 0;
	selp.u32 	%r385, 1, 0, %p97;
	add.s32 	%r386, %r383, %r385;
	ld.global.u32 	%r387, [%rd82+6144];
	setp.ne.s32 	%p98, %r387, 0;
	selp.u32 	%r388, 1, 0, %p98;
	add.s32 	%r389, %r386, %r388;
	ld.global.u32 	%r390, [%rd82+7168];
	setp.ne.s32 	%p99, %r390, 0;
	selp.u32 	%r391, 1, 0, %p99;
	add.s32 	%r527, %r389, %r391;
	add.s32 	%r517, %r517, 4096;
	add.s32 	%r513, %r513, 16;
	add.s64 	%rd82, %rd82, 16384;
	setp.ne.s32 	%p100, %r513, 0;
	@%p100 bra 	$L__BB49_9;
$L__BB49_10:
	setp.eq.s32 	%p101, %r7, 0;
	@%p101 bra 	$L__BB49_19;
	and.b32  	%r18, %r6, 7;
	setp.lt.u32 	%p102, %r7, 8;
	@%p102 bra 	$L__BB49_13;
	mul.wide.u32 	%rd77, %r517, 4;
	add.s64 	%rd78, %rd2, %rd77;
	ld.global.u32 	%r393, [%rd78];
	setp.ne.s32 	%p103, %r393, 0;
	selp.u32 	%r394, 1, 0, %p103;
	add.s32 	%r395, %r527, %r394;
	ld.global.u32 	%r396, [%rd78+1024];
	setp.ne.s32 	%p104, %r396, 0;
	selp.u32 	%r397, 1, 0, %p104;
	add.s32 	%r398, %r395, %r397;
	ld.global.u32 	%r399, [%rd78+2048];
	setp.ne.s32 	%p105, %r399, 0;
	selp.u32 	%r400, 1, 0, %p105;
	add.s32 	%r401, %r398, %r400;
	ld.global.u32 	%r402, [%rd78+3072];
	setp.ne.s32 	%p106, %r402, 0;
	selp.u32 	%r403, 1, 0, %p106;
	add.s32 	%r404, %r401, %r403;
	ld.global.u32 	%r405, [%rd78+4096];
	setp.ne.s32 	%p107, %r405, 0;
	selp.u32 	%r406, 1, 0, %p107;
	add.s32 	%r407, %r404, %r406;
	ld.global.u32 	%r408, [%rd78+5120];
	setp.ne.s32 	%p108, %r408, 0;
	selp.u32 	%r409, 1, 0, %p108;
	add.s32 	%r410, %r407, %r409;
	ld.global.u32 	%r411, [%rd78+6144];
	setp.ne.s32 	%p109, %r411, 0;
	selp.u32 	%r412, 1, 0, %p109;
	add.s32 	%r413, %r410, %r412;
	ld.global.u32 	%r414, [%rd78+7168];
	setp.ne.s32 	%p110, %r414, 0;
	selp.u32 	%r415, 1, 0, %p110;
	add.s32 	%r527, %r413, %r415;
	add.s32 	%r517, %r517, 2048;
$L__BB49_13:
	setp.eq.s32 	%p111, %r18, 0;
	@%p111 bra 	$L__BB49_19;
	and.b32  	%r24, %r6, 3;
	setp.lt.u32 	%p112, %r18, 4;
	@%p112 bra 	$L__BB49_16;
	mul.wide.u32 	%rd79, %r517, 4;
	add.s64 	%rd80, %rd2, %rd79;
	ld.global.u32 	%r417, [%rd80];
	setp.ne.s32 	%p113, %r417, 0;
	selp.u32 	%r418, 1, 0, %p113;
	add.s32 	%r419, %r527, %r418;
	ld.global.u32 	%r420, [%rd80+1024];
	setp.ne.s32 	%p114, %r420, 0;
	selp.u32 	%r421, 1, 0, %p114;
	add.s32 	%r422, %r419, %r421;
	ld.global.u32 	%r423, [%rd80+2048];
	setp.ne.s32 	%p115, %r423, 0;
	selp.u32 	%r424, 1, 0, %p115;
	add.s32 	%r425, %r422, %r424;
	ld.global.u32 	%r426, [%rd80+3072];
	setp.ne.s32 	%p116, %r426, 0;
	selp.u32 	%r427, 1, 0, %p116;
	add.s32 	%r527, %r425, %r427;
	add.s32 	%r517, %r517, 1024;
$L__BB49_16:
	setp.eq.s32 	%p117, %r24, 0;
	@%p117 bra 	$L__BB49_19;
	mul.wide.u32 	%rd81, %r517, 4;
	add.s64 	%rd83, %rd2, %rd81;
	neg.s32 	%r525, %r24;
$L__BB49_18:
	.pragma "nounroll";
	ld.global.u32 	%r428, [%rd83];
	setp.ne.s32 	%p118, %r428, 0;
	selp.u32 	%r429, 1, 0, %p118;
	add.s32 	%r527, %r527, %r429;
	add.s64 	%rd83, %rd83, 1024;
	add.s32 	%r525, %r525, 1;
	setp.ne.s32 	%p119, %r525, 0;
	@%p119 bra 	$L__BB49_18;
$L__BB49_19:
	setp.lt.u32 	%p120, %r90, 256;
	@%p120 bra 	$L__BB49_24;
	// begin inline asm
	mov.u32 %r489, %laneid;
	// end inline asm
	mov.b32 	%r490, -1;
	redux.sync.add.u32 %r549, %r527, %r490;
	setp.ne.s32 	%p131, %r489, 0;
	@%p131 bra 	$L__BB49_22;
	shr.u32 	%r491, %r1, 3;
	and.b32  	%r492, %r491, 124;
	mov.u32 	%r493, _ZZN3cub18CUB_300001_SM_10006detail6reduce28DeviceReduceSingleTileKernelINS2_10policy_hubIjjN4cuda3std3__44plusIvEEE10Policy1000EN6thrust24THRUST_300001_SM_1000_NS18transform_iteratorI9NonZeroOpIiEPKiNSD_11use_defaultESJ_EEPjjS9_jjNS7_10__identityEEEvT0_T1_T2_T3_T4_T6_E12temp_storage;
	add.s32 	%r494, %r493, %r492;
	st.shared.u32 	[%r494+8], %r549;
$L__BB49_22:
	bar.sync 	0;
	setp.ne.s32 	%p132, %r1, 0;
	@%p132 bra 	$L__BB49_50;
	ld.shared.u32 	%r495, [_ZZN3cub18CUB_300001_SM_10006detail6reduce28DeviceReduceSingleTileKernelINS2_10policy_hubIjjN4cuda3std3__44plusIvEEE10Policy1000EN6thrust24THRUST_300001_SM_1000_NS18transform_iteratorI9NonZeroOpIiEPKiNSD_11use_defaultESJ_EEPjjS9_jjNS7_10__identityEEEvT0_T1_T2_T3_T4_T6_E12temp_storage+12];
	add.s32 	%r496, %r495, %r549;
	ld.shared.u32 	%r497, [_ZZN3cub18CUB_300001_SM_10006detail6reduce28DeviceReduceSingleTileKernelINS2_10policy_hubIjjN4cuda3std3__44plusIvEEE10Policy1000EN6thrust24THRUST_300001_SM_1000_NS18transform_iteratorI9NonZeroOpIiEPKiNSD_11use_defaultESJ_EEPjjS9_jjNS7_10__identityEEEvT0_T1_T2_T3_T4_T6_E12temp_storage+16];
	add.s32 	%r498, %r496, %r497;
	ld.shared.u32 	%r499, [_ZZN3cub18CUB_300001_SM_10006detail6reduce28DeviceReduceSingleTileKernelINS2_10policy_hubIjjN4cuda3std3__44plusIvEEE10Policy1000EN6thrust24THRUST_300001_SM_1000_NS18transform_iteratorI9NonZeroOpIiEPKiNSD_11use_defaultESJ_EEPjjS9_jjNS7_10__identityEEEvT0_T1_T2_T3_T4_T6_E12temp_storage+20];
	add.s32 	%r500, %r498, %r499;
	ld.shared.u32 	%r501, [_ZZN3cub18CUB_300001_SM_10006detail6reduce28DeviceReduceSingleTileKernelINS2_10policy_hubIjjN4cuda3std3__44plusIvEEE10Policy1000EN6thrust24THRUST_300001_SM_1000_NS18transform_iteratorI9NonZeroOpIiEPKiNSD_11use_defaultESJ_EEPjjS9_jjNS7_10__identityEEEvT0_T1_T2_T3_T4_T6_E12temp_storage+24];
	add.s32 	%r502, %r500, %r501;
	ld.shared.u32 	%r503, [_ZZN3cub18CUB_300001_SM_10006detail6reduce28DeviceReduceSingleTileKernelINS2_10policy_hubIjjN4cuda3std3__44plusIvEEE10Policy1000EN6thrust24THRUST_300001_SM_1000_NS18transform_iteratorI9NonZeroOpIiEPKiNSD_11use_defaultESJ_EEPjjS9_jjNS7_10__identityEEEvT0_T1_T2_T3_T4_T6_E12temp_storage+28];
	add.s32 	%r504, %r502, %r503;
	ld.shared.u32 	%r505, [_ZZN3cub18CUB_300001_SM_10006detail6reduce28DeviceReduceSingleTileKernelINS2_10policy_hubIjjN4cuda3std3__44plusIvEEE10Policy1000EN6thrust24THRUST_300001_SM_1000_NS18transform_iteratorI9NonZeroOpIiEPKiNSD_11use_defaultESJ_EEPjjS9_jjNS7_10__identityEEEvT0_T1_T2_T3_T4_T6_E12temp_storage+32];
	add.s32 	%r506, %r504, %r505;
	ld.shared.u32 	%r507, [_ZZN3cub18CUB_300001_SM_10006detail6reduce28DeviceReduceSingleTileKernelINS2_10policy_hubIjjN4cuda3std3__44plusIvEEE10Policy1000EN6thrust24THRUST_300001_SM_1000_NS18transform_iteratorI9NonZeroOpIiEPKiNSD_11use_defaultESJ_EEPjjS9_jjNS7_10__identityEEEvT0_T1_T2_T3_T4_T6_E12temp_storage+36];
	add.s32 	%r549, %r506, %r507;
	bra.uni 	$L__BB49_50;
$L__BB49_24:
	// begin inline asm
	mov.u32 %r430, %laneid;
	// end inline asm
	and.b32  	%r461, %r1, 992;
	add.s32 	%r462, %r461, 32;
	setp.gt.u32 	%p121, %r462, %r90;
	not.b32 	%r463, %r461;
	add.s32 	%r464, %r90, %r463;
	selp.b32 	%r458, %r464, 31, %p121;
	mov.b32 	%r433, 1;
	mov.b32 	%r460, -1;
	// begin inline asm
	{  .reg .u32 r0;  .reg .pred p;  shfl.sync.down.b32 r0|p, %r527, %r433, %r458, %r460;  @p add.u32 r0, r0, %r527;  mov.u32 %r431, r0;}
	// end inline asm
	mov.b32 	%r439, 2;
	// begin inline asm
	{  .reg .u32 r0;  .reg .pred p;  shfl.sync.down.b32 r0|p, %r431, %r439, %r458, %r460;  @p add.u32 r0, r0, %r431;  mov.u32 %r437, r0;}
	// end inline asm
	mov.b32 	%r445, 4;
	// begin inline asm
	{  .reg .u32 r0;  .reg .pred p;  shfl.sync.down.b32 r0|p, %r437, %r445, %r458, %r460;  @p add.u32 r0, r0, %r437;  mov.u32 %r443, r0;}
	// end inline asm
	mov.b32 	%r451, 8;
	// begin inline asm
	{  .reg .u32 r0;  .reg .pred p;  shfl.sync.down.b32 r0|p, %r443, %r451, %r458, %r460;  @p add.u32 r0, r0, %r443;  mov.u32 %r449, r0;}
	// end inline asm
	mov.b32 	%r457, 16;
	// begin inline asm
	{  .reg .u32 r0;  .reg .pred p;  shfl.sync.down.b32 r0|p, %r449, %r457, %r458, %r460;  @p add.u32 r0, r0, %r449;  mov.u32 %r549, r0;}
	// end inline asm
	setp.ne.s32 	%p122, %r430, 0;
	@%p122 bra 	$L__BB49_26;
	shr.u32 	%r465, %r1, 3;
	and.b32  	%r466, %r465, 124;
	mov.u32 	%r467, _ZZN3cub18CUB_300001_SM_10006detail6reduce28DeviceReduceSingleTileKernelINS2_10policy_hubIjjN4cuda3std3__44plusIvEEE10Policy1000EN6thrust24THRUST_300001_SM_1000_NS18transform_iteratorI9NonZeroOpIiEPKiNSD_11use_defaultESJ_EEPjjS9_jjNS7_10__identityEEEvT0_T1_T2_T3_T4_T6_E12temp_storage;
	add.s32 	%r468, %r467, %r466;
	st.shared.u32 	[%r468+8], %r549;
$L__BB49_26:
	bar.sync 	0;
	setp.ne.s32 	%p123, %r1, 0;
	@%p123 bra 	$L__BB49_50;
	setp.gt.u32 	%p124, %r90, 32;
	ld.shared.u32 	%r469, [_ZZN3cub18CUB_300001_SM_10006detail6reduce28DeviceReduceSingleTileKernelINS2_10policy_hubIjjN4cuda3std3__44plusIvEEE10Policy1000EN6thrust24THRUST_300001_SM_1000_NS18transform_iteratorI9NonZeroOpIiEPKiNSD_11use_defaultESJ_EEPjjS9_jjNS7_10__identityEEEvT0_T1_T2_T3_T4_T6_E12temp_storage+12];
	selp.b32 	%r470, %r469, 0, %p124;
	add.s32 	%r471, %r470, %r549;
	setp.gt.u32 	%p125, %r90, 64;
	ld.shared.u32 	%r472, [_ZZN3cub18CUB_300001_SM_10006detail6reduce28DeviceReduceSingleTileKernelINS2_10policy_hubIjjN4cuda3std3__44plusIvEEE10Policy1000EN6thrust24THRUST_300001_SM_1000_NS18transform_iteratorI9NonZeroOpIiEPKiNSD_11use_defaultESJ_EEPjjS9_jjNS7_10__identityEEEvT0_T1_T2_T3_T4_T6_E12temp_storage+16];
	selp.b32 	%r473, %r472, 0, %p125;
	add.s32 	%r474, %r471, %r473;
	setp.gt.u32 	%p126, %r90, 96;
	ld.shared.u32 	%r475, [_ZZN3cub18CUB_300001_SM_10006detail6reduce28DeviceReduceSingleTileKernelINS2_10policy_hubIjjN4cuda3std3__44plusIvEEE10Policy1000EN6thrust24THRUST_300001_SM_1000_NS18transform_iteratorI9NonZeroOpIiEPKiNSD_11use_defaultESJ_EEPjjS9_jjNS7_10__identityEEEvT0_T1_T2_T3_T4_T6_E12temp_storage+20];
	selp.b32 	%r476, %r475, 0, %p126;
	add.s32 	%r477, %r474, %r476;
	setp.gt.u32 	%p127, %r90, 128;
	ld.shared.u32 	%r478, [_ZZN3cub18CUB_300001_SM_10006detail6reduce28DeviceReduceSingleTileKernelINS2_10policy_hubIjjN4cuda3std3__44plusIvEEE10Policy1000EN6thrust24THRUST_300001_SM_1000_NS18transform_iteratorI9NonZeroOpIiEPKiNSD_11use_defaultESJ_EEPjjS9_jjNS7_10__identityEEEvT0_T1_T2_T3_T4_T6_E12temp_storage+24];
	selp.b32 	%r479, %r478, 0, %p127;
	add.s32 	%r480, %r477, %r479;
	setp.gt.u32 	%p128, %r90, 160;
	ld.shared.u32 	%r481, [_ZZN3cub18CUB_300001_SM_10006detail6reduce28DeviceReduceSingleTileKernelINS2_10policy_hubIjjN4cuda3std3__44plusIvEEE10Policy1000EN6thrust24THRUST_300001_SM_1000_NS18transform_iteratorI9NonZeroOpIiEPKiNSD_11use_defaultESJ_EEPjjS9_jjNS7_10__identityEEEvT0_T1_T2_T3_T4_T6_E12temp_storage+28];
	selp.b32 	%r482, %r481, 0, %p128;
	add.s32 	%r483, %r480, %r482;
	setp.gt.u32 	%p129, %r90, 192;
	ld.shared.u32 	%r484, [_ZZN3cub18CUB_300001_SM_10006detail6reduce28DeviceReduceSingleTileKernelINS2_10policy_hubIjjN4cuda3std3__44plusIvEEE10Policy1000EN6thrust24THRUST_300001_SM_1000_NS18transform_iteratorI9NonZeroOpIiEPKiNSD_11use_defaultESJ_EEPjjS9_jjNS7_10__identityEEEvT0_T1_T2_T3_T4_T6_E12temp_storage+32];
	selp.b32 	%r485, %r484, 0, %p129;
	add.s32 	%r486, %r483, %r485;
	setp.gt.u32 	%p130, %r90, 224;
	ld.shared.u32 	%r487, [_ZZN3cub18CUB_300001_SM_10006detail6reduce28DeviceReduceSingleTileKernelINS2_10policy_hubIjjN4cuda3std3__44plusIvEEE10Policy1000EN6thrust24THRUST_300001_SM_1000_NS18transform_iteratorI9NonZeroOpIiEPKiNSD_11use_defaultESJ_EEPjjS9_jjNS7_10__identityEEEvT0_T1_T2_T3_T4_T6_E12temp_storage+36];
	selp.b32 	%r488, %r487, 0, %p130;
	add.s32 	%r549, %r486, %r488;
	bra.uni 	$L__BB49_50;
$L__BB49_28:
	mov.u32 	%r40, %tid.x;
	mul.wide.u32 	%rd11, %r40, 4;
	add.s64 	%rd12, %rd2, %rd11;
	ld.global.u32 	%r103, [%rd12];
	setp.ne.s32 	%p3, %r103, 0;
	selp.u32 	%r104, 1, 0, %p3;
	ld.global.u32 	%r105, [%rd12+1024];
	setp.ne.s32 	%p4, %r105, 0;
	selp.u32 	%r106, 1, 0, %p4;
	ld.global.u32 	%r107, [%rd12+2048];
	setp.ne.s32 	%p5, %r107, 0;
	selp.u32 	%r108, 1, 0, %p5;
	ld.global.u32 	%r109, [%rd12+3072];
	setp.ne.s32 	%p6, %r109, 0;
	selp.u32 	%r110, 1, 0, %p6;
	ld.global.u32 	%r111, [%rd12+4096];
	setp.ne.s32 	%p7, %r111, 0;
	selp.u32 	%r112, 1, 0, %p7;
	ld.global.u32 	%r113, [%rd12+5120];
	setp.ne.s32 	%p8, %r113, 0;
	selp.u32 	%r114, 1, 0, %p8;
	ld.global.u32 	%r115, [%rd12+6144];
	setp.ne.s32 	%p9, %r115, 0;
	selp.u32 	%r116, 1, 0, %p9;
	ld.global.u32 	%r117, [%rd12+7168];
	setp.ne.s32 	%p10, %r117, 0;
	selp.u32 	%r118, 1, 0, %p10;
	ld.global.u32 	%r119, [%rd12+8192];
	setp.ne.s32 	%p11, %r119, 0;
	selp.u32 	%r120, 1, 0, %p11;
	ld.global.u32 	%r121, [%rd12+9216];
	setp.ne.s32 	%p12, %r121, 0;
	selp.u32 	%r122, 1, 0, %p12;
	ld.global.u32 	%r123, [%rd12+10240];
	setp.ne.s32 	%p13, %r123, 0;
	selp.u32 	%r124, 1, 0, %p13;
	ld.global.u32 	%r125, [%rd12+11264];
	setp.ne.s32 	%p14, %r125, 0;
	selp.u32 	%r126, 1, 0, %p14;
	ld.global.u32 	%r127, [%rd12+12288];
	setp.ne.s32 	%p15, %r127, 0;
	selp.u32 	%r128, 1, 0, %p15;
	ld.global.u32 	%r129, [%rd12+13312];
	setp.ne.s32 	%p16, %r129, 0;
	selp.u32 	%r130, 1, 0, %p16;
	ld.global.u32 	%r131, [%rd12+14336];
	setp.ne.s32 	%p17, %r131, 0;
	selp.u32 	%r132, 1, 0, %p17;
	ld.global.u32 	%r133, [%rd12+15360];
	setp.ne.s32 	%p18, %r133, 0;
	selp.u32 	%r134, 1, 0, %p18;
	add.s32 	%r135, %r106, %r104;
	add.s32 	%r136, %r135, %r108;
	add.s32 	%r137, %r136, %r110;
	add.s32 	%r138, %r137, %r112;
	add.s32 	%r139, %r138, %r114;
	add.s32 	%r140, %r139, %r116;
	add.s32 	%r141, %r140, %r118;
	add.s32 	%r142, %r141, %r120;
	add.s32 	%r143, %r142, %r122;
	add.s32 	%r144, %r143, %r124;
	add.s32 	%r145, %r144, %r126;
	add.s32 	%r146, %r145, %r128;
	add.s32 	%r147, %r146, %r130;
	add.s32 	%r148, %r147, %r132;
	add.s32 	%r548, %r148, %r134;
	add.s32 	%r42, %r90, -4096;
	setp.lt.u32 	%p19, %r42, 4096;
	mov.b32 	%r530, 4096;
	@%p19 bra 	$L__BB49_32;
	mov.b32 	%r530, 4096;
$L__BB49_30:
	add.s32 	%r150, %r40, %r530;
	mul.wide.u32 	%rd13, %r150, 4;
	add.s64 	%rd14, %rd2, %rd13;
	ld.global.u32 	%r151, [%rd14];
	setp.ne.s32 	%p20, %r151, 0;
	selp.u32 	%r152, 1, 0, %p20;
	ld.global.u32 	%r153, [%rd14+1024];
	setp.ne.s32 	%p21, %r153, 0;
	selp.u32 	%r154, 1, 0, %p21;
	ld.global.u32 	%r155, [%rd14+2048];
	setp.ne.s32 	%p22, %r155, 0;
	selp.u32 	%r156, 1, 0, %p22;
	ld.global.u32 	%r157, [%rd14+3072];
	setp.ne.s32 	%p23, %r157, 0;
	selp.u32 	%r158, 1, 0, %p23;
	ld.global.u32 	%r159, [%rd14+4096];
	setp.ne.s32 	%p24, %r159, 0;
	selp.u32 	%r160, 1, 0, %p24;
	ld.global.u32 	%r161, [%rd14+5120];
	setp.ne.s32 	%p25, %r161, 0;
	selp.u32 	%r162, 1, 0, %p25;
	ld.global.u32 	%r163, [%rd14+6144];
	setp.ne.s32 	%p26, %r163, 0;
	selp.u32 	%r164, 1, 0, %p26;
	ld.global.u32 	%r165, [%rd14+7168];
	setp.ne.s32 	%p27, %r165, 0;
	selp.u32 	%r166, 1, 0, %p27;
	ld.global.u32 	%r167, [%rd14+8192];
	setp.ne.s32 	%p28, %r167, 0;
	selp.u32 	%r168, 1, 0, %p28;
	ld.global.u32 	%r169, [%rd14+9216];
	setp.ne.s32 	%p29, %r169, 0;
	selp.u32 	%r170, 1, 0, %p29;
	ld.global.u32 	%r171, [%rd14+10240];
	setp.ne.s32 	%p30, %r171, 0;
	selp.u32 	%r172, 1, 0, %p30;
	ld.global.u32 	%r173, [%rd14+11264];
	setp.ne.s32 	%p31, %r173, 0;
	selp.u32 	%r174, 1, 0, %p31;
	ld.global.u32 	%r175, [%rd14+12288];
	setp.ne.s32 	%p32, %r175, 0;
	selp.u32 	%r176, 1, 0, %p32;
	ld.global.u32 	%r177, [%rd14+13312];
	setp.ne.s32 	%p33, %r177, 0;
	selp.u32 	%r178, 1, 0, %p33;
	ld.global.u32 	%r179, [%rd14+14336];
	setp.ne.s32 	%p34, %r179, 0;
	selp.u32 	%r180, 1, 0, %p34;
	ld.global.u32 	%r181, [%rd14+15360];
	setp.ne.s32 	%p35, %r181, 0;
	selp.u32 	%r182, 1, 0, %p35;
	add.s32 	%r183, %r548, %r152;
	add.s32 	%r184, %r183, %r154;
	add.s32 	%r185, %r184, %r156;
	add.s32 	%r186, %r185, %r158;
	add.s32 	%r187, %r186, %r160;
	add.s32 	%r188, %r187, %r162;
	add.s32 	%r189, %r188, %r164;
	add.s32 	%r190, %r189, %r166;
	add.s32 	%r191, %r190, %r168;
	add.s32 	%r192, %r191, %r170;
	add.s32 	%r193, %r192, %r172;
	add.s32 	%r194, %r193, %r174;
	add.s32 	%r195, %r194, %r176;
	add.s32 	%r196, %r195, %r178;
	add.s32 	%r197, %r196, %r180;
	add.s32 	%r548, %r197, %r182;
	sub.s32 	%r198, %r90, %r530;
	setp.lt.u32 	%p36, %r198, 4096;
	@%p36 bra 	$L__BB49_46;
	add.s32 	%r530, %r530, 4096;
	setp.le.u32 	%p37, %r530, %r42;
	@%p37 bra 	$L__BB49_30;
$L__BB49_32:
	setp.le.u32 	%p38, %r90, %r530;
	sub.s32 	%r199, %r90, %r530;
	setp.ge.s32 	%p39, %r40, %r199;
	or.pred  	%p40, %p38, %p39;
	@%p40 bra 	$L__BB49_46;
	not.b32 	%r202, %r40;
	add.s32 	%r203, %r90, %r202;
	sub.s32 	%r204, %r203, %r530;
	shr.u32 	%r205, %r204, 8;
	add.s32 	%r49, %r205, 1;
	and.b32  	%r50, %r49, 15;
	setp.lt.u32 	%p41, %r204, 3840;
	mov.u32 	%r540, %r40;
	@%p41 bra 	$L__BB49_37;
	or.b32  	%r534, %r40, 2048;
	add.s32 	%r533, %r40, %r530;
	and.b32  	%r206, %r49, 33554416;
	neg.s32 	%r532, %r206;
$L__BB49_35:
	.pragma "nounroll";
	mul.wide.u32 	%rd15, %r533, 4;
	add.s64 	%rd16, %rd2, %rd15;
	ld.global.u32 	%r207, [%rd16];
	setp.ne.s32 	%p42, %r207, 0;
	selp.u32 	%r208, 1, 0, %p42;
	add.s32 	%r209, %r548, %r208;
	add.s32 	%r210, %r533, 256;
	mul.wide.u32 	%rd17, %r210, 4;
	add.s64 	%rd18, %rd2, %rd17;
	ld.global.u32 	%r211, [%rd18];
	setp.ne.s32 	%p43, %r211, 0;
	selp.u32 	%r212, 1, 0, %p43;
	add.s32 	%r213, %r209, %r212;
	add.s32 	%r214, %r533, 512;
	mul.wide.u32 	%rd19, %r214, 4;
	add.s64 	%rd20, %rd2, %rd19;
	ld.global.u32 	%r215, [%rd20];
	setp.ne.s32 	%p44, %r215, 0;
	selp.u32 	%r216, 1, 0, %p44;
	add.s32 	%r217, %r213, %r216;
	add.s32 	%r218, %r533, 768;
	mul.wide.u32 	%rd21, %r218, 4;
	add.s64 	%rd22, %rd2, %rd21;
	ld.global.u32 	%r219, [%rd22];
	setp.ne.s32 	%p45, %r219, 0;
	selp.u32 	%r220, 1, 0, %p45;
	add.s32 	%r221, %r217, %r220;
	add.s32 	%r222, %r533, 1024;
	mul.wide.u32 	%rd23, %r222, 4;
	add.s64 	%rd24, %rd2, %rd23;
	ld.global.u32 	%r223, [%rd24];
	setp.ne.s32 	%p46, %r223, 0;
	selp.u32 	%r224, 1, 0, %p46;
	add.s32 	%r225, %r221, %r224;
	add.s32 	%r226, %r533, 1280;
	mul.wide.u32 	%rd25, %r226, 4;
	add.s64 	%rd26, %rd2, %rd25;
	ld.global.u32 	%r227, [%rd26];
	setp.ne.s32 	%p47, %r227, 0;
	selp.u32 	%r228, 1, 0, %p47;
	add.s32 	%r229, %r225, %r228;
	add.s32 	%r230, %r533, 1536;
	mul.wide.u32 	%rd27, %r230, 4;
	add.s64 	%rd28, %rd2, %rd27;
	ld.global.u32 	%r231, [%rd28];
	setp.ne.s32 	%p48, %r231, 0;
	selp.u32 	%r232, 1, 0, %p48;
	add.s32 	%r233, %r229, %r232;
	add.s32 	%r234, %r533, 1792;
	mul.wide.u32 	%rd29, %r234, 4;
	add.s64 	%rd30, %rd2, %rd29;
	ld.global.u32 	%r235, [%rd30];
	setp.ne.s32 	%p49, %r235, 0;
	selp.u32 	%r236, 1, 0, %p49;
	add.s32 	%r237, %r233, %r236;
	add.s32 	%r238, %r533, 2048;
	mul.wide.u32 	%rd31, %r238, 4;
	add.s64 	%rd32, %rd2, %rd31;
	ld.global.u32 	%r239, [%rd32];
	setp.ne.s32 	%p50, %r239, 0;
	selp.u32 	%r240, 1, 0, %p50;
	add.s32 	%r241, %r237, %r240;
	add.s32 	%r242, %r533, 2304;
	mul.wide.u32 	%rd33, %r242, 4;
	add.s64 	%rd34, %rd2, %rd33;
	ld.global.u32 	%r243, [%rd34];
	setp.ne.s32 	%p51, %r243, 0;
	selp.u32 	%r244, 1, 0, %p51;
	add.s32 	%r245, %r241, %r244;
	add.s32 	%r246, %r533, 2560;
	mul.wide.u32 	%rd35, %r246, 4;
	add.s64 	%rd36, %rd2, %rd35;
	ld.global.u32 	%r247, [%rd36];
	setp.ne.s32 	%p52, %r247, 0;
	selp.u32 	%r248, 1, 0, %p52;
	add.s32 	%r249, %r245, %r248;
	add.s32 	%r250, %r533, 2816;
	mul.wide.u32 	%rd37, %r250, 4;
	add.s64 	%rd38, %rd2, %rd37;
	ld.global.u32 	%r251, [%rd38];
	setp.ne.s32 	%p53, %r251, 0;
	selp.u32 	%r252, 1, 0, %p53;
	add.s32 	%r253, %r249, %r252;
	add.s32 	%r254, %r533, 3072;
	mul.wide.u32 	%rd39, %r254, 4;
	add.s64 	%rd40, %rd2, %rd39;
	ld.global.u32 	%r255, [%rd40];
	setp.ne.s32 	%p54, %r255, 0;
	selp.u32 	%r256, 1, 0, %p54;
	add.s32 	%r257, %r253, %r256;
	add.s32 	%r258, %r533, 3328;
	mul.wide.u32 	%rd41, %r258, 4;
	add.s64 	%rd42, %rd2, %rd41;
	ld.global.u32 	%r259, [%rd42];
	setp.ne.s32 	%p55, %r259, 0;
	selp.u32 	%r260, 1, 0, %p55;
	add.s32 	%r261, %r257, %r260;
	add.s32 	%r262, %r533, 3584;
	mul.wide.u32 	%rd43, %r262, 4;
	add.s64 	%rd44, %rd2, %rd43;
	ld.global.u32 	%r263, [%rd44];
	setp.ne.s32 	%p56, %r263, 0;
	selp.u32 	%r264, 1, 0, %p56;
	add.s32 	%r265, %r261, %r264;
	add.s32 	%r266, %r533, 3840;
	mul.wide.u32 	%rd45, %r266, 4;
	add.s64 	%rd46, %rd2, %rd45;
	ld.global.u32 	%r267, [%rd46];
	setp.ne.s32 	%p57, %r267, 0;
	selp.u32 	%r268, 1, 0, %p57;
	add.s32 	%r548, %r265, %r268;
	add.s32 	%r534, %r534, 4096;
	add.s32 	%r533, %r533, 4096;
	add.s32 	%r532, %r532, 16;
	setp.ne.s32 	%p58, %r532, 0;
	@%p58 bra 	$L__BB49_35;
	add.s32 	%r540, %r534, -2048;
$L__BB49_37:
	setp.eq.s32 	%p59, %r50, 0;
	@%p59 bra 	$L__BB49_46;
	and.b32  	%r66, %r49, 7;
	setp.lt.u32 	%p60, %r50, 8;
	@%p60 bra 	$L__BB49_40;
	add.s32 	%r270, %r540, %r530;
	mul.wide.u32 	%rd47, %r270, 4;
	add.s64 	%rd48, %rd2, %rd47;
	ld.global.u32 	%r271, [%rd48];
	setp.ne.s32 	%p61, %r271, 0;
	selp.u32 	%r272, 1, 0, %p61;
	add.s32 	%r273, %r548, %r272;
	add.s32 	%r274, %r270, 256;
	mul.wide.u32 	%rd49, %r274, 4;
	add.s64 	%rd50, %rd2, %rd49;
	ld.global.u32 	%r275, [%rd50];
	setp.ne.s32 	%p62, %r275, 0;
	selp.u32 	%r276, 1, 0, %p62;
	add.s32 	%r277, %r273, %r276;
	add.s32 	%r278, %r270, 512;
	mul.wide.u32 	%rd51, %r278, 4;
	add.s64 	%rd52, %rd2, %rd51;
	ld.global.u32 	%r279, [%rd52];
	setp.ne.s32 	%p63, %r279, 0;
	selp.u32 	%r280, 1, 0, %p63;
	add.s32 	%r281, %r277, %r280;
	add.s32 	%r282, %r270, 768;
	mul.wide.u32 	%rd53, %r282, 4;
	add.s64 	%rd54, %rd2, %rd53;
	ld.global.u32 	%r283, [%rd54];
	setp.ne.s32 	%p64, %r283, 0;
	selp.u32 	%r284, 1, 0, %p64;
	add.s32 	%r285, %r281, %r284;
	add.s32 	%r286, %r270, 1024;
	mul.wide.u32 	%rd55, %r286, 4;
	add.s64 	%rd56, %rd2, %rd55;
	ld.global.u32 	%r287, [%rd56];
	setp.ne.s32 	%p65, %r287, 0;
	selp.u32 	%r288, 1, 0, %p65;
	add.s32 	%r289, %r285, %r288;
	add.s32 	%r290, %r270, 1280;
	mul.wide.u32 	%rd57, %r290, 4;
	add.s64 	%rd58, %rd2, %rd57;
	ld.global.u32 	%r291, [%rd58];
	setp.ne.s32 	%p66, %r291, 0;
	selp.u32 	%r292, 1, 0, %p66;
	add.s32 	%r293, %r289, %r292;
	add.s32 	%r294, %r270, 1536;
	mul.wide.u32 	%rd59, %r294, 4;
	add.s64 	%rd60, %rd2, %rd59;
	ld.global.u32 	%r295, [%rd60];
	setp.ne.s32 	%p67, %r295, 0;
	selp.u32 	%r296, 1, 0, %p67;
	add.s32 	%r297, %r293, %r296;
	add.s32 	%r298, %r270, 1792;
	mul.wide.u32 	%rd61, %r298, 4;
	add.s64 	%rd62, %rd2, %rd61;
	ld.global.u32 	%r299, [%rd62];
	setp.ne.s32 	%p68, %r299, 0;
	selp.u32 	%r300, 1, 0, %p68;
	add.s32 	%r548, %r297, %r300;
	add.s32 	%r540, %r540, 2048;
$L__BB49_40:
	setp.eq.s32 	%p69, %r66, 0;
	@%p69 bra 	$L__BB49_46;
	and.b32  	%r72, %r49, 3;
	setp.lt.u32 	%p70, %r66, 4;
	@%p70 bra 	$L__BB49_43;
	add.s32 	%r302, %r540, %r530;
	mul.wide.u32 	%rd63, %r302, 4;
	add.s64 	%rd64, %rd2, %rd63;
	ld.global.u32 	%r303, [%rd64];
	setp.ne.s32 	%p71, %r303, 0;
	selp.u32 	%r304, 1, 0, %p71;
	add.s32 	%r305, %r548, %r304;
	add.s32 	%r306, %r302, 256;
	mul.wide.u32 	%rd65, %r306, 4;
	add.s64 	%rd66, %rd2, %rd65;
	ld.global.u32 	%r307, [%rd66];
	setp.ne.s32 	%p72, %r307, 0;
	selp.u32 	%r308, 1, 0, %p72;
	add.s32 	%r309, %r305, %r308;
	add.s32 	%r310, %r302, 512;
	mul.wide.u32 	%rd67, %r310, 4;
	add.s64 	%rd68, %rd2, %rd67;
	ld.global.u32 	%r311, [%rd68];
	setp.ne.s32 	%p73, %r311, 0;
	selp.u32 	%r312, 1, 0, %p73;
	add.s32 	%r313, %r309, %r312;
	add.s32 	%r314, %r302, 768;
	mul.wide.u32 	%rd69, %r314, 4;
	add.s64 	%rd70, %rd2, %rd69;
	ld.global.u32 	%r315, [%rd70];
	setp.ne.s32 	%p74, %r315, 0;
	selp.u32 	%r316, 1, 0, %p74;
	add.s32 	%r548, %r313, %r316;
	add.s32 	%r540, %r540, 1024;
$L__BB49_43:
	setp.eq.s32 	%p75, %r72, 0;
	@%p75 bra 	$L__BB49_46;
	add.s32 	%r546, %r540, %r530;
	neg.s32 	%r545, %r72;
$L__BB49_45:
	.pragma "nounroll";
	mul.wide.u32 	%rd71, %r546, 4;
	add.s64 	%rd72, %rd2, %rd71;
	ld.global.u32 	%r317, [%rd72];
	setp.ne.s32 	%p76, %r317, 0;
	selp.u32 	%r318, 1, 0, %p76;
	add.s32 	%r548, %r548, %r318;
	add.s32 	%r546, %r546, 256;
	add.s32 	%r545, %r545, 1;
	setp.ne.s32 	%p77, %r545, 0;
	@%p77 bra 	$L__BB49_45;
$L__BB49_46:
	// begin inline asm
	mov.u32 %r319, %laneid;
	// end inline asm
	mov.b32 	%r320, -1;
	redux.sync.add.u32 %r549, %r548, %r320;
	setp.ne.s32 	%p78, %r319, 0;
	@%p78 bra 	$L__BB49_48;
	shr.u32 	%r321, %r40, 3;
	and.b32  	%r322, %r321, 124;
	mov.u32 	%r323, _ZZN3cub18CUB_300001_SM_10006detail6reduce28DeviceReduceSingleTileKernelINS2_10policy_hubIjjN4cuda3std3__44plusIvEEE10Policy1000EN6thrust24THRUST_300001_SM_1000_NS18transform_iteratorI9NonZeroOpIiEPKiNSD_11use_defaultESJ_EEPjjS9_jjNS7_10__identityEEEvT0_T1_T2_T3_T4_T6_E12temp_storage;
	add.s32 	%r324, %r323, %r322;
	st.shared.u32 	[%r324+8], %r549;
$L__BB49_48:
	bar.sync 	0;
	setp.ne.s32 	%p79, %r40, 0;
	@%p79 bra 	$L__BB49_50;
	ld.shared.u32 	%r325, [_ZZN3cub18CUB_300001_SM_10006detail6reduce28DeviceReduceSingleTileKernelINS2_10policy_hubIjjN4cuda3std3__44plusIvEEE10Policy1000EN6thrust24THRUST_300001_SM_1000_NS18transform_iteratorI9NonZeroOpIiEPKiNSD_11use_defaultESJ_EEPjjS9_jjNS7_10__identityEEEvT0_T1_T2_T3_T4_T6_E12temp_storage+12];
	add.s32 	%r326, %r325, %r549;
	ld.shared.u32 	%r327, [_ZZN3cub18CUB_300001_SM_10006detail6reduce28DeviceReduceSingleTileKernelINS2_10policy_hubIjjN4cuda3std3__44plusIvEEE10Policy1000EN6thrust24THRUST_300001_SM_1000_NS18transform_iteratorI9NonZeroOpIiEPKiNSD_11use_defaultESJ_EEPjjS9_jjNS7_10__identityEEEvT0_T1_T2_T3_T4_T6_E12temp_storage+16];
	add.s32 	%r328, %r326, %r327;
	ld.shared.u32 	%r329, [_ZZN3cub18CUB_300001_SM_10006detail6reduce28DeviceReduceSingleTileKernelINS2_10policy_hubIjjN4cuda3std3__44plusIvEEE10Policy1000EN6thrust24THRUST_300001_SM_1000_NS18transform_iteratorI9NonZeroOpIiEPKiNSD_11use_defaultESJ_EEPjjS9_jjNS7_10__identityEEEvT0_T1_T2_T3_T4_T6_E12temp_storage+20];
	add.s32 	%r330, %r328, %r329;
	ld.shared.u32 	%r331, [_ZZN3cub18CUB_300001_SM_10006detail6reduce28DeviceReduceSingleTileKernelINS2_10policy_hubIjjN4cuda3std3__44plusIvEEE10Policy1000EN6thrust24THRUST_300001_SM_1000_NS18transform_iteratorI9NonZeroOpIiEPKiNSD_11use_defaultESJ_EEPjjS9_jjNS7_10__identityEEEvT0_T1_T2_T3_T4_T6_E12temp_storage+24];
	add.s32 	%r332, %r330, %r331;
	ld.shared.u32 	%r333, [_ZZN3cub18CUB_300001_SM_10006detail6reduce28DeviceReduceSingleTileKernelINS2_10policy_hubIjjN4cuda3std3__44plusIvEEE10Policy1000EN6thrust24THRUST_300001_SM_1000_NS18transform_iteratorI9NonZeroOpIiEPKiNSD_11use_defaultESJ_EEPjjS9_jjNS7_10__identityEEEvT0_T1_T2_T3_T4_T6_E12temp_storage+28];
	add.s32 	%r334, %r332, %r333;
	ld.shared.u32 	%r335, [_ZZN3cub18CUB_300001_SM_10006detail6reduce28DeviceReduceSingleTileKernelINS2_10policy_hubIjjN4cuda3std3__44plusIvEEE10Policy1000EN6thrust24THRUST_300001_SM_1000_NS18transform_iteratorI9NonZeroOpIiEPKiNSD_11use_defaultESJ_EEPjjS9_jjNS7_10__identityEEEvT0_T1_T2_T3_T4_T6_E12temp_storage+32];
	add.s32 	%r336, %r334, %r335;
	ld.shared.u32 	%r337, [_ZZN3cub18CUB_300001_SM_10006detail6reduce28DeviceReduceSingleTileKernelINS2_10policy_hubIjjN4cuda3std3__44plusIvEEE10Policy1000EN6thrust24THRUST_300001_SM_1000_NS18transform_iteratorI9NonZeroOpIiEPKiNSD_11use_defaultESJ_EEPjjS9_jjNS7_10__identityEEEvT0_T1_T2_T3_T4_T6_E12temp_storage+36];
	add.s32 	%r549, %r336, %r337;
$L__BB49_50:
	mov.u32 	%r508, %tid.x;
	setp.ne.s32 	%p133, %r508, 0;
	@%p133 bra 	$L__BB49_52;
	add.s32 	%r509, %r549, %r91;
	st.global.u32 	[%rd1], %r509;
$L__BB49_52:
	ret;

}
	// .globl	_ZN3cub18CUB_300001_SM_10006detail6reduce18DeviceReduceKernelINS2_10policy_hubIjjN4cuda3std3__44plusIvEEE10Policy1000EN6thrust24THRUST_300001_SM_1000_NS18transform_iteratorI9NonZeroOpIiEPKiNSD_11use_defaultESJ_EEjS9_jNS7_10__identityEEEvT0_PT3_T1_NS0_13GridEvenShareISP_EET2_T4_
.visible .entry _ZN3cub18CUB_300001_SM_10006detail6reduce18DeviceReduceKernelINS2_10policy_hubIjjN4cuda3std3__44plusIvEEE10Policy1000EN6thrust24THRUST_300001_SM_1000_NS18transform_iteratorI9NonZeroOpIiEPKiNSD_11use_defaultESJ_EEjS9_jNS7_10__identityEEEvT0_PT3_T1_NS0_13GridEvenShareISP_EET2_T4_(
	.param .align 8 .b8 _ZN3cub18CUB_300001_SM_10006detail6reduce18DeviceReduceKernelINS2_10policy_hubIjjN4cuda3std3__44plusIvEEE10Policy1000EN6thrust24THRUST_300001_SM_1000_NS18transform_iteratorI9NonZeroOpIiEPKiNSD_11use_defaultESJ_EEjS9_jNS7_10__identityEEEvT0_PT3_T1_NS0_13GridEvenShareISP_EET2_T4__param_0[16],
	.param .u64 .ptr .align 1 _ZN3cub18CUB_300001_SM_10006detail6reduce18DeviceReduceKernelINS2_10policy_hubIjjN4cuda3std3__44plusIvEEE10Policy1000EN6thrust24THRUST_300001_SM_1000_NS18transform_iteratorI9NonZeroOpIiEPKiNSD_11use_defaultESJ_EEjS9_jNS7_10__identityEEEvT0_PT3_T1_NS0_13GridEvenShareISP_EET2_T4__param_1,
	.param .u32 _ZN3cub18CUB_300001_SM_10006detail6reduce18DeviceReduceKernelINS2_10policy_hubIjjN4cuda3std3__44plusIvEEE10Policy1000EN6thrust24THRUST_300001_SM_1000_NS18transform_iteratorI9NonZeroOpIiEPKiNSD_11use_defaultESJ_EEjS9_jNS7_10__identityEEEvT0_PT3_T1_NS0_13GridEvenShareISP_EET2_T4__param_2,
	.param .align 4 .b8 _ZN3cub18CUB_300001_SM_10006detail6reduce18DeviceReduceKernelINS2_10policy_hubIjjN4cuda3std3__44plusIvEEE10Policy1000EN6thrust24THRUST_300001_SM_1000_NS18transform_iteratorI9NonZeroOpIiEPKiNSD_11use_defaultESJ_EEjS9_jNS7_10__identityEEEvT0_PT3_T1_NS0_13GridEvenShareISP_EET2_T4__param_3[40],
	.param .align 1 .b8 _ZN3cub18CUB_300001_SM_10006detail6reduce18DeviceReduceKernelINS2_10policy_hubIjjN4cuda3std3__44plusIvEEE10Policy1000EN6thrust24THRUST_300001_SM_1000_NS18transform_iteratorI9NonZeroOpIiEPKiNSD_11use_defaultESJ_EEjS9_jNS7_10__identityEEEvT0_PT3_T1_NS0_13GridEvenShareISP_EET2_T4__param_4[1],
	.param .align 1 .b8 _ZN3cub18CUB_300001_SM_10006detail6reduce18DeviceReduceKernelINS2_10policy_hubIjjN4cuda3std3__44plusIvEEE10Policy1000EN6thrust24THRUST_300001_SM_1000_NS18transform_iteratorI9NonZeroOpIiEPKiNSD_11use_defaultESJ_EEjS9_jNS7_10__identityEEEvT0_PT3_T1_NS0_13GridEvenShareISP_EET2_T4__param_5[1]
)
.maxntid 256
{
	.reg .pred 	%p<133>;
	.reg .b16 	%rs<4>;
	.reg .b32 	%r<604>;
	.reg .b64 	%rd<130>;
	// demoted variable
	.shared .align 4 .b8 _ZZN3cub18CUB_300001_SM_10006detail6reduce18DeviceReduceKernelINS2_10policy_hubIjjN4cuda3std3__44plusIvEEE10Policy1000EN6thrust24THRUST_300001_SM_1000_NS18transform_iteratorI9NonZeroOpIiEPKiNSD_11use_defaultESJ_EEjS9_jNS7_10__identityEEEvT0_PT3_T1_NS0_13GridEvenShareISP_EET2_T4_E12temp_storage[44];
	ld.param.u32 	%r1, [_ZN3cub18CUB_300001_SM_10006detail6reduce18DeviceReduceKernelINS2_10policy_hubIjjN4cuda3std3__44plusIvEEE10Policy1000EN6thrust24THRUST_300001_SM_1000_NS18transform_iteratorI9NonZeroOpIiEPKiNSD_11use_defaultESJ_EEjS9_jNS7_10__identityEEEvT0_PT3_T1_NS0_13GridEvenShareISP_EET2_T4__param_3+20];
	ld.param.u32 	%r2, [_ZN3cub18CUB_300001_SM_10006detail6reduce18DeviceReduceKernelINS2_10policy_hubIjjN4cuda3std3__44plusIvEEE10Policy1000EN6thrust24THRUST_300001_SM_1000_NS18transform_iteratorI9NonZeroOpIiEPKiNSD_11use_defaultESJ_EEjS9_jNS7_10__identityEEEvT0_PT3_T1_NS0_13GridEvenShareISP_EET2_T4__param_3+24];
	ld.param.u64 	%rd3, [_ZN3cub18CUB_300001_SM_10006detail6reduce18DeviceReduceKernelINS2_10policy_hubIjjN4cuda3std3__44plusIvEEE10Policy1000EN6thrust24THRUST_300001_SM_1000_NS18transform_iteratorI9NonZeroOpIiEPKiNSD_11use_defaultESJ_EEjS9_jNS7_10__identityEEEvT0_PT3_T1_NS0_13GridEvenShareISP_EET2_T4__param_0];
	cvta.to.global.u64 	%rd1, %rd3;
	mov.u32 	%r3, %ctaid.x;
	shl.b32 	%r4, %r2, 12;
	shl.b32 	%r584, %r3, 12;
	sub.s32 	%r6, %r1, %r584;
	setp.gt.u32 	%p1, %r6, 4095;
	@%p1 bra 	$L__BB50_26;
	mov.u32 	%r7, %tid.x;
	setp.ge.u32 	%p79, %r7, %r6;
	mov.b32 	%r579, 0;
	mov.u32 	%r568, %r7;
	@%p79 bra 	$L__BB50_3;
	add.s32 	%r362, %r584, %r7;
	mul.wide.u32 	%rd66, %r362, 4;
	add.s64 	%rd67, %rd1, %rd66;
	ld.global.u32 	%r363, [%rd67];
	setp.ne.s32 	%p80, %r363, 0;
	selp.u32 	%r579, 1, 0, %p80;
	add.s32 	%r568, %r7, 256;
$L__BB50_3:
	setp.ge.u32 	%p81, %r568, %r6;
	@%p81 bra 	$L__BB50_17;
	not.b32 	%r365, %r568;
	add.s32 	%r366, %r1, %r365;
	sub.s32 	%r367, %r366, %r584;
	shr.u32 	%r368, %r367, 8;
	add.s32 	%r12, %r368, 1;
	and.b32  	%r13, %r12, 15;
	setp.lt.u32 	%p82, %r367, 3840;
	@%p82 bra 	$L__BB50_8;
	or.b32  	%r565, %r568, 2048;
	add.s32 	%r564, %r568, %r584;
	and.b32  	%r369, %r12, 33554416;
	neg.s32 	%r563, %r369;
$L__BB50_6:
	.pragma "nounroll";
	mul.wide.u32 	%rd68, %r564, 4;
	add.s64 	%rd69, %rd1, %rd68;
	ld.global.u32 	%r370, [%rd69];
	setp.ne.s32 	%p83, %r370, 0;
	selp.u32 	%r371, 1, 0, %p83;
	add.s32 	%r372, %r579, %r371;
	add.s32 	%r373, %r564, 256;
	mul.wide.u32 	%rd70, %r373, 4;
	add.s64 	%rd71, %rd1, %rd70;
	ld.global.u32 	%r374, [%rd71];
	setp.ne.s32 	%p84, %r374, 0;
	selp.u32 	%r375, 1, 0, %p84;
	add.s32 	%r376, %r372, %r375;
	add.s32 	%r377, %r564, 512;
	mul.wide.u32 	%rd72, %r377, 4;
	add.s64 	%rd73, %rd1, %rd72;
	ld.global.u32 	%r378, [%rd73];
	setp.ne.s32 	%p85, %r378, 0;
	selp.u32 	%r379, 1, 0, %p85;
	add.s32 	%r380, %r376, %r379;
	add.s32 	%r381, %r564, 768;
	mul.wide.u32 	%rd74, %r381, 4;
	add.s64 	%rd75, %rd1, %rd74;
	ld.global.u32 	%r382, [%rd75];
	setp.ne.s32 	%p86, %r382, 0;
	selp.u32 	%r383, 1, 0, %p86;
	add.s32 	%r384, %r380, %r383;
	add.s32 	%r385, %r564, 1024;
	mul.wide.u32 	%rd76, %r385, 4;
	add.s64 	%rd77, %rd1, %rd76;
	ld.global.u32 	%r386, [%rd77];
	setp.ne.s32 	%p87, %r386, 0;
	selp.u32 	%r387, 1, 0, %p87;
	add.s32 	%r388, %r384, %r387;
	add.s32 	%r389, %r564, 1280;
	mul.wide.u32 	%rd78, %r389, 4;
	add.s64 	%rd79, %rd1, %rd78;
	ld.global.u32 	%r390, [%rd79];
	setp.ne.s32 	%p88, %r390, 0;
	selp.u32 	%r391, 1, 0, %p88;
	add.s32 	%r392, %r388, %r391;
	add.s32 	%r393, %r564, 1536;
	mul.wide.u32 	%rd80, %r393, 4;
	add.s64 	%rd81, %rd1, %rd80;
	ld.global.u32 	%r394, [%rd81];
	setp.ne.s32 	%p89, %r394, 0;
	selp.u32 	%r395, 1, 0, %p89;
	add.s32 	%r396, %r392, %r395;
	add.s32 	%r397, %r564, 1792;
	mul.wide.u32 	%rd82, %r397, 4;
	add.s64 	%rd83, %rd1, %rd82;
	ld.global.u32 	%r398, [%rd83];
	setp.ne.s32 	%p90, %r398, 0;
	selp.u32 	%r399, 1, 0, %p90;
	add.s32 	%r400, %r396, %r399;
	add.s32 	%r401, %r564, 2048;
	mul.wide.u32 	%rd84, %r401, 4;
	add.s64 	%rd85, %rd1, %rd84;
	ld.global.u32 	%r402, [%rd85];
	setp.ne.s32 	%p91, %r402, 0;
	selp.u32 	%r403, 1, 0, %p91;
	add.s32 	%r404, %r400, %r403;
	add.s32 	%r405, %r564, 2304;
	mul.wide.u32 	%rd86, %r405, 4;
	add.s64 	%rd87, %rd1, %rd86;
	ld.global.u32 	%r406, [%rd87];
	setp.ne.s32 	%p92, %r406, 0;
	selp.u32 	%r407, 1, 0, %p92;
	add.s32 	%r408, %r404, %r407;
	add.s32 	%r409, %r564, 2560;
	mul.wide.u32 	%rd88, %r409, 4;
	add.s64 	%rd89, %rd1, %rd88;
	ld.global.u32 	%r410, [%rd89];
	setp.ne.s32 	%p93, %r410, 0;
	selp.u32 	%r411, 1, 0, %p93;
	add.s32 	%r412, %r408, %r411;
	add.s32 	%r413, %r564, 2816;
	mul.wide.u32 	%rd90, %r413, 4;
	add.s64 	%rd91, %rd1, %rd90;
	ld.global.u32 	%r414, [%rd91];
	setp.ne.s32 	%p94, %r414, 0;
	selp.u32 	%r415, 1, 0, %p94;
	add.s32 	%r416, %r412, %r415;
	add.s32 	%r417, %r564, 3072;
	mul.wide.u32 	%rd92, %r417, 4;
	add.s64 	%rd93, %rd1, %rd92;
	ld.global.u32 	%r418, [%rd93];
	setp.ne.s32 	%p95, %r418, 0;
	selp.u32 	%r419, 1, 0, %p95;
	add.s32 	%r420, %r416, %r419;
	add.s32 	%r421, %r564, 3328;
	mul.wide.u32 	%rd94, %r421, 4;
	add.s64 	%rd95, %rd1, %rd94;
	ld.global.u32 	%r422, [%rd95];
	setp.ne.s32 	%p96, %r422, 0;
	selp.u32 	%r423, 1, 0, %p96;
	add.s32 	%r424, %r420, %r423;
	add.s32 	%r425, %r564, 3584;
	mul.wide.u32 	%rd96, %r425, 4;
	add.s64 	%rd97, %rd1, %rd96;
	ld.global.u32 	%r426, [%rd97];
	setp.ne.s32 	%p97, %r426, 0;
	selp.u32 	%r427, 1, 0, %p97;
	add.s32 	%r428, %r424, %r427;
	add.s32 	%r429, %r564, 3840;
	mul.wide.u32 	%rd98, %r429, 4;
	add.s64 	%rd99, %rd1, %rd98;
	ld.global.u32 	%r430, [%rd99];
	setp.ne.s32 	%p98, %r430, 0;
	selp.u32 	%r431, 1, 0, %p98;
	add.s32 	%r579, %r428, %r431;
	add.s32 	%r565, %r565, 4096;
	add.s32 	%r564, %r564, 4096;
	add.s32 	%r563, %r563, 16;
	setp.ne.s32 	%p99, %r563, 0;
	@%p99 bra 	$L__BB50_6;
	add.s32 	%r568, %r565, -2048;
$L__BB50_8:
	setp.eq.s32 	%p100, %r13, 0;
	@%p100 bra 	$L__BB50_17;
	and.b32  	%r29, %r12, 7;
	setp.lt.u32 	%p101, %r13, 8;
	@%p101 bra 	$L__BB50_11;
	add.s32 	%r433, %r584, %r568;
	mul.wide.u32 	%rd100, %r433, 4;
	add.s64 	%rd101, %rd1, %rd100;
	ld.global.u32 	%r434, [%rd101];
	setp.ne.s32 	%p102, %r434, 0;
	selp.u32 	%r435, 1, 0, %p102;
	add.s32 	%r436, %r579, %r435;
	add.s32 	%r437, %r433, 256;
	mul.wide.u32 	%rd102, %r437, 4;
	add.s64 	%rd103, %rd1, %rd102;
	ld.global.u32 	%r438, [%rd103];
	setp.ne.s32 	%p103, %r438, 0;
	selp.u32 	%r439, 1, 0, %p103;
	add.s32 	%r440, %r436, %r439;
	add.s32 	%r441, %r433, 512;
	mul.wide.u32 	%rd104, %r441, 4;
	add.s64 	%rd105, %rd1, %rd104;
	ld.global.u32 	%r442, [%rd105];
	setp.ne.s32 	%p104, %r442, 0;
	selp.u32 	%r443, 1, 0, %p104;
	add.s32 	%r444, %r440, %r443;
	add.s32 	%r445, %r433, 768;
	mul.wide.u32 	%rd106, %r445, 4;
	add.s64 	%rd107, %rd1, %rd106;
	ld.global.u32 	%r446, [%rd107];
	setp.ne.s32 	%p105, %r446, 0;
	selp.u32 	%r447, 1, 0, %p105;
	add.s32 	%r448, %r444, %r447;
	add.s32 	%r449, %r433, 1024;
	mul.wide.u32 	%rd108, %r449, 4;
	add.s64 	%rd109, %rd1, %rd108;
	ld.global.u32 	%r450, [%rd109];
	setp.ne.s32 	%p106, %r450, 0;
	selp.u32 	%r451, 1, 0, %p106;
	add.s32 	%r452, %r448, %r451;
	add.s32 	%r453, %r433, 1280;
	mul.wide.u32 	%rd110, %r453, 4;
	add.s64 	%rd111, %rd1, %rd110;
	ld.global.u32 	%r454, [%rd111];
	setp.ne.s32 	%p107, %r454, 0;
	selp.u32 	%r455, 1, 0, %p107;
	add.s32 	%r456, %r452, %r455;
	add.s32 	%r457, %r433, 1536;
	mul.wide.u32 	%rd112, %r457, 4;
	add.s64 	%rd113, %rd1, %rd112;
	ld.global.u32 	%r458, [%rd113];
	setp.ne.s32 	%p108, %r458, 0;
	selp.u32 	%r459, 1, 0, %p108;
	add.s32 	%r460, %r456, %r459;
	add.s32 	%r461, %r433, 1792;
	mul.wide.u32 	%rd114, %r461, 4;
	add.s64 	%rd115, %rd1, %rd114;
	ld.global.u32 	%r462, [%rd115];
	setp.ne.s32 	%p109, %r462, 0;
	selp.u32 	%r463, 1, 0, %p109;
	add.s32 	%r579, %r460, %r463;
	add.s32 	%r568, %r568, 2048;
$L__BB50_11:
	setp.eq.s32 	%p110, %r29, 0;
	@%p110 bra 	$L__BB50_17;
	and.b32  	%r35, %r12, 3;
	setp.lt.u32 	%p111, %r29, 4;
	@%p111 bra 	$L__BB50_14;
	add.s32 	%r465, %r584, %r568;
	mul.wide.u32 	%rd116, %r465, 4;
	add.s64 	%rd117, %rd1, %rd116;
	ld.global.u32 	%r466, [%rd117];
	setp.ne.s32 	%p112, %r466, 0;
	selp.u32 	%r467, 1, 0, %p112;
	add.s32 	%r468, %r579, %r467;
	add.s32 	%r469, %r465, 256;
	mul.wide.u32 	%rd118, %r469, 4;
	add.s64 	%rd119, %rd1, %rd118;
	ld.global.u32 	%r470, [%rd119];
	setp.ne.s32 	%p113, %r470, 0;
	selp.u32 	%r471, 1, 0, %p113;
	add.s32 	%r472, %r468, %r471;
	add.s32 	%r473, %r465, 512;
	mul.wide.u32 	%rd120, %r473, 4;
	add.s64 	%rd121, %rd1, %rd120;
	ld.global.u32 	%r474, [%rd121];
	setp.ne.s32 	%p114, %r474, 0;
	selp.u32 	%r475, 1, 0, %p114;
	add.s32 	%r476, %r472, %r475;
	add.s32 	%r477, %r465, 768;
	mul.wide.u32 	%rd122, %r477, 4;
	add.s64 	%rd123, %rd1, %rd122;
	ld.global.u32 	%r478, [%rd123];
	setp.ne.s32 	%p115, %r478, 0;
	selp.u32 	%r479, 1, 0, %p115;
	add.s32 	%r579, %r476, %r479;
	add.s32 	%r568, %r568, 1024;
$L__BB50_14:
	setp.eq.s32 	%p116, %r35, 0;
	@%p116 bra 	$L__BB50_17;
	add.s32 	%r577, %r568, %r584;
	neg.s32 	%r576, %r35;
$L__BB50_16:
	.pragma "nounroll";
	mul.wide.u32 	%rd124, %r577, 4;
	add.s64 	%rd125, %rd1, %rd124;
	ld.global.u32 	%r480, [%rd125];
	setp.ne.s32 	%p117, %r480, 0;
	selp.u32 	%r481, 1, 0, %p117;
	add.s32 	%r579, %r579, %r481;
	add.s32 	%r577, %r577, 256;
	add.s32 	%r576, %r576, 1;
	setp.ne.s32 	%p118, %r576, 0;
	@%p118 bra 	$L__BB50_16;
$L__BB50_17:
	setp.lt.u32 	%p119, %r6, 256;
	@%p119 bra 	$L__BB50_22;
	// begin inline asm
	mov.u32 %r541, %laneid;
	// end inline asm
	mov.b32 	%r542, -1;
	redux.sync.add.u32 %r603, %r579, %r542;
	setp.ne.s32 	%p130, %r541, 0;
	@%p130 bra 	$L__BB50_20;
	shr.u32 	%r543, %r7, 3;
	and.b32  	%r544, %r543, 124;
	mov.u32 	%r545, _ZZN3cub18CUB_300001_SM_10006detail6reduce18DeviceReduceKernelINS2_10policy_hubIjjN4cuda3std3__44plusIvEEE10Policy1000EN6thrust24THRUST_300001_SM_1000_NS18transform_iteratorI9NonZeroOpIiEPKiNSD_11use_defaultESJ_EEjS9_jNS7_10__identityEEEvT0_PT3_T1_NS0_13GridEvenShareISP_EET2_T4_E12temp_storage;
	add.s32 	%r546, %r545, %r544;
	st.shared.u32 	[%r546+8], %r603;
$L__BB50_20:
	bar.sync 	0;
	setp.ne.s32 	%p131, %r7, 0;
	@%p131 bra 	$L__BB50_48;
	ld.shared.u32 	%r547, [_ZZN3cub18CUB_300001_SM_10006detail6reduce18DeviceReduceKernelINS2_10policy_hubIjjN4cuda3std3__44plusIvEEE10Policy1000EN6thrust24THRUST_300001_SM_1000_NS18transform_iteratorI9NonZeroOpIiEPKiNSD_11use_defaultESJ_EEjS9_jNS7_10__identityEEEvT0_PT3_T1_NS0_13GridEvenShareISP_EET2_T4_E12temp_storage+12];
	add.s32 	%r548, %r547, %r603;
	ld.shared.u32 	%r549, [_ZZN3cub18CUB_300001_SM_10006detail6reduce18DeviceReduceKernelINS2_10policy_hubIjjN4cuda3std3__44plusIvEEE10Policy1000EN6thrust24THRUST_300001_SM_1000_NS18transform_iteratorI9NonZeroOpIiEPKiNSD_11use_defaultESJ_EEjS9_jNS7_10__identityEEEvT0_PT3_T1_NS0_13GridEvenShareISP_EET2_T4_E12temp_storage+16];
	add.s32 	%r550, %r548, %r549;
	ld.shared.u32 	%r551, [_ZZN3cub18CUB_300001_SM_10006detail6reduce18DeviceReduceKernelINS2_10policy_hubIjjN4cuda3std3__44plusIvEEE10Policy1000EN6thrust24THRUST_300001_SM_1000_NS18transform_iteratorI9NonZeroOpIiEPKiNSD_11use_defaultESJ_EEjS9_jNS7_10__identityEEEvT0_PT3_T1_NS0_13GridEvenShareISP_EET2_T4_E12temp_storage+20];
	add.s32 	%r552, %r550, %r551;
	ld.shared.u32 	%r553, [_ZZN3cub18CUB_300001_SM_10006detail6reduce18DeviceReduceKernelINS2_10policy_hubIjjN4cuda3std3__44plusIvEEE10Policy1000EN6thrust24THRUST_300001_SM_1000_NS18transform_iteratorI9NonZeroOpIiEPKiNSD_11use_defaultESJ_EEjS9_jNS7_10__identityEEEvT0_PT3_T1_NS0_13GridEvenShareISP_EET2_T4_E12temp_storage+24];
	add.s32 	%r554, %r552, %r553;
	ld.shared.u32 	%r555, [_ZZN3cub18CUB_300001_SM_10006detail6reduce18DeviceReduceKernelINS2_10policy_hubIjjN4cuda3std3__44plusIvEEE10Policy1000EN6thrust24THRUST_300001_SM_1000_NS18transform_iteratorI9NonZeroOpIiEPKiNSD_11use_defaultESJ_EEjS9_jNS7_10__identityEEEvT0_PT3_T1_NS0_13GridEvenShareISP_EET2_T4_E12temp_storage+28];
	add.s32 	%r556, %r554, %r555;
	ld.shared.u32 	%r557, [_ZZN3cub18CUB_300001_SM_10006detail6reduce18DeviceReduceKernelINS2_10policy_hubIjjN4cuda3std3__44plusIvEEE10Policy1000EN6thrust24THRUST_300001_SM_1000_NS18transform_iteratorI9NonZeroOpIiEPKiNSD_11use_defaultESJ_EEjS9_jNS7_10__identityEEEvT0_PT3_T1_NS0_13GridEvenShareISP_EET2_T4_E12temp_storage+32];
	add.s32 	%r558, %r556, %r557;
	ld.shared.u32 	%r559, [_ZZN3cub18CUB_300001_SM_10006detail6reduce18DeviceReduceKernelINS2_10policy_hubIjjN4cuda3std3__44plusIvEEE10Policy1000EN6thrust24THRUST_300001_SM_1000_NS18transform_iteratorI9NonZeroOpIiEPKiNSD_11use_defaultESJ_EEjS9_jNS7_10__identityEEEvT0_PT3_T1_NS0_13GridEvenShareISP_EET2_T4_E12temp_storage+36];
	add.s32 	%r603, %r558, %r559;
	bra.uni 	$L__BB50_48;
$L__BB50_22:
	// begin inline asm
	mov.u32 %r482, %laneid;
	// end inline asm
	and.b32  	%r513, %r7, 992;
	add.s32 	%r514, %r513, 32;
	setp.gt.u32 	%p120, %r514, %r6;
	not.b32 	%r515, %r513;
	add.s32 	%r516, %r6, %r515;
	selp.b32 	%r510, %r516, 31, %p120;
	mov.b32 	%r485, 1;
	mov.b32 	%r512, -1;
	// begin inline asm
	{  .reg .u32 r0;  .reg .pred p;  shfl.sync.down.b32 r0|p, %r579, %r485, %r510, %r512;  @p add.u32 r0, r0, %r579;  mov.u32 %r483, r0;}
	// end inline asm
	mov.b32 	%r491, 2;
	// begin inline asm
	{  .reg .u32 r0;  .reg .pred p;  shfl.sync.down.b32 r0|p, %r483, %r491, %r510, %r512;  @p add.u32 r0, r0, %r483;  mov.u32 %r489, r0;}
	// end inline asm
	mov.b32 	%r497, 4;
	// begin inline asm
	{  .reg .u32 r0;  .reg .pred p;  shfl.sync.down.b32 r0|p, %r489, %r497, %r510, %r512;  @p add.u32 r0, r0, %r489;  mov.u32 %r495, r0;}
	// end inline asm
	mov.b32 	%r503, 8;
	// begin inline asm
	{  .reg .u32 r0;  .reg .pred p;  shfl.sync.down.b32 r0|p, %r495, %r503, %r510, %r512;  @p add.u32 r0, r0, %r495;  mov.u32 %r501, r0;}
	// end inline asm
	mov.b32 	%r509, 16;
	// begin inline asm
	{  .reg .u32 r0;  .reg .pred p;  shfl.sync.down.b32 r0|p, %r501, %r509, %r510, %r512;  @p add.u32 r0, r0, %r501;  mov.u32 %r603, r0;}
	// end inline asm
	setp.ne.s32 	%p121, %r482, 0;
	@%p121 bra 	$L__BB50_24;
	shr.u32 	%r517, %r7, 3;
	and.b32  	%r518, %r517, 124;
	mov.u32 	%r519, _ZZN3cub18CUB_300001_SM_10006detail6reduce18DeviceReduceKernelINS2_10policy_hubIjjN4cuda3std3__44plusIvEEE10Policy1000EN6thrust24THRUST_300001_SM_1000_NS18transform_iteratorI9NonZeroOpIiEPKiNSD_11use_defaultESJ_EEjS9_jNS7_10__identityEEEvT0_PT3_T1_NS0_13GridEvenShareISP_EET2_T4_E12temp_storage;
	add.s32 	%r520, %r519, %r518;
	st.shared.u32 	[%r520+8], %r603;
$L__BB50_24:
	bar.sync 	0;
	setp.ne.s32 	%p122, %r7, 0;
	@%p122 bra 	$L__BB50_48;
	setp.gt.u32 	%p123, %r6, 32;
	ld.shared.u32 	%r521, [_ZZN3cub18CUB_300001_SM_10006detail6reduce18DeviceReduceKernelINS2_10policy_hubIjjN4cuda3std3__44plusIvEEE10Policy1000EN6thrust24THRUST_300001_SM_1000_NS18transform_iteratorI9NonZeroOpIiEPKiNSD_11use_defaultESJ_EEjS9_jNS7_10__identityEEEvT0_PT3_T1_NS0_13GridEvenShareISP_EET2_T4_E12temp_storage+12];
	selp.b32 	%r522, %r521, 0, %p123;
	add.s32 	%r523, %r522, %r603;
	setp.gt.u32 	%p124, %r6, 64;
	ld.shared.u32 	%r524, [_ZZN3cub18CUB_300001_SM_10006detail6reduce18DeviceReduceKernelINS2_10policy_hubIjjN4cuda3std3__44plusIvEEE10Policy1000EN6thrust24THRUST_300001_SM_1000_NS18transform_iteratorI9NonZeroOpIiEPKiNSD_11use_defaultESJ_EEjS9_jNS7_10__identityEEEvT0_PT3_T1_NS0_13GridEvenShareISP_EET2_T4_E12temp_storage+16];
	selp.b32 	%r525, %r524, 0, %p124;
	add.s32 	%r526, %r523, %r525;
	setp.gt.u32 	%p125, %r6, 96;
	ld.shared.u32 	%r527, [_ZZN3cub18CUB_300001_SM_10006detail6reduce18DeviceReduceKernelINS2_10policy_hubIjjN4cuda3std3__44plusIvEEE10Policy1000EN6thrust24THRUST_300001_SM_1000_NS18transform_iteratorI9NonZeroOpIiEPKiNSD_11use_defaultESJ_EEjS9_jNS7_10__identityEEEvT0_PT3_T1_NS0_13GridEvenShareISP_EET2_T4_E12temp_storage+20];
	selp.b32 	%r528, %r527, 0, %p125;
	add.s32 	%r529, %r526, %r528;
	setp.gt.u32 	%p126, %r6, 128;
	ld.shared.u32 	%r530, [_ZZN3cub18CUB_300001_SM_10006detail6reduce18DeviceReduceKernelINS2_10policy_hubIjjN4cuda3std3__44plusIvEEE10Policy1000EN6thrust24THRUST_300001_SM_1000_NS18transform_iteratorI9NonZeroOpIiEPKiNSD_11use_defaultESJ_EEjS9_jNS7_10__identityEEEvT0_PT3_T1_NS0_13GridEvenShareISP_EET2_T4_E12temp_storage+24];
	selp.b32 	%r531, %r530, 0, %p126;
	add.s32 	%r532, %r529, %r531;
	setp.gt.u32 	%p127, %r6, 160;
	ld.shared.u32 	%r533, [_ZZN3cub18CUB_300001_SM_10006detail6reduce18DeviceReduceKernelINS2_10policy_hubIjjN4cuda3std3__44plusIvEEE10Policy1000EN6thrust24THRUST_300001_SM_1000_NS18transform_iteratorI9NonZeroOpIiEPKiNSD_11use_defaultESJ_EEjS9_jNS7_10__identityEEEvT0_PT3_T1_NS0_13GridEvenShareISP_EET2_T4_E12temp_storage+28];
	selp.b32 	%r534, %r533, 0, %p127;
	add.s32 	%r535, %r532, %r534;
	setp.gt.u32 	%p128, %r6, 192;
	ld.shared.u32 	%r536, [_ZZN3cub18CUB_300001_SM_10006detail6reduce18DeviceReduceKernelINS2_10policy_hubIjjN4cuda3std3__44plusIvEEE10Policy1000EN6thrust24THRUST_300001_SM_1000_NS18transform_iteratorI9NonZeroOpIiEPKiNSD_11use_defaultESJ_EEjS9_jNS7_10__identityEEEvT0_PT3_T1_NS0_13GridEvenShareISP_EET2_T4_E12temp_storage+32];
	selp.b32 	%r537, %r536, 0, %p128;
	add.s32 	%r538, %r535, %r537;
	setp.gt.u32 	%p129, %r6, 224;
	ld.shared.u32 	%r539, [_ZZN3cub18CUB_300001_SM_10006detail6reduce18DeviceReduceKernelINS2_10policy_hubIjjN4cuda3std3__44plusIvEEE10Policy1000EN6thrust24THRUST_300001_SM_1000_NS18transform_iteratorI9NonZeroOpIiEPKiNSD_11use_defaultESJ_EEjS9_jNS7_10__identityEEEvT0_PT3_T1_NS0_13GridEvenShareISP_EET2_T4_E12temp_storage+36];
	selp.b32 	%r540, %r539, 0, %p129;
	add.s32 	%r603, %r538, %r540;
	bra.uni 	$L__BB50_48;
$L__BB50_26:
	mov.u32 	%r54, %tid.x;
	add.s32 	%r110, %r54, %r584;
	mul.wide.u32 	%rd4, %r110, 4;
	add.s64 	%rd5, %rd1, %rd4;
	ld.global.u32 	%r111, [%rd5];
	setp.ne.s32 	%p2, %r111, 0;
	selp.u32 	%r112, 1, 0, %p2;
	ld.global.u32 	%r113, [%rd5+1024];
	setp.ne.s32 	%p3, %r113, 0;
	selp.u32 	%r114, 1, 0, %p3;
	ld.global.u32 	%r115, [%rd5+2048];
	setp.ne.s32 	%p4, %r115, 0;
	selp.u32 	%r116, 1, 0, %p4;
	ld.global.u32 	%r117, [%rd5+3072];
	setp.ne.s32 	%p5, %r117, 0;
	selp.u32 	%r118, 1, 0, %p5;
	ld.global.u32 	%r119, [%rd5+4096];
	setp.ne.s32 	%p6, %r119, 0;
	selp.u32 	%r120, 1, 0, %p6;
	ld.global.u32 	%r121, [%rd5+5120];
	setp.ne.s32 	%p7, %r121, 0;
	selp.u32 	%r122, 1, 0, %p7;
	ld.global.u32 	%r123, [%rd5+6144];
	setp.ne.s32 	%p8, %r123, 0;
	selp.u32 	%r124, 1, 0, %p8;
	ld.global.u32 	%r125, [%rd5+7168];
	setp.ne.s32 	%p9, %r125, 0;
	selp.u32 	%r126, 1, 0, %p9;
	ld.global.u32 	%r127, [%rd5+8192];
	setp.ne.s32 	%p10, %r127, 0;
	selp.u32 	%r128, 1, 0, %p10;
	ld.global.u32 	%r129, [%rd5+9216];
	setp.ne.s32 	%p11, %r129, 0;
	selp.u32 	%r130, 1, 0, %p11;
	ld.global.u32 	%r131, [%rd5+10240];
	setp.ne.s32 	%p12, %r131, 0;
	selp.u32 	%r132, 1, 0, %p12;
	ld.global.u32 	%r133, [%rd5+11264];
	setp.ne.s32 	%p13, %r133, 0;
	selp.u32 	%r134, 1, 0, %p13;
	ld.global.u32 	%r135, [%rd5+12288];
	setp.ne.s32 	%p14, %r135, 0;
	selp.u32 	%r136, 1, 0, %p14;
	ld.global.u32 	%r137, [%rd5+13312];
	setp.ne.s32 	%p15, %r137, 0;
	selp.u32 	%r138, 1, 0, %p15;
	ld.global.u32 	%r139, [%rd5+14336];
	setp.ne.s32 	%p16, %r139, 0;
	selp.u32 	%r140, 1, 0, %p16;
	ld.global.u32 	%r141, [%rd5+15360];
	setp.ne.s32 	%p17, %r141, 0;
	selp.u32 	%r142, 1, 0, %p17;
	add.s32 	%r143, %r114, %r112;
	add.s32 	%r144, %r143, %r116;
	add.s32 	%r145, %r144, %r118;
	add.s32 	%r146, %r145, %r120;
	add.s32 	%r147, %r146, %r122;
	add.s32 	%r148, %r147, %r124;
	add.s32 	%r149, %r148, %r126;
	add.s32 	%r150, %r149, %r128;
	add.s32 	%r151, %r150, %r130;
	add.s32 	%r152, %r151, %r132;
	add.s32 	%r153, %r152, %r134;
	add.s32 	%r154, %r153, %r136;
	add.s32 	%r155, %r154, %r138;
	add.s32 	%r156, %r155, %r140;
	add.s32 	%r602, %r156, %r142;
	setp.lt.u32 	%p18, %r6, %r4;
	@%p18 bra 	$L__BB50_44;
	add.s32 	%r56, %r4, %r584;
	not.b32 	%r158, %r54;
	add.s32 	%r159, %r158, %r1;
	sub.s32 	%r160, %r159, %r4;
	sub.s32 	%r581, %r160, %r584;
	add.s32 	%r161, %r56, %r54;
	add.s32 	%r580, %r161, 2048;
	mov.b32 	%r583, 0;
	mov.u32 	%r582, %r56;
$L__BB50_28:
	add.s32 	%r584, %r584, %r4;
	add.s32 	%r163, %r1, -4096;
	setp.gt.u32 	%p19, %r584, %r163;
	@%p19 bra 	$L__BB50_30;
	add.s32 	%r164, %r54, %r584;
	mul.wide.u32 	%rd6, %r164, 4;
	add.s64 	%rd7, %rd1, %rd6;
	ld.global.u32 	%r165, [%rd7];
	setp.ne.s32 	%p20, %r165, 0;
	selp.u32 	%r166, 1, 0, %p20;
	ld.global.u32 	%r167, [%rd7+1024];
	setp.ne.s32 	%p21, %r167, 0;
	selp.u32 	%r168, 1, 0, %p21;
	ld.global.u32 	%r169, [%rd7+2048];
	setp.ne.s32 	%p22, %r169, 0;
	selp.u32 	%r170, 1, 0, %p22;
	ld.global.u32 	%r171, [%rd7+3072];
	setp.ne.s32 	%p23, %r171, 0;
	selp.u32 	%r172, 1, 0, %p23;
	ld.global.u32 	%r173, [%rd7+4096];
	setp.ne.s32 	%p24, %r173, 0;
	selp.u32 	%r174, 1, 0, %p24;
	ld.global.u32 	%r175, [%rd7+5120];
	setp.ne.s32 	%p25, %r175, 0;
	selp.u32 	%r176, 1, 0, %p25;
	ld.global.u32 	%r177, [%rd7+6144];
	setp.ne.s32 	%p26, %r177, 0;
	selp.u32 	%r178, 1, 0, %p26;
	ld.global.u32 	%r179, [%rd7+7168];
	setp.ne.s32 	%p27, %r179, 0;
	selp.u32 	%r180, 1, 0, %p27;
	ld.global.u32 	%r181, [%rd7+8192];
	setp.ne.s32 	%p28, %r181, 0;
	selp.u32 	%r182, 1, 0, %p28;
	ld.global.u32 	%r183, [%rd7+9216];
	setp.ne.s32 	%p29, %r183, 0;
	selp.u32 	%r184, 1, 0, %p29;
	ld.global.u32 	%r185, [%rd7+10240];
	setp.ne.s32 	%p30, %r185, 0;
	selp.u32 	%r186, 1, 0, %p30;
	ld.global.u32 	%r187, [%rd7+11264];
	setp.ne.s32 	%p31, %r187, 0;
	selp.u32 	%r188, 1, 0, %p31;
	ld.global.u32 	%r189, [%rd7+12288];
	setp.ne.s32 	%p32, %r189, 0;
	selp.u32 	%r190, 1, 0, %p32;
	ld.global.u32 	%r191, [%rd7+13312];
	setp.ne.s32 	%p33, %r191, 0;
	selp.u32 	%r192, 1, 0, %p33;
	ld.global.u32 	%r193, [%rd7+14336];
	setp.ne.s32 	%p34, %r193, 0;
	selp.u32 	%r194, 1, 0, %p34;
	ld.global.u32 	%r195, [%rd7+15360];
	setp.ne.s32 	%p35, %r195, 0;
	selp.u32 	%r196, 1, 0, %p35;
	add.s32 	%r197, %r602, %r166;
	add.s32 	%r198, %r197, %r168;
	add.s32 	%r199, %r198, %r170;
	add.s32 	%r200, %r199, %r172;
	add.s32 	%r201, %r200, %r174;
	add.s32 	%r202, %r201, %r176;
	add.s32 	%r203, %r202, %r178;
	add.s32 	%r204, %r203, %r180;
	add.s32 	%r205, %r204, %r182;
	add.s32 	%r206, %r205, %r184;
	add.s32 	%r207, %r206, %r186;
	add.s32 	%r208, %r207, %r188;
	add.s32 	%r209, %r208, %r190;
	add.s32 	%r210, %r209, %r192;
	add.s32 	%r211, %r210, %r194;
	add.s32 	%r602, %r211, %r196;
	sub.s32 	%r212, %r1, %r584;
	setp.lt.u32 	%p36, %r212, %r4;
	add.s32 	%r583, %r583, 1;
	add.s32 	%r582, %r582, %r4;
	sub.s32 	%r581, %r581, %r4;
	add.s32 	%r580, %r580, %r4;
	@%p36 bra 	$L__BB50_44;
	bra.uni 	$L__BB50_28;
$L__BB50_30:
	setp.le.u32 	%p37, %r1, %r584;
	sub.s32 	%r214, %r1, %r584;
	setp.ge.s32 	%p38, %r54, %r214;
	or.pred  	%p39, %p37, %p38;
	@%p39 bra 	$L__BB50_44;
	not.b32 	%r217, %r54;
	add.s32 	%r218, %r1, %r217;
	sub.s32 	%r219, %r218, %r56;
	mul.lo.s32 	%r220, %r2, %r583;
	shl.b32 	%r221, %r220, 12;
	sub.s32 	%r222, %r219, %r221;
	shr.u32 	%r223, %r222, 8;
	add.s32 	%r71, %r223, 1;
	and.b32  	%r72, %r71, 15;
	setp.lt.u32 	%p40, %r222, 3840;
	mov.u32 	%r594, %r54;
	@%p40 bra 	$L__BB50_35;
	or.b32  	%r588, %r54, 2048;
	shr.u32 	%r224, %r581, 8;
	add.s32 	%r225, %r224, 1;
	and.b32  	%r226, %r225, 33554416;
	neg.s32 	%r586, %r226;
$L__BB50_33:
	.pragma "nounroll";
	add.s32 	%r227, %r580, -2048;
	mul.wide.u32 	%rd8, %r227, 4;
	add.s64 	%rd9, %rd1, %rd8;
	ld.global.u32 	%r228, [%rd9];
	setp.ne.s32 	%p41, %r228, 0;
	selp.u32 	%r229, 1, 0, %p41;
	add.s32 	%r230, %r602, %r229;
	add.s32 	%r231, %r580, -1792;
	mul.wide.u32 	%rd10, %r231, 4;
	add.s64 	%rd11, %rd1, %rd10;
	ld.global.u32 	%r232, [%rd11];
	setp.ne.s32 	%p42, %r232, 0;
	selp.u32 	%r233, 1, 0, %p42;
	add.s32 	%r234, %r230, %r233;
	add.s32 	%r235, %r580, -1536;
	mul.wide.u32 	%rd12, %r235, 4;
	add.s64 	%rd13, %rd1, %rd12;
	ld.global.u32 	%r236, [%rd13];
	setp.ne.s32 	%p43, %r236, 0;
	selp.u32 	%r237, 1, 0, %p43;
	add.s32 	%r238, %r234, %r237;
	add.s32 	%r239, %r580, -1280;
	mul.wide.u32 	%rd14, %r239, 4;
	add.s64 	%rd15, %rd1, %rd14;
	ld.global.u32 	%r240, [%rd15];
	setp.ne.s32 	%p44, %r240, 0;
	selp.u32 	%r241, 1, 0, %p44;
	add.s32 	%r242, %r238, %r241;
	add.s32 	%r243, %r580, -1024;
	mul.wide.u32 	%rd16, %r243, 4;
	add.s64 	%rd17, %rd1, %rd16;
	ld.global.u32 	%r244, [%rd17];
	setp.ne.s32 	%p45, %r244, 0;
	selp.u32 	%r245, 1, 0, %p45;
	add.s32 	%r246, %r242, %r245;
	add.s32 	%r247, %r580, -768;
	mul.wide.u32 	%rd18, %r247, 4;
	add.s64 	%rd19, %rd1, %rd18;
	ld.global.u32 	%r248, [%rd19];
	setp.ne.s32 	%p46, %r248, 0;
	selp.u32 	%r249, 1, 0, %p46;
	add.s32 	%r250, %r246, %r249;
	add.s32 	%r251, %r580, -512;
	mul.wide.u32 	%rd20, %r251, 4;
	add.s64 	%rd21, %rd1, %rd20;
	ld.global.u32 	%r252, [%rd21];
	setp.ne.s32 	%p47, %r252, 0;
	selp.u32 	%r253, 1, 0, %p47;
	add.s32 	%r254, %r250, %r253;
	add.s32 	%r255, %r580, 1792;
	add.s32 	%r256, %r580, -256;
	mul.wide.u32 	%rd22, %r256, 4;
	add.s64 	%rd23, %rd1, %rd22;
	ld.global.u32 	%r257, [%rd23];
	setp.ne.s32 	%p48, %r257, 0;
	selp.u32 	%r258, 1, 0, %p48;
	add.s32 	%r259, %r254, %r258;
	mul.wide.u32 	%rd24, %r580, 4;
	add.s64 	%rd25, %rd1, %rd24;
	ld.global.u32 	%r260, [%rd25];
	setp.ne.s32 	%p49, %r260, 0;
	selp.u32 	%r261, 1, 0, %p49;
	add.s32 	%r262, %r259, %r261;
	add.s32 	%r263, %r580, 256;
	mul.wide.u32 	%rd26, %r263, 4;
	add.s64 	%rd27, %rd1, %rd26;
	ld.global.u32 	%r264, [%rd27];
	setp.ne.s32 	%p50, %r264, 0;
	selp.u32 	%r265, 1, 0, %p50;
	add.s32 	%r266, %r262, %r265;
	add.s32 	%r267, %r580, 512;
	mul.wide.u32 	%rd28, %r267, 4;
	add.s64 	%rd29, %rd1, %rd28;
	ld.global.u32 	%r268, [%rd29];
	setp.ne.s32 	%p51, %r268, 0;
	selp.u32 	%r269, 1, 0, %p51;
	add.s32 	%r270, %r266, %r269;
	add.s32 	%r271, %r580, 768;
	mul.wide.u32 	%rd30, %r271, 4;
	add.s64 	%rd31, %rd1, %rd30;
	ld.global.u32 	%r272, [%rd31];
	setp.ne.s32 	%p52, %r272, 0;
	selp.u32 	%r273, 1, 0, %p52;
	add.s32 	%r274, %r270, %r273;
	add.s32 	%r275, %r580, 1024;
	mul.wide.u32 	%rd32, %r275, 4;
	add.s64 	%rd33, %rd1, %rd32;
	ld.global.u32 	%r276, [%rd33];
	setp.ne.s32 	%p53, %r276, 0;
	selp.u32 	%r277, 1, 0, %p53;
	add.s32 	%r278, %r274, %r277;
	add.s32 	%r279, %r580, 1280;
	mul.wide.u32 	%rd34, %r279, 4;
	add.s64 	%rd35, %rd1, %rd34;
	ld.global.u32 	%r280, [%rd35];
	setp.ne.s32 	%p54, %r280, 0;
	selp.u32 	%r281, 1, 0, %p54;
	add.s32 	%r282, %r278, %r281;
	add.s32 	%r283, %r580, 1536;
	mul.wide.u32 	%rd36, %r283, 4;
	add.s64 	%rd37, %rd1, %rd36;
	ld.global.u32 	%r284, [%rd37];
	setp.ne.s32 	%p55, %r284, 0;
	selp.u32 	%r285, 1, 0, %p55;
	add.s32 	%r286, %r282, %r285;
	mul.wide.u32 	%rd38, %r255, 4;
	add.s64 	%rd39, %rd1, %rd38;
	ld.global.u32 	%r287, [%rd39];
	setp.ne.s32 	%p56, %r287, 0;
	selp.u32 	%r288, 1, 0, %p56;
	add.s32 	%r602, %r286, %r288;
	add.s32 	%r588, %r588, 4096;
	add.s32 	%r580, %r580, 4096;
	add.s32 	%r586, %r586, 16;
	setp.ne.s32 	%p57, %r586, 0;
	@%p57 bra 	$L__BB50_33;
	add.s32 	%r594, %r588, -2048;
$L__BB50_35:
	setp.eq.s32 	%p58, %r72, 0;
	@%p58 bra 	$L__BB50_44;
	and.b32  	%r87, %r71, 7;
	setp.lt.u32 	%p59, %r72, 8;
	@%p59 bra 	$L__BB50_38;
	add.s32 	%r290, %r594, %r584;
	mul.wide.u32 	%rd40, %r290, 4;
	add.s64 	%rd41, %rd1, %rd40;
	ld.global.u32 	%r291, [%rd41];
	setp.ne.s32 	%p60, %r291, 0;
	selp.u32 	%r292, 1, 0, %p60;
	add.s32 	%r293, %r602, %r292;
	add.s32 	%r294, %r290, 256;
	mul.wide.u32 	%rd42, %r294, 4;
	add.s64 	%rd43, %rd1, %rd42;
	ld.global.u32 	%r295, [%rd43];
	setp.ne.s32 	%p61, %r295, 0;
	selp.u32 	%r296, 1, 0, %p61;
	add.s32 	%r297, %r293, %r296;
	add.s32 	%r298, %r290, 512;
	mul.wide.u32 	%rd44, %r298, 4;
	add.s64 	%rd45, %rd1, %rd44;
	ld.global.u32 	%r299, [%rd45];
	setp.ne.s32 	%p62, %r299, 0;
	selp.u32 	%r300, 1, 0, %p62;
	add.s32 	%r301, %r297, %r300;
	add.s32 	%r302, %r290, 768;
	mul.wide.u32 	%rd46, %r302, 4;
	add.s64 	%rd47, %rd1, %rd46;
	ld.global.u32 	%r303, [%rd47];
	setp.ne.s32 	%p63, %r303, 0;
	selp.u32 	%r304, 1, 0, %p63;
	add.s32 	%r305, %r301, %r304;
	add.s32 	%r306, %r290, 1024;
	mul.wide.u32 	%rd48, %r306, 4;
	add.s64 	%rd49, %rd1, %rd48;
	ld.global.u32 	%r307, [%rd49];
	setp.ne.s32 	%p64, %r307, 0;
	selp.u32 	%r308, 1, 0, %p64;
	add.s32 	%r309, %r305, %r308;
	add.s32 	%r310, %r290, 1280;
	mul.wide.u32 	%rd50, %r310, 4;
	add.s64 	%rd51, %rd1, %rd50;
	ld.global.u32 	%r311, [%rd51];
	setp.ne.s32 	%p65, %r311, 0;
	selp.u32 	%r312, 1, 0, %p65;
	add.s32 	%r313, %r309, %r312;
	add.s32 	%r314, %r290, 1536;
	mul.wide.u32 	%rd52, %r314, 4;
	add.s64 	%rd53, %rd1, %rd52;
	ld.global.u32 	%r315, [%rd53];
	setp.ne.s32 	%p66, %r315, 0;
	selp.u32 	%r316, 1, 0, %p66;
	add.s32 	%r317, %r313, %r316;
	add.s32 	%r318, %r290, 1792;
	mul.wide.u32 	%rd54, %r318, 4;
	add.s64 	%rd55, %rd1, %rd54;
	ld.global.u32 	%r319, [%rd55];
	setp.ne.s32 	%p67, %r319, 0;
	selp.u32 	%r320, 1, 0, %p67;
	add.s32 	%r602, %r317, %r320;
	add.s32 	%r594, %r594, 2048;
$L__BB50_38:
	setp.eq.s32 	%p68, %r87, 0;
	@%p68 bra 	$L__BB50_44;
	setp.lt.u32 	%p69, %r87, 4;
	@%p69 bra 	$L__BB50_41;
	add.s32 	%r322, %r594, %r584;
	mul.wide.u32 	%rd56, %r322, 4;
	add.s64 	%rd57, %rd1, %rd56;
	ld.global.u32 	%r323, [%rd57];
	setp.ne.s32 	%p70, %r323, 0;
	selp.u32 	%r324, 1, 0, %p70;
	add.s32 	%r325, %r602, %r324;
	add.s32 	%r326, %r322, 256;
	mul.wide.u32 	%rd58, %r326, 4;
	add.s64 	%rd59, %rd1, %rd58;
	ld.global.u32 	%r327, [%rd59];
	setp.ne.s32 	%p71, %r327, 0;
	selp.u32 	%r328, 1, 0, %p71;
	add.s32 	%r329, %r325, %r328;
	add.s32 	%r330, %r322, 512;
	mul.wide.u32 	%rd60, %r330, 4;
	add.s64 	%rd61, %rd1, %rd60;
	ld.global.u32 	%r331, [%rd61];
	setp.ne.s32 	%p72, %r331, 0;
	selp.u32 	%r332, 1, 0, %p72;
	add.s32 	%r333, %r329, %r332;
	add.s32 	%r334, %r322, 768;
	mul.wide.u32 	%rd62, %r334, 4;
	add.s64 	%rd63, %rd1, %rd62;
	ld.global.u32 	%r335, [%rd63];
	setp.ne.s32 	%p73, %r335, 0;
	selp.u32 	%r336, 1, 0, %p73;
	add.s32 	%r602, %r333, %r336;
	add.s32 	%r594, %r594, 1024;
$L__BB50_41:
	and.b32  	%r337, %r71, 3;
	setp.eq.s32 	%p74, %r337, 0;
	@%p74 bra 	$L__BB50_44;
	add.s32 	%r600, %r594, %r582;
	cvt.u16.u32 	%rs1, %r581;
	shr.u16 	%rs2, %rs1, 8;
	add.s16 	%rs3, %rs2, 1;
	cvt.u32.u16 	%r338, %rs3;
	and.b32  	%r339, %r338, 3;
	neg.s32 	%r599, %r339;
$L__BB50_43:
	.pragma "nounroll";
	mul.wide.u32 	%rd64, %r600, 4;
	add.s64 	%rd65, %rd1, %rd64;
	ld.global.u32 	%r340, [%rd65];
	setp.ne.s32 	%p75, %r340, 0;
	selp.u32 	%r341, 1, 0, %p75;
	add.s32 	%r602, %r602, %r341;
	add.s32 	%r600, %r600, 256;
	add.s32 	%r599, %r599, 1;
	setp.ne.s32 	%p76, %r599, 0;
	@%p76 bra 	$L__BB50_43;
$L__BB50_44:
	// begin inline asm
	mov.u32 %r342, %laneid;
	// end inline asm
	mov.b32 	%r343, -1;
	redux.sync.add.u32 %r603, %r602, %r343;
	setp.ne.s32 	%p77, %r342, 0;
	@%p77 bra 	$L__BB50_46;
	shr.u32 	%r344, %r54, 3;
	and.b32  	%r345, %r344, 124;
	mov.u32 	%r346, _ZZN3cub18CUB_300001_SM_10006detail6reduce18DeviceReduceKernelINS2_10policy_hubIjjN4cuda3std3__44plusIvEEE10Policy1000EN6thrust24THRUST_300001_SM_1000_NS18transform_iteratorI9NonZeroOpIiEPKiNSD_11use_defaultESJ_EEjS9_jNS7_10__identityEEEvT0_PT3_T1_NS0_13GridEvenShareISP_EET2_T4_E12temp_storage;
	add.s32 	%r347, %r346, %r345;
	st.shared.u32 	[%r347+8], %r603;
$L__BB50_46:
	bar.sync 	0;
	setp.ne.s32 	%p78, %r54, 0;
	@%p78 bra 	$L__BB50_48;
	ld.shared.u32 	%r348, [_ZZN3cub18CUB_300001_SM_10006detail6reduce18DeviceReduceKernelINS2_10policy_hubIjjN4cuda3std3__44plusIvEEE10Policy1000EN6thrust24THRUST_300001_SM_1000_NS18transform_iteratorI9NonZeroOpIiEPKiNSD_11use_defaultESJ_EEjS9_jNS7_10__identityEEEvT0_PT3_T1_NS0_13GridEvenShareISP_EET2_T4_E12temp_storage+12];
	add.s32 	%r349, %r348, %r603;
	ld.shared.u32 	%r350, [_ZZN3cub18CUB_300001_SM_10006detail6reduce18DeviceReduceKernelINS2_10policy_hubIjjN4cuda3std3__44plusIvEEE10Policy1000EN6thrust24THRUST_300001_SM_1000_NS18transform_iteratorI9NonZeroOpIiEPKiNSD_11use_defaultESJ_EEjS9_jNS7_10__identityEEEvT0_PT3_T1_NS0_13GridEvenShareISP_EET2_T4_E12temp_storage+16];
	add.s32 	%r351, %r349, %r350;
	ld.shared.u32 	%r352, [_ZZN3cub18CUB_300001_SM_10006detail6reduce18DeviceReduceKernelINS2_10policy_hubIjjN4cuda3std3__44plusIvEEE10Policy1000EN6thrust24THRUST_300001_SM_1000_NS18transform_iteratorI9NonZeroOpIiEPKiNSD_11use_defaultESJ_EEjS9_jNS7_10__identityEEEvT0_PT3_T1_NS0_13GridEvenShareISP_EET2_T4_E12temp_storage+20];
	add.s32 	%r353, %r351, %r352;
	ld.shared.u32 	%r354, [_ZZN3cub18CUB_300001_SM_10006detail6reduce18DeviceReduceKernelINS2_10policy_hubIjjN4cuda3std3__44plusIvEEE10Policy1000EN6thrust24THRUST_300001_SM_1000_NS18transform_iteratorI9NonZeroOpIiEPKiNSD_11use_defaultESJ_EEjS9_jNS7_10__identityEEEvT0_PT3_T1_NS0_13GridEvenShareISP_EET2_T4_E12temp_storage+24];
	add.s32 	%r355, %r353, %r354;
	ld.shared.u32 	%r356, [_ZZN3cub18CUB_300001_SM_10006detail6reduce18DeviceReduceKernelINS2_10policy_hubIjjN4cuda3std3__44plusIvEEE10Policy1000EN6thrust24THRUST_300001_SM_1000_NS18transform_iteratorI9NonZeroOpIiEPKiNSD_11use_defaultESJ_EEjS9_jNS7_10__identityEEEvT0_PT3_T1_NS0_13GridEvenShareISP_EET2_T4_E12temp_storage+28];
	add.s32 	%r357, %r355, %r356;
	ld.shared.u32 	%r358, [_ZZN3cub18CUB_300001_SM_10006detail6reduce18DeviceReduceKernelINS2_10policy_hubIjjN4cuda3std3__44plusIvEEE10Policy1000EN6thrust24THRUST_300001_SM_1000_NS18transform_iteratorI9NonZeroOpIiEPKiNSD_11use_defaultESJ_EEjS9_jNS7_10__identityEEEvT0_PT3_T1_NS0_13GridEvenShareISP_EET2_T4_E12temp_storage+32];
	add.s32 	%r359, %r357, %r358;
	ld.shared.u32 	%r360, [_ZZN3cub18CUB_300001_SM_10006detail6reduce18DeviceReduceKernelINS2_10policy_hubIjjN4cuda3std3__44plusIvEEE10Policy1000EN6thrust24THRUST_300001_SM_1000_NS18transform_iteratorI9NonZeroOpIiEPKiNSD_11use_defaultESJ_EEjS9_jNS7_10__identityEEEvT0_PT3_T1_NS0_13GridEvenShareISP_EET2_T4_E12temp_storage+36];
	add.s32 	%r603, %r359, %r360;
$L__BB50_48:
	mov.u32 	%r560, %tid.x;
	setp.ne.s32 	%p132, %r560, 0;
	@%p132 bra 	$L__BB50_50;
	ld.param.u64 	%rd129, [_ZN3cub18CUB_300001_SM_10006detail6reduce18DeviceReduceKernelINS2_10policy_hubIjjN4cuda3std3__44plusIvEEE10Policy1000EN6thrust24THRUST_300001_SM_1000_NS18transform_iteratorI9NonZeroOpIiEPKiNSD_11use_defaultESJ_EEjS9_jNS7_10__identityEEEvT0_PT3_T1_NS0_13GridEvenShareISP_EET2_T4__param_1];
	cvta.to.global.u64 	%rd126, %rd129;
	mul.wide.u32 	%rd127, %r3, 4;
	add.s64 	%rd128, %rd126, %rd127;
	st.global.u32 	[%rd128], %r603;
$L__BB50_50:
	ret;

}
	// .globl	_ZN3cub18CUB_300001_SM_10006detail6reduce28DeviceReduceSingleTileKernelINS2_10policy_hubIjjN4cuda3std3__44plusIvEEE10Policy1000EN6thrust24THRUST_300001_SM_1000_NS18transform_iteratorI9NonZeroOpIsEPKsNSD_11use_defaultESJ_EEPjjS9_jjNS7_10__identityEEEvT0_T1_T2_T3_T4_T6_
.visible .entry _ZN3cub18CUB_300001_SM_10006detail6reduce28DeviceReduceSingleTileKernelINS2_10policy_hubIjjN4cuda3std3__44plusIvEEE10Policy1000EN6thrust24THRUST_300001_SM_1000_NS18transform_iteratorI9NonZeroOpIsEPKsNSD_11use_defaultESJ_EEPjjS9_jjNS7_10__identityEEEvT0_T1_T2_T3_T4_T6_(
	.param .align 8 .b8 _ZN3cub18CUB_300001_SM_10006detail6reduce28DeviceReduceSingleTileKernelINS2_10policy_hubIjjN4cuda3std3__44plusIvEEE10Policy1000EN6thrust24THRUST_300001_SM_1000_NS18transform_iteratorI9NonZeroOpIsEPKsNSD_11use_defaultESJ_EEPjjS9_jjNS7_10__identityEEEvT0_T1_T2_T3_T4_T6__param_0[16],
	.param .u64 .ptr .align 1 _ZN3cub18CUB_300001_SM_10006detail6reduce28DeviceReduceSingleTileKernelINS2_10policy_hubIjjN4cuda3std3__44plusIvEEE10Policy1000EN6thrust24THRUST_300001_SM_1000_NS18transform_iteratorI9NonZeroOpIsEPKsNSD_11use_defaultESJ_EEPjjS9_jjNS7_10__identityEEEvT0_T1_T2_T3_T4_T6__param_1,
	.param .u32 _ZN3cub18CUB_300001_SM_10006detail6reduce28DeviceReduceSingleTileKernelINS2_10policy_hubIjjN4cuda3std3__44plusIvEEE10Policy1000EN6thrust24THRUST_300001_SM_1000_NS18transform_iteratorI9NonZeroOpIsEPKsNSD_11use_defaultESJ_EEPjjS9_jjNS7_10__identityEEEvT0_T1_T2_T3_T4_T6__param_2,
	.param .align 1 .b8 _ZN3cub18CUB_300001_SM_10006detail6reduce28DeviceReduceSingleTileKernelINS2_10policy_hubIjjN4cuda3std3__44plusIvEEE10Policy1000EN6thrust24THRUST_300001_SM_1000_NS18transform_iteratorI9NonZeroOpIsEPKsNSD_11use_defaultESJ_EEPjjS9_jjNS7_10__identityEEEvT0_T1_T2_T3_T4_T6__param_3[1],
	.param .u32 _ZN3cub18CUB_300001_SM_10006detail6reduce28DeviceReduceSingleTileKernelINS2_10policy_hubIjjN4cuda3std3__44plusIvEEE10Policy1000EN6thrust24THRUST_300001_SM_1000_NS18transform_iteratorI9NonZeroOpIsEPKsNSD_11use_defaultESJ_EEPjjS9_jjNS7_10__identityEEEvT0_T1_T2_T3_T4_T6__param_4,
	.param .align 1 .b8 _ZN3cub18CUB_300001_SM_10006detail6reduce28DeviceReduceSingleTileKernelINS2_10policy_hubIjjN4cuda3std3__44plusIvEEE10Policy1000EN6thrust24THRUST_300001_SM_1000_NS18transform_iteratorI9NonZeroOpIsEPKsNSD_11use_defaultESJ_EEPjjS9_jjNS7_10__identityEEEvT0_T1_T2_T3_T4_T6__param_5[1]
)
.maxntid 256
.minnctapersm 1
{
	.reg .pred 	%p<135>;
	.reg .b16 	%rs<100>;
	.reg .b32 	%r<459>;
	.reg .b64 	%rd<84>;
	// demoted variable
	.shared .align 4 .b8 _ZZN3cub18CUB_300001_SM_10006detail6reduce28DeviceReduceSingleTileKernelINS2_10policy_hubIjjN4cuda3std3__44plusIvEEE10Policy1000EN6thrust24THRUST_300001_SM_1000_NS18transform_iteratorI9NonZeroOpIsEPKsNSD_11use_defaultESJ_EEPjjS9_jjNS7_10__identityEEEvT0_T1_T2_T3_T4_T6_E12temp_storage[44];
	ld.param.u64 	%rd9, [_ZN3cub18CUB_300001_SM_10006detail6reduce28DeviceReduceSingleTileKernelINS2_10policy_hubIjjN4cuda3std3__44plusIvEEE10Policy1000EN6thrust24THRUST_300001_SM_1000_NS18transform_iteratorI9NonZeroOpIsEPKsNSD_11use_defaultESJ_EEPjjS9_jjNS7_10__identityEEEvT0_T1_T2_T3_T4_T6__param_0];
	ld.param.u64 	%rd10, [_ZN3cub18CUB_300001_SM_10006detail6reduce28DeviceReduceSingleTileKernelINS2_10policy_hubIjjN4cuda3std3__44plusIvEEE10Policy1000EN6thrust24THRUST_300001_SM_1000_NS18transform_iteratorI9NonZeroOpIsEPKsNSD_11use_defaultESJ_EEPjjS9_jjNS7_10__identityEEEvT0_T1_T2_T3_T4_T6__param_1];
	ld.param.u32 	%r90, [_ZN3cub18CUB_300001_SM_10006detail6reduce28DeviceReduceSingleTileKernelINS2_10policy_hubIjjN4cuda3std3__44plusIvEEE10Policy1000EN6thrust24THRUST_300001_SM_1000_NS18transform_iteratorI9NonZeroOpIsEPKsNSD_11use_defaultESJ_EEPjjS9_jjNS7_10__identityEEEvT0_T1_T2_T3_T4_T6__param_2];
	ld.param.u32 	%r91, [_ZN3cub18CUB_300001_SM_10006detail6reduce28DeviceReduceSingleTileKernelINS2_10policy_hubIjjN4cuda3std3__44plusIvEEE10Policy1000EN6thrust24THRUST_300001_SM_1000_NS18transform_iteratorI9NonZeroOpIsEPKsNSD_11use_defaultESJ_EEPjjS9_jjNS7_10__identityEEEvT0_T1_T2_T3_T4_T6__param_4];
	cvta.to.global.u64 	%rd1, %rd10;
	setp.ne.s32 	%p1, %r90, 0;
	@%p1 bra 	$L__BB51_3;
	mov.u32 	%r419, %tid.x;
	setp.ne.s32 	%p134, %r419, 0;
	@%p134 bra 	$L__BB51_52;
	st.global.u32 	[%rd1], %r91;
	bra.uni 	$L__BB51_52;
$L__BB51_3:
	cvta.to.global.u64 	%rd2, %rd9;
	setp.gt.u32 	%p2, %r90, 4095;
	@%p2 bra 	$L__BB51_28;
	mov.u32 	%r1, %tid.x;
	setp.ge.u32 	%p80, %r1, %r90;
	mov.b32 	%r436, 0;
	mov.u32 	%r426, %r1;
	@%p80 bra 	$L__BB51_6;
	mul.wide.u32 	%rd73, %r1, 2;
	add.s64 	%rd74, %rd2, %rd73;
	ld.global.u16 	%rs70, [%rd74];
	setp.ne.s16 	%p81, %rs70, 0;
	selp.u32 	%r436, 1, 0, %p81;
	add.s32 	%r426, %r1, 256;
$L__BB51_6:
	setp.ge.u32 	%p82, %r426, %r90;
	@%p82 bra 	$L__BB51_19;
	not.b32 	%r279, %r426;
	add.s32 	%r280, %r90, %r279;
	shr.u32 	%r281, %r280, 8;
	add.s32 	%r6, %r281, 1;
	and.b32  	%r7, %r6, 15;
	setp.lt.u32 	%p83, %r280, 3840;
	@%p83 bra 	$L__BB51_10;
	and.b32  	%r282, %r6, 33554416;
	neg.s32 	%r422, %r282;
	mul.wide.u32 	%rd75, %r426, 2;
	add.s64 	%rd76, %rd75, %rd2;
	add.s64 	%rd82, %rd76, 4096;
$L__BB51_9:
	.pragma "nounroll";
	ld.global.u16 	%rs71, [%rd82+-4096];
	setp.ne.s16 	%p84, %rs71, 0;
	selp.u32 	%r283, 1, 0, %p84;
	add.s32 	%r284, %r436, %r283;
	ld.global.u16 	%rs72, [%rd82+-3584];
	setp.ne.s16 	%p85, %rs72, 0;
	selp.u32 	%r285, 1, 0, %p85;
	add.s32 	%r286, %r284, %r285;
	ld.global.u16 	%rs73, [%rd82+-3072];
	setp.ne.s16 	%p86, %rs73, 0;
	selp.u32 	%r287, 1, 0, %p86;
	add.s32 	%r288, %r286, %r287;
	ld.global.u16 	%rs74, [%rd82+-2560];
	setp.ne.s16 	%p87, %rs74, 0;
	selp.u32 	%r289, 1, 0, %p87;
	add.s32 	%r290, %r288, %r289;
	ld.global.u16 	%rs75, [%rd82+-2048];
	setp.ne.s16 	%p88, %rs75, 0;
	selp.u32 	%r291, 1, 0, %p88;
	add.s32 	%r292, %r290, %r291;
	ld.global.u16 	%rs76, [%rd82+-1536];
	setp.ne.s16 	%p89, %rs76, 0;
	selp.u32 	%r293, 1, 0, %p89;
	add.s32 	%r294, %r292, %r293;
	ld.global.u16 	%rs77, [%rd82+-1024];
	setp.ne.s16 	%p90, %rs77, 0;
	selp.u32 	%r295, 1, 0, %p90;
	add.s32 	%r296, %r294, %r295;
	ld.global.u16 	%rs78, [%rd82+-512];
	setp.ne.s16 	%p91, %rs78, 0;
	selp.u32 	%r297, 1, 0, %p91;
	add.s32 	%r298, %r296, %r297;
	ld.global.u16 	%rs79, [%rd82];
	setp.ne.s16 	%p92, %rs79, 0;
	selp.u32 	%r299, 1, 0, %p92;
	add.s32 	%r300, %r298, %r299;
	ld.global.u16 	%rs80, [%rd82+512];
	setp.ne.s16 	%p93, %rs80, 0;
	selp.u32 	%r301, 1, 0, %p93;
	add.s32 	%r302, %r300, %r301;
	ld.global.u16 	%rs81, [%rd82+1024];
	setp.ne.s16 	%p94, %rs81, 0;
	selp.u32 	%r303, 1, 0, %p94;
	add.s32 	%r304, %r302, %r303;
	ld.global.u16 	%rs82, [%rd82+1536];
	setp.ne.s16 	%p95, %rs82, 0;
	selp.u32 	%r305, 1, 0, %p95;
	add.s32 	%r306, %r304, %r305;
	ld.global.u16 	%rs83, [%rd82+2048];
	setp.ne.s16 	%p96, %rs83, 0;
	selp.u32 	%r307, 1, 0, %p96;
	add.s32 	%r308, %r306, %r307;
	ld.global.u16 	%rs84, [%rd82+2560];
	setp.ne.s16 	%p97, %rs84, 0;
	selp.u32 	%r309, 1, 0, %p97;
	add.s32 	%r310, %r308, %r309;
	ld.global.u16 	%rs85, [%rd82+3072];
	setp.ne.s16 	%p98, %rs85, 0;
	selp.u32 	%r311, 1, 0, %p98;
	add.s32 	%r312, %r310, %r311;
	ld.global.u16 	%rs86, [%rd82+3584];
	setp.ne.s16 	%p99, %rs86, 0;
	selp.u32 	%r313, 1, 0, %p99;
	add.s32 	%r436, %r312, %r313;
	add.s32 	%r426, %r426, 4096;
	add.s32 	%r422, %r422, 16;
	add.s64 	%rd82, %rd82, 8192;
	setp.ne.s32 	%p100, %r422, 0;
	@%p100 bra 	$L__BB51_9;
$L__BB51_10:
	setp.eq.s32 	%p101, %r7, 0;
	@%p101 bra 	$L__BB51_19;
	and.b32  	%r18, %r6, 7;
	setp.lt.u32 	%p102, %r7, 8;
	@%p102 bra 	$L__BB51_13;
	mul.wide.u32 	%rd77, %r426, 2;
	add.s64 	%rd78, %rd2, %rd77;
	ld.global.u16 	%rs87, [%rd78];
	setp.ne.s16 	%p103, %rs87, 0;
	selp.u32 	%r315, 1, 0, %p103;
	add.s32 	%r316, %r436, %r315;
	ld.global.u16 	%rs88, [%rd78+512];
	setp.ne.s16 	%p104, %rs88, 0;
	selp.u32 	%r317, 1, 0, %p104;
	add.s32 	%r318, %r316, %r317;
	ld.global.u16 	%rs89, [%rd78+1024];
	setp.ne.s16 	%p105, %rs89, 0;
	selp.u32 	%r319, 1, 0, %p105;
	add.s32 	%r320, %r318, %r319;
	ld.global.u16 	%rs90, [%rd78+1536];
	setp.ne.s16 	%p106, %rs90, 0;
	selp.u32 	%r321, 1, 0, %p106;
	add.s32 	%r322, %r320, %r321;
	ld.global.u16 	%rs91, [%rd78+2048];
	setp.ne.s16 	%p107, %rs91, 0;
	selp.u32 	%r323, 1, 0, %p107;
	add.s32 	%r324, %r322, %r323;
	ld.global.u16 	%rs92, [%rd78+2560];
	setp.ne.s16 	%p108, %rs92, 0;
	selp.u32 	%r325, 1, 0, %p108;
	add.s32 	%r326, %r324, %r325;
	ld.global.u16 	%rs93, [%rd78+3072];
	setp.ne.s16 	%p109, %rs93, 0;
	selp.u32 	%r327, 1, 0, %p109;
	add.s32 	%r328, %r326, %r327;
	ld.global.u16 	%rs94, [%rd78+3584];
	setp.ne.s16 	%p110, %rs94, 0;
	selp.u32 	%r329, 1, 0, %p110;
	add.s32 	%r436, %r328, %r329;
	add.s32 	%r426, %r426, 2048;
$L__BB51_13:
	setp.eq.s32 	%p111, %r18, 0;
	@%p111 bra 	$L__BB51_19;
	and.b32  	%r24, %r6, 3;
	setp.lt.u32 	%p112, %r18, 4;
	@%p112 bra 	$L__BB51_16;
	mul.wide.u32 	%rd79, %r426, 2;
	add.s64 	%rd80, %rd2, %rd79;
	ld.global.u16 	%rs95, [%rd80];
	setp.ne.s16 	%p113, %rs95, 0;
	selp.u32 	%r331, 1, 0, %p113;
	add.s32 	%r332, %r436, %r331;
	ld.global.u16 	%rs96, [%rd80+512];
	setp.ne.s16 	%p114, %rs96, 0;
	selp.u32 	%r333, 1, 0, %p114;
	add.s32 	%r334, %r332, %r333;
	ld.global.u16 	%rs97, [%rd80+1024];
	setp.ne.s16 	%p115, %rs97, 0;
	selp.u32 	%r335, 1, 0, %p115;
	add.s32 	%r336, %r334, %r335;
	ld.global.u16 	%rs98, [%rd80+1536];
	setp.ne.s16 	%p116, %rs98, 0;
	selp.u32 	%r337, 1, 0, %p116;
	add.s32 	%r436, %r336, %r337;
	add.s32 	%r426, %r426, 1024;
$L__BB51_16:
	setp.eq.s32 	%p117, %r24, 0;
	@%p117 bra 	$L__BB51_19;
	mul.wide.u32 	%rd81, %r426, 2;
	add.s64 	%rd83, %rd2, %rd81;
	neg.s32 	%r434, %r24;
$L__BB51_18:
	.pragma "nounroll";
	ld.global.u16 	%rs99, [%rd83];
	setp.ne.s16 	%p118, %rs99, 0;
	selp.u32 	%r338, 1, 0, %p118;
	add.s32 	%r436, %r436, %r338;
	add.s64 	%rd83, %rd83, 512;
	add.s32 	%r434, %r434, 1;
	setp.ne.s32 	%p119, %r434, 0;
	@%p119 bra 	$L__BB51_18;
$L__BB51_19:
	setp.lt.u32 	%p120, %r90, 256;
	@%p120 bra 	$L__BB51_24;
	// begin inline asm
	mov.u32 %r398, %laneid;
	// end inline asm
	mov.b32 	%r399, -1;
	redux.sync.add.u32 %r458, %r436, %r399;
	setp.ne.s32 	%p131, %r398, 0;
	@%p131 bra 	$L__BB51_22;
	shr.u32 	%r400, %r1, 3;
	and.b32  	%r401, %r400, 124;
	mov.u32 	%r402, _ZZN3cub18CUB_300001_SM_10006detail6reduce28DeviceReduceSingleTileKernelINS2_10policy_hubIjjN4cuda3std3__44plusIvEEE10Policy1000EN6thrust24THRUST_300001_SM_1000_NS18transform_iteratorI9NonZeroOpIsEPKsNSD_11use_defaultESJ_EEPjjS9_jjNS7_10__identityEEEvT0_T1_T2_T3_T4_T6_E12temp_storage;
	add.s32 	%r403, %r402, %r401;
	st.shared.u32 	[%r403+8], %r458;
$L__BB51_22:
	bar.sync 	0;
	setp.ne.s32 	%p132, %r1, 0;
	@%p132 bra 	$L__BB51_50;
	ld.shared.u32 	%r404, [_ZZN3cub18CUB_300001_SM_10006detail6reduce28DeviceReduceSingleTileKernelINS2_10policy_hubIjjN4cuda3std3__44plusIvEEE10Policy1000EN6thrust24THRUST_300001_SM_1000_NS18transform_iteratorI9NonZeroOpIsEPKsNSD_11use_defaultESJ_EEPjjS9_jjNS7_10__identityEEEvT0_T1_T2_T3_T4_T6_E12temp_storage+12];
	add.s32 	%r405, %r404, %r458;
	ld.shared.u32 	%r406, [_ZZN3cub18CUB_300001_SM_10006detail6reduce28DeviceReduceSingleTileKernelINS2_10policy_hubIjjN4cuda3std3__44plusIvEEE10Policy1000EN6thrust24THRUST_300001_SM_1000_NS18transform_iteratorI9NonZeroOpIsEPKsNSD_11use_defaultESJ_EEPjjS9_jjNS7_10__identityEEEvT0_T1_T2_T3_T4_T6_E12temp_storage+16];
	add.s32 	%r407, %r405, %r406;
	ld.shared.u32 	%r408, [_ZZN3cub18CUB_300001_SM_10006detail6reduce28DeviceReduceSingleTileKernelINS2_10policy_hubIjjN4cuda3std3__44plusIvEEE10Policy1000EN6thrust24THRUST_300001_SM_1000_NS18transform_iteratorI9NonZeroOpIsEPKsNSD_11use_defaultESJ_EEPjjS9_jjNS7_10__identityEEEvT0_T1_T2_T3_T4_T6_E12temp_storage+20];
	add.s32 	%r409, %r407, %r408;
	ld.shared.u32 	%r410, [_ZZN3cub18CUB_300001_SM_10006detail6reduce28DeviceReduceSingleTileKernelINS2_10policy_hubIjjN4cuda3std3__44plusIvEEE10Policy1000EN6thrust24THRUST_300001_SM_1000_NS18transform_iteratorI9NonZeroOpIsEPKsNSD_11use_defaultESJ_EEPjjS9_jjNS7_10__identityEEEvT0_T1_T2_T3_T4_T6_E12temp_storage+24];
	add.s32 	%r411, %r409, %r410;
	ld.shared.u32 	%r412, [_ZZN3cub18CUB_300001_SM_10006detail6reduce28DeviceReduceSingleTileKernelINS2_10policy_hubIjjN4cuda3std3__44plusIvEEE10Policy1000EN6thrust24THRUST_300001_SM_1000_NS18transform_iteratorI9NonZeroOpIsEPKsNSD_11use_defaultESJ_EEPjjS9_jjNS7_10__identityEEEvT0_T1_T2_T3_T4_T6_E12temp_storage+28];
	add.s32 	%r413, %r411, %r412;
	ld.shared.u32 	%r414, [_ZZN3cub18CUB_300001_SM_10006detail6reduce28DeviceReduceSingleTileKernelINS2_10policy_hubIjjN4cuda3std3__44plusIvEEE10Policy1000EN6thrust24THRUST_300001_SM_1000_NS18transform_iteratorI9NonZeroOpIsEPKsNSD_11use_defaultESJ_EEPjjS9_jjNS7_10__identityEEEvT0_T1_T2_T3_T4_T6_E12temp_storage+32];
	add.s32 	%r415, %r413, %r414;
	ld.shared.u32 	%r416, [_ZZN3cub18CUB_300001_SM_10006detail6reduce28DeviceReduceSingleTileKernelINS2_10policy_hubIjjN4cuda3std3__44plusIvEEE10Policy1000EN6thrust24THRUST_300001_SM_1000_NS18transform_iteratorI9NonZeroOpIsEPKsNSD_11use_defaultESJ_EEPjjS9_jjNS7_10__identityEEEvT0_T1_T2_T3_T4_T6_E12temp_storage+36];
	add.s32 	%r458, %r415, %r416;
	bra.uni 	$L__BB51_50;
$L__BB51_24:
	// begin inline asm
	mov.u32 %r339, %laneid;
	// end inline asm
	and.b32  	%r370, %r1, 992;
	add.s32 	%r371, %r370, 32;
	setp.gt.u32 	%p121, %r371, %r90;
	not.b32 	%r372, %r370;
	add.s32 	%r373, %r90, %r372;
	selp.b32 	%r367, %r373, 31, %p121;
	mov.b32 	%r342, 1;
	mov.b32 	%r369, -1;
	// begin inline asm
	{  .reg .u32 r0;  .reg .pred p;  shfl.sync.down.b32 r0|p, %r436, %r342, %r367, %r369;  @p add.u32 r0, r0, %r436;  mov.u32 %r340, r0;}
	// end inline asm
	mov.b32 	%r348, 2;
	// begin inline asm
	{  .reg .u32 r0;  .reg .pred p;  shfl.sync.down.b32 r0|p, %r340, %r348, %r367, %r369;  @p add.u32 r0, r0, %r340;  mov.u32 %r346, r0;}
	// end inline asm
	mov.b32 	%r354, 4;
	// begin inline asm
	{  .reg .u32 r0;  .reg .pred p;  shfl.sync.down.b32 r0|p, %r346, %r354, %r367, %r369;  @p add.u32 r0, r0, %r346;  mov.u32 %r352, r0;}
	// end inline asm
	mov.b32 	%r360, 8;
	// begin inline asm
	{  .reg .u32 r0;  .reg .pred p;  shfl.sync.down.b32 r0|p, %r352, %r360, %r367, %r369;  @p add.u32 r0, r0, %r352;  mov.u32 %r358, r0;}
	// end inline asm
	mov.b32 	%r366, 16;
	// begin inline asm
	{  .reg .u32 r0;  .reg .pred p;  shfl.sync.down.b32 r0|p, %r358, %r366, %r367, %r369;  @p add.u32 r0, r0, %r358;  mov.u32 %r458, r0;}
	// end inline asm
	setp.ne.s32 	%p122, %r339, 0;
	@%p122 bra 	$L__BB51_26;
	shr.u32 	%r374, %r1, 3;
	and.b32  	%r375, %r374, 124;
	mov.u32 	%r376, _ZZN3cub18CUB_300001_SM_10006detail6reduce28DeviceReduceSingleTileKernelINS2_10policy_hubIjjN4cuda3std3__44plusIvEEE10Policy1000EN6thrust24THRUST_300001_SM_1000_NS18transform_iteratorI9NonZeroOpIsEPKsNSD_11use_defaultESJ_EEPjjS9_jjNS7_10__identityEEEvT0_T1_T2_T3_T4_T6_E12temp_storage;
	add.s32 	%r377, %r376, %r375;
	st.shared.u32 	[%r377+8], %r458;
$L__BB51_26:
	bar.sync 	0;
	setp.ne.s32 	%p123, %r1, 0;
	@%p123 bra 	$L__BB51_50;
	setp.gt.u32 	%p124, %r90, 32;
	ld.shared.u32 	%r378, [_ZZN3cub18CUB_300001_SM_10006detail6reduce28DeviceReduceSingleTileKernelINS2_10policy_hubIjjN4cuda3std3__44plusIvEEE10Policy1000EN6thrust24THRUST_300001_SM_1000_NS18transform_iteratorI9NonZeroOpIsEPKsNSD_11use_defaultESJ_EEPjjS9_jjNS7_10__identityEEEvT0_T1_T2_T3_T4_T6_E12temp_storage+12];
	selp.b32 	%r379, %r378, 0, %p124;
	add.s32 	%r380, %r379, %r458;
	setp.gt.u32 	%p125, %r90, 64;
	ld.shared.u32 	%r381, [_ZZN3cub18CUB_300001_SM_10006detail6reduce28DeviceReduceSingleTileKernelINS2_10policy_hubIjjN4cuda3std3__44plusIvEEE10Policy1000EN6thrust24THRUST_300001_SM_1000_NS18transform_iteratorI9NonZeroOpIsEPKsNSD_11use_defaultESJ_EEPjjS9_jjNS7_10__identityEEEvT0_T1_T2_T3_T4_T6_E12temp_storage+16];
	selp.b32 	%r382, %r381, 0, %p125;
	add.s32 	%r383, %r380, %r382;
	setp.gt.u32 	%p126, %r90, 96;
	ld.shared.u32 	%r384, [_ZZN3cub18CUB_300001_SM_10006detail6reduce28DeviceReduceSingleTileKernelINS2_10policy_hubIjjN4cuda3std3__44plusIvEEE10Policy1000EN6thrust24THRUST_300001_SM_1000_NS18transform_iteratorI9NonZeroOpIsEPKsNSD_11use_defaultESJ_EEPjjS9_jjNS7_10__identityEEEvT0_T1_T2_T3_T4_T6_E12temp_storage+20];
	selp.b32 	%r385, %r384, 0, %p126;
	add.s32 	%r386, %r383, %r385;
	setp.gt.u32 	%p127, %r90, 128;
	ld.shared.u32 	%r387, [_ZZN3cub18CUB_300001_SM_10006detail6reduce28DeviceReduceSingleTileKernelINS2_10policy_hubIjjN4cuda3std3__44plusIvEEE10Policy1000EN6thrust24THRUST_300001_SM_1000_NS18transform_iteratorI9NonZeroOpIsEPKsNSD_11use_defaultESJ_EEPjjS9_jjNS7_10__identityEEEvT0_T1_T2_T3_T4_T6_E12temp_storage+24];
	selp.b32 	%r388, %r387, 0, %p127;
	add.s32 	%r389, %r386, %r388;
	setp.gt.u32 	%p128, %r90, 160;
	ld.shared.u32 	%r390, [_ZZN3cub18CUB_300001_SM_10006detail6reduce28DeviceReduceSingleTileKernelINS2_10policy_hubIjjN4cuda3std3__44plusIvEEE10Policy1000EN6thrust24THRUST_300001_SM_1000_NS18transform_iteratorI9NonZeroOpIsEPKsNSD_11use_defaultESJ_EEPjjS9_jjNS7_10__identityEEEvT0_T1_T2_T3_T4_T6_E12temp_storage+28];
	selp.b32 	%r391, %r390, 0, %p128;
	add.s32 	%r392, %r389, %r391;
	setp.gt.u32 	%p129, %r90, 192;
	ld.shared.u32 	%r393, [_ZZN3cub18CUB_300001_SM_10006detail6reduce28DeviceReduceSingleTileKernelINS2_10policy_hubIjjN4cuda3std3__44plusIvEEE10Policy1000EN6thrust24THRUST_300001_SM_1000_NS18transform_iteratorI9NonZeroOpIsEPKsNSD_11use_defaultESJ_EEPjjS9_jjNS7_10__identityEEEvT0_T1_T2_T3_T4_T6_E12temp_storage+32];
	selp.b32 	%r394, %r393, 0, %p129;
	add.s32 	%r395, %r392, %r394;
	setp.gt.u32 	%p130, %r90, 224;
	ld.shared.u32 	%r396, [_ZZN3cub18CUB_300001_SM_10006detail6reduce28DeviceReduceSingleTileKernelINS2_10policy_hubIjjN4cuda3std3__44plusIvEEE10Policy1000EN6thrust24THRUST_300001_SM_1000_NS18transform_iteratorI9NonZeroOpIsEPKsNSD_11use_defaultESJ_EEPjjS9_jjNS7_10__identityEEEvT0_T1_T2_T3_T4_T6_E12temp_storage+36];
	selp.b32 	%r397, %r396, 0, %p130;
	add.s32 	%r458, %r395, %r397;
	bra.uni 	$L__BB51_50;
$L__BB51_28:
	mov.u32 	%r40, %tid.x;
	mul.wide.u32 	%rd11, %r40, 2;
	add.s64 	%rd12, %rd2, %rd11;
	ld.global.u16 	%rs9, [%rd12];
	setp.ne.s16 	%p3, %rs9, 0;
	selp.u32 	%r103, 1, 0, %p3;
	ld.global.u16 	%rs10, [%rd12+512];
	setp.ne.s16 	%p4, %rs10, 0;
	selp.u32 	%r104, 1, 0, %p4;
	ld.global.u16 	%rs11, [%rd12+1024];
	setp.ne.s16 	%p5, %rs11, 0;
	selp.u32 	%r105, 1, 0, %p5;
	ld.global.u16 	%rs12, [%rd12+1536];
	setp.ne.s16 	%p6, %rs12, 0;
	selp.u32 	%r106, 1, 0, %p6;
	ld.global.u16 	%rs13, [%rd12+2048];
	setp.ne.s16 	%p7, %rs13, 0;
	selp.u32 	%r107, 1, 0, %p7;
	ld.global.u16 	%rs14, [%rd12+2560];
	setp.ne.s16 	%p8, %rs14, 0;
	selp.u32 	%r108, 1, 0, %p8;
	ld.global.u16 	%rs15, [%rd12+3072];
	setp.ne.s16 	%p9, %rs15, 0;
	selp.u32 	%r109, 1, 0, %p9;
	ld.global.u16 	%rs16, [%rd12+3584];
	setp.ne.s16 	%p10, %rs16, 0;
	selp.u32 	%r110, 1, 0, %p10;
	ld.global.u16 	%rs17, [%rd12+4096];
	setp.ne.s16 	%p11, %rs17, 0;
	selp.u32 	%r111, 1, 0, %p11;
	ld.global.u16 	%rs18, [%rd12+4608];
	setp.ne.s16 	%p12, %rs18, 0;
	selp.u32 	%r112, 1, 0, %p12;
	ld.global.u16 	%rs19, [%rd12+5120];
	setp.ne.s16 	%p13, %rs19, 0;
	selp.u32 	%r113, 1, 0, %p13;
	ld.global.u16 	%rs20, [%rd12+5632];
	setp.ne.s16 	%p14, %rs20, 0;
	selp.u32 	%r114, 1, 0, %p14;
	ld.global.u16 	%rs21, [%rd12+6144];
	setp.ne.s16 	%p15, %rs21, 0;
	selp.u32 	%r115, 1, 0, %p15;
	ld.global.u16 	%rs22, [%rd12+6656];
	setp.ne.s16 	%p16, %rs22, 0;
	selp.u32 	%r116, 1, 0, %p16;
	ld.global.u16 	%rs23, [%rd12+7168];
	setp.ne.s16 	%p17, %rs23, 0;
	selp.u32 	%r117, 1, 0, %p17;
	ld.global.u16 	%rs24, [%rd12+7680];
	setp.ne.s16 	%p18, %rs24, 0;
	selp.u32 	%r118, 1, 0, %p18;
	add.s32 	%r119, %r104, %r103;
	add.s32 	%r120, %r119, %r105;
	add.s32 	%r121, %r120, %r106;
	add.s32 	%r122, %r121, %r107;
	add.s32 	%r123, %r122, %r108;
	add.s32 	%r124, %r123, %r109;
	add.s32 	%r125, %r124, %r110;
	add.s32 	%r126, %r125, %r111;
	add.s32 	%r127, %r126, %r112;
	add.s32 	%r128, %r127, %r113;
	add.s32 	%r129, %r128, %r114;
	add.s32 	%r130, %r129, %r115;
	add.s32 	%r131, %r130, %r116;
	add.s32 	%r132, %r131, %r117;
	add.s32 	%r457, %r132, %r118;
	add.s32 	%r42, %r90, -4096;
	setp.lt.u32 	%p19, %r42, 4096;
	mov.b32 	%r439, 4096;
	@%p19 bra 	$L__BB51_32;
	mov.b32 	%r439, 4096;
$L__BB51_30:
	add.s32 	%r134, %r40, %r439;
	mul.wide.u32 	%rd13, %r134, 2;
	add.s64 	%rd14, %rd2, %rd13;
	ld.global.u16 	%rs25, [%rd14];
	setp.ne.s16 	%p20, %rs25, 0;
	selp.u32 	%r135, 1, 0, %p20;
	ld.global.u16 	%rs26, [%rd14+512];
	setp.ne.s16 	%p21, %rs26, 0;
	selp.u32 	%r136, 1, 0, %p21;
	ld.global.u16 	%rs27, [%rd14+1024];
	setp.ne.s16 	%p22, %rs27, 0;
	selp.u32 	%r137, 1, 0, %p22;
	ld.global.u16 	%rs28, [%rd14+1536];
	setp.ne.s16 	%p23, %rs28, 0;
	selp.u32 	%r138, 1, 0, %p23;
	ld.global.u16 	%rs29, [%rd14+2048];
	setp.ne.s16 	%p24, %rs29, 0;
	selp.u32 	%r139, 1, 0, %p24;
	ld.global.u16 	%rs30, [%rd14+2560];
	setp.ne.s16 	%p25, %rs30, 0;
	selp.u32 	%r140, 1, 0, %p25;
	ld.global.u16 	%rs31, [%rd14+3072];
	setp.ne.s16 	%p26, %rs31, 0;
	selp.u32 	%r141, 1, 0, %p26;
	ld.global.u16 	%rs32, [%rd14+3584];
	setp.ne.s16 	%p27, %rs32, 0;
	selp.u32 	%r142, 1, 0, %p27;
	ld.global.u16 	%rs33, [%rd14+4096];
	setp.ne.s16 	%p28, %rs33, 0;
	selp.u32 	%r143, 1, 0, %p28;
	ld.global.u16 	%rs34, [%rd14+4608];
	setp.ne.s16 	%p29, %rs34, 0;
	selp.u32 	%r144, 1, 0, %p29;
	ld.global.u16 	%rs35, [%rd14+5120];
	setp.ne.s16 	%p30, %rs35, 0;
	selp.u32 	%r145, 1, 0, %p30;
	ld.global.u16 	%rs36, [%rd14+5632];
	setp.ne.s16 	%p31, %rs36, 0;
	selp.u32 	%r146, 1, 0, %p31;
	ld.global.u16 	%rs37, [%rd14+6144];
	setp.ne.s16 	%p32, %rs37, 0;
	selp.u32 	%r147, 1, 0, %p32;
	ld.global.u16 	%rs38, [%rd14+6656];
	setp.ne.s16 	%p33, %rs38, 0;
	selp.u32 	%r148, 1, 0, %p33;
	ld.global.u16 	%rs39, [%rd14+7168];
	setp.ne.s16 	%p34, %rs39, 0;
	selp.u32 	%r149, 1, 0, %p34;
	ld.global.u16 	%rs40, [%rd14+7680];
	setp.ne.s16 	%p35, %rs40, 0;
	selp.u32 	%r150, 1, 0, %p35;
	add.s32 	%r151, %r457, %r135;
	add.s32 	%r152, %r151, %r136;
	add.s32 	%r153, %r152, %r137;
	add.s32 	%r154, %r153, %r138;
	add.s32 	%r155, %r154, %r139;
	add.s32 	%r156, %r155, %r140;
	add.s32 	%r157, %r156, %r141;
	add.s32 	%r158, %r157, %r142;
	add.s32 	%r159, %r158, %r143;
	add.s32 	%r160, %r159, %r144;
	add.s32 	%r161, %r160, %r145;
	add.s32 	%r162, %r161, %r146;
	add.s32 	%r163, %r162, %r147;
	add.s32 	%r164, %r163, %r148;
	add.s32 	%r165, %r164, %r149;
	add.s32 	%r457, %r165, %r150;
	sub.s32 	%r166, %r90, %r439;
	setp.lt.u32 	%p36, %r166, 4096;
	@%p36 bra 	$L__BB51_46;
	add.s32 	%r439, %r439, 4096;
	setp.le.u32 	%p37, %r439, %r42;
	@%p37 bra 	$L__BB51_30;
$L__BB51_32:
	setp.le.u32 	%p38, %r90, %r439;
	sub.s32 	%r167, %r90, %r439;
	setp.ge.s32 	%p39, %r40, %r167;
	or.pred  	%p40, %p38, %p39;
	@%p40 bra 	$L__BB51_46;
	not.b32 	%r170, %r40;
	add.s32 	%r171, %r90, %r170;
	sub.s32 	%r172, %r171, %r439;
	shr.u32 	%r173, %r172, 8;
	add.s32 	%r49, %r173, 1;
	and.b32  	%r50, %r49, 15;
	setp.lt.u32 	%p41, %r172, 3840;
	mov.u32 	%r449, %r40;
	@%p41 bra 	$L__BB51_37;
	or.b32  	%r443, %r40, 2048;
	add.s32 	%r442, %r40, %r439;
	and.b32  	%r174, %r49, 33554416;
	neg.s32 	%r441, %r174;
$L__BB51_35:
	.pragma "nounroll";
	mul.wide.u32 	%rd15, %r442, 2;
	add.s64 	%rd16, %rd2, %rd15;
	ld.global.u16 	%rs41, [%rd16];
	setp.ne.s16 	%p42, %rs41, 0;
	selp.u32 	%r175, 1, 0, %p42;
	add.s32 	%r176, %r457, %r175;
	add.s32 	%r177, %r442, 256;
	mul.wide.u32 	%rd17, %r177, 2;
	add.s64 	%rd18, %rd2, %rd17;
	ld.global.u16 	%rs42, [%rd18];
	setp.ne.s16 	%p43, %rs42, 0;
	selp.u32 	%r178, 1, 0, %p43;
	add.s32 	%r179, %r176, %r178;
	add.s32 	%r180, %r442, 512;
	mul.wide.u32 	%rd19, %r180, 2;
	add.s64 	%rd20, %rd2, %rd19;
	ld.global.u16 	%rs43, [%rd20];
	setp.ne.s16 	%p44, %rs43, 0;
	selp.u32 	%r181, 1, 0, %p44;
	add.s32 	%r182, %r179, %r181;
	add.s32 	%r183, %r442, 768;
	mul.wide.u32 	%rd21, %r183, 2;
	add.s64 	%rd22, %rd2, %rd21;
	ld.global.u16 	%rs44, [%rd22];
	setp.ne.s16 	%p45, %rs44, 0;
	selp.u32 	%r184, 1, 0, %p45;
	add.s32 	%r185, %r182, %r184;
	add.s32 	%r186, %r442, 1024;
	mul.wide.u32 	%rd23, %r186, 2;
	add.s64 	%rd24, %rd2, %rd23;
	ld.global.u16 	%rs45, [%rd24];
	setp.ne.s16 	%p46, %rs45, 0;
	selp.u32 	%r187, 1, 0, %p46;
	add.s32 	%r188, %r185, %r187;
	add.s32 	%r189, %r442, 1280;
	mul.wide.u32 	%rd25, %r189, 2;
	add.s64 	%rd26, %rd2, %rd25;
	ld.global.u16 	%rs46, [%rd26];
	setp.ne.s16 	%p47, %rs46, 0;
	selp.u32 	%r190, 1, 0, %p47;
	add.s32 	%r191, %r188, %r190;
	add.s32 	%r192, %r442, 1536;
	mul.wide.u32 	%rd27, %r192, 2;
	add.s64 	%rd28, %rd2, %rd27;
	ld.global.u16 	%rs47, [%rd28];
	setp.ne.s16 	%p48, %rs47, 0;
	selp.u32 	%r193, 1, 0, %p48;
	add.s32 	%r194, %r191, %r193;
	add.s32 	%r195, %r442, 1792;
	mul.wide.u32 	%rd29, %r195, 2;
	add.s64 	%rd30, %rd2, %rd29;
	ld.global.u16 	%rs48, [%rd30];
	setp.ne.s16 	%p49, %rs48, 0;
	selp.u32 	%r196, 1, 0, %p49;
	add.s32 	%r197, %r194, %r196;
	add.s32 	%r198, %r442, 2048;
	mul.wide.u32 	%rd31, %r198, 2;
	add.s64 	%rd32, %rd2, %rd31;
	ld.global.u16 	%rs49, [%rd32];
	setp.ne.s16 	%p50, %rs49, 0;
	selp.u32 	%r199, 1, 0, %p50;
	add.s32 	%r200, %r197, %r199;
	add.s32 	%r201, %r442, 2304;
	mul.wide.u32 	%rd33, %r201, 2;
	add.s64 	%rd34, %rd2, %rd33;
	ld.global.u16 	%rs50, [%rd34];
	setp.ne.s16 	%p51, %rs50, 0;
	selp.u32 	%r202, 1, 0, %p51;
	add.s32 	%r203, %r200, %r202;
	add.s32 	%r204, %r442, 2560;
	mul.wide.u32 	%rd35, %r204, 2;
	add.s64 	%rd36, %rd2, %rd35;
	ld.global.u16 	%rs51, [%rd36];
	setp.ne.s16 	%p52, %rs51, 0;
	selp.u32 	%r205, 1, 0, %p52;
	add.s32 	%r206, %r203, %r205;
	add.s32 	%r207, %r442, 2816;
	mul.wide.u32 	%rd37, %r207, 2;
	add.s64 	%rd38, %rd2, %rd37;
	ld.global.u16 	%rs52, [%rd38];
	setp.ne.s16 	%p53, %rs52, 0;
	selp.u32 	%r208, 1, 0, %p53;
	add.s32 	%r209, %r206, %r208;
	add.s32 	%r210, %r442, 3072;
	mul.wide.u32 	%rd39, %r210, 2;
	add.s64 	%rd40, %rd2, %rd39;
	ld.global.u16 	%rs53, [%rd40];
	setp.ne.s16 	%p54, %rs53, 0;
	selp.u32 	%r211, 1, 0, %p54;
	add.s32 	%r212, %r209, %r211;
	add.s32 	%r213, %r442, 3328;
	mul.wide.u32 	%rd41, %r213, 2;
	add.s64 	%rd42, %rd2, %rd41;
	ld.global.u16 	%rs54, [%rd42];
	setp.ne.s16 	%p55, %rs54, 0;
	selp.u32 	%r214, 1, 0, %p55;
	add.s32 	%r215, %r212, %r214;
	add.s32 	%r216, %r442, 3584;
	mul.wide.u32 	%rd43, %r216, 2;
	add.s64 	%rd44, %rd2, %rd43;
	ld.global.u16 	%rs55, [%rd44];
	setp.ne.s16 	%p56, %rs55, 0;
	selp.u32 	%r217, 1, 0, %p56;
	add.s32 	%r218, %r215, %r217;
	add.s32 	%r219, %r442, 3840;
	mul.wide.u32 	%rd45, %r219, 2;
	add.s64 	%rd46, %rd2, %rd45;
	ld.global.u16 	%rs56, [%rd46];
	setp.ne.s16 	%p57, %rs56, 0;
	selp.u32 	%r220, 1, 0, %p57;
	add.s32 	%r457, %r218, %r220;
	add.s32 	%r443, %r443, 4096;
	add.s32 	%r442, %r442, 4096;
	add.s32 	%r441, %r441, 16;
	setp.ne.s32 	%p58, %r441, 0;
	@%p58 bra 	$L__BB51_35;
	add.s32 	%r449, %r443, -2048;
$L__BB51_37:
	setp.eq.s32 	%p59, %r50, 0;
	@%p59 bra 	$L__BB51_46;
	and.b32  	%r66, %r49, 7;
	setp.lt.u32 	%p60, %r50, 8;
	@%p60 bra 	$L__BB51_40;
	add.s32 	%r222, %r449, %r439;
	mul.wide.u32 	%rd47, %r222, 2;
	add.s64 	%rd48, %rd2, %rd47;
	ld.global.u16 	%rs57, [%rd48];
	setp.ne.s16 	%p61, %rs57, 0;
	selp.u32 	%r223, 1, 0, %p61;
	add.s32 	%r224, %r457, %r223;
	add.s32 	%r225, %r222, 256;
	mul.wide.u32 	%rd49, %r225, 2;
	add.s64 	%rd50, %rd2, %rd49;
	ld.global.u16 	%rs58, [%rd50];
	setp.ne.s16 	%p62, %rs58, 0;
	selp.u32 	%r226, 1, 0, %p62;
	add.s32 	%r227, %r224, %r226;
	add.s32 	%r228, %r222, 512;
	mul.wide.u32 	%rd51, %r228, 2;
	add.s64 	%rd52, %rd2, %rd51;
	ld.global.u16 	%rs59, [%rd52];
	setp.ne.s16 	%p63, %rs59, 0;
	selp.u32 	%r229, 1, 0, %p63;
	add.s32 	%r230, %r227, %r229;
	add.s32 	%r231, %r222, 768;
	mul.wide.u32 	%rd53, %r231, 2;
	add.s64 	%rd54, %rd2, %rd53;
	ld.global.u16 	%rs60, [%rd54];
	setp.ne.s16 	%p64, %rs60, 0;
	selp.u32 	%r232, 1, 0, %p64;
	add.s32 	%r233, %r230, %r232;
	add.s32 	%r234, %r222, 1024;
	mul.wide.u32 	%rd55, %r234, 2;
	add.s64 	%rd56, %rd2, %rd55;
	ld.global.u16 	%rs61, [%rd56];
	setp.ne.s16 	%p65, %rs61, 0;
	selp.u32 	%r235, 1, 0, %p65;
	add.s32 	%r236, %r233, %r235;
	add.s32 	%r237, %r222, 1280;
	mul.wide.u32 	%rd57, %r237, 2;
	add.s64 	%rd58, %rd2, %rd57;
	ld.global.u16 	%rs62, [%rd58];
	setp.ne.s16 	%p66, %rs62, 0;
	selp.u32 	%r238, 1, 0, %p66;
	add.s32 	%r239, %r236, %r238;
	add.s32 	%r240, %r222, 1536;
	mul.wide.u32 	%rd59, %r240, 2;
	add.s64 	%rd60, %rd2, %rd59;
	ld.global.u16 	%rs63, [%rd60];
	setp.ne.s16 	%p67, %rs63, 0;
	selp.u32 	%r241, 1, 0, %p67;
	add.s32 	%r242, %r239, %r241;
	add.s32 	%r243, %r222, 1792;
	mul.wide.u32 	%rd61, %r243, 2;
	add.s64 	%rd62, %rd2, %rd61;
	ld.global.u16 	%rs64, [%rd62];
	setp.ne.s16 	%p68, %rs64, 0;
	selp.u32 	%r244, 1, 0, %p68;
	add.s32 	%r457, %r242, %r244;
	add.s32 	%r449, %r449, 2048;
$L__BB51_40:
	setp.eq.s32 	%p69, %r66, 0;
	@%p69 bra 	$L__BB51_46;
	and.b32  	%r72, %r49, 3;
	setp.lt.u32 	%p70, %r66, 4;
	@%p70 bra 	$L__BB51_43;
	add.s32 	%r246, %r449, %r439;
	mul.wide.u32 	%rd63, %r246, 2;
	add.s64 	%rd64, %rd2, %rd63;
	ld.global.u16 	%rs65, [%rd64];
	setp.ne.s16 	%p71, %rs65, 0;
	selp.u32 	%r247, 1, 0, %p71;
	add.s32 	%r248, %r457, %r247;
	add.s32 	%r249, %r246, 256;
	mul.wide.u32 	%rd65, %r249, 2;
	add.s64 	%rd66, %rd2, %rd65;
	ld.global.u16 	%rs66, [%rd66];
	setp.ne.s16 	%p72, %rs66, 0;
	selp.u32 	%r250, 1, 0, %p72;
	add.s32 	%r251, %r248, %r250;
	add.s32 	%r252, %r246, 512;
	mul.wide.u32 	%rd67, %r252, 2;
	add.s64 	%rd68, %rd2, %rd67;
	ld.global.u16 	%rs67, [%rd68];
	setp.ne.s16 	%p73, %rs67, 0;
	selp.u32 	%r253, 1, 0, %p73;
	add.s32 	%r254, %r251, %r253;
	add.s32 	%r255, %r246, 768;
	mul.wide.u32 	%rd69, %r255, 2;
	add.s64 	%rd70, %rd2, %rd69;
	ld.global.u16 	%rs68, [%rd70];
	setp.ne.s16 	%p74, %rs68, 0;
	selp.u32 	%r256, 1, 0, %p74;
	add.s32 	%r457, %r254, %r256;
	add.s32 	%r449, %r449, 1024;
$L__BB51_43:
	setp.eq.s32 	%p75, %r72, 0;
	@%p75 bra 	$L__BB51_46;
	add.s32 	%r455, %r449, %r439;
	neg.s32 	%r454, %r72;
$L__BB51_45:
	.pragma "nounroll";
	mul.wide.u32 	%rd71, %r455, 2;
	add.s64 	%rd72, %rd2, %rd71;
	ld.global.u16 	%rs69, [%rd72];
	setp.ne.s16 	%p76, %rs69, 0;
	selp.u32 	%r257, 1, 0, %p76;
	add.s32 	%r457, %r457, %r257;
	add.s32 	%r455, %r455, 256;
	add.s32 	%r454, %r454, 1;
	setp.ne.s32 	%p77, %r454, 0;
	@%p77 bra 	$L__BB51_45;
$L__BB51_46:
	// begin inline asm
	mov.u32 %r258, %laneid;
	// end inline asm
	mov.b32 	%r259, -1;
	redux.sync.add.u32 %r458, %r457, %r259;
	setp.ne.s32 	%p78, %r258, 0;
	@%p78 bra 	$L__BB51_48;
	shr.u32 	%r260, %r40, 3;
	and.b32  	%r261, %r260, 124;
	mov.u32 	%r262, _ZZN3cub18CUB_300001_SM_10006detail6reduce28DeviceReduceSingleTileKernelINS2_10policy_hubIjjN4cuda3std3__44plusIvEEE10Policy1000EN6thrust24THRUST_300001_SM_1000_NS18transform_iteratorI9NonZeroOpIsEPKsNSD_11use_defaultESJ_EEPjjS9_jjNS7_10__identityEEEvT0_T1_T2_T3_T4_T6_E12temp_storage;
	add.s32 	%r263, %r262, %r261;
	st.shared.u32 	[%r263+8], %r458;
$L__BB51_48:
	bar.sync 	0;
	setp.ne.s32 	%p79, %r40, 0;
	@%p79 bra 	$L__BB51_50;
	ld.shared.u32 	%r264, [_ZZN3cub18CUB_300001_SM_10006detail6reduce28DeviceReduceSingleTileKernelINS2_10policy_hubIjjN4cuda3std3__44plusIvEEE10Policy1000EN6thrust24THRUST_300001_SM_1000_NS18transform_iteratorI9NonZeroOpIsEPKsNSD_11use_defaultESJ_EEPjjS9_jjNS7_10__identityEEEvT0_T1_T2_T3_T4_T6_E12temp_storage+12];
	add.s32 	%r265, %r264, %r458;
	ld.shared.u32 	%r266, [_ZZN3cub18CUB_300001_SM_10006detail6reduce28DeviceReduceSingleTileKernelINS2_10policy_hubIjjN4cuda3std3__44plusIvEEE10Policy1000EN6thrust24THRUST_300001_SM_1000_NS18transform_iteratorI9NonZeroOpIsEPKsNSD_11use_defaultESJ_EEPjjS9_jjNS7_10__identityEEEvT0_T1_T2_T3_T4_T6_E12temp_storage+16];
	add.s32 	%r267, %r265, %r266;
	ld.shared.u32 	%r268, [_ZZN3cub18CUB_300001_SM_10006detail6reduce28DeviceReduceSingleTileKernelINS2_10policy_hubIjjN4cuda3std3__44plusIvEEE10Policy1000EN6thrust24THRUST_300001_SM_1000_NS18transform_iteratorI9NonZeroOpIsEPKsNSD_11use_defaultESJ_EEPjjS9_jjNS7_10__identityEEEvT0_T1_T2_T3_T4_T6_E12temp_storage+20];
	add.s32 	%r269, %r267, %r268;
	ld.shared.u32 	%r270, [_ZZN3cub18CUB_300001_SM_10006detail6reduce28DeviceReduceSingleTileKernelINS2_10policy_hubIjjN4cuda3std3__44plusIvEEE10Policy1000EN6thrust24THRUST_300001_SM_1000_NS18transform_iteratorI9NonZeroOpIsEPKsNSD_11use_defaultESJ_EEPjjS9_jjNS7_10__identityEEEvT0_T1_T2_T3_T4_T6_E12temp_storage+24];
	add.s32 	%r271, %r269, %r270;
	ld.shared.u32 	%r272, [_ZZN3cub18CUB_300001_SM_10006detail6reduce28DeviceReduceSingleTileKernelINS2_10policy_hubIjjN4cuda3std3__44plusIvEEE10Policy1000EN6thrust24THRUST_300001_SM_1000_NS18transform_iteratorI9NonZeroOpIsEPKsNSD_11use_defaultESJ_EEPjjS9_jjNS7_10__identityEEEvT0_T1_T2_T3_T4_T6_E12temp_storage+28];
	add.s32 	%r273, %r271, %r272;
	ld.shared.u32 	%r274, [_ZZN3cub18CUB_300001_SM_10006detail6reduce28DeviceReduceSingleTileKernelINS2_10policy_hubIjjN4cuda3std3__44plusIvEEE10Policy1000EN6thrust24THRUST_300001_SM_1000_NS18transform_iteratorI9NonZeroOpIsEPKsNSD_11use_defaultESJ_EEPjjS9_jjNS7_10__identityEEEvT0_T1_T2_T3_T4_T6_E12temp_storage+32];
	add.s32 	%r275, %r273, %r274;
	ld.shared.u32 	%r276, [_ZZN3cub18CUB_300001_SM_10006detail6reduce28DeviceReduceSingleTileKernelINS2_10policy_hubIjjN4cuda3std3__44plusIvEEE10Policy1000EN6thrust24THRUST_300001_SM_1000_NS18transform_iteratorI9NonZeroOpIsEPKsNSD_11use_defaultESJ_EEPjjS9_jjNS7_10__identityEEEvT0_T1_T2_T3_T4_T6_E12temp_storage+36];
	add.s32 	%r458, %r275, %r276;
$L__BB51_50:
	mov.u32 	%r417, %tid.x;
	setp.ne.s32 	%p133, %r417, 0;
	@%p133 bra 	$L__BB51_52;
	add.s32 	%r418, %r458, %r91;
	st.global.u32 	[%rd1], %r418;
$L__BB51_52:
	ret;

}
	// .globl	_ZN3cub18CUB_300001_SM_10006detail6reduce18DeviceReduceKernelINS2_10policy_hubIjjN4cuda3std3__44plusIvEEE10Policy1000EN6thrust24THRUST_300001_SM_1000_NS18transform_iteratorI9NonZeroOpIsEPKsNSD_11use_defaultESJ_EEjS9_jNS7_10__identityEEEvT0_PT3_T1_NS0_13GridEvenShareISP_EET2_T4_
.visible .entry _ZN3cub18CUB_300001_SM_10006detail6reduce18DeviceReduceKernelINS2_10policy_hubIjjN4cuda3std3__44plusIvEEE10Policy1000EN6thrust24THRUST_300001_SM_1000_NS18transform_iteratorI9NonZeroOpIsEPKsNSD_11use_defaultESJ_EEjS9_jNS7_10__identityEEEvT0_PT3_T1_NS0_13GridEvenShareISP_EET2_T4_(
	.param .align 8 .b8 _ZN3cub18CUB_300001_SM_10006detail6reduce18DeviceReduceKernelINS2_10policy_hubIjjN4cuda3std3__44plusIvEEE10Policy1000EN6thrust24THRUST_300001_SM_1000_NS18transform_iteratorI9NonZeroOpIsEPKsNSD_11use_defaultESJ_EEjS9_jNS7_10__identityEEEvT0_PT3_T1_NS0_13GridEvenShareISP_EET2_T4__param_0[16],
	.param .u64 .ptr .align 1 _ZN3cub18CUB_300001_SM_10006detail6reduce18DeviceReduceKernelINS2_10policy_hubIjjN4cuda3std3__44plusIvEEE10Policy1000EN6thrust24THRUST_300001_SM_1000_NS18transform_iteratorI9NonZeroOpIsEPKsNSD_11use_defaultESJ_EEjS9_jNS7_10__identityEEEvT0_PT3_T1_NS0_13GridEvenShareISP_EET2_T4__param_1,
	.param .u32 _ZN3cub18CUB_300001_SM_10006detail6reduce18DeviceReduceKernelINS2_10policy_hubIjjN4cuda3std3__44plusIvEEE10Policy1000EN6thrust24THRUST_300001_SM_1000_NS18transform_iteratorI9NonZeroOpIsEPKsNSD_11use_defaultESJ_EEjS9_jNS7_10__identityEEEvT0_PT3_T1_NS0_13GridEvenShareISP_EET2_T4__param_2,
	.param .align 4 .b8 _ZN3cub18CUB_300001_SM_10006detail6reduce18DeviceReduceKernelINS2_10policy_hubIjjN4cuda3std3__44plusIvEEE10Policy1000EN6thrust24THRUST_300001_SM_1000_NS18transform_iteratorI9NonZeroOpIsEPKsNSD_11use_defaultESJ_EEjS9_jNS7_10__identityEEEvT0_PT3_T1_NS0_13GridEvenShareISP_EET2_T4__param_3[40],
	.param .align 1 .b8 _ZN3cub18CUB_300001_SM_10006detail6reduce18DeviceReduceKernelINS2_10policy_hubIjjN4cuda3std3__44plusIvEEE10Policy1000EN6thrust24THRUST_300001_SM_1000_NS18transform_iteratorI9NonZeroOpIsEPKsNSD_11use_defaultESJ_EEjS9_jNS7_10__identityEEEvT0_PT3_T1_NS0_13GridEvenShareISP_EET2_T4__param_4[1],
	.param .align 1 .b8 _ZN3cub18CUB_300001_SM_10006detail6reduce18DeviceReduceKernelINS2_10policy_hubIjjN4cuda3std3__44plusIvEEE10Policy1000EN6thrust24THRUST_300001_SM_1000_NS18transform_iteratorI9NonZeroOpIsEPKsNSD_11use_defaultESJ_EEjS9_jNS7_10__identityEEEvT0_PT3_T1_NS0_13GridEvenShareISP_EET2_T4__param_5[1]
)
.maxntid 256
{
	.reg .pred 	%p<133>;
	.reg .b16 	%rs<95>;
	.reg .b32 	%r<513>;
	.reg .b64 	%rd<130>;
	// demoted variable
	.shared .align 4 .b8 _ZZN3cub18CUB_300001_SM_10006detail6reduce18DeviceReduceKernelINS2_10policy_hubIjjN4cuda3std3__44plusIvEEE10Policy1000EN6thrust24THRUST_300001_SM_1000_NS18transform_iteratorI9NonZeroOpIsEPKsNSD_11use_defaultESJ_EEjS9_jNS7_10__identityEEEvT0_PT3_T1_NS0_13GridEvenShareISP_EET2_T4_E12temp_storage[44];
	ld.param.u32 	%r1, [_ZN3cub18CUB_300001_SM_10006detail6reduce18DeviceReduceKernelINS2_10policy_hubIjjN4cuda3std3__44plusIvEEE10Policy1000EN6thrust24THRUST_300001_SM_1000_NS18transform_iteratorI9NonZeroOpIsEPKsNSD_11use_defaultESJ_EEjS9_jNS7_10__identityEEEvT0_PT3_T1_NS0_13GridEvenShareISP_EET2_T4__param_3+20];
	ld.param.u32 	%r2, [_ZN3cub18CUB_300001_SM_10006detail6reduce18DeviceReduceKernelINS2_10policy_hubIjjN4cuda3std3__44plusIvEEE10Policy1000EN6thrust24THRUST_300001_SM_1000_NS18transform_iteratorI9NonZeroOpIsEPKsNSD_11use_defaultESJ_EEjS9_jNS7_10__identityEEEvT0_PT3_T1_NS0_13GridEvenShareISP_EET2_T4__param_3+24];
	ld.param.u64 	%rd3, [_ZN3cub18CUB_300001_SM_10006detail6reduce18DeviceReduceKernelINS2_10policy_hubIjjN4cuda3std3__44plusIvEEE10Policy1000EN6thrust24THRUST_300001_SM_1000_NS18transform_iteratorI9NonZeroOpIsEPKsNSD_11use_defaultESJ_EEjS9_jNS7_10__identityEEEvT0_PT3_T1_NS0_13GridEvenShareISP_EET2_T4__param_0];
	cvta.to.global.u64 	%rd1, %rd3;
	mov.u32 	%r3, %ctaid.x;
	shl.b32 	%r4, %r2, 12;
	shl.b32 	%r493, %r3, 12;
	sub.s32 	%r6, %r1, %r493;
	setp.gt.u32 	%p1, %r6, 4095;
	@%p1 bra 	$L__BB52_26;
	mov.u32 	%r7, %tid.x;
	setp.ge.u32 	%p79, %r7, %r6;
	mov.b32 	%r488, 0;
	mov.u32 	%r477, %r7;
	@%p79 bra 	$L__BB52_3;
	add.s32 	%r301, %r493, %r7;
	mul.wide.u32 	%rd66, %r301, 2;
	add.s64 	%rd67, %rd1, %rd66;
	ld.global.u16 	%rs65, [%rd67];
	setp.ne.s16 	%p80, %rs65, 0;
	selp.u32 	%r488, 1, 0, %p80;
	add.s32 	%r477, %r7, 256;
$L__BB52_3:
	setp.ge.u32 	%p81, %r477, %r6;
	@%p81 bra 	$L__BB52_17;
	not.b32 	%r303, %r477;
	add.s32 	%r304, %r1, %r303;
	sub.s32 	%r305, %r304, %r493;
	shr.u32 	%r306, %r305, 8;
	add.s32 	%r12, %r306, 1;
	and.b32  	%r13, %r12, 15;
	setp.lt.u32 	%p82, %r305, 3840;
	@%p82 bra 	$L__BB52_8;
	or.b32  	%r474, %r477, 2048;
	add.s32 	%r473, %r477, %r493;
	and.b32  	%r307, %r12, 33554416;
	neg.s32 	%r472, %r307;
$L__BB52_6:
	.pragma "nounroll";
	mul.wide.u32 	%rd68, %r473, 2;
	add.s64 	%rd69, %rd1, %rd68;
	ld.global.u16 	%rs66, [%rd69];
	setp.ne.s16 	%p83, %rs66, 0;
	selp.u32 	%r308, 1, 0, %p83;
	add.s32 	%r309, %r488, %r308;
	add.s32 	%r310, %r473, 256;
	mul.wide.u32 	%rd70, %r310, 2;
	add.s64 	%rd71, %rd1, %rd70;
	ld.global.u16 	%rs67, [%rd71];
	setp.ne.s16 	%p84, %rs67, 0;
	selp.u32 	%r311, 1, 0, %p84;
	add.s32 	%r312, %r309, %r311;
	add.s32 	%r313, %r473, 512;
	mul.wide.u32 	%rd72, %r313, 2;
	add.s64 	%rd73, %rd1, %rd72;
	ld.global.u16 	%rs68, [%rd73];
	setp.ne.s16 	%p85, %rs68, 0;
	selp.u32 	%r314, 1, 0, %p85;
	add.s32 	%r315, %r312, %r314;
	add.s32 	%r316, %r473, 768;
	mul.wide.u32 	%rd74, %r316, 2;
	add.s64 	%rd75, %rd1, %rd74;
	ld.global.u16 	%rs69, [%rd75];
	setp.ne.s16 	%p86, %rs69, 0;
	selp.u32 	%r317, 1, 0, %p86;
	add.s32 	%r318, %r315, %r317;
	add.s32 	%r319, %r473, 1024;
	mul.wide.u32 	%rd76, %r319, 2;
	add.s64 	%rd77, %rd1, %rd76;
	ld.global.u16 	%rs70, [%rd77];
	setp.ne.s16 	%p87, %rs70, 0;
	selp.u32 	%r320, 1, 0, %p87;
	add.s32 	%r321, %r318, %r320;
	add.s32 	%r322, %r473, 1280;
	mul.wide.u32 	%rd78, %r322, 2;
	add.s64 	%rd79, %rd1, %rd78;
	ld.global.u16 	%rs71, [%rd79];
	setp.ne.s16 	%p88, %rs71, 0;
	selp.u32 	%r323, 1, 0, %p88;
	add.s32 	%r324, %r321, %r323;
	add.s32 	%r325, %r473, 1536;
	mul.wide.u32 	%rd80, %r325, 2;
	add.s64 	%rd81, %rd1, %rd80;
	ld.global.u16 	%rs72, [%rd81];
	setp.ne.s16 	%p89, %rs72, 0;
	selp.u32 	%r326, 1, 0, %p89;
	add.s32 	%r327, %r324, %r326;
	add.s32 	%r328, %r473, 1792;
	mul.wide.u32 	%rd82, %r328, 2;
	add.s64 	%rd83, %rd1, %rd82;
	ld.global.u16 	%rs73, [%rd83];
	setp.ne.s16 	%p90, %rs73, 0;
	selp.u32 	%r329, 1, 0, %p90;
	add.s32 	%r330, %r327, %r329;
	add.s32 	%r331, %r473, 2048;
	mul.wide.u32 	%rd84, %r331, 2;
	add.s64 	%rd85, %rd1, %rd84;
	ld.global.u16 	%rs74, [%rd85];
	setp.ne.s16 	%p91, %rs74, 0;
	selp.u32 	%r332, 1, 0, %p91;
	add.s32 	%r333, %r330, %r332;
	add.s32 	%r334, %r473, 2304;
	mul.wide.u32 	%rd86, %r334, 2;
	add.s64 	%rd87, %rd1, %rd86;
	ld.global.u16 	%rs75, [%rd87];
	setp.ne.s16 	%p92, %rs75, 0;
	selp.u32 	%r335, 1, 0, %p92;
	add.s32 	%r336, %r333, %r335;
	add.s32 	%r337, %r473, 2560;
	mul.wide.u32 	%rd88, %r337, 2;
	add.s64 	%rd89, %rd1, %rd88;
	ld.global.u16 	%rs76, [%rd89];
	setp.ne.s16 	%p93, %rs76, 0;
	selp.u32 	%r338, 1, 0, %p93;
	add.s32 	%r339, %r336, %r338;
	add.s32 	%r340, %r473, 2816;
	mul.wide.u32 	%rd90, %r340, 2;
	add.s64 	%rd91, %rd1, %rd90;
	ld.global.u16 	%rs77, [%rd91];
	setp.ne.s16 	%p94, %rs77, 0;
	selp.u32 	%r341, 1, 0, %p94;
	add.s32 	%r342, %r339, %r341;
	add.s32 	%r343, %r473, 3072;
	mul.wide.u32 	%rd92, %r343, 2;
	add.s64 	%rd93, %rd1, %rd92;
	ld.global.u16 	%rs78, [%rd93];
	setp.ne.s16 	%p95, %rs78, 0;
	selp.u32 	%r344, 1, 0, %p95;
	add.s32 	%r345, %r342, %r344;
	add.s32 	%r346, %r473, 3328;
	mul.wide.u32 	%rd94, %r346, 2;
	add.s64 	%rd95, %rd1, %rd94;
	ld.global.u16 	%rs79, [%rd95];
	setp.ne.s16 	%p96, %rs79, 0;
	selp.u32 	%r347, 1, 0, %p96;
	add.s32 	%r348, %r345, %r347;
	add.s32 	%r349, %r473, 3584;
	mul.wide.u32 	%rd96, %r349, 2;
	add.s64 	%rd97, %rd1, %rd96;
	ld.global.u16 	%rs80, [%rd97];
	setp.ne.s16 	%p97, %rs80, 0;
	selp.u32 	%r350, 1, 0, %p97;
	add.s32 	%r351, %r348, %r350;
	add.s32 	%r352, %r473, 3840;
	mul.wide.u32 	%rd98, %r352, 2;
	add.s64 	%rd99, %rd1, %rd98;
	ld.global.u16 	%rs81, [%rd99];
	setp.ne.s16 	%p98, %rs81, 0;
	selp.u32 	%r353, 1, 0, %p98;
	add.s32 	%r488, %r351, %r353;
	add.s32 	%r474, %r474, 4096;
	add.s32 	%r473, %r473, 4096;
	add.s32 	%r472, %r472, 16;
	setp.ne.s32 	%p99, %r472, 0;
	@%p99 bra 	$L__BB52_6;
	add.s32 	%r477, %r474, -2048;
$L__BB52_8:
	setp.eq.s32 	%p100, %r13, 0;
	@%p100 bra 	$L__BB52_17;
	and.b32  	%r29, %r12, 7;
	setp.lt.u32 	%p101, %r13, 8;
	@%p101 bra 	$L__BB52_11;
	add.s32 	%r355, %r493, %r477;
	mul.wide.u32 	%rd100, %r355, 2;
	add.s64 	%rd101, %rd1, %rd100;
	ld.global.u16 	%rs82, [%rd101];
	setp.ne.s16 	%p102, %rs82, 0;
	selp.u32 	%r356, 1, 0, %p102;
	add.s32 	%r357, %r488, %r356;
	add.s32 	%r358, %r355, 256;
	mul.wide.u32 	%rd102, %r358, 2;
	add.s64 	%rd103, %rd1, %rd102;
	ld.global.u16 	%rs83, [%rd103];
	setp.ne.s16 	%p103, %rs83, 0;
	selp.u32 	%r359, 1, 0, %p103;
	add.s32 	%r360, %r357, %r359;
	add.s32 	%r361, %r355, 512;
	mul.wide.u32 	%rd104, %r361, 2;
	add.s64 	%rd105, %rd1, %rd104;
	ld.global.u16 	%rs84, [%rd105];
	setp.ne.s16 	%p104, %rs84, 0;
	selp.u32 	%r362, 1, 0, %p104;
	add.s32 	%r363, %r360, %r362;
	add.s32 	%r364, %r355, 768;
	mul.wide.u32 	%rd106, %r364, 2;
	add.s64 	%rd107, %rd1, %rd106;
	ld.global.u16 	%rs85, [%rd107];
	setp.ne.s16 	%p105, %rs85, 0;
	selp.u32 	%r365, 1, 0, %p105;
	add.s32 	%r366, %r363, %r365;
	add.s32 	%r367, %r355, 1024;
	mul.wide.u32 	%rd108, %r367, 2;
	add.s64 	%rd109, %rd1, %rd108;
	ld.global.u16 	%rs86, [%rd109];
	setp.ne.s16 	%p106, %rs86, 0;
	selp.u32 	%r368, 1, 0, %p106;
	add.s32 	%r369, %r366, %r368;
	add.s32 	%r370, %r355, 1280;
	mul.wide.u32 	%rd110, %r370, 2;
	add.s64 	%rd111, %rd1, %rd110;
	ld.global.u16 	%rs87, [%rd111];
	setp.ne.s16 	%p107, %rs87, 0;
	selp.u32 	%r371, 1, 0, %p107;
	add.s32 	%r372, %r369, %r371;
	add.s32 	%r373, %r355, 1536;
	mul.wide.u32 	%rd112, %r373, 2;
	add.s64 	%rd113, %rd1, %rd112;
	ld.global.u16 	%rs88, [%rd113];
	setp.ne.s16 	%p108, %rs88, 0;
	selp.u32 	%r374, 1, 0, %p108;
	add.s32 	%r375, %r372, %r374;
	add.s32 	%r376, %r355, 1792;
	mul.wide.u32 	%rd114, %r376, 2;
	add.s64 	%rd115, %rd1, %rd114;
	ld.global.u16 	%rs89, [%rd115];
	setp.ne.s16 	%p109, %rs89, 0;
	selp.u32 	%r377, 1, 0, %p109;
	add.s32 	%r488, %r375, %r377;
	add.s32 	%r477, %r477, 2048;
$L__BB52_11:
	setp.eq.s32 	%p110, %r29, 0;
	@%p110 bra 	$L__BB52_17;
	and.b32  	%r35, %r12, 3;
	setp.lt.u32 	%p111, %r29, 4;
	@%p111 bra 	$L__BB52_14;
	add.s32 	%r379, %r493, %r477;
	mul.wide.u32 	%rd116, %r379, 2;
	add.s64 	%rd117, %rd1, %rd116;
	ld.global.u16 	%rs90, [%rd117];
	setp.ne.s16 	%p112, %rs90, 0;
	selp.u32 	%r380, 1, 0, %p112;
	add.s32 	%r381, %r488, %r380;
	add.s32 	%r382, %r379, 256;
	mul.wide.u32 	%rd118, %r382, 2;
	add.s64 	%rd119, %rd1, %rd118;
	ld.global.u16 	%rs91, [%rd119];
	setp.ne.s16 	%p113, %rs91, 0;
	selp.u32 	%r383, 1, 0, %p113;
	add.s32 	%r384, %r381, %r383;
	add.s32 	%r385, %r379, 512;
	mul.wide.u32 	%rd120, %r385, 2;
	add.s64 	%rd121, %rd1, %rd120;
	ld.global.u16 	%rs92, [%rd121];
	setp.ne.s16 	%p114, %rs92, 0;
	selp.u32 	%r386, 1, 0, %p114;
	add.s32 	%r387, %r384, %r386;
	add.s32 	%r388, %r379, 768;
	mul.wide.u32 	%rd122, %r388, 2;
	add.s64 	%rd123, %rd1, %rd122;
	ld.global.u16 	%rs93, [%rd123];
	setp.ne.s16 	%p115, %rs93, 0;
	selp.u32 	%r389, 1, 0, %p115;
	add.s32 	%r488, %r387, %r389;
	add.s32 	%r477, %r477, 1024;
$L__BB52_14:
	setp.eq.s32 	%p116, %r35, 0;
	@%p116 bra 	$L__BB52_17;
	add.s32 	%r486, %r477, %r493;
	neg.s32 	%r485, %r35;
$L__BB52_16:
	.pragma "nounroll";
	mul.wide.u32 	%rd124, %r486, 2;
	add.s64 	%rd125, %rd1, %rd124;
	ld.global.u16 	%rs94, [%rd125];
	setp.ne.s16 	%p117, %rs94, 0;
	selp.u32 	%r390, 1, 0, %p117;
	add.s32 	%r488, %r488, %r390;
	add.s32 	%r486, %r486, 256;
	add.s32 	%r485, %r485, 1;
	setp.ne.s32 	%p118, %r485, 0;
	@%p118 bra 	$L__BB52_16;
$L__BB52_17:
	setp.lt.u32 	%p119, %r6, 256;
	@%p119 bra 	$L__BB52_22;
	// begin inline asm
	mov.u32 %r450, %laneid;
	// end inline asm
	mov.b32 	%r451, -1;
	redux.sync.add.u32 %r512, %r488, %r451;
	setp.ne.s32 	%p130, %r450, 0;
	@%p130 bra 	$L__BB52_20;
	shr.u32 	%r452, %r7, 3;
	and.b32  	%r453, %r452, 124;
	mov.u32 	%r454, _ZZN3cub18CUB_300001_SM_10006detail6reduce18DeviceReduceKernelINS2_10policy_hubIjjN4cuda3std3__44plusIvEEE10Policy1000EN6thrust24THRUST_300001_SM_1000_NS18transform_iteratorI9NonZeroOpIsEPKsNSD_11use_defaultESJ_EEjS9_jNS7_10__identityEEEvT0_PT3_T1_NS0_13GridEvenShareISP_EET2_T4_E12temp_storage;
	add.s32 	%r455, %r454, %r453;
	st.shared.u32 	[%r455+8], %r512;
$L__BB52_20:
	bar.sync 	0;
	setp.ne.s32 	%p131, %r7, 0;
	@%p131 bra 	$L__BB52_48;
	ld.shared.u32 	%r456, [_ZZN3cub18CUB_300001_SM_10006detail6reduce18DeviceReduceKernelINS2_10policy_hubIjjN4cuda3std3__44plusIvEEE10Policy1000EN6thrust24THRUST_300001_SM_1000_NS18transform_iteratorI9NonZeroOpIsEPKsNSD_11use_defaultESJ_EEjS9_jNS7_10__identityEEEvT0_PT3_T1_NS0_13GridEvenShareISP_EET2_T4_E12temp_storage+12];
	add.s32 	%r457, %r456, %r512;
	ld.shared.u32 	%r458, [_ZZN3cub18CUB_300001_SM_10006detail6reduce18DeviceReduceKernelINS2_10policy_hubIjjN4cuda3std3__44plusIvEEE10Policy1000EN6thrust24THRUST_300001_SM_1000_NS18transform_iteratorI9NonZeroOpIsEPKsNSD_11use_defaultESJ_EEjS9_jNS7_10__identityEEEvT0_PT3_T1_NS0_13GridEvenShareISP_EET2_T4_E12temp_storage+16];
	add.s32 	%r459, %r457, %r458;
	ld.shared.u32 	%r460, [_ZZN3cub18CUB_300001_SM_10006detail6reduce18DeviceReduceKernelINS2_10policy_hubIjjN4cuda3std3__44plusIvEEE10Policy1000EN6thrust24THRUST_300001_SM_1000_NS18transform_iteratorI9NonZeroOpIsEPKsNSD_11use_defaultESJ_EEjS9_jNS7_10__identityEEEvT0_PT3_T1_NS0_13GridEvenShareISP_EET2_T4_E12temp_storage+20];
	add.s32 	%r461, %r459, %r460;
	ld.shared.u32 	%r462, [_ZZN3cub18CUB_300001_SM_10006detail6reduce18DeviceReduceKernelINS2_10policy_hubIjjN4cuda3std3__44plusIvEEE10Policy1000EN6thrust24THRUST_300001_SM_1000_NS18transform_iteratorI9NonZeroOpIsEPKsNSD_11use_defaultESJ_EEjS9_jNS7_10__identityEEEvT0_PT3_T1_NS0_13GridEvenShareISP_EET2_T4_E12temp_storage+24];
	add.s32 	%r463, %r461, %r462;
	ld.shared.u32 	%r464, [_ZZN3cub18CUB_300001_SM_10006detail6reduce18DeviceReduceKernelINS2_10policy_hubIjjN4cuda3std3__44plusIvEEE10Policy1000EN6thrust24THRUST_300001_SM_1000_NS18transform_iteratorI9NonZeroOpIsEPKsNSD_11use_defaultESJ_EEjS9_jNS7_10__identityEEEvT0_PT3_T1_NS0_13GridEvenShareISP_EET2_T4_E12temp_storage+28];
	add.s32 	%r465, %r463, %r464;
	ld.shared.u32 	%r466, [_ZZN3cub18CUB_300001_SM_10006detail6reduce18DeviceReduceKernelINS2_10policy_hubIjjN4cuda3std3__44plusIvEEE10Policy1000EN6thrust24THRUST_300001_SM_1000_NS18transform_iteratorI9NonZeroOpIsEPKsNSD_11use_defaultESJ_EEjS9_jNS7_10__identityEEEvT0_PT3_T1_NS0_13GridEvenShareISP_EET2_T4_E12temp_storage+32];
	add.s32 	%r467, %r465, %r466;
	ld.shared.u32 	%r468, [_ZZN3cub18CUB_300001_SM_10006detail6reduce18DeviceReduceKernelINS2_10policy_hubIjjN4cuda3std3__44plusIvEEE10Policy1000EN6thrust24THRUST_300001_SM_1000_NS18transform_iteratorI9NonZeroOpIsEPKsNSD_11use_defaultESJ_EEjS9_jNS7_10__identityEEEvT0_PT3_T1_NS0_13GridEvenShareISP_EET2_T4_E12temp_storage+36];
	add.s32 	%r512, %r467, %r468;
	bra.uni 	$L__BB52_48;
$L__BB52_22:
	// begin inline asm
	mov.u32 %r391, %laneid;
	// end inline asm
	and.b32  	%r422, %r7, 992;
	add.s32 	%r423, %r422, 32;
	setp.gt.u32 	%p120, %r423, %r6;
	not.b32 	%r424, %r422;
	add.s32 	%r425, %r6, %r424;
	selp.b32 	%r419, %r425, 31, %p120;
	mov.b32 	%r394, 1;
	mov.b32 	%r421, -1;
	// begin inline asm
	{  .reg .u32 r0;  .reg .pred p;  shfl.sync.down.b32 r0|p, %r488, %r394, %r419, %r421;  @p add.u32 r0, r0, %r488;  mov.u32 %r392, r0;}
	// end inline asm
	mov.b32 	%r400, 2;
	// begin inline asm
	{  .reg .u32 r0;  .reg .pred p;  shfl.sync.down.b32 r0|p, %r392, %r400, %r419, %r421;  @p add.u32 r0, r0, %r392;  mov.u32 %r398, r0;}
	// end inline asm
	mov.b32 	%r406, 4;
	// begin inline asm
	{  .reg .u32 r0;  .reg .pred p;  shfl.sync.down.b32 r0|p, %r398, %r406, %r419, %r421;  @p add.u32 r0, r0, %r398;  mov.u32 %r404, r0;}
	// end inline asm
	mov.b32 	%r412, 8;
	// begin inline asm
	{  .reg .u32 r0;  .reg .pred p;  shfl.sync.down.b32 r0|p, %r404, %r412, %r419, %r421;  @p add.u32 r0, r0, %r404;  mov.u32 %r410, r0;}
	// end inline asm
	mov.b32 	%r418, 16;
	// begin inline asm
	{  .reg .u32 r0;  .reg .pred p;  shfl.sync.down.b32 r0|p, %r410, %r418, %r419, %r421;  @p add.u32 r0, r0, %r410;  mov.u32 %r512, r0;}
	// end inline asm
	setp.ne.s32 	%p121, %r391, 0;
	@%p121 bra 	$L__BB52_24;
	shr.u32 	%r426, %r7, 3;
	and.b32  	%r427, %r426, 124;
	mov.u32 	%r428, _ZZN3cub18CUB_300001_SM_10006detail6reduce18DeviceReduceKernelINS2_10policy_hubIjjN4cuda3std3__44plusIvEEE10Policy1000EN6thrust24THRUST_300001_SM_1000_NS18transform_iteratorI9NonZeroOpIsEPKsNSD_11use_defaultESJ_EEjS9_jNS7_10__identityEEEvT0_PT3_T1_NS0_13GridEvenShareISP_EET2_T4_E12temp_storage;
	add.s32 	%r429, %r428, %r427;
	st.shared.u32 	[%r429+8], %r512;
$L__BB52_24:
	bar.sync 	0;
	setp.ne.s32 	%p122, %r7, 0;
	@%p122 bra 	$L__BB52_48;
	setp.gt.u32 	%p123, %r6, 32;
	ld.shared.u32 	%r430, [_ZZN3cub18CUB_300001_SM_10006detail6reduce18DeviceReduceKernelINS2_10policy_hubIjjN4cuda3std3__44plusIvEEE10Policy1000EN6thrust24THRUST_300001_SM_1000_NS18transform_iteratorI9NonZeroOpIsEPKsNSD_11use_defaultESJ_EEjS9_jNS7_10__identityEEEvT0_PT3_T1_NS0_13GridEvenShareISP_EET2_T4_E12temp_storage+12];
	selp.b32 	%r431, %r430, 0, %p123;
	add.s32 	%r432, %r431, %r512;
	setp.gt.u32 	%p124, %r6, 64;
	ld.shared.u32 	%r433, [_ZZN3cub18CUB_300001_SM_10006detail6reduce18DeviceReduceKernelINS2_10policy_hubIjjN4cuda3std3__44plusIvEEE10Policy1000EN6thrust24THRUST_300001_SM_1000_NS18transform_iteratorI9NonZeroOpIsEPKsNSD_11use_defaultESJ_EEjS9_jNS7_10__identityEEEvT0_PT3_T1_NS0_13GridEvenShareISP_EET2_T4_E12temp_storage+16];
	selp.b32 	%r434, %r433, 0, %p124;
	add.s32 	%r435, %r432, %r434;
	setp.gt.u32 	%p125, %r6, 96;
	ld.shared.u32 	%r436, [_ZZN3cub18CUB_300001_SM_10006detail6reduce18DeviceReduceKernelINS2_10policy_hubIjjN4cuda3std3__44plusIvEEE10Policy1000EN6thrust24THRUST_300001_SM_1000_NS18transform_iteratorI9NonZeroOpIsEPKsNSD_11use_defaultESJ_EEjS9_jNS7_10__identityEEEvT0_PT3_T1_NS0_13GridEvenShareISP_EET2_T4_E12temp_storage+20];
	selp.b32 	%r437, %r436, 0, %p125;
	add.s32 	%r438, %r435, %r437;
	setp.gt.u32 	%p126, %r6, 128;
	ld.shared.u32 	%r439, [_ZZN3cub18CUB_300001_SM_10006detail6reduce18DeviceReduceKernelINS2_10policy_hubIjjN4cuda3std3__44plusIvEEE10Policy1000EN6thrust24THRUST_300001_SM_1000_NS18transform_iteratorI9NonZeroOpIsEPKsNSD_11use_defaultESJ_EEjS9_jNS7_10__identityEEEvT0_PT3_T1_NS0_13GridEvenShareISP_EET2_T4_E12temp_storage+24];
	selp.b32 	%r440, %r439, 0, %p126;
	add.s32 	%r441, %r438, %r440;
	setp.gt.u32 	%p127, %r6, 160;
	ld.shared.u32 	%r442, [_ZZN3cub18CUB_300001_SM_10006detail6reduce18DeviceReduceKernelINS2_10policy_hubIjjN4cuda3std3__44plusIvEEE10Policy1000EN6thrust24THRUST_300001_SM_1000_NS18transform_iteratorI9NonZeroOpIsEPKsNSD_11use_defaultESJ_EEjS9_jNS7_10__identityEEEvT0_PT3_T1_NS0_13GridEvenShareISP_EET2_T4_E12temp_storage+28];
	selp.b32 	%r443, %r442, 0, %p127;
	add.s32 	%r444, %r441, %r443;
	setp.gt.u32 	%p128, %r6, 192;
	ld.shared.u32 	%r445, [_ZZN3cub18CUB_300001_SM_10006detail6reduce18DeviceReduceKernelINS2_10policy_hubIjjN4cuda3std3__44plusIvEEE10Policy1000EN6thrust24THRUST_300001_SM_1000_NS18transform_iteratorI9NonZeroOpIsEPKsNSD_11use_defaultESJ_EEjS9_jNS7_10__identityEEEvT0_PT3_T1_NS0_13GridEvenShareISP_EET2_T4_E12temp_storage+32];
	selp.b32 	%r446, %r445, 0, %p128;
	add.s32 	%r447, %r444, %r446;
	setp.gt.u32 	%p129, %r6, 224;
	ld.shared.u32 	%r448, [_ZZN3cub18CUB_300001_SM_10006detail6reduce18DeviceReduceKernelINS2_10policy_hubIjjN4cuda3std3__44plusIvEEE10Policy1000EN6thrust24THRUST_300001_SM_1000_NS18transform_iteratorI9NonZeroOpIsEPKsNSD_11use_defaultESJ_EEjS9_jNS7_10__identityEEEvT0_PT3_T1_NS0_13GridEvenShareISP_EET2_T4_E12temp_storage+36];
	selp.b32 	%r449, %r448, 0, %p129;
	add.s32 	%r512, %r447, %r449;
	bra.uni 	$L__BB52_48;
$L__BB52_26:
	mov.u32 	%r54, %tid.x;
	add.s32 	%r110, %r54, %r493;
	mul.wide.u32 	%rd4, %r110, 2;
	add.s64 	%rd5, %rd1, %rd4;
	ld.global.u16 	%rs1, [%rd5];
	setp.ne.s16 	%p2, %rs1, 0;
	selp.u32 	%r111, 1, 0, %p2;
	ld.global.u16 	%rs2, [%rd5+512];
	setp.ne.s16 	%p3, %rs2, 0;
	selp.u32 	%r112, 1, 0, %p3;
	ld.global.u16 	%rs3, [%rd5+1024];
	setp.ne.s16 	%p4, %rs3, 0;
	selp.u32 	%r113, 1, 0, %p4;
	ld.global.u16 	%rs4, [%rd5+1536];
	setp.ne.s16 	%p5, %rs4, 0;
	selp.u32 	%r114, 1, 0, %p5;
	ld.global.u16 	%rs5, [%rd5+2048];
	setp.ne.s16 	%p6, %rs5, 0;
	selp.u32 	%r115, 1, 0, %p6;
	ld.global.u16 	%rs6, [%rd5+2560];
	setp.ne.s16 	%p7, %rs6, 0;
	selp.u32 	%r116, 1, 0, %p7;
	ld.global.u16 	%rs7, [%rd5+3072];
	setp.ne.s16 	%p8, %rs7, 0;
	selp.u32 	%r117, 1, 0, %p8;
	ld.global.u16 	%rs8, [%rd5+3584];
	setp.ne.s16 	%p9, %rs8, 0;
	selp.u32 	%r118, 1, 0, %p9;
	ld.global.u16 	%rs9, [%rd5+4096];
	setp.ne.s16 	%p10, %rs9, 0;
	selp.u32 	%r119, 1, 0, %p10;
	ld.global.u16 	%rs10, [%rd5+4608];
	setp.ne.s16 	%p11, %rs10, 0;
	selp.u32 	%r120, 1, 0, %p11;
	ld.global.u16 	%rs11, [%rd5+5120];
	setp.ne.s16 	%p12, %rs11, 0;
	selp.u32 	%r121, 1, 0, %p12;
	ld.global.u16 	%rs12, [%rd5+5632];
	setp.ne.s16 	%p13, %rs12, 0;
	selp.u32 	%r122, 1, 0, %p13;
	ld.global.u16 	%rs13, [%rd5+6144];
	setp.ne.s16 	%p14, %rs13, 0;
	selp.u32 	%r123, 1, 0, %p14;
	ld.global.u16 	%rs14, [%rd5+6656];
	setp.ne.s16 	%p15, %rs14, 0;
	selp.u32 	%r124, 1, 0, %p15;
	ld.global.u16 	%rs15, [%rd5+7168];
	setp.ne.s16 	%p16, %rs15, 0;
	selp.u32 	%r125, 1, 0, %p16;
	ld.global.u16 	%rs16, [%rd5+7680];
	setp.ne.s16 	%p17, %rs16, 0;
	selp.u32 	%r126, 1, 0, %p17;
	add.s32 	%r127, %r112, %r111;
	add.s32 	%r128, %r127, %r113;
	add.s32 	%r129, %r128, %r114;
	add.s32 	%r130, %r129, %r115;
	add.s32 	%r131, %r130, %r116;
	add.s32 	%r132, %r131, %r117;
	add.s32 	%r133, %r132, %r118;
	add.s32 	%r134, %r133, %r119;
	add.s32 	%r135, %r134, %r120;
	add.s32 	%r136, %r135, %r121;
	add.s32 	%r137, %r136, %r122;
	add.s32 	%r138, %r137, %r123;
	add.s32 	%r139, %r138, %r124;
	add.s32 	%r140, %r139, %r125;
	add.s32 	%r511, %r140, %r126;
	setp.lt.u32 	%p18, %r6, %r4;
	@%p18 bra 	$L__BB52_44;
	add.s32 	%r56, %r4, %r493;
	not.b32 	%r142, %r54;
	add.s32 	%r143, %r142, %r1;
	sub.s32 	%r144, %r143, %r4;
	sub.s32 	%r490, %r144, %r493;
	add.s32 	%r145, %r56, %r54;
	add.s32 	%r489, %r145, 2048;
	mov.b32 	%r492, 0;
	mov.u32 	%r491, %r56;
$L__BB52_28:
	add.s32 	%r493, %r493, %r4;
	add.s32 	%r147, %r1, -4096;
	setp.gt.u32 	%p19, %r493, %r147;
	@%p19 bra 	$L__BB52_30;
	add.s32 	%r148, %r54, %r493;
	mul.wide.u32 	%rd6, %r148, 2;
	add.s64 	%rd7, %rd1, %rd6;
	ld.global.u16 	%rs17, [%rd7];
	setp.ne.s16 	%p20, %rs17, 0;
	selp.u32 	%r149, 1, 0, %p20;
	ld.global.u16 	%rs18, [%rd7+512];
	setp.ne.s16 	%p21, %rs18, 0;
	selp.u32 	%r150, 1, 0, %p21;
	ld.global.u16 	%rs19, [%rd7+1024];
	setp.ne.s16 	%p22, %rs19, 0;
	selp.u32 	%r151, 1, 0, %p22;
	ld.global.u16 	%rs20, [%rd7+1536];
	setp.ne.s16 	%p23, %rs20, 0;
	selp.u32 	%r152, 1, 0, %p23;
	ld.global.u16 	%rs21, [%rd7+2048];
	setp.ne.s16 	%p24, %rs21, 0;
	selp.u32 	%r153, 1, 0, %p24;
	ld.global.u16 	%rs22, [%rd7+2560];
	setp.ne.s16 	%p25, %rs22, 0;
	selp.u32 	%r154, 1, 0, %p25;
	ld.global.u16 	%rs23, [%rd7+3072];
	setp.ne.s16 	%p26, %rs23, 0;
	selp.u32 	%r155, 1, 0, %p26;
	ld.global.u16 	%rs24, [%rd7+3584];
	setp.ne.s16 	%p27, %rs24, 0;
	selp.u32 	%r156, 1, 0, %p27;
	ld.global.u16 	%rs25, [%rd7+4096];
	setp.ne.s16 	%p28, %rs25, 0;
	selp.u32 	%r157, 1, 0, %p28;
	ld.global.u16 	%rs26, [%rd7+4608];
	setp.ne.s16 	%p29, %rs26, 0;
	selp.u32 	%r158, 1, 0, %p29;
	ld.global.u16 	%rs27, [%rd7+5120];
	setp.ne.s16 	%p30, %rs27, 0;
	selp.u32 	%r159, 1, 0, %p30;
	ld.global.u16 	%rs28, [%rd7+5632];
	setp.ne.s16 	%p31, %rs28, 0;
	selp.u32 	%r160, 1, 0, %p31;
	ld.global.u16 	%rs29, [%rd7+6144];
	setp.ne.s16 	%p32, %rs29, 0;
	selp.u32 	%r161, 1, 0, %p32;
	ld.global.u16 	%rs30, [%rd7+6656];
	setp.ne.s16 	%p33, %rs30, 0;
	selp.u32 	%r162, 1, 0, %p33;
	ld.global.u16 	%rs31, [%rd7+7168];
	setp.ne.s16 	%p34, %rs31, 0;
	selp.u32 	%r163, 1, 0, %p34;
	ld.global.u16 	%rs32, [%rd7+7680];
	setp.ne.s16 	%p35, %rs32, 0;
	selp.u32 	%r164, 1, 0, %p35;
	add.s32 	%r165, %r511, %r149;
	add.s32 	%r166, %r165, %r150;
	add.s32 	%r167, %r166, %r151;
	add.s32 	%r168, %r167, %r152;
	add.s32 	%r169, %r168, %r153;
	add.s32 	%r170, %r169, %r154;
	add.s32 	%r171, %r170, %r155;
	add.s32 	%r172, %r171, %r156;
	add.s32 	%r173, %r172, %r157;
	add.s32 	%r174, %r173, %r158;
	add.s32 	%r175, %r174, %r159;
	add.s32 	%r176, %r175, %r160;
	add.s32 	%r177, %r176, %r161;
	add.s32 	%r178, %r177, %r162;
	add.s32 	%r179, %r178, %r163;
	add.s32 	%r511, %r179, %r164;
	sub.s32 	%r180, %r1, %r493;
	setp.lt.u32 	%p36, %r180, %r4;
	add.s32 	%r492, %r492, 1;
	add.s32 	%r491, %r491, %r4;
	sub.s32 	%r490, %r490, %r4;
	add.s32 	%r489, %r489, %r4;
	@%p36 bra 	$L__BB52_44;
	bra.uni 	$L__BB52_28;
$L__BB52_30:
	setp.le.u32 	%p37, %r1, %r493;
	sub.s32 	%r182, %r1, %r493;
	setp.ge.s32 	%p38, %r54, %r182;
	or.pred  	%p39, %p37, %p38;
	@%p39 bra 	$L__BB52_44;
	not.b32 	%r185, %r54;
	add.s32 	%r186, %r1, %r185;
	sub.s32 	%r187, %r186, %r56;
	mul.lo.s32 	%r188, %r2, %r492;
	shl.b32 	%r189, %r188, 12;
	sub.s32 	%r190, %r187, %r189;
	shr.u32 	%r191, %r190, 8;
	add.s32 	%r71, %r191, 1;
	and.b32  	%r72, %r71, 15;
	setp.lt.u32 	%p40, %r190, 3840;
	mov.u32 	%r503, %r54;
	@%p40 bra 	$L__BB52_35;
	or.b32  	%r497, %r54, 2048;
	shr.u32 	%r192, %r490, 8;
	add.s32 	%r193, %r192, 1;
	and.b32  	%r194, %r193, 33554416;
	neg.s32 	%r495, %r194;
$L__BB52_33:
	.pragma "nounroll";
	add.s32 	%r195, %r489, -2048;
	mul.wide.u32 	%rd8, %r195, 2;
	add.s64 	%rd9, %rd1, %rd8;
	ld.global.u16 	%rs33, [%rd9];
	setp.ne.s16 	%p41, %rs33, 0;
	selp.u32 	%r196, 1, 0, %p41;
	add.s32 	%r197, %r511, %r196;
	add.s32 	%r198, %r489, -1792;
	mul.wide.u32 	%rd10, %r198, 2;
	add.s64 	%rd11, %rd1, %rd10;
	ld.global.u16 	%rs34, [%rd11];
	setp.ne.s16 	%p42, %rs34, 0;
	selp.u32 	%r199, 1, 0, %p42;
	add.s32 	%r200, %r197, %r199;
	add.s32 	%r201, %r489, -1536;
	mul.wide.u32 	%rd12, %r201, 2;
	add.s64 	%rd13, %rd1, %rd12;
	ld.global.u16 	%rs35, [%rd13];
	setp.ne.s16 	%p43, %rs35, 0;
	selp.u32 	%r202, 1, 0, %p43;
	add.s32 	%r203, %r200, %r202;
	add.s32 	%r204, %r489, -1280;
	mul.wide.u32 	%rd14, %r204, 2;
	add.s64 	%rd15, %rd1, %rd14;
	ld.global.u16 	%rs36, [%rd15];
	setp.ne.s16 	%p44, %rs36, 0;
	selp.u32 	%r205, 1, 0, %p44;
	add.s32 	%r206, %r203, %r205;
	add.s32 	%r207, %r489, -1024;
	mul.wide.u32 	%rd16, %r207, 2;
	add.s64 	%rd17, %rd1, %rd16;
	ld.global.u16 	%rs37, [%rd17];
	setp.ne.s16 	%p45, %rs37, 0;
	selp.u32 	%r208, 1, 0, %p45;
	add.s32 	%r209, %r206, %r208;
	add.s32 	%r210, %r489, -768;
	mul.wide.u32 	%rd18, %r210, 2;
	add.s64 	%rd19, %rd1, %rd18;
	ld.global.u16 	%rs38, [%rd19];
	setp.ne.s16 	%p46, %rs38, 0;
	selp.u32 	%r211, 1, 0, %p46;
	add.s32 	%r212, %r209, %r211;
	add.s32 	%r213, %r489, -512;
	mul.wide.u32 	%rd20, %r213, 2;
	add.s64 	%rd21, %rd1, %rd20;
	ld.global.u16 	%rs39, [%rd21];
	setp.ne.s16 	%p47, %rs39, 0;
	selp.u32 	%r214, 1, 0, %p47;
	add.s32 	%r215, %r212, %r214;
	add.s32 	%r216, %r489, 1792;
	add.s32 	%r217, %r489, -256;
	mul.wide.u32 	%rd22, %r217, 2;
	add.s64 	%rd23, %rd1, %rd22;
	ld.global.u16 	%rs40, [%rd23];
	setp.ne.s16 	%p48, %rs40, 0;
	selp.u32 	%r218, 1, 0, %p48;
	add.s32 	%r219, %r215, %r218;
	mul.wide.u32 	%rd24, %r489, 2;
	add.s64 	%rd25, %rd1, %rd24;
	ld.global.u16 	%rs41, [%rd25];
	setp.ne.s16 	%p49, %rs41, 0;
	selp.u32 	%r220, 1, 0, %p49;
	add.s32 	%r221, %r219, %r220;
	add.s32 	%r222, %r489, 256;
	mul.wide.u32 	%rd26, %r222, 2;
	add.s64 	%rd27, %rd1, %rd26;
	ld.global.u16 	%rs42, [%rd27];
	setp.ne.s16 	%p50, %rs42, 0;
	selp.u32 	%r223, 1, 0, %p50;
	add.s32 	%r224, %r221, %r223;
	add.s32 	%r225, %r489, 512;
	mul.wide.u32 	%rd28, %r225, 2;
	add.s64 	%rd29, %rd1, %rd28;
	ld.global.u16 	%rs43, [%rd29];
	setp.ne.s16 	%p51, %rs43, 0;
	selp.u32 	%r226, 1, 0, %p51;
	add.s32 	%r227, %r224, %r226;
	add.s32 	%r228, %r489, 768;
	mul.wide.u32 	%rd30, %r228, 2;
	add.s64 	%rd31, %rd1, %rd30;
	ld.global.u16 	%rs44, [%rd31];
	setp.ne.s16 	%p52, %rs44, 0;
	selp.u32 	%r229, 1, 0, %p52;
	add.s32 	%r230, %r227, %r229;
	add.s32 	%r231, %r489, 1024;
	mul.wide.u32 	%rd32, %r231, 2;
	add.s64 	%rd33, %rd1, %rd32;
	ld.global.u16 	%rs45, [%rd33];
	setp.ne.s16 	%p53, %rs45, 0;
	selp.u32 	%r232, 1, 0, %p53;
	add.s32 	%r233, %r230, %r232;
	add.s32 	%r234, %r489, 1280;
	mul.wide.u32 	%rd34, %r234, 2;
	add.s64 	%rd35, %rd1, %rd34;
	ld.global.u16 	%rs46, [%rd35];
	setp.ne.s16 	%p54, %rs46, 0;
	selp.u32 	%r235, 1, 0, %p54;
	add.s32 	%r236, %r233, %r235;
	add.s32 	%r237, %r489, 1536;
	mul.wide.u32 	%rd36, %r237, 2;
	add.s64 	%rd37, %rd1, %rd36;
	ld.global.u16 	%rs47, [%rd37];
	setp.ne.s16 	%p55, %rs47, 0;
	selp.u32 	%r238, 1, 0, %p55;
	add.s32 	%r239, %r236, %r238;
	mul.wide.u32 	%rd38, %r216, 2;
	add.s64 	%rd39, %rd1, %rd38;
	ld.global.u16 	%rs48, [%rd39];
	setp.ne.s16 	%p56, %rs48, 0;
	selp.u32 	%r240, 1, 0, %p56;
	add.s32 	%r511, %r239, %r240;
	add.s32 	%r497, %r497, 4096;
	add.s32 	%r489, %r489, 4096;
	add.s32 	%r495, %r495, 16;
	setp.ne.s32 	%p57, %r495, 0;
	@%p57 bra 	$L__BB52_33;
	add.s32 	%r503, %r497, -2048;
$L__BB52_35:
	setp.eq.s32 	%p58, %r72, 0;
	@%p58 bra 	$L__BB52_44;
	and.b32  	%r87, %r71, 7;
	setp.lt.u32 	%p59, %r72, 8;
	@%p59 bra 	$L__BB52_38;
	add.s32 	%r242, %r503, %r493;
	mul.wide.u32 	%rd40, %r242, 2;
	add.s64 	%rd41, %rd1, %rd40;
	ld.global.u16 	%rs49, [%rd41];
	setp.ne.s16 	%p60, %rs49, 0;
	selp.u32 	%r243, 1, 0, %p60;
	add.s32 	%r244, %r511, %r243;
	add.s32 	%r245, %r242, 256;
	mul.wide.u32 	%rd42, %r245, 2;
	add.s64 	%rd43, %rd1, %rd42;
	ld.global.u16 	%rs50, [%rd43];
	setp.ne.s16 	%p61, %rs50, 0;
	selp.u32 	%r246, 1, 0, %p61;
	add.s32 	%r247, %r244, %r246;
	add.s32 	%r248, %r242, 512;
	mul.wide.u32 	%rd44, %r248, 2;
	add.s64 	%rd45, %rd1, %rd44;
	ld.global.u16 	%rs51, [%rd45];
	setp.ne.s16 	%p62, %rs51, 0;
	selp.u32 	%r249, 1, 0, %p62;
	add.s32 	%r250, %r247, %r249;
	add.s32 	%r251, %r242, 768;
	mul.wide.u32 	%rd46, %r251, 2;
	add.s64 	%rd47, %rd1, %rd46;
	ld.global.u16 	%rs52, [%rd47];
	setp.ne.s16 	%p63, %rs52, 0;
	selp.u32 	%r252, 1, 0, %p63;
	add.s32 	%r253, %r250, %r252;
	add.s32 	%r254, %r242, 1024;
	mul.wide.u32 	%rd48, %r254, 2;
	add.s64 	%rd49, %rd1, %rd48;
	ld.global.u16 	%rs53, [%rd49];
	setp.ne.s16 	%p64, %rs53, 0;
	selp.u32 	%r255, 1, 0, %p64;
	add.s32 	%r256, %r253, %r255;
	add.s32 	%r257, %r242, 1280;
	mul.wide.u32 	%rd50, %r257, 2;
	add.s64 	%rd51, %rd1, %rd50;
	ld.global.u16 	%rs54, [%rd51];
	setp.ne.s16 	%p65, %rs54, 0;
	selp.u32 	%r258, 1, 0, %p65;
	add.s32 	%r259, %r256, %r258;
	add.s32 	%r260, %r242, 1536;
	mul.wide.u32 	%rd52, %r260, 2;
	add.s64 	%rd53, %rd1, %rd52;
	ld.global.u16 	%rs55, [%rd53];
	setp.ne.s16 	%p66, %rs55, 0;
	selp.u32 	%r261, 1, 0, %p66;
	add.s32 	%r262, %r259, %r261;
	add.s32 	%r263, %r242, 1792;
	mul.wide.u32 	%rd54, %r263, 2;
	add.s64 	%rd55, %rd1, %rd54;
	ld.global.u16 	%rs56, [%rd55];
	setp.ne.s16 	%p67, %rs56, 0;
	selp.u32 	%r264, 1, 0, %p67;
	add.s32 	%r511, %r262, %r264;
	add.s32 	%r503, %r503, 2048;
$L__BB52_38:
	setp.eq.s32 	%p68, %r87, 0;
	@%p68 bra 	$L__BB52_44;
	setp.lt.u32 	%p69, %r87, 4;
	@%p69 bra 	$L__BB52_41;
	add.s32 	%r266, %r503, %r493;
	mul.wide.u32 	%rd56, %r266, 2;
	add.s64 	%rd57, %rd1, %rd56;
	ld.global.u16 	%rs57, [%rd57];
	setp.ne.s16 	%p70, %rs57, 0;
	selp.u32 	%r267, 1, 0, %p70;
	add.s32 	%r268, %r511, %r267;
	add.s32 	%r269, %r266, 256;
	mul.wide.u32 	%rd58, %r269, 2;
	add.s64 	%rd59, %rd1, %rd58;
	ld.global.u16 	%rs58, [%rd59];
	setp.ne.s16 	%p71, %rs58, 0;
	selp.u32 	%r270, 1, 0, %p71;
	add.s32 	%r271, %r268, %r270;
	add.s32 	%r272, %r266, 512;
	mul.wide.u32 	%rd60, %r272, 2;
	add.s64 	%rd61, %rd1, %rd60;
	ld.global.u16 	%rs59, [%rd61];
	setp.ne.s16 	%p72, %rs59, 0;
	selp.u32 	%r273, 1, 0, %p72;
	add.s32 	%r274, %r271, %r273;
	add.s32 	%r275, %r266, 768;
	mul.wide.u32 	%rd62, %r275, 2;
	add.s64 	%rd63, %rd1, %rd62;
	ld.global.u16 	%rs60, [%rd63];
	setp.ne.s16 	%p73, %rs60, 0;
	selp.u32 	%r276, 1, 0, %p73;
	add.s32 	%r511, %r274, %r276;
	add.s32 	%r503, %r503, 1024;
$L__BB52_41:
	and.b32  	%r277, %r71, 3;
	setp.eq.s32 	%p74, %r277, 0;
	@%p74 bra 	$L__BB52_44;
	add.s32 	%r509, %r503, %r491;
	cvt.u16.u32 	%rs61, %r490;
	shr.u16 	%rs62, %rs61, 8;
	add.s16 	%rs63, %rs62, 1;
	cvt.u32.u16 	%r278, %rs63;
	and.b32  	%r279, %r278, 3;
	neg.s32 	%r508, %r279;
$L__BB52_43:
	.pragma "nounroll";
	mul.wide.u32 	%rd64, %r509, 2;
	add.s64 	%rd65, %rd1, %rd64;
	ld.global.u16 	%rs64, [%rd65];
	setp.ne.s16 	%p75, %rs64, 0;
	selp.u32 	%r280, 1, 0, %p75;
	add.s32 	%r511, %r511, %r280;
	add.s32 	%r509, %r509, 256;
	add.s32 	%r508, %r508, 1;
	setp.ne.s32 	%p76, %r508, 0;
	@%p76 bra 	$L__BB52_43;
$L__BB52_44:
	// begin inline asm
	mov.u32 %r281, %laneid;
	// end inline asm
	mov.b32 	%r282, -1;
	redux.sync.add.u32 %r512, %r511, %r282;
	setp.ne.s32 	%p77, %r281, 0;
	@%p77 bra 	$L__BB52_46;
	shr.u32 	%r283, %r54, 3;
	and.b32  	%r284, %r283, 124;
	mov.u32 	%r285, _ZZN3cub18CUB_300001_SM_10006detail6reduce18DeviceReduceKernelINS2_10policy_hubIjjN4cuda3std3__44plusIvEEE10Policy1000EN6thrust24THRUST_300001_SM_1000_NS18transform_iteratorI9NonZeroOpIsEPKsNSD_11use_defaultESJ_EEjS9_jNS7_10__identityEEEvT0_PT3_T1_NS0_13GridEvenShareISP_EET2_T4_E12temp_storage;
	add.s32 	%r286, %r285, %r284;
	st.shared.u32 	[%r286+8], %r512;
$L__BB52_46:
	bar.sync 	0;
	setp.ne.s32 	%p78, %r54, 0;
	@%p78 bra 	$L__BB52_48;
	ld.shared.u32 	%r287, [_ZZN3cub18CUB_300001_SM_10006detail6reduce18DeviceReduceKernelINS2_10policy_hubIjjN4cuda3std3__44plusIvEEE10Policy1000EN6thrust24THRUST_300001_SM_1000_NS18transform_iteratorI9NonZeroOpIsEPKsNSD_11use_defaultESJ_EEjS9_jNS7_10__identityEEEvT0_PT3_T1_NS0_13GridEvenShareISP_EET2_T4_E12temp_storage+12];
	add.s32 	%r288, %r287, %r512;
	ld.shared.u32 	%r289, [_ZZN3cub18CUB_300001_SM_10006detail6reduce18DeviceReduceKernelINS2_10policy_hubIjjN4cuda3std3__44plusIvEEE10Policy1000EN6thrust24THRUST_300001_SM_1000_NS18transform_iteratorI9NonZeroOpIsEPKsNSD_11use_defaultESJ_EEjS9_jNS7_10__identityEEEvT0_PT3_T1_NS0_13GridEvenShareISP_EET2_T4_E12temp_storage+16];
	add.s32 	%r290, %r288, %r289;
	ld.shared.u32 	%r291, [_ZZN3cub18CUB_300001_SM_10006detail6reduce18DeviceReduceKernelINS2_10policy_hubIjjN4cuda3std3__44plusIvEEE10Policy1000EN6thrust24THRUST_300001_SM_1000_NS18transform_iteratorI9NonZeroOpIsEPKsNSD_11use_defaultESJ_EEjS9_jNS7_10__identityEEEvT0_PT3_T1_NS0_13GridEvenShareISP_EET2_T4_E12temp_storage+20];
	add.s32 	%r292, %r290, %r291;
	ld.shared.u32 	%r293, [_ZZN3cub18CUB_300001_SM_10006detail6reduce18DeviceReduceKernelINS2_10policy_hubIjjN4cuda3std3__44plusIvEEE10Policy1000EN6thrust24THRUST_300001_SM_1000_NS18transform_iteratorI9NonZeroOpIsEPKsNSD_11use_defaultESJ_EEjS9_jNS7_10__identityEEEvT0_PT3_T1_NS0_13GridEvenShareISP_EET2_T4_E12temp_storage+24];
	add.s32 	%r294, %r292, %r293;
	ld.shared.u32 	%r295, [_ZZN3cub18CUB_300001_SM_10006detail6reduce18DeviceReduceKernelINS2_10policy_hubIjjN4cuda3std3__44plusIvEEE10Policy1000EN6thrust24THRUST_300001_SM_1000_NS18transform_iteratorI9NonZeroOpIsEPKsNSD_11use_defaultESJ_EEjS9_jNS7_10__identityEEEvT0_PT3_T1_NS0_13GridEvenShareISP_EET2_T4_E12temp_storage+28];
	add.s32 	%r296, %r294, %r295;
	ld.shared.u32 	%r297, [_ZZN3cub18CUB_300001_SM_10006detail6reduce18DeviceReduceKernelINS2_10policy_hubIjjN4cuda3std3__44plusIvEEE10Policy1000EN6thrust24THRUST_300001_SM_1000_NS18transform_iteratorI9NonZeroOpIsEPKsNSD_11use_defaultESJ_EEjS9_jNS7_10__identityEEEvT0_PT3_T1_NS0_13GridEvenShareISP_EET2_T4_E12temp_storage+32];
	add.s32 	%r298, %r296, %r297;
	ld.shared.u32 	%r299, [_ZZN3cub18CUB_300001_SM_10006detail6reduce18DeviceReduceKernelINS2_10policy_hubIjjN4cuda3std3__44plusIvEEE10Policy1000EN6thrust24THRUST_300001_SM_1000_NS18transform_iteratorI9NonZeroOpIsEPKsNSD_11use_defaultESJ_EEjS9_jNS7_10__identityEEEvT0_PT3_T1_NS0_13GridEvenShareISP_EET2_T4_E12temp_storage+36];
	add.s32 	%r512, %r298, %r299;
$L__BB52_48:
	mov.u32 	%r469, %tid.x;
	setp.ne.s32 	%p132, %r469, 0;
	@%p132 bra 	$L__BB52_50;
	ld.param.u64 	%rd129, [_ZN3cub18CUB_300001_SM_10006detail6reduce18DeviceReduceKernelINS2_10policy_hubIjjN4cuda3std3__44plusIvEEE10Policy1000EN6thrust24THRUST_300001_SM_1000_NS18transform_iteratorI9NonZeroOpIsEPKsNSD_11use_defaultESJ_EEjS9_jNS7_10__identityEEEvT0_PT3_T1_NS0_13GridEvenShareISP_EET2_T4__param_1];
	cvta.to.global.u64 	%rd126, %rd129;
	mul.wide.u32 	%rd127, %r3, 4;
	add.s64 	%rd128, %rd126, %rd127;
	st.global.u32 	[%rd128], %r512;
$L__BB52_50:
	ret;

}


// ===== COMPILED SASS (sm_100) =====

	.target	sm_100

	.elftype	@"ET_EXEC"


//--------------------- .note.nv.tkinfo           --------------------------
	.section	.note.nv.tkinfo,"",@"SHT_NOTE"
	.sectionflags	@"SHF_NOTE_NV_TKINFO"
	.tkinfo
        /*0018*/ 	.word	0x00000002
        /*0030*/ 	.string	""
        /*0030*/ 	.string	"ptxas"
        /*0030*/ 	.string	"Cuda compilation tools, release 13.0, V13.0.88"
        /*0030*/ 	.string	"Build cuda_13.0.r13.0/compiler.36424714_0"
        /*0030*/ 	.string	"-arch sm_100 -m 64 "



//--------------------- .note.nv.cuinfo           --------------------------
	.section	.note.nv.cuinfo,"",@"SHT_NOTE"
	.sectionflags	@"SHF_NOTE_NV_CUINFO"
        /*0018*/ 	.short	0x0002
        /*001a*/ 	.short	0x0064
        /*001c*/ 	.short	0x0082
	.zero		2


//--------------------- .nv.info                  --------------------------
	.section	.nv.info,"",@"SHT_CUDA_INFO"
	.align	4


	//----- nvinfo : EIATTR_REGCOUNT
	.align		4
        /*0000*/ 	.byte	0x04, 0x2f
        /*0002*/ 	.short	(.L_41 - .L_40)
	.align		4
.L_40:
        /*0004*/ 	.word	index@(_Z17transform_indicesPKjjS0_jPj)
        /*0008*/ 	.word	0x0000001a


	//----- nvinfo : EIATTR_FRAME_SIZE
	.align		4
.L_41:
        /*000c*/ 	.byte	0x04, 0x11
        /*000e*/ 	.short	(.L_43 - .L_42)
	.align		4
.L_42:
        /*0010*/ 	.word	index@(_Z17transform_indicesPKjjS0_jPj)
        /*0014*/ 	.word	0x00000000


	//----- nvinfo : EIATTR_REGCOUNT
	.align		4
.L_43:
        /*0018*/ 	.byte	0x04, 0x2f
        /*001a*/ 	.short	(.L_45 - .L_44)
	.align		4
.L_44:
        /*001c*/ 	.word	index@(_Z25gptoss_swiglu_kernel_vec4I6__halfmEvPKT0_S3_PS1_jff)
        /*0020*/ 	.word	0x00000016


	//----- nvinfo : EIATTR_FRAME_SIZE
	.align		4
.L_45:
        /*0024*/ 	.byte	0x04, 0x11
        /*0026*/ 	.short	(.L_47 - .L_46)
	.align		4
.L_46:
        /*0028*/ 	.word	index@($__internal_5_$__cuda_sm20_rcp_rn_f32_slowpath)
        /*002c*/ 	.word	0x00000000


	//----- nvinfo : EIATTR_FRAME_SIZE
	.align		4
.L_47:
        /*0030*/ 	.byte	0x04, 0x11
        /*0032*/ 	.short	(.L_49 - .L_48)
	.align		4
.L_48:
        /*0034*/ 	.word	index@(_Z25gptoss_swiglu_kernel_vec4I6__halfmEvPKT0_S3_PS1_jff)
        /*0038*/ 	.word	0x00000000


	//----- nvinfo : EIATTR_REGCOUNT
	.align		4
.L_49:
        /*003c*/ 	.byte	0x04, 0x2f
        /*003e*/ 	.short	(.L_51 - .L_50)
	.align		4
.L_50:
        /*0040*/ 	.word	index@(_Z20gptoss_swiglu_kernelI6__halfEvPKT_S3_PS1_jff)
        /*0044*/ 	.word	0x00000010


	//----- nvinfo : EIATTR_FRAME_SIZE
	.align		4
.L_51:
        /*0048*/ 	.byte	0x04, 0x11
        /*004a*/ 	.short	(.L_53 - .L_52)
	.align		4
.L_52:
        /*004c*/ 	.word	index@($__internal_4_$__cuda_sm20_rcp_rn_f32_slowpath)
        /*0050*/ 	.word	0x00000000


	//----- nvinfo : EIATTR_FRAME_SIZE
	.align		4
.L_53:
        /*0054*/ 	.byte	0x04, 0x11
        /*0056*/ 	.short	(.L_55 - .L_54)
	.align		4
.L_54:
        /*0058*/ 	.word	index@(_Z20gptoss_swiglu_kernelI6__halfEvPKT_S3_PS1_jff)
        /*005c*/ 	.word	0x00000000


	//----- nvinfo : EIATTR_REGCOUNT
	.align		4
.L_55:
        /*0060*/ 	.byte	0x04, 0x2f
        /*0062*/ 	.short	(.L_57 - .L_56)
	.align		4
.L_56:
        /*0064*/ 	.word	index@(_Z25gptoss_swiglu_kernel_vec4I13__nv_bfloat16mEvPKT0_S3_PS1_jff)
        /*0068*/ 	.word	0x00000016


	//----- nvinfo : EIATTR_FRAME_SIZE
	.align		4
.L_57:
        /*006c*/ 	.byte	0x04, 0x11
        /*006e*/ 	.short	(.L_59 - .L_58)
	.align		4
.L_58:
        /*0070*/ 	.word	index@($__internal_3_$__cuda_sm20_rcp_rn_f32_slowpath)
        /*0074*/ 	.word	0x00000000


	//----- nvinfo : EIATTR_FRAME_SIZE
	.align		4
.L_59:
        /*0078*/ 	.byte	0x04, 0x11
        /*007a*/ 	.short	(.L_61 - .L_60)
	.align		4
.L_60:
        /*007c*/ 	.word	index@(_Z25gptoss_swiglu_kernel_vec4I13__nv_bfloat16mEvPKT0_S3_PS1_jff)
        /*0080*/ 	.word	0x00000000


	//----- nvinfo : EIATTR_REGCOUNT
	.align		4
.L_61:
        /*0084*/ 	.byte	0x04, 0x2f
        /*0086*/ 	.short	(.L_63 - .L_62)
	.align		4
.L_62:
        /*0088*/ 	.word	index@(_Z20gptoss_swiglu_kernelI13__nv_bfloat16EvPKT_S3_PS1_jff)
        /*008c*/ 	.word	0x00000010


	//----- nvinfo : EIATTR_FRAME_SIZE
	.align		4
.L_63:
        /*0090*/ 	.byte	0x04, 0x11
        /*0092*/ 	.short	(.L_65 - .L_64)
	.align		4
.L_64:
        /*0094*/ 	.word	index@($__internal_2_$__cuda_sm20_rcp_rn_f32_slowpath)
        /*0098*/ 	.word	0x00000000


	//----- nvinfo : EIATTR_FRAME_SIZE
	.align		4
.L_65:
        /*009c*/ 	.byte	0x04, 0x11
        /*009e*/ 	.short	(.L_67 - .L_66)
	.align		4
.L_66:
        /*00a0*/ 	.word	index@(_Z20gptoss_swiglu_kernelI13__nv_bfloat16EvPKT_S3_PS1_jff)
        /*00a4*/ 	.word	0x00000000


	//----- nvinfo : EIATTR_REGCOUNT
	.align		4
.L_67:
        /*00a8*/ 	.byte	0x04, 0x2f
        /*00aa*/ 	.short	(.L_69 - .L_68)
	.align		4
.L_68:
        /*00ac*/ 	.word	index@(_Z25gptoss_swiglu_kernel_vec4If6float4EvPKT0_S3_PS1_jff)
        /*00b0*/ 	.word	0x00000016


	//----- nvinfo : EIATTR_FRAME_SIZE
	.align		4
.L_69:
        /*00b4*/ 	.byte	0x04, 0x11
        /*00b6*/ 	.short	(.L_71 - .L_70)
	.align		4
.L_70:
        /*00b8*/ 	.word	index@($__internal_1_$__cuda_sm20_rcp_rn_f32_slowpath)
        /*00bc*/ 	.word	0x00000000


	//----- nvinfo : EIATTR_FRAME_SIZE
	.align		4
.L_71:
        /*00c0*/ 	.byte	0x04, 0x11
        /*00c2*/ 	.short	(.L_73 - .L_72)
	.align		4
.L_72:
        /*00c4*/ 	.word	index@(_Z25gptoss_swiglu_kernel_vec4If6float4EvPKT0_S3_PS1_jff)
        /*00c8*/ 	.word	0x00000000


	//----- nvinfo : EIATTR_REGCOUNT
	.align		4
.L_73:
        /*00cc*/ 	.byte	0x04, 0x2f
        /*00ce*/ 	.short	(.L_75 - .L_74)
	.align		4
.L_74:
        /*00d0*/ 	.word	index@(_Z20gptoss_swiglu_kernelIfEvPKT_S2_PS0_jff)
        /*00d4*/ 	.word	0x00000010


	//----- nvinfo : EIATTR_FRAME_SIZE
	.align		4
.L_75:
        /*00d8*/ 	.byte	0x04, 0x11
        /*00da*/ 	.short	(.L_77 - .L_76)
	.align		4
.L_76:
        /*00dc*/ 	.word	index@($__internal_0_$__cuda_sm20_rcp_rn_f32_slowpath)
        /*00e0*/ 	.word	0x00000000


	//----- nvinfo : EIATTR_FRAME_SIZE
	.align		4
.L_77:
        /*00e4*/ 	.byte	0x04, 0x11
        /*00e6*/ 	.short	(.L_79 - .L_78)
	.align		4
.L_78:
        /*00e8*/ 	.word	index@(_Z20gptoss_swiglu_kernelIfEvPKT_S2_PS0_jff)
        /*00ec*/ 	.word	0x00000000


	//----- nvinfo : EIATTR_REGCOUNT
	.align		4
.L_79:
        /*00f0*/ 	.byte	0x04, 0x2f
        /*00f2*/ 	.short	(.L_81 - .L_80)
	.align		4
.L_80:
        /*00f4*/ 	.word	index@(_Z19bitwise_and__kernelIhEvPKT_S2_PS0_j)
        /*00f8*/ 	.word	0x0000000c


	//----- nvinfo : EIATTR_FRAME_SIZE
	.align		4
.L_81:
        /*00fc*/ 	.byte	0x04, 0x11
        /*00fe*/ 	.short	(.L_83 - .L_82)
	.align		4
.L_82:
        /*0100*/ 	.word	index@(_Z19bitwise_and__kernelIhEvPKT_S2_PS0_j)
        /*0104*/ 	.word	0x00000000


	//----- nvinfo : EIATTR_REGCOUNT
	.align		4
.L_83:
        /*0108*/ 	.byte	0x04, 0x2f
        /*010a*/ 	.short	(.L_85 - .L_84)
	.align		4
.L_84:
        /*010c*/ 	.word	index@(_Z18bitwise_or__kernelIhEvPKT_S2_PS0_j)
        /*0110*/ 	.word	0x0000000c


	//----- nvinfo : EIATTR_FRAME_SIZE
	.align		4
.L_85:
        /*0114*/ 	.byte	0x04, 0x11
        /*0116*/ 	.short	(.L_87 - .L_86)
	.align		4
.L_86:
        /*0118*/ 	.word	index@(_Z18bitwise_or__kernelIhEvPKT_S2_PS0_j)
        /*011c*/ 	.word	0x00000000


	//----- nvinfo : EIATTR_REGCOUNT
	.align		4
.L_87:
        /*0120*/ 	.byte	0x04, 0x2f
        /*0122*/ 	.short	(.L_89 - .L_88)
	.align		4
.L_88:
        /*0124*/ 	.word	index@(_Z19bitwise_xor__kernelIhEvPKT_S2_PS0_j)
        /*0128*/ 	.word	0x0000000c


	//----- nvinfo : EIATTR_FRAME_SIZE
	.align		4
.L_89:
        /*012c*/ 	.byte	0x04, 0x11
        /*012e*/ 	.short	(.L_91 - .L_90)
	.align		4
.L_90:
        /*0130*/ 	.word	index@(_Z19bitwise_xor__kernelIhEvPKT_S2_PS0_j)
        /*0134*/ 	.word	0x00000000


	//----- nvinfo : EIATTR_REGCOUNT
	.align		4
.L_91:
        /*0138*/ 	.byte	0x04, 0x2f
        /*013a*/ 	.short	(.L_93 - .L_92)
	.align		4
.L_92:
        /*013c*/ 	.word	index@(_Z19bitwise_and__kernelIjEvPKT_S2_PS0_j)
        /*0140*/ 	.word	0x0000000c


	//----- nvinfo : EIATTR_FRAME_SIZE
	.align		4
.L_93:
        /*0144*/ 	.byte	0x04, 0x11
        /*0146*/ 	.short	(.L_95 - .L_94)
	.align		4
.L_94:
        /*0148*/ 	.word	index@(_Z19bitwise_and__kernelIjEvPKT_S2_PS0_j)
        /*014c*/ 	.word	0x00000000


	//----- nvinfo : EIATTR_REGCOUNT
	.align		4
.L_95:
        /*0150*/ 	.byte	0x04, 0x2f
        /*0152*/ 	.short	(.L_97 - .L_96)
	.align		4
.L_96:
        /*0154*/ 	.word	index@(_Z18bitwise_or__kernelIjEvPKT_S2_PS0_j)
        /*0158*/ 	.word	0x0000000c


	//----- nvinfo : EIATTR_FRAME_SIZE
	.align		4
.L_97:
        /*015c*/ 	.byte	0x04, 0x11
        /*015e*/ 	.short	(.L_99 - .L_98)
	.align		4
.L_98:
        /*0160*/ 	.word	index@(_Z18bitwise_or__kernelIjEvPKT_S2_PS0_j)
        /*0164*/ 	.word	0x00000000


	//----- nvinfo : EIATTR_REGCOUNT
	.align		4
.L_99:
        /*0168*/ 	.byte	0x04, 0x2f
        /*016a*/ 	.short	(.L_101 - .L_100)
	.align		4
.L_100:
        /*016c*/ 	.word	index@(_Z19bitwise_xor__kernelIjEvPKT_S2_PS0_j)
        /*0170*/ 	.word	0x0000000c


	//----- nvinfo : EIATTR_FRAME_SIZE
	.align		4
.L_101:
        /*0174*/ 	.byte	0x04, 0x11
        /*0176*/ 	.short	(.L_103 - .L_102)
	.align		4
.L_102:
        /*0178*/ 	.word	index@(_Z19bitwise_xor__kernelIjEvPKT_S2_PS0_j)
        /*017c*/ 	.word	0x00000000


	//----- nvinfo : EIATTR_REGCOUNT
	.align		4
.L_103:
        /*0180*/ 	.byte	0x04, 0x2f
        /*0182*/ 	.short	(.L_105 - .L_104)
	.align		4
.L_104:
        /*0184*/ 	.word	index@(_Z19bitwise_and__kernelIlEvPKT_S2_PS0_j)
        /*0188*/ 	.word	0x0000000e


	//----- nvinfo : EIATTR_FRAME_SIZE
	.align		4
.L_105:
        /*018c*/ 	.byte	0x04, 0x11
        /*018e*/ 	.short	(.L_107 - .L_106)
	.align		4
.L_106:
        /*0190*/ 	.word	index@(_Z19bitwise_and__kernelIlEvPKT_S2_PS0_j)
        /*0194*/ 	.word	0x00000000


	//----- nvinfo : EIATTR_REGCOUNT
	.align		4
.L_107:
        /*0198*/ 	.byte	0x04, 0x2f
        /*019a*/ 	.short	(.L_109 - .L_108)
	.align		4
.L_108:
        /*019c*/ 	.word	index@(_Z18bitwise_or__kernelIlEvPKT_S2_PS0_j)
        /*01a0*/ 	.word	0x0000000e


	//----- nvinfo : EIATTR_FRAME_SIZE
	.align		4
.L_109:
        /*01a4*/ 	.byte	0x04, 0x11
        /*01a6*/ 	.short	(.L_111 - .L_110)
	.align		4
.L_110:
        /*01a8*/ 	.word	index@(_Z18bitwise_or__kernelIlEvPKT_S2_PS0_j)
        /*01ac*/ 	.word	0x00000000


	//----- nvinfo : EIATTR_REGCOUNT
	.align		4
.L_111:
        /*01b0*/ 	.byte	0x04, 0x2f
        /*01b2*/ 	.short	(.L_113 - .L_112)
	.align		4
.L_112:
        /*01b4*/ 	.word	index@(_Z19bitwise_xor__kernelIlEvPKT_S2_PS0_j)
        /*01b8*/ 	.word	0x0000000e


	//----- nvinfo : EIATTR_FRAME_SIZE
	.align		4
.L_113:
        /*01bc*/ 	.byte	0x04, 0x11
        /*01be*/ 	.short	(.L_115 - .L_114)
	.align		4
.L_114:
        /*01c0*/ 	.word	index@(_Z19bitwise_xor__kernelIlEvPKT_S2_PS0_j)
        /*01c4*/ 	.word	0x00000000


	//----- nvinfo : EIATTR_REGCOUNT
	.align		4
.L_115:
        /*01c8*/ 	.byte	0x04, 0x2f
        /*01ca*/ 	.short	(.L_117 - .L_116)
	.align		4
.L_116:
        /*01cc*/ 	.word	index@(_Z19bitwise_and__kernelIiEvPKT_S2_PS0_j)
        /*01d0*/ 	.word	0x0000000c


	//----- nvinfo : EIATTR_FRAME_SIZE
	.align		4
.L_117:
        /*01d4*/ 	.byte	0x04, 0x11
        /*01d6*/ 	.short	(.L_119 - .L_118)
	.align		4
.L_118:
        /*01d8*/ 	.word	index@(_Z19bitwise_and__kernelIiEvPKT_S2_PS0_j)
        /*01dc*/ 	.word	0x00000000


	//----- nvinfo : EIATTR_REGCOUNT
	.align		4
.L_119:
        /*01e0*/ 	.byte	0x04, 0x2f
        /*01e2*/ 	.short	(.L_121 - .L_120)
	.align		4
.L_120:
        /*01e4*/ 	.word	index@(_Z18bitwise_or__kernelIiEvPKT_S2_PS0_j)
        /*01e8*/ 	.word	0x0000000c


	//----- nvinfo : EIATTR_FRAME_SIZE
	.align		4
.L_121:
        /*01ec*/ 	.byte	0x04, 0x11
        /*01ee*/ 	.short	(.L_123 - .L_122)
	.align		4
.L_122:
        /*01f0*/ 	.word	index@(_Z18bitwise_or__kernelIiEvPKT_S2_PS0_j)
        /*01f4*/ 	.word	0x00000000


	//----- nvinfo : EIATTR_REGCOUNT
	.align		4
.L_123:
        /*01f8*/ 	.byte	0x04, 0x2f
        /*01fa*/ 	.short	(.L_125 - .L_124)
	.align		4
.L_124:
        /*01fc*/ 	.word	index@(_Z19bitwise_xor__kernelIiEvPKT_S2_PS0_j)
        /*0200*/ 	.word	0x0000000c


	//----- nvinfo : EIATTR_FRAME_SIZE
	.align		4
.L_125:
        /*0204*/ 	.byte	0x04, 0x11
        /*0206*/ 	.short	(.L_127 - .L_126)
	.align		4
.L_126:
        /*0208*/ 	.word	index@(_Z19bitwise_xor__kernelIiEvPKT_S2_PS0_j)
        /*020c*/ 	.word	0x00000000


	//----- nvinfo : EIATTR_REGCOUNT
	.align		4
.L_127:
        /*0210*/ 	.byte	0x04, 0x2f
        /*0212*/ 	.short	(.L_129 - .L_128)
	.align		4
.L_128:
        /*0214*/ 	.word	index@(_Z16leftshift_kernelIhEvPKT_PS0_ji)
        /*0218*/ 	.word	0x0000000a


	//----- nvinfo : EIATTR_FRAME_SIZE
	.align		4
.L_129:
        /*021c*/ 	.byte	0x04, 0x11
        /*021e*/ 	.short	(.L_131 - .L_130)
	.align		4
.L_130:
        /*0220*/ 	.word	index@(_Z16leftshift_kernelIhEvPKT_PS0_ji)
        /*0224*/ 	.word	0x00000000


	//----- nvinfo : EIATTR_REGCOUNT
	.align		4
.L_131:
        /*0228*/ 	.byte	0x04, 0x2f
        /*022a*/ 	.short	(.L_133 - .L_132)
	.align		4
.L_132:
        /*022c*/ 	.word	index@(_Z16leftshift_kernelIiEvPKT_PS0_ji)
        /*0230*/ 	.word	0x0000000a


	//----- nvinfo : EIATTR_FRAME_SIZE
	.align		4
.L_133:
        /*0234*/ 	.byte	0x04, 0x11
        /*0236*/ 	.short	(.L_135 - .L_134)
	.align		4
.L_134:
        /*0238*/ 	.word	index@(_Z16leftshift_kernelIiEvPKT_PS0_ji)
        /*023c*/ 	.word	0x00000000


	//----- nvinfo : EIATTR_REGCOUNT
	.align		4
.L_135:
        /*0240*/ 	.byte	0x04, 0x2f
        /*0242*/ 	.short	(.L_137 - .L_136)
	.align		4
.L_136:
        /*0244*/ 	.word	index@(_Z16leftshift_kernelIjEvPKT_PS0_ji)
        /*0248*/ 	.word	0x0000000a


	//----- nvinfo : EIATTR_FRAME_SIZE
	.align		4
.L_137:
        /*024c*/ 	.byte	0x04, 0x11
        /*024e*/ 	.short	(.L_139 - .L_138)
	.align		4
.L_138:
        /*0250*/ 	.word	index@(_Z16leftshift_kernelIjEvPKT_PS0_ji)
        /*0254*/ 	.word	0x00000000


	//----- nvinfo : EIATTR_REGCOUNT
	.align		4
.L_139:
        /*0258*/ 	.byte	0x04, 0x2f
        /*025a*/ 	.short	(.L_141 - .L_140)
	.align		4
.L_140:
        /*025c*/ 	.word	index@(_Z16leftshift_kernelIlEvPKT_PS0_ji)
        /*0260*/ 	.word	0x0000000c


	//----- nvinfo : EIATTR_FRAME_SIZE
	.align		4
.L_141:
        /*0264*/ 	.byte	0x04, 0x11
        /*0266*/ 	.short	(.L_143 - .L_142)
	.align		4
.L_142:
        /*0268*/ 	.word	index@(_Z16leftshift_kernelIlEvPKT_PS0_ji)
        /*026c*/ 	.word	0x00000000


	//----- nvinfo : EIATTR_REGCOUNT
	.align		4
.L_143:
        /*0270*/ 	.byte	0x04, 0x2f
        /*0272*/ 	.short	(.L_145 - .L_144)
	.align		4
.L_144:
        /*0274*/ 	.word	index@(_ZN3cub18CUB_300001_SM_10006detail11EmptyKernelIvEEvv)
        /*0278*/ 	.word	0x00000004


	//----- nvinfo : EIATTR_FRAME_SIZE
	.align		4
.L_145:
        /*027c*/ 	.byte	0x04, 0x11
        /*027e*/ 	.short	(.L_147 - .L_146)
	.align		4
.L_146:
        /*0280*/ 	.word	index@(_ZN3cub18CUB_300001_SM_10006detail11EmptyKernelIvEEvv)
        /*0284*/ 	.word	0x00000000


	//----- nvinfo : EIATTR_REGCOUNT
	.align		4
.L_147:
        /*0288*/ 	.byte	0x04, 0x2f
        /*028a*/ 	.short	(.L_149 - .L_148)
	.align		4
.L_148:
        /*028c*/ 	.word	index@(_ZN3cub18CUB_300001_SM_10006detail6select23DeviceSelectSweepKernelINS2_10policy_hubIjbiLb0ELNS0_10SelectImplE0EE10Policy1000EN6thrust24THRUST_300001_SM_1000_NS17counting_iteratorIjNS9_11use_defaultESB_SB_EENS9_18transform_iteratorI9NonZeroOpI13__nv_bfloat16EPKSF_SB_SB_EEPjSK_NS0_13ScanTileStateIiLb1EEENS0_8NullTypeESN_iNS2_19streaming_context_tIlLb1EEELS5_0EEEvT0_T1_T2_T3_T4_T5_T6_T7_iT8_NS1_7vsmem_tE)
        /*0290*/ 	.word	0x0000003f


	//----- nvinfo : EIATTR_FRAME_SIZE
	.align		4
.L_149:
        /*0294*/ 	.byte	0x04, 0x11
        /*0296*/ 	.short	(.L_151 - .L_150)
	.align		4
.L_150:
        /*0298*/ 	.word	index@(_ZN3cub18CUB_300001_SM_10006detail6select23DeviceSelectSweepKernelINS2_10policy_hubIjbiLb0ELNS0_10SelectImplE0EE10Policy1000EN6thrust24THRUST_300001_SM_1000_NS17counting_iteratorIjNS9_11use_defaultESB_SB_EENS9_18transform_iteratorI9NonZeroOpI13__nv_bfloat16EPKSF_SB_SB_EEPjSK_NS0_13ScanTileStateIiLb1EEENS0_8NullTypeESN_iNS2_19streaming_context_tIlLb1EEELS5_0EEEvT0_T1_T2_T3_T4_T5_T6_T7_iT8_NS1_7vsmem_tE)
        /*029c*/ 	.word	0x00000000


	//----- nvinfo : EIATTR_REGCOUNT
	.align		4
.L_151:
        /*02a0*/ 	.byte	0x04, 0x2f
        /*02a2*/ 	.short	(.L_153 - .L_152)
	.align		4
.L_152:
        /*02a4*/ 	.word	index@(_ZN3cub18CUB_300001_SM_10006detail6select23DeviceSelectSweepKernelINS2_10policy_hubIjbiLb0ELNS0_10SelectImplE0EE10Policy1000EN6thrust24THRUST_300001_SM_1000_NS17counting_iteratorIjNS9_11use_defaultESB_SB_EENS9_18transform_iteratorI9NonZeroOpI6__halfEPKSF_SB_SB_EEPjSK_NS0_13ScanTileStateIiLb1EEENS0_8NullTypeESN_iNS2_19streaming_context_tIlLb1EEELS5_0EEEvT0_T1_T2_T3_T4_T5_T6_T7_iT8_NS1_7vsmem_tE)
        /*02a8*/ 	.word	0x0000003f


	//----- nvinfo : EIATTR_FRAME_SIZE
	.align		4
.L_153:
        /*02ac*/ 	.byte	0x04, 0x11
        /*02ae*/ 	.short	(.L_155 - .L_154)
	.align		4
.L_154:
        /*02b0*/ 	.word	index@(_ZN3cub18CUB_300001_SM_10006detail6select23DeviceSelectSweepKernelINS2_10policy_hubIjbiLb0ELNS0_10SelectImplE0EE10Policy1000EN6thrust24THRUST_300001_SM_1000_NS17counting_iteratorIjNS9_11use_defaultESB_SB_EENS9_18transform_iteratorI9NonZeroOpI6__halfEPKSF_SB_SB_EEPjSK_NS0_13ScanTileStateIiLb1EEENS0_8NullTypeESN_iNS2_19streaming_context_tIlLb1EEELS5_0EEEvT0_T1_T2_T3_T4_T5_T6_T7_iT8_NS1_7vsmem_tE)
        /*02b4*/ 	.word	0x00000000


	//----- nvinfo : EIATTR_REGCOUNT
	.align		4
.L_155:
        /*02b8*/ 	.byte	0x04, 0x2f
        /*02ba*/ 	.short	(.L_157 - .L_156)
	.align		4
.L_156:
        /*02bc*/ 	.word	index@(_ZN3cub18CUB_300001_SM_10006detail6select23DeviceSelectSweepKernelINS2_10policy_hubIjbiLb0ELNS0_10SelectImplE0EE10Policy1000EN6thrust24THRUST_300001_SM_1000_NS17counting_iteratorIjNS9_11use_defaultESB_SB_EENS9_18transform_iteratorI9NonZeroOpIfEPKfSB_SB_EEPjSJ_NS0_13ScanTileStateIiLb1EEENS0_8NullTypeESM_iNS2_19streaming_context_tIlLb1EEELS5_0EEEvT0_T1_T2_T3_T4_T5_T6_T7_iT8_NS1_7vsmem_tE)
        /*02c0*/ 	.word	0x00000040


	//----- nvinfo : EIATTR_FRAME_SIZE
	.align		4
.L_157:
        /*02c4*/ 	.byte	0x04, 0x11
        /*02c6*/ 	.short	(.L_159 - .L_158)
	.align		4
.L_158:
        /*02c8*/ 	.word	index@(_ZN3cub18CUB_300001_SM_10006detail6select23DeviceSelectSweepKernelINS2_10policy_hubIjbiLb0ELNS0_10SelectImplE0EE10Policy1000EN6thrust24THRUST_300001_SM_1000_NS17counting_iteratorIjNS9_11use_defaultESB_SB_EENS9_18transform_iteratorI9NonZeroOpIfEPKfSB_SB_EEPjSJ_NS0_13ScanTileStateIiLb1EEENS0_8NullTypeESM_iNS2_19streaming_context_tIlLb1EEELS5_0EEEvT0_T1_T2_T3_T4_T5_T6_T7_iT8_NS1_7vsmem_tE)
        /*02cc*/ 	.word	0x00000000


	//----- nvinfo : EIATTR_REGCOUNT
	.align		4
.L_159:
        /*02d0*/ 	.byte	0x04, 0x2f
        /*02d2*/ 	.short	(.L_161 - .L_160)
	.align		4
.L_160:
        /*02d4*/ 	.word	index@(_ZN3cub18CUB_300001_SM_10006detail6select23DeviceSelectSweepKernelINS2_10policy_hubIjbiLb0ELNS0_10SelectImplE0EE10Policy1000EN6thrust24THRUST_300001_SM_1000_NS17counting_iteratorIjNS9_11use_defaultESB_SB_EENS9_18transform_iteratorI9NonZeroOpIdEPKdSB_SB_EEPjSJ_NS0_13ScanTileStateIiLb1EEENS0_8NullTypeESM_iNS2_19streaming_context_tIlLb1EEELS5_0EEEvT0_T1_T2_T3_T4_T5_T6_T7_iT8_NS1_7vsmem_tE)
        /*02d8*/ 	.word	0x00000040


	//----- nvinfo : EIATTR_FRAME_SIZE
	.align		4
.L_161:
        /*02dc*/ 	.byte	0x04, 0x11
        /*02de*/ 	.short	(.L_163 - .L_162)
	.align		4
.L_162:
        /*02e0*/ 	.word	index@(_ZN3cub18CUB_300001_SM_10006detail6select23DeviceSelectSweepKernelINS2_10policy_hubIjbiLb0ELNS0_10SelectImplE0EE10Policy1000EN6thrust24THRUST_300001_SM_1000_NS17counting_iteratorIjNS9_11use_defaultESB_SB_EENS9_18transform_iteratorI9NonZeroOpIdEPKdSB_SB_EEPjSJ_NS0_13ScanTileStateIiLb1EEENS0_8NullTypeESM_iNS2_19streaming_context_tIlLb1EEELS5_0EEEvT0_T1_T2_T3_T4_T5_T6_T7_iT8_NS1_7vsmem_tE)
        /*02e4*/ 	.word	0x00000000


	//----- nvinfo : EIATTR_REGCOUNT
	.align		4
.L_163:
        /*02e8*/ 	.byte	0x04, 0x2f
        /*02ea*/ 	.short	(.L_165 - .L_164)
	.align		4
.L_164:
        /*02ec*/ 	.word	index@(_ZN3cub18CUB_300001_SM_10006detail6select23DeviceSelectSweepKernelINS2_10policy_hubIjbiLb0ELNS0_10SelectImplE0EE10Policy1000EN6thrust24THRUST_300001_SM_1000_NS17counting_iteratorIjNS9_11use_defaultESB_SB_EENS9_18transform_iteratorI9NonZeroOpIhEPKhSB_SB_EEPjSJ_NS0_13ScanTileStateIiLb1EEENS0_8NullTypeESM_iNS2_19streaming_context_tIlLb1EEELS5_0EEEvT0_T1_T2_T3_T4_T5_T6_T7_iT8_NS1_7vsmem_tE)
        /*02f0*/ 	.word	0x00000040


	//----- nvinfo : EIATTR_FRAME_SIZE
	.align		4
.L_165:
        /*02f4*/ 	.byte	0x04, 0x11
        /*02f6*/ 	.short	(.L_167 - .L_166)
	.align		4
.L_166:
        /*02f8*/ 	.word	index@(_ZN3cub18CUB_300001_SM_10006detail6select23DeviceSelectSweepKernelINS2_10policy_hubIjbiLb0ELNS0_10SelectImplE0EE10Policy1000EN6thrust24THRUST_300001_SM_1000_NS17counting_iteratorIjNS9_11use_defaultESB_SB_EENS9_18transform_iteratorI9NonZeroOpIhEPKhSB_SB_EEPjSJ_NS0_13ScanTileStateIiLb1EEENS0_8NullTypeESM_iNS2_19streaming_context_tIlLb1EEELS5_0EEEvT0_T1_T2_T3_T4_T5_T6_T7_iT8_NS1_7vsmem_tE)
        /*02fc*/ 	.word	0x00000008


	//----- nvinfo : EIATTR_REGCOUNT
	.align		4
.L_167:
        /*0300*/ 	.byte	0x04, 0x2f
        /*0302*/ 	.short	(.L_169 - .L_168)
	.align		4
.L_168:
        /*0304*/ 	.word	index@(_ZN3cub18CUB_300001_SM_10006detail6select23DeviceSelectSweepKernelINS2_10policy_hubIjbiLb0ELNS0_10SelectImplE0EE10Policy1000EN6thrust24THRUST_300001_SM_1000_NS17counting_iteratorIjNS9_11use_defaultESB_SB_EENS9_18transform_iteratorI9NonZeroOpIjEPKjSB_SB_EEPjSJ_NS0_13ScanTileStateIiLb1EEENS0_8NullTypeESM_iNS2_19streaming_context_tIlLb1EEELS5_0EEEvT0_T1_T2_T3_T4_T5_T6_T7_iT8_NS1_7vsmem_tE)
        /*0308*/ 	.word	0x00000040


	//----- nvinfo : EIATTR_FRAME_SIZE
	.align		4
.L_169:
        /*030c*/ 	.byte	0x04, 0x11
        /*030e*/ 	.short	(.L_171 - .L_170)
	.align		4
.L_170:
        /*0310*/ 	.word	index@(_ZN3cub18CUB_300001_SM_10006detail6select23DeviceSelectSweepKernelINS2_10policy_hubIjbiLb0ELNS0_10SelectImplE0EE10Policy1000EN6thrust24THRUST_300001_SM_1000_NS17counting_iteratorIjNS9_11use_defaultESB_SB_EENS9_18transform_iteratorI9NonZeroOpIjEPKjSB_SB_EEPjSJ_NS0_13ScanTileStateIiLb1EEENS0_8NullTypeESM_iNS2_19streaming_context_tIlLb1EEELS5_0EEEvT0_T1_T2_T3_T4_T5_T6_T7_iT8_NS1_7vsmem_tE)
        /*0314*/ 	.word	0x00000008


	//----- nvinfo : EIATTR_REGCOUNT
	.align		4
.L_171:
        /*0318*/ 	.byte	0x04, 0x2f
        /*031a*/ 	.short	(.L_173 - .L_172)
	.align		4
.L_172:
        /*031c*/ 	.word	index@(_ZN3cub18CUB_300001_SM_10006detail6select23DeviceSelectSweepKernelINS2_10policy_hubIjbiLb0ELNS0_10SelectImplE0EE10Policy1000EN6thrust24THRUST_300001_SM_1000_NS17counting_iteratorIjNS9_11use_defaultESB_SB_EENS9_18transform_iteratorI9NonZeroOpIlEPKlSB_SB_EEPjSJ_NS0_13ScanTileStateIiLb1EEENS0_8NullTypeESM_iNS2_19streaming_context_tIlLb1EEELS5_0EEEvT0_T1_T2_T3_T4_T5_T6_T7_iT8_NS1_7vsmem_tE)
        /*0320*/ 	.word	0x00000040


	//----- nvinfo : EIATTR_FRAME_SIZE
	.align		4
.L_173:
        /*0324*/ 	.byte	0x04, 0x11
        /*0326*/ 	.short	(.L_175 - .L_174)
	.align		4
.L_174:
        /*0328*/ 	.word	index@(_ZN3cub18CUB_300001_SM_10006detail6select23DeviceSelectSweepKernelINS2_10policy_hubIjbiLb0ELNS0_10SelectImplE0EE10Policy1000EN6thrust24THRUST_300001_SM_1000_NS17counting_iteratorIjNS9_11use_defaultESB_SB_EENS9_18transform_iteratorI9NonZeroOpIlEPKlSB_SB_EEPjSJ_NS0_13ScanTileStateIiLb1EEENS0_8NullTypeESM_iNS2_19streaming_context_tIlLb1EEELS5_0EEEvT0_T1_T2_T3_T4_T5_T6_T7_iT8_NS1_7vsmem_tE)
        /*032c*/ 	.word	0x00000000


	//----- nvinfo : EIATTR_REGCOUNT
	.align		4
.L_175:
        /*0330*/ 	.byte	0x04, 0x2f
        /*0332*/ 	.short	(.L_177 - .L_176)
	.align		4
.L_176:
        /*0334*/ 	.word	index@(_ZN3cub18CUB_300001_SM_10006detail6select23DeviceSelectSweepKernelINS2_10policy_hubIjbiLb0ELNS0_10SelectImplE0EE10Policy1000EN6thrust24THRUST_300001_SM_1000_NS17counting_iteratorIjNS9_11use_defaultESB_SB_EENS9_18transform_iteratorI9NonZeroOpIiEPKiSB_SB_EEPjSJ_NS0_13ScanTileStateIiLb1EEENS0_8NullTypeESM_iNS2_19streaming_context_tIlLb1EEELS5_0EEEvT0_T1_T2_T3_T4_T5_T6_T7_iT8_NS1_7vsmem_tE)
        /*0338*/ 	.word	0x00000040


	//----- nvinfo : EIATTR_FRAME_SIZE
	.align		4
.L_177:
        /*033c*/ 	.byte	0x04, 0x11
        /*033e*/ 	.short	(.L_179 - .L_178)
	.align		4
.L_178:
        /*0340*/ 	.word	index@(_ZN3cub18CUB_300001_SM_10006detail6select23DeviceSelectSweepKernelINS2_10policy_hubIjbiLb0ELNS0_10SelectImplE0EE10Policy1000EN6thrust24THRUST_300001_SM_1000_NS17counting_iteratorIjNS9_11use_defaultESB_SB_EENS9_18transform_iteratorI9NonZeroOpIiEPKiSB_SB_EEPjSJ_NS0_13ScanTileStateIiLb1EEENS0_8NullTypeESM_iNS2_19streaming_context_tIlLb1EEELS5_0EEEvT0_T1_T2_T3_T4_T5_T6_T7_iT8_NS1_7vsmem_tE)
        /*0344*/ 	.word	0x00000008


	//----- nvinfo : EIATTR_REGCOUNT
	.align		4
.L_179:
        /*0348*/ 	.byte	0x04, 0x2f
        /*034a*/ 	.short	(.L_181 - .L_180)
	.align		4
.L_180:
        /*034c*/ 	.word	index@(_ZN3cub18CUB_300001_SM_10006detail6select23DeviceSelectSweepKernelINS2_10policy_hubIjbiLb0ELNS0_10SelectImplE0EE10Policy1000EN6thrust24THRUST_300001_SM_1000_NS17counting_iteratorIjNS9_11use_defaultESB_SB_EENS9_18transform_iteratorI9NonZeroOpIsEPKsSB_SB_EEPjSJ_NS0_13ScanTileStateIiLb1EEENS0_8NullTypeESM_iNS2_19streaming_context_tIlLb1EEELS5_0EEEvT0_T1_T2_T3_T4_T5_T6_T7_iT8_NS1_7vsmem_tE)
        /*0350*/ 	.word	0x00000040


	//----- nvinfo : EIATTR_FRAME_SIZE
	.align		4
.L_181:
        /*0354*/ 	.byte	0x04, 0x11
        /*0356*/ 	.short	(.L_183 - .L_182)
	.align		4
.L_182:
        /*0358*/ 	.word	index@(_ZN3cub18CUB_300001_SM_10006detail6select23DeviceSelectSweepKernelINS2_10policy_hubIjbiLb0ELNS0_10SelectImplE0EE10Policy1000EN6thrust24THRUST_300001_SM_1000_NS17counting_iteratorIjNS9_11use_defaultESB_SB_EENS9_18transform_iteratorI9NonZeroOpIsEPKsSB_SB_EEPjSJ_NS0_13ScanTileStateIiLb1EEENS0_8NullTypeESM_iNS2_19streaming_context_tIlLb1EEELS5_0EEEvT0_T1_T2_T3_T4_T5_T6_T7_iT8_NS1_7vsmem_tE)
        /*035c*/ 	.word	0x00000008


	//----- nvinfo : EIATTR_REGCOUNT
	.align		4
.L_183:
        /*0360*/ 	.byte	0x04, 0x2f
        /*0362*/ 	.short	(.L_185 - .L_184)
	.align		4
.L_184:
        /*0364*/ 	.word	index@(_ZN3cub18CUB_300001_SM_10006detail4scan23DeviceCompactInitKernelINS0_13ScanTileStateIiLb1EEEPjEEvT_iT0_)
        /*0368*/ 	.word	0x0000000a


	//----- nvinfo : EIATTR_FRAME_SIZE
	.align		4
.L_185:
        /*036c*/ 	.byte	0x04, 0x11
        /*036e*/ 	.short	(.L_187 - .L_186)
	.align		4
.L_186:
        /*0370*/ 	.word	index@(_ZN3cub18CUB_300001_SM_10006detail4scan23DeviceCompactInitKernelINS0_13ScanTileStateIiLb1EEEPjEEvT_iT0_)
        /*0374*/ 	.word	0x00000000


	//----- nvinfo : EIATTR_REGCOUNT
	.align		4
.L_187:
        /*0378*/ 	.byte	0x04, 0x2f
        /*037a*/ 	.short	(.L_189 - .L_188)
	.align		4
.L_188:
        /*037c*/ 	.word	index@(_ZN3cub18CUB_300001_SM_10006detail6reduce28DeviceReduceSingleTileKernelINS2_10policy_hubIjjN4cuda3std3__44plusIvEEE10Policy1000EN6thrust24THRUST_300001_SM_1000_NS18transform_iteratorI9NonZeroOpI13__nv_bfloat16EPKSG_NSD_11use_defaultESK_EEPjjS9_jjNS7_10__identityEEEvT0_T1_T2_T3_T4_T6_)
        /*0380*/ 	.word	0x00000020


	//----- nvinfo : EIATTR_FRAME_SIZE
	.align		4
.L_189:
        /*0384*/ 	.byte	0x04, 0x11
        /*0386*/ 	.short	(.L_191 - .L_190)
	.align		4
.L_190:
        /*0388*/ 	.word	index@(_ZN3cub18CUB_300001_SM_10006detail6reduce28DeviceReduceSingleTileKernelINS2_10policy_hubIjjN4cuda3std3__44plusIvEEE10Policy1000EN6thrust24THRUST_300001_SM_1000_NS18transform_iteratorI9NonZeroOpI13__nv_bfloat16EPKSG_NSD_11use_defaultESK_EEPjjS9_jjNS7_10__identityEEEvT0_T1_T2_T3_T4_T6_)
        /*038c*/ 	.word	0x00000000


	//----- nvinfo : EIATTR_REGCOUNT
	.align		4
.L_191:
        /*0390*/ 	.byte	0x04, 0x2f
        /*0392*/ 	.short	(.L_193 - .L_192)
	.align		4
.L_192:
        /*0394*/ 	.word	index@(_ZN3cub18CUB_300001_SM_10006detail6reduce18DeviceReduceKernelINS2_10policy_hubIjjN4cuda3std3__44plusIvEEE10Policy1000EN6thrust24THRUST_300001_SM_1000_NS18transform_iteratorI9NonZeroOpI13__nv_bfloat16EPKSG_NSD_11use_defaultESK_EEjS9_jNS7_10__identityEEEvT0_PT3_T1_NS0_13GridEvenShareISQ_EET2_T4_)
        /*0398*/ 	.word	0x00000020


	//----- nvinfo : EIATTR_FRAME_SIZE
	.align		4
.L_193:
        /*039c*/ 	.byte	0x04, 0x11
        /*039e*/ 	.short	(.L_195 - .L_194)
	.align		4
.L_194:
        /*03a0*/ 	.word	index@(_ZN3cub18CUB_300001_SM_10006detail6reduce18DeviceReduceKernelINS2_10policy_hubIjjN4cuda3std3__44plusIvEEE10Policy1000EN6thrust24THRUST_300001_SM_1000_NS18transform_iteratorI9NonZeroOpI13__nv_bfloat16EPKSG_NSD_11use_defaultESK_EEjS9_jNS7_10__identityEEEvT0_PT3_T1_NS0_13GridEvenShareISQ_EET2_T4_)
        /*03a4*/ 	.word	0x00000000


	//----- nvinfo : EIATTR_REGCOUNT
	.align		4
.L_195:
        /*03a8*/ 	.byte	0x04, 0x2f
        /*03aa*/ 	.short	(.L_197 - .L_196)
	.align		4
.L_196:
        /*03ac*/ 	.word	index@(_ZN3cub18CUB_300001_SM_10006detail6reduce28DeviceReduceSingleTileKernelINS2_10policy_hubIjjN4cuda3std3__44plusIvEEE10Policy1000EPjSC_iS9_jjNS7_10__identityEEEvT0_T1_T2_T3_T4_T6_)
        /*03b0*/ 	.word	0x00000020


	//----- nvinfo : EIATTR_FRAME_SIZE
	.align		4
.L_197:
        /*03b4*/ 	.byte	0x04, 0x11
        /*03b6*/ 	.short	(.L_199 - .L_198)
	.align		4
.L_198:
        /*03b8*/ 	.word	index@(_ZN3cub18CUB_300001_SM_10006detail6reduce28DeviceReduceSingleTileKernelINS2_10policy_hubIjjN4cuda3std3__44plusIvEEE10Policy1000EPjSC_iS9_jjNS7_10__identityEEEvT0_T1_T2_T3_T4_T6_)
        /*03bc*/ 	.word	0x00000000


	//----- nvinfo : EIATTR_REGCOUNT
	.align		4
.L_199:
        /*03c0*/ 	.byte	0x04, 0x2f
        /*03c2*/ 	.short	(.L_201 - .L_200)
	.align		4
.L_200:
        /*03c4*/ 	.word	index@(_ZN3cub18CUB_300001_SM_10006detail6reduce28DeviceReduceSingleTileKernelINS2_10policy_hubIjjN4cuda3std3__44plusIvEEE10Policy1000EN6thrust24THRUST_300001_SM_1000_NS18transform_iteratorI9NonZeroOpI6__halfEPKSG_NSD_11use_defaultESK_EEPjjS9_jjNS7_10__identityEEEvT0_T1_T2_T3_T4_T6_)
        /*03c8*/ 	.word	0x00000020


	//----- nvinfo : EIATTR_FRAME_SIZE
	.align		4
.L_201:
        /*03cc*/ 	.byte	0x04, 0x11
        /*03ce*/ 	.short	(.L_203 - .L_202)
	.align		4
.L_202:
        /*03d0*/ 	.word	index@(_ZN3cub18CUB_300001_SM_10006detail6reduce28DeviceReduceSingleTileKernelINS2_10policy_hubIjjN4cuda3std3__44plusIvEEE10Policy1000EN6thrust24THRUST_300001_SM_1000_NS18transform_iteratorI9NonZeroOpI6__halfEPKSG_NSD_11use_defaultESK_EEPjjS9_jjNS7_10__identityEEEvT0_T1_T2_T3_T4_T6_)
        /*03d4*/ 	.word	0x00000000


	//----- nvinfo : EIATTR_REGCOUNT
	.align		4
.L_203:
        /*03d8*/ 	.byte	0x04, 0x2f
        /*03da*/ 	.short	(.L_205 - .L_204)
	.align		4
.L_204:
        /*03dc*/ 	.word	index@(_ZN3cub18CUB_300001_SM_10006detail6reduce18DeviceReduceKernelINS2_10policy_hubIjjN4cuda3std3__44plusIvEEE10Policy1000EN6thrust24THRUST_300001_SM_1000_NS18transform_iteratorI9NonZeroOpI6__halfEPKSG_NSD_11use_defaultESK_EEjS9_jNS7_10__identityEEEvT0_PT3_T1_NS0_13GridEvenShareISQ_EET2_T4_)
        /*03e0*/ 	.word	0x00000020


	//----- nvinfo : EIATTR_FRAME_SIZE
	.align		4
.L_205:
        /*03e4*/ 	.byte	0x04, 0x11
        /*03e6*/ 	.short	(.L_207 - .L_206)
	.align		4
.L_206:
        /*03e8*/ 	.word	index@(_ZN3cub18CUB_300001_SM_10006detail6reduce18DeviceReduceKernelINS2_10policy_hubIjjN4cuda3std3__44plusIvEEE10Policy1000EN6thrust24THRUST_300001_SM_1000_NS18transform_iteratorI9NonZeroOpI6__halfEPKSG_NSD_11use_defaultESK_EEjS9_jNS7_10__identityEEEvT0_PT3_T1_NS0_13GridEvenShareISQ_EET2_T4_)
        /*03ec*/ 	.word	0x00000000


	//----- nvinfo : EIATTR_REGCOUNT
	.align		4
.L_207:
        /*03f0*/ 	.byte	0x04, 0x2f
        /*03f2*/ 	.short	(.L_209 - .L_208)
	.align		4
.L_208:
        /*03f4*/ 	.word	index@(_ZN3cub18CUB_300001_SM_10006detail6reduce28DeviceReduceSingleTileKernelINS2_10policy_hubIjjN4cuda3std3__44plusIvEEE10Policy1000EN6thrust24THRUST_300001_SM_1000_NS18transform_iteratorI9NonZeroOpIfEPKfNSD_11use_defaultESJ_EEPjjS9_jjNS7_10__identityEEEvT0_T1_T2_T3_T4_T6_)
        /*03f8*/ 	.word	0x00000020


	//----- nvinfo : EIATTR_FRAME_SIZE
	.align		4
.L_209:
        /*03fc*/ 	.byte	0x04, 0x11
        /*03fe*/ 	.short	(.L_211 - .L_210)
	.align		4
.L_210:
        /*0400*/ 	.word	index@(_ZN3cub18CUB_300001_SM_10006detail6reduce28DeviceReduceSingleTileKernelINS2_10policy_hubIjjN4cuda3std3__44plusIvEEE10Policy1000EN6thrust24THRUST_300001_SM_1000_NS18transform_iteratorI9NonZeroOpIfEPKfNSD_11use_defaultESJ_EEPjjS9_jjNS7_10__identityEEEvT0_T1_T2_T3_T4_T6_)
        /*0404*/ 	.word	0x00000000


	//----- nvinfo : EIATTR_REGCOUNT
	.align		4
.L_211:
        /*0408*/ 	.byte	0x04, 0x2f
        /*040a*/ 	.short	(.L_213 - .L_212)
	.align		4
.L_212:
        /*040c*/ 	.word	index@(_ZN3cub18CUB_300001_SM_10006detail6reduce18DeviceReduceKernelINS2_10policy_hubIjjN4cuda3std3__44plusIvEEE10Policy1000EN6thrust24THRUST_300001_SM_1000_NS18transform_iteratorI9NonZeroOpIfEPKfNSD_11use_defaultESJ_EEjS9_jNS7_10__identityEEEvT0_PT3_T1_NS0_13GridEvenShareISP_EET2_T4_)
        /*0410*/ 	.word	0x00000020


	//----- nvinfo : EIATTR_FRAME_SIZE
	.align		4
.L_213:
        /*0414*/ 	.byte	0x04, 0x11
        /*0416*/ 	.short	(.L_215 - .L_214)
	.align		4
.L_214:
        /*0418*/ 	.word	index@(_ZN3cub18CUB_300001_SM_10006detail6reduce18DeviceReduceKernelINS2_10policy_hubIjjN4cuda3std3__44plusIvEEE10Policy1000EN6thrust24THRUST_300001_SM_1000_NS18transform_iteratorI9NonZeroOpIfEPKfNSD_11use_defaultESJ_EEjS9_jNS7_10__identityEEEvT0_PT3_T1_NS0_13GridEvenShareISP_EET2_T4_)
        /*041c*/ 	.word	0x00000000


	//----- nvinfo : EIATTR_REGCOUNT
	.align		4
.L_215:
        /*0420*/ 	.byte	0x04, 0x2f
        /*0422*/ 	.short	(.L_217 - .L_216)
	.align		4
.L_216:
        /*0424*/ 	.word	index@(_ZN3cub18CUB_300001_SM_10006detail6reduce28DeviceReduceSingleTileKernelINS2_10policy_hubIjjN4cuda3std3__44plusIvEEE10Policy1000EN6thrust24THRUST_300001_SM_1000_NS18transform_iteratorI9NonZeroOpIdEPKdNSD_11use_defaultESJ_EEPjjS9_jjNS7_10__identityEEEvT0_T1_T2_T3_T4_T6_)
        /*0428*/ 	.word	0x0000002c


	//----- nvinfo : EIATTR_FRAME_SIZE
	.align		4
.L_217:
        /*042c*/ 	.byte	0x04, 0x11
        /*042e*/ 	.short	(.L_219 - .L_218)
	.align		4
.L_218:
        /*0430*/ 	.word	index@(_ZN3cub18CUB_300001_SM_10006detail6reduce28DeviceReduceSingleTileKernelINS2_10policy_hubIjjN4cuda3std3__44plusIvEEE10Policy1000EN6thrust24THRUST_300001_SM_1000_NS18transform_iteratorI9NonZeroOpIdEPKdNSD_11use_defaultESJ_EEPjjS9_jjNS7_10__identityEEEvT0_T1_T2_T3_T4_T6_)
        /*0434*/ 	.word	0x00000000


	//----- nvinfo : EIATTR_REGCOUNT
	.align		4
.L_219:
        /*0438*/ 	.byte	0x04, 0x2f
        /*043a*/ 	.short	(.L_221 - .L_220)
	.align		4
.L_220:
        /*043c*/ 	.word	index@(_ZN3cub18CUB_300001_SM_10006detail6reduce18DeviceReduceKernelINS2_10policy_hubIjjN4cuda3std3__44plusIvEEE10Policy1000EN6thrust24THRUST_300001_SM_1000_NS18transform_iteratorI9NonZeroOpIdEPKdNSD_11use_defaultESJ_EEjS9_jNS7_10__identityEEEvT0_PT3_T1_NS0_13GridEvenShareISP_EET2_T4_)
        /*0440*/ 	.word	0x00000020


	//----- nvinfo : EIATTR_FRAME_SIZE
	.align		4
.L_221:
        /*0444*/ 	.byte	0x04, 0x11
        /*0446*/ 	.short	(.L_223 - .L_222)
	.align		4
.L_222:
        /*0448*/ 	.word	index@(_ZN3cub18CUB_300001_SM_10006detail6reduce18DeviceReduceKernelINS2_10policy_hubIjjN4cuda3std3__44plusIvEEE10Policy1000EN6thrust24THRUST_300001_SM_1000_NS18transform_iteratorI9NonZeroOpIdEPKdNSD_11use_defaultESJ_EEjS9_jNS7_10__identityEEEvT0_PT3_T1_NS0_13GridEvenShareISP_EET2_T4_)
        /*044c*/ 	.word	0x00000000


	//----- nvinfo : EIATTR_REGCOUNT
	.align		4
.L_223:
        /*0450*/ 	.byte	0x04, 0x2f
        /*0452*/ 	.short	(.L_225 - .L_224)
	.align		4
.L_224:
        /*0454*/ 	.word	index@(_ZN3cub18CUB_300001_SM_10006detail6reduce28DeviceReduceSingleTileKernelINS2_10policy_hubIjjN4cuda3std3__44plusIvEEE10Policy1000EN6thrust24THRUST_300001_SM_1000_NS18transform_iteratorI9NonZeroOpIhEPKhNSD_11use_defaultESJ_EEPjjS9_jjNS7_10__identityEEEvT0_T1_T2_T3_T4_T6_)
        /*0458*/ 	.word	0x0000001f


	//----- nvinfo : EIATTR_FRAME_SIZE
	.align		4
.L_225:
        /*045c*/ 	.byte	0x04, 0x11
        /*045e*/ 	.short	(.L_227 - .L_226)
	.align		4
.L_226:
        /*0460*/ 	.word	index@(_ZN3cub18CUB_300001_SM_10006detail6reduce28DeviceReduceSingleTileKernelINS2_10policy_hubIjjN4cuda3std3__44plusIvEEE10Policy1000EN6thrust24THRUST_300001_SM_1000_NS18transform_iteratorI9NonZeroOpIhEPKhNSD_11use_defaultESJ_EEPjjS9_jjNS7_10__identityEEEvT0_T1_T2_T3_T4_T6_)
        /*0464*/ 	.word	0x00000000


	//----- nvinfo : EIATTR_REGCOUNT
	.align		4
.L_227:
        /*0468*/ 	.byte	0x04, 0x2f
        /*046a*/ 	.short	(.L_229 - .L_228)
	.align		4
.L_228:
        /*046c*/ 	.word	index@(_ZN3cub18CUB_300001_SM_10006detail6reduce18DeviceReduceKernelINS2_10policy_hubIjjN4cuda3std3__44plusIvEEE10Policy1000EN6thrust24THRUST_300001_SM_1000_NS18transform_iteratorI9NonZeroOpIhEPKhNSD_11use_defaultESJ_EEjS9_jNS7_10__identityEEEvT0_PT3_T1_NS0_13GridEvenShareISP_EET2_T4_)
        /*0470*/ 	.word	0x00000020


	//----- nvinfo : EIATTR_FRAME_SIZE
	.align		4
.L_229:
        /*0474*/ 	.byte	0x04, 0x11
        /*0476*/ 	.short	(.L_231 - .L_230)
	.align		4
.L_230:
        /*0478*/ 	.word	index@(_ZN3cub18CUB_300001_SM_10006detail6reduce18DeviceReduceKernelINS2_10policy_hubIjjN4cuda3std3__44plusIvEEE10Policy1000EN6thrust24THRUST_300001_SM_1000_NS18transform_iteratorI9NonZeroOpIhEPKhNSD_11use_defaultESJ_EEjS9_jNS7_10__identityEEEvT0_PT3_T1_NS0_13GridEvenShareISP_EET2_T4_)
        /*047c*/ 	.word	0x00000000


	//----- nvinfo : EIATTR_REGCOUNT
	.align		4
.L_231:
        /*0480*/ 	.byte	0x04, 0x2f
        /*0482*/ 	.short	(.L_233 - .L_232)
	.align		4
.L_232:
        /*0484*/ 	.word	index@(_ZN3cub18CUB_300001_SM_10006detail6reduce28DeviceReduceSingleTileKernelINS2_10policy_hubIjjN4cuda3std3__44plusIvEEE10Policy1000EN6thrust24THRUST_300001_SM_1000_NS18transform_iteratorI9NonZeroOpIjEPKjNSD_11use_defaultESJ_EEPjjS9_jjNS7_10__identityEEEvT0_T1_T2_T3_T4_T6_)
        /*0488*/ 	.word	0x00000020


	//----- nvinfo : EIATTR_FRAME_SIZE
	.align		4
.L_233:
        /*048c*/ 	.byte	0x04, 0x11
        /*048e*/ 	.short	(.L_235 - .L_234)
	.align		4
.L_234:
        /*0490*/ 	.word	index@(_ZN3cub18CUB_300001_SM_10006detail6reduce28DeviceReduceSingleTileKernelINS2_10policy_hubIjjN4cuda3std3__44plusIvEEE10Policy1000EN6thrust24THRUST_300001_SM_1000_NS18transform_iteratorI9NonZeroOpIjEPKjNSD_11use_defaultESJ_EEPjjS9_jjNS7_10__identityEEEvT0_T1_T2_T3_T4_T6_)
        /*0494*/ 	.word	0x00000000


	//----- nvinfo : EIATTR_REGCOUNT
	.align		4
.L_235:
        /*0498*/ 	.byte	0x04, 0x2f
        /*049a*/ 	.short	(.L_237 - .L_236)
	.align		4
.L_236:
        /*049c*/ 	.word	index@(_ZN3cub18CUB_300001_SM_10006detail6reduce18DeviceReduceKernelINS2_10policy_hubIjjN4cuda3std3__44plusIvEEE10Policy1000EN6thrust24THRUST_300001_SM_1000_NS18transform_iteratorI9NonZeroOpIjEPKjNSD_11use_defaultESJ_EEjS9_jNS7_10__identityEEEvT0_PT3_T1_NS0_13GridEvenShareISP_EET2_T4_)
        /*04a0*/ 	.word	0x00000020


	//----- nvinfo : EIATTR_FRAME_SIZE
	.align		4
.L_237:
        /*04a4*/ 	.byte	0x04, 0x11
        /*04a6*/ 	.short	(.L_239 - .L_238)
	.align		4
.L_238:
        /*04a8*/ 	.word	index@(_ZN3cub18CUB_300001_SM_10006detail6reduce18DeviceReduceKernelINS2_10policy_hubIjjN4cuda3std3__44plusIvEEE10Policy1000EN6thrust24THRUST_300001_SM_1000_NS18transform_iteratorI9NonZeroOpIjEPKjNSD_11use_defaultESJ_EEjS9_jNS7_10__identityEEEvT0_PT3_T1_NS0_13GridEvenShareISP_EET2_T4_)
        /*04ac*/ 	.word	0x00000000


	//----- nvinfo : EIATTR_REGCOUNT
	.align		4
.L_239:
        /*04b0*/ 	.byte	0x04, 0x2f
        /*04b2*/ 	.short	(.L_241 - .L_240)
	.align		4
.L_240:
        /*04b4*/ 	.word	index@(_ZN3cub18CUB_300001_SM_10006detail6reduce28DeviceReduceSingleTileKernelINS2_10policy_hubIjjN4cuda3std3__44plusIvEEE10Policy1000EN6thrust24THRUST_300001_SM_1000_NS18transform_iteratorI9NonZeroOpIlEPKlNSD_11use_defaultESJ_EEPjjS9_jjNS7_10__identityEEEvT0_T1_T2_T3_T4_T6_)
        /*04b8*/ 	.word	0x0000002c


	//----- nvinfo : EIATTR_FRAME_SIZE
	.align		4
.L_241:
        /*04bc*/ 	.byte	0x04, 0x11
        /*04be*/ 	.short	(.L_243 - .L_242)
	.align		4
.L_242:
        /*04c0*/ 	.word	index@(_ZN3cub18CUB_300001_SM_10006detail6reduce28DeviceReduceSingleTileKernelINS2_10policy_hubIjjN4cuda3std3__44plusIvEEE10Policy1000EN6thrust24THRUST_300001_SM_1000_NS18transform_iteratorI9NonZeroOpIlEPKlNSD_11use_defaultESJ_EEPjjS9_jjNS7_10__identityEEEvT0_T1_T2_T3_T4_T6_)
        /*04c4*/ 	.word	0x00000000


	//----- nvinfo : EIATTR_REGCOUNT
	.align		4
.L_243:
        /*04c8*/ 	.byte	0x04, 0x2f
        /*04ca*/ 	.short	(.L_245 - .L_244)
	.align		4
.L_244:
        /*04cc*/ 	.word	index@(_ZN3cub18CUB_300001_SM_10006detail6reduce18DeviceReduceKernelINS2_10policy_hubIjjN4cuda3std3__44plusIvEEE10Policy1000EN6thrust24THRUST_300001_SM_1000_NS18transform_iteratorI9NonZeroOpIlEPKlNSD_11use_defaultESJ_EEjS9_jNS7_10__identityEEEvT0_PT3_T1_NS0_13GridEvenShareISP_EET2_T4_)
        /*04d0*/ 	.word	0x00000020


	//----- nvinfo : EIATTR_FRAME_SIZE
	.align		4
.L_245:
        /*04d4*/ 	.byte	0x04, 0x11
        /*04d6*/ 	.short	(.L_247 - .L_246)
	.align		4
.L_246:
        /*04d8*/ 	.word	index@(_ZN3cub18CUB_300001_SM_10006detail6reduce18DeviceReduceKernelINS2_10policy_hubIjjN4cuda3std3__44plusIvEEE10Policy1000EN6thrust24THRUST_300001_SM_1000_NS18transform_iteratorI9NonZeroOpIlEPKlNSD_11use_defaultESJ_EEjS9_jNS7_10__identityEEEvT0_PT3_T1_NS0_13GridEvenShareISP_EET2_T4_)
        /*04dc*/ 	.word	0x00000000


	//----- nvinfo : EIATTR_REGCOUNT
	.align		4
.L_247:
        /*04e0*/ 	.byte	0x04, 0x2f
        /*04e2*/ 	.short	(.L_249 - .L_248)
	.align		4
.L_248:
        /*04e4*/ 	.word	index@(_ZN3cub18CUB_300001_SM_10006detail6reduce28DeviceReduceSingleTileKernelINS2_10policy_hubIjjN4cuda3std3__44plusIvEEE10Policy1000EN6thrust24THRUST_300001_SM_1000_NS18transform_iteratorI9NonZeroOpIiEPKiNSD_11use_defaultESJ_EEPjjS9_jjNS7_10__identityEEEvT0_T1_T2_T3_T4_T6_)
        /*04e8*/ 	.word	0x00000020


	//----- nvinfo : EIATTR_FRAME_SIZE
	.align		4
.L_249:
        /*04ec*/ 	.byte	0x04, 0x11
        /*04ee*/ 	.short	(.L_251 - .L_250)
	.align		4
.L_250:
        /*04f0*/ 	.word	index@(_ZN3cub18CUB_300001_SM_10006detail6reduce28DeviceReduceSingleTileKernelINS2_10policy_hubIjjN4cuda3std3__44plusIvEEE10Policy1000EN6thrust24THRUST_300001_SM_1000_NS18transform_iteratorI9NonZeroOpIiEPKiNSD_11use_defaultESJ_EEPjjS9_jjNS7_10__identityEEEvT0_T1_T2_T3_T4_T6_)
        /*04f4*/ 	.word	0x00000000


	//----- nvinfo : EIATTR_REGCOUNT
	.align		4
.L_251:
        /*04f8*/ 	.byte	0x04, 0x2f
        /*04fa*/ 	.short	(.L_253 - .L_252)
	.align		4
.L_252:
        /*04fc*/ 	.word	index@(_ZN3cub18CUB_300001_SM_10006detail6reduce18DeviceReduceKernelINS2_10policy_hubIjjN4cuda3std3__44plusIvEEE10Policy1000EN6thrust24THRUST_300001_SM_1000_NS18transform_iteratorI9NonZeroOpIiEPKiNSD_11use_defaultESJ_EEjS9_jNS7_10__identityEEEvT0_PT3_T1_NS0_13GridEvenShareISP_EET2_T4_)
        /*0500*/ 	.word	0x00000020


	//----- nvinfo : EIATTR_FRAME_SIZE
	.align		4
.L_253:
        /*0504*/ 	.byte	0x04, 0x11
        /*0506*/ 	.short	(.L_255 - .L_254)
	.align		4
.L_254:
        /*0508*/ 	.word	index@(_ZN3cub18CUB_300001_SM_10006detail6reduce18DeviceReduceKernelINS2_10policy_hubIjjN4cuda3std3__44plusIvEEE10Policy1000EN6thrust24THRUST_300001_SM_1000_NS18transform_iteratorI9NonZeroOpIiEPKiNSD_11use_defaultESJ_EEjS9_jNS7_10__identityEEEvT0_PT3_T1_NS0_13GridEvenShareISP_EET2_T4_)
        /*050c*/ 	.word	0x00000000


	//----- nvinfo : EIATTR_REGCOUNT
	.align		4
.L_255:
        /*0510*/ 	.byte	0x04, 0x2f
        /*0512*/ 	.short	(.L_257 - .L_256)
	.align		4
.L_256:
        /*0514*/ 	.word	index@(_ZN3cub18CUB_300001_SM_10006detail6reduce28DeviceReduceSingleTileKernelINS2_10policy_hubIjjN4cuda3std3__44plusIvEEE10Policy1000EN6thrust24THRUST_300001_SM_1000_NS18transform_iteratorI9NonZeroOpIsEPKsNSD_11use_defaultESJ_EEPjjS9_jjNS7_10__identityEEEvT0_T1_T2_T3_T4_T6_)
        /*0518*/ 	.word	0x00000020


	//----- nvinfo : EIATTR_FRAME_SIZE
	.align		4
.L_257:
        /*051c*/ 	.byte	0x04, 0x11
        /*051e*/ 	.short	(.L_259 - .L_258)
	.align		4
.L_258:
        /*0520*/ 	.word	index@(_ZN3cub18CUB_300001_SM_10006detail6reduce28DeviceReduceSingleTileKernelINS2_10policy_hubIjjN4cuda3std3__44plusIvEEE10Policy1000EN6thrust24THRUST_300001_SM_1000_NS18transform_iteratorI9NonZeroOpIsEPKsNSD_11use_defaultESJ_EEPjjS9_jjNS7_10__identityEEEvT0_T1_T2_T3_T4_T6_)
        /*0524*/ 	.word	0x00000000


	//----- nvinfo : EIATTR_REGCOUNT
	.align		4
.L_259:
        /*0528*/ 	.byte	0x04, 0x2f
        /*052a*/ 	.short	(.L_261 - .L_260)
	.align		4
.L_260:
        /*052c*/ 	.word	index@(_ZN3cub18CUB_300001_SM_10006detail6reduce18DeviceReduceKernelINS2_10policy_hubIjjN4cuda3std3__44plusIvEEE10Policy1000EN6thrust24THRUST_300001_SM_1000_NS18transform_iteratorI9NonZeroOpIsEPKsNSD_11use_defaultESJ_EEjS9_jNS7_10__identityEEEvT0_PT3_T1_NS0_13GridEvenShareISP_EET2_T4_)
        /*0530*/ 	.word	0x00000020


	//----- nvinfo : EIATTR_FRAME_SIZE
	.align		4
.L_261:
        /*0534*/ 	.byte	0x04, 0x11
        /*0536*/ 	.short	(.L_263 - .L_262)
	.align		4
.L_262:
        /*0538*/ 	.word	index@(_ZN3cub18CUB_300001_SM_10006detail6reduce18DeviceReduceKernelINS2_10policy_hubIjjN4cuda3std3__44plusIvEEE10Policy1000EN6thrust24THRUST_300001_SM_1000_NS18transform_iteratorI9NonZeroOpIsEPKsNSD_11use_defaultESJ_EEjS9_jNS7_10__identityEEEvT0_PT3_T1_NS0_13GridEvenShareISP_EET2_T4_)
        /*053c*/ 	.word	0x00000000


	//----- nvinfo : EIATTR_MIN_STACK_SIZE
	.align		4
.L_263:
        /*0540*/ 	.byte	0x04, 0x12
        /*0542*/ 	.short	(.L_265 - .L_264)
	.align		4
.L_264:
        /*0544*/ 	.word	index@(_ZN3cub18CUB_300001_SM_10006detail6reduce18DeviceReduceKernelINS2_10policy_hubIjjN4cuda3std3__44plusIvEEE10Policy1000EN6thrust24THRUST_300001_SM_1000_NS18transform_iteratorI9NonZeroOpIsEPKsNSD_11use_defaultESJ_EEjS9_jNS7_10__identityEEEvT0_PT3_T1_NS0_13GridEvenShareISP_EET2_T4_)
        /*0548*/ 	.word	0x00000000


	//----- nvinfo : EIATTR_MIN_STACK_SIZE
	.align		4
.L_265:
        /*054c*/ 	.byte	0x04, 0x12
        /*054e*/ 	.short	(.L_267 - .L_266)
	.align		4
.L_266:
        /*0550*/ 	.word	index@(_ZN3cub18CUB_300001_SM_10006detail6reduce28DeviceReduceSingleTileKernelINS2_10policy_hubIjjN4cuda3std3__44plusIvEEE10Policy1000EN6thrust24THRUST_300001_SM_1000_NS18transform_iteratorI9NonZeroOpIsEPKsNSD_11use_defaultESJ_EEPjjS9_jjNS7_10__identityEEEvT0_T1_T2_T3_T4_T6_)
        /*0554*/ 	.word	0x00000000


	//----- nvinfo : EIATTR_MIN_STACK_SIZE
	.align		4
.L_267:
        /*0558*/ 	.byte	0x04, 0x12
        /*055a*/ 	.short	(.L_269 - .L_268)
	.align		4
.L_268:
        /*055c*/ 	.word	index@(_ZN3cub18CUB_300001_SM_10006detail6reduce18DeviceReduceKernelINS2_10policy_hubIjjN4cuda3std3__44plusIvEEE10Policy1000EN6thrust24THRUST_300001_SM_1000_NS18transform_iteratorI9NonZeroOpIiEPKiNSD_11use_defaultESJ_EEjS9_jNS7_10__identityEEEvT0_PT3_T1_NS0_13GridEvenShareISP_EET2_T4_)
        /*0560*/ 	.word	0x00000000


	//----- nvinfo : EIATTR_MIN_STACK_SIZE
	.align		4
.L_269:
        /*0564*/ 	.byte	0x04, 0x12
        /*0566*/ 	.short	(.L_271 - .L_270)
	.align		4
.L_270:
        /*0568*/ 	.word	index@(_ZN3cub18CUB_300001_SM_10006detail6reduce28DeviceReduceSingleTileKernelINS2_10policy_hubIjjN4cuda3std3__44plusIvEEE10Policy1000EN6thrust24THRUST_300001_SM_1000_NS18transform_iteratorI9NonZeroOpIiEPKiNSD_11use_defaultESJ_EEPjjS9_jjNS7_10__identityEEEvT0_T1_T2_T3_T4_T6_)
        /*056c*/ 	.word	0x00000000


	//----- nvinfo : EIATTR_MIN_STACK_SIZE
	.align		4
.L_271:
        /*0570*/ 	.byte	0x04, 0x12
        /*0572*/ 	.short	(.L_273 - .L_272)
	.align		4
.L_272:
        /*0574*/ 	.word	index@(_ZN3cub18CUB_300001_SM_10006detail6reduce18DeviceReduceKernelINS2_10policy_hubIjjN4cuda3std3__44plusIvEEE10Policy1000EN6thrust24THRUST_300001_SM_1000_NS18transform_iteratorI9NonZeroOpIlEPKlNSD_11use_defaultESJ_EEjS9_jNS7_10__identityEEEvT0_PT3_T1_NS0_13GridEvenShareISP_EET2_T4_)
        /*0578*/ 	.word	0x00000000


	//----- nvinfo : EIATTR_MIN_STACK_SIZE
	.align		4
.L_273:
        /*057c*/ 	.byte	0x04, 0x12
        /*057e*/ 	.short	(.L_275 - .L_274)
	.align		4
.L_274:
        /*0580*/ 	.word	index@(_ZN3cub18CUB_300001_SM_10006detail6reduce28DeviceReduceSingleTileKernelINS2_10policy_hubIjjN4cuda3std3__44plusIvEEE10Policy1000EN6thrust24THRUST_300001_SM_1000_NS18transform_iteratorI9NonZeroOpIlEPKlNSD_11use_defaultESJ_EEPjjS9_jjNS7_10__identityEEEvT0_T1_T2_T3_T4_T6_)
        /*0584*/ 	.word	0x00000000


	//----- nvinfo : EIATTR_MIN_STACK_SIZE
	.align		4
.L_275:
        /*0588*/ 	.byte	0x04, 0x12
        /*058a*/ 	.short	(.L_277 - .L_276)
	.align		4
.L_276:
        /*058c*/ 	.word	index@(_ZN3cub18CUB_300001_SM_10006detail6reduce18DeviceReduceKernelINS2_10policy_hubIjjN4cuda3std3__44plusIvEEE10Policy1000EN6thrust24THRUST_300001_SM_1000_NS18transform_iteratorI9NonZeroOpIjEPKjNSD_11use_defaultESJ_EEjS9_jNS7_10__identityEEEvT0_PT3_T1_NS0_13GridEvenShareISP_EET2_T4_)
        /*0590*/ 	.word	0x00000000


	//----- nvinfo : EIATTR_MIN_STACK_SIZE
	.align		4
.L_277:
        /*0594*/ 	.byte	0x04, 0x12
        /*0596*/ 	.short	(.L_279 - .L_278)
	.align		4
.L_278:
        /*0598*/ 	.word	index@(_ZN3cub18CUB_300001_SM_10006detail6reduce28DeviceReduceSingleTileKernelINS2_10policy_hubIjjN4cuda3std3__44plusIvEEE10Policy1000EN6thrust24THRUST_300001_SM_1000_NS18transform_iteratorI9NonZeroOpIjEPKjNSD_11use_defaultESJ_EEPjjS9_jjNS7_10__identityEEEvT0_T1_T2_T3_T4_T6_)
        /*059c*/ 	.word	0x00000000


	//----- nvinfo : EIATTR_MIN_STACK_SIZE
	.align		4
.L_279:
        /*05a0*/ 	.byte	0x04, 0x12
        /*05a2*/ 	.short	(.L_281 - .L_280)
	.align		4
.L_280:
        /*05a4*/ 	.word	index@(_ZN3cub18CUB_300001_SM_10006detail6reduce18DeviceReduceKernelINS2_10policy_hubIjjN4cuda3std3__44plusIvEEE10Policy1000EN6thrust24THRUST_300001_SM_1000_NS18transform_iteratorI9NonZeroOpIhEPKhNSD_11use_defaultESJ_EEjS9_jNS7_10__identityEEEvT0_PT3_T1_NS0_13GridEvenShareISP_EET2_T4_)
        /*05a8*/ 	.word	0x00000000


	//----- nvinfo : EIATTR_MIN_STACK_SIZE
	.align		4
.L_281:
        /*05ac*/ 	.byte	0x04, 0x12
        /*05ae*/ 	.short	(.L_283 - .L_282)
	.align		4
.L_282:
        /*05b0*/ 	.word	index@(_ZN3cub18CUB_300001_SM_10006detail6reduce28DeviceReduceSingleTileKernelINS2_10policy_hubIjjN4cuda3std3__44plusIvEEE10Policy1000EN6thrust24THRUST_300001_SM_1000_NS18transform_iteratorI9NonZeroOpIhEPKhNSD_11use_defaultESJ_EEPjjS9_jjNS7_10__identityEEEvT0_T1_T2_T3_T4_T6_)
        /*05b4*/ 	.word	0x00000000


	//----- nvinfo : EIATTR_MIN_STACK_SIZE
	.align		4
.L_283:
        /*05b8*/ 	.byte	0x04, 0x12
        /*05ba*/ 	.short	(.L_285 - .L_284)
	.align		4
.L_284:
        /*05bc*/ 	.word	index@(_ZN3cub18CUB_300001_SM_10006detail6reduce18DeviceReduceKernelINS2_10policy_hubIjjN4cuda3std3__44plusIvEEE10Policy1000EN6thrust24THRUST_300001_SM_1000_NS18transform_iteratorI9NonZeroOpIdEPKdNSD_11use_defaultESJ_EEjS9_jNS7_10__identityEEEvT0_PT3_T1_NS0_13GridEvenShareISP_EET2_T4_)
        /*05c0*/ 	.word	0x00000000


	//----- nvinfo : EIATTR_MIN_STACK_SIZE
	.align		4
.L_285:
        /*05c4*/ 	.byte	0x04, 0x12
        /*05c6*/ 	.short	(.L_287 - .L_286)
	.align		4
.L_286:
        /*05c8*/ 	.word	index@(_ZN3cub18CUB_300001_SM_10006detail6reduce28DeviceReduceSingleTileKernelINS2_10policy_hubIjjN4cuda3std3__44plusIvEEE10Policy1000EN6thrust24THRUST_300001_SM_1000_NS18transform_iteratorI9NonZeroOpIdEPKdNSD_11use_defaultESJ_EEPjjS9_jjNS7_10__identityEEEvT0_T1_T2_T3_T4_T6_)
        /*05cc*/ 	.word	0x00000000


	//----- nvinfo : EIATTR_MIN_STACK_SIZE
	.align		4
.L_287:
        /*05d0*/ 	.byte	0x04, 0x12
        /*05d2*/ 	.short	(.L_289 - .L_288)
	.align		4
.L_288:
        /*05d4*/ 	.word	index@(_ZN3cub18CUB_300001_SM_10006detail6reduce18DeviceReduceKernelINS2_10policy_hubIjjN4cuda3std3__44plusIvEEE10Policy1000EN6thrust24THRUST_300001_SM_1000_NS18transform_iteratorI9NonZeroOpIfEPKfNSD_11use_defaultESJ_EEjS9_jNS7_10__identityEEEvT0_PT3_T1_NS0_13GridEvenShareISP_EET2_T4_)
        /*05d8*/ 	.word	0x00000000


	//----- nvinfo : EIATTR_MIN_STACK_SIZE
	.align		4
.L_289:
        /*05dc*/ 	.byte	0x04, 0x12
        /*05de*/ 	.short	(.L_291 - .L_290)
	.align		4
.L_290:
        /*05e0*/ 	.word	index@(_ZN3cub18CUB_300001_SM_10006detail6reduce28DeviceReduceSingleTileKernelINS2_10policy_hubIjjN4cuda3std3__44plusIvEEE10Policy1000EN6thrust24THRUST_300001_SM_1000_NS18transform_iteratorI9NonZeroOpIfEPKfNSD_11use_defaultESJ_EEPjjS9_jjNS7_10__identityEEEvT0_T1_T2_T3_T4_T6_)
        /*05e4*/ 	.word	0x00000000


	//----- nvinfo : EIATTR_MIN_STACK_SIZE
	.align		4
.L_291:
        /*05e8*/ 	.byte	0x04, 0x12
        /*05ea*/ 	.short	(.L_293 - .L_292)
	.align		4
.L_292:
        /*05ec*/ 	.word	index@(_ZN3cub18CUB_300001_SM_10006detail6reduce18DeviceReduceKernelINS2_10policy_hubIjjN4cuda3std3__44plusIvEEE10Policy1000EN6thrust24THRUST_300001_SM_1000_NS18transform_iteratorI9NonZeroOpI6__halfEPKSG_NSD_11use_defaultESK_EEjS9_jNS7_10__identityEEEvT0_PT3_T1_NS0_13GridEvenShareISQ_EET2_T4_)
        /*05f0*/ 	.word	0x00000000


	//----- nvinfo : EIATTR_MIN_STACK_SIZE
	.align		4
.L_293:
        /*05f4*/ 	.byte	0x04, 0x12
        /*05f6*/ 	.short	(.L_295 - .L_294)
	.align		4
.L_294:
        /*05f8*/ 	.word	index@(_ZN3cub18CUB_300001_SM_10006detail6reduce28DeviceReduceSingleTileKernelINS2_10policy_hubIjjN4cuda3std3__44plusIvEEE10Policy1000EN6thrust24THRUST_300001_SM_1000_NS18transform_iteratorI9NonZeroOpI6__halfEPKSG_NSD_11use_defaultESK_EEPjjS9_jjNS7_10__identityEEEvT0_T1_T2_T3_T4_T6_)
        /*05fc*/ 	.word	0x00000000


	//----- nvinfo : EIATTR_MIN_STACK_SIZE
	.align		4
.L_295:
        /*0600*/ 	.byte	0x04, 0x12
        /*0602*/ 	.short	(.L_297 - .L_296)
	.align		4
.L_296:
        /*0604*/ 	.word	index@(_ZN3cub18CUB_300001_SM_10006detail6reduce28DeviceReduceSingleTileKernelINS2_10policy_hubIjjN4cuda3std3__44plusIvEEE10Policy1000EPjSC_iS9_jjNS7_10__identityEEEvT0_T1_T2_T3_T4_T6_)
        /*0608*/ 	.word	0x00000000


	//----- nvinfo : EIATTR_MIN_STACK_SIZE
	.align		4
.L_297:
        /*060c*/ 	.byte	0x04, 0x12
        /*060e*/ 	.short	(.L_299 - .L_298)
	.align		4
.L_298:
        /*0610*/ 	.word	index@(_ZN3cub18CUB_300001_SM_10006detail6reduce18DeviceReduceKernelINS2_10policy_hubIjjN4cuda3std3__44plusIvEEE10Policy1000EN6thrust24THRUST_300001_SM_1000_NS18transform_iteratorI9NonZeroOpI13__nv_bfloat16EPKSG_NSD_11use_defaultESK_EEjS9_jNS7_10__identityEEEvT0_PT3_T1_NS0_13GridEvenShareISQ_EET2_T4_)
        /*0614*/ 	.word	0x00000000


	//----- nvinfo : EIATTR_MIN_STACK_SIZE
	.align		4
.L_299:
        /*0618*/ 	.byte	0x04, 0x12
        /*061a*/ 	.short	(.L_301 - .L_300)
	.align		4
.L_300:
        /*061c*/ 	.word	index@(_ZN3cub18CUB_300001_SM_10006detail6reduce28DeviceReduceSingleTileKernelINS2_10policy_hubIjjN4cuda3std3__44plusIvEEE10Policy1000EN6thrust24THRUST_300001_SM_1000_NS18transform_iteratorI9NonZeroOpI13__nv_bfloat16EPKSG_NSD_11use_defaultESK_EEPjjS9_jjNS7_10__identityEEEvT0_T1_T2_T3_T4_T6_)
        /*0620*/ 	.word	0x00000000


	//----- nvinfo : EIATTR_MIN_STACK_SIZE
	.align		4
.L_301:
        /*0624*/ 	.byte	0x04, 0x12
        /*0626*/ 	.short	(.L_303 - .L_302)
	.align		4
.L_302:
        /*0628*/ 	.word	index@(_ZN3cub18CUB_300001_SM_10006detail4scan23DeviceCompactInitKernelINS0_13ScanTileStateIiLb1EEEPjEEvT_iT0_)
        /*062c*/ 	.word	0x00000000


	//----- nvinfo : EIATTR_MIN_STACK_SIZE
	.align		4
.L_303:
        /*0630*/ 	.byte	0x04, 0x12
        /*0632*/ 	.short	(.L_305 - .L_304)
	.align		4
.L_304:
        /*0634*/ 	.word	index@(_ZN3cub18CUB_300001_SM_10006detail6select23DeviceSelectSweepKernelINS2_10policy_hubIjbiLb0ELNS0_10SelectImplE0EE10Policy1000EN6thrust24THRUST_300001_SM_1000_NS17counting_iteratorIjNS9_11use_defaultESB_SB_EENS9_18transform_iteratorI9NonZeroOpIsEPKsSB_SB_EEPjSJ_NS0_13ScanTileStateIiLb1EEENS0_8NullTypeESM_iNS2_19streaming_context_tIlLb1EEELS5_0EEEvT0_T1_T2_T3_T4_T5_T6_T7_iT8_NS1_7vsmem_tE)
        /*0638*/ 	.word	0x00000008


	//----- nvinfo : EIATTR_MIN_STACK_SIZE
	.align		4
.L_305:
        /*063c*/ 	.byte	0x04, 0x12
        /*063e*/ 	.short	(.L_307 - .L_306)
	.align		4
.L_306:
        /*0640*/ 	.word	index@(_ZN3cub18CUB_300001_SM_10006detail6select23DeviceSelectSweepKernelINS2_10policy_hubIjbiLb0ELNS0_10SelectImplE0EE10Policy1000EN6thrust24THRUST_300001_SM_1000_NS17counting_iteratorIjNS9_11use_defaultESB_SB_EENS9_18transform_iteratorI9NonZeroOpIiEPKiSB_SB_EEPjSJ_NS0_13ScanTileStateIiLb1EEENS0_8NullTypeESM_iNS2_19streaming_context_tIlLb1EEELS5_0EEEvT0_T1_T2_T3_T4_T5_T6_T7_iT8_NS1_7vsmem_tE)
        /*0644*/ 	.word	0x00000008


	//----- nvinfo : EIATTR_MIN_STACK_SIZE
	.align		4
.L_307:
        /*0648*/ 	.byte	0x04, 0x12
        /*064a*/ 	.short	(.L_309 - .L_308)
	.align		4
.L_308:
        /*064c*/ 	.word	index@(_ZN3cub18CUB_300001_SM_10006detail6select23DeviceSelectSweepKernelINS2_10policy_hubIjbiLb0ELNS0_10SelectImplE0EE10Policy1000EN6thrust24THRUST_300001_SM_1000_NS17counting_iteratorIjNS9_11use_defaultESB_SB_EENS9_18transform_iteratorI9NonZeroOpIlEPKlSB_SB_EEPjSJ_NS0_13ScanTileStateIiLb1EEENS0_8NullTypeESM_iNS2_19streaming_context_tIlLb1EEELS5_0EEEvT0_T1_T2_T3_T4_T5_T6_T7_iT8_NS1_7vsmem_tE)
        /*0650*/ 	.word	0x00000000


	//----- nvinfo : EIATTR_MIN_STACK_SIZE
	.align		4
.L_309:
        /*0654*/ 	.byte	0x04, 0x12
        /*0656*/ 	.short	(.L_311 - .L_310)
	.align		4
.L_310:
        /*0658*/ 	.word	index@(_ZN3cub18CUB_300001_SM_10006detail6select23DeviceSelectSweepKernelINS2_10policy_hubIjbiLb0ELNS0_10SelectImplE0EE10Policy1000EN6thrust24THRUST_300001_SM_1000_NS17counting_iteratorIjNS9_11use_defaultESB_SB_EENS9_18transform_iteratorI9NonZeroOpIjEPKjSB_SB_EEPjSJ_NS0_13ScanTileStateIiLb1EEENS0_8NullTypeESM_iNS2_19streaming_context_tIlLb1EEELS5_0EEEvT0_T1_T2_T3_T4_T5_T6_T7_iT8_NS1_7vsmem_tE)
        /*065c*/ 	.word	0x00000008


	//----- nvinfo : EIATTR_MIN_STACK_SIZE
	.align		4
.L_311:
        /*0660*/ 	.byte	0x04, 0x12
        /*0662*/ 	.short	(.L_313 - .L_312)
	.align		4
.L_312:
        /*0664*/ 	.word	index@(_ZN3cub18CUB_300001_SM_10006detail6select23DeviceSelectSweepKernelINS2_10policy_hubIjbiLb0ELNS0_10SelectImplE0EE10Policy1000EN6thrust24THRUST_300001_SM_1000_NS17counting_iteratorIjNS9_11use_defaultESB_SB_EENS9_18transform_iteratorI9NonZeroOpIhEPKhSB_SB_EEPjSJ_NS0_13ScanTileStateIiLb1EEENS0_8NullTypeESM_iNS2_19streaming_context_tIlLb1EEELS5_0EEEvT0_T1_T2_T3_T4_T5_T6_T7_iT8_NS1_7vsmem_tE)
        /*0668*/ 	.word	0x00000008


	//----- nvinfo : EIATTR_MIN_STACK_SIZE
	.align		4
.L_313:
        /*066c*/ 	.byte	0x04, 0x12
        /*066e*/ 	.short	(.L_315 - .L_314)
	.align		4
.L_314:
        /*0670*/ 	.word	index@(_ZN3cub18CUB_300001_SM_10006detail6select23DeviceSelectSweepKernelINS2_10policy_hubIjbiLb0ELNS0_10SelectImplE0EE10Policy1000EN6thrust24THRUST_300001_SM_1000_NS17counting_iteratorIjNS9_11use_defaultESB_SB_EENS9_18transform_iteratorI9NonZeroOpIdEPKdSB_SB_EEPjSJ_NS0_13ScanTileStateIiLb1EEENS0_8NullTypeESM_iNS2_19streaming_context_tIlLb1EEELS5_0EEEvT0_T1_T2_T3_T4_T5_T6_T7_iT8_NS1_7vsmem_tE)
        /*0674*/ 	.word	0x00000000


	//----- nvinfo : EIATTR_MIN_STACK_SIZE
	.align		4
.L_315:
        /*0678*/ 	.byte	0x04, 0x12
        /*067a*/ 	.short	(.L_317 - .L_316)
	.align		4
.L_316:
        /*067c*/ 	.word	index@(_ZN3cub18CUB_300001_SM_10006detail6select23DeviceSelectSweepKernelINS2_10policy_hubIjbiLb0ELNS0_10SelectImplE0EE10Policy1000EN6thrust24THRUST_300001_SM_1000_NS17counting_iteratorIjNS9_11use_defaultESB_SB_EENS9_18transform_iteratorI9NonZeroOpIfEPKfSB_SB_EEPjSJ_NS0_13ScanTileStateIiLb1EEENS0_8NullTypeESM_iNS2_19streaming_context_tIlLb1EEELS5_0EEEvT0_T1_T2_T3_T4_T5_T6_T7_iT8_NS1_7vsmem_tE)
        /*0680*/ 	.word	0x00000000


	//----- nvinfo : EIATTR_MIN_STACK_SIZE
	.align		4
.L_317:
        /*0684*/ 	.byte	0x04, 0x12
        /*0686*/ 	.short	(.L_319 - .L_318)
	.align		4
.L_318:
        /*0688*/ 	.word	index@(_ZN3cub18CUB_300001_SM_10006detail6select23DeviceSelectSweepKernelINS2_10policy_hubIjbiLb0ELNS0_10SelectImplE0EE10Policy1000EN6thrust24THRUST_300001_SM_1000_NS17counting_iteratorIjNS9_11use_defaultESB_SB_EENS9_18transform_iteratorI9NonZeroOpI6__halfEPKSF_SB_SB_EEPjSK_NS0_13ScanTileStateIiLb1EEENS0_8NullTypeESN_iNS2_19streaming_context_tIlLb1EEELS5_0EEEvT0_T1_T2_T3_T4_T5_T6_T7_iT8_NS1_7vsmem_tE)
        /*068c*/ 	.word	0x00000000


	//----- nvinfo : EIATTR_MIN_STACK_SIZE
	.align		4
.L_319:
        /*0690*/ 	.byte	0x04, 0x12
        /*0692*/ 	.short	(.L_321 - .L_320)
	.align		4
.L_320:
        /*0694*/ 	.word	index@(_ZN3cub18CUB_300001_SM_10006detail6select23DeviceSelectSweepKernelINS2_10policy_hubIjbiLb0ELNS0_10SelectImplE0EE10Policy1000EN6thrust24THRUST_300001_SM_1000_NS17counting_iteratorIjNS9_11use_defaultESB_SB_EENS9_18transform_iteratorI9NonZeroOpI13__nv_bfloat16EPKSF_SB_SB_EEPjSK_NS0_13ScanTileStateIiLb1EEENS0_8NullTypeESN_iNS2_19streaming_context_tIlLb1EEELS5_0EEEvT0_T1_T2_T3_T4_T5_T6_T7_iT8_NS1_7vsmem_tE)
        /*0698*/ 	.word	0x00000000


	//----- nvinfo : EIATTR_MIN_STACK_SIZE
	.align		4
.L_321:
        /*069c*/ 	.byte	0x04, 0x12
        /*069e*/ 	.short	(.L_323 - .L_322)
	.align		4
.L_322:
        /*06a0*/ 	.word	index@(_ZN3cub18CUB_300001_SM_10006detail11EmptyKernelIvEEvv)
        /*06a4*/ 	.word	0x00000000


	//----- nvinfo : EIATTR_MIN_STACK_SIZE
	.align		4
.L_323:
        /*06a8*/ 	.byte	0x04, 0x12
        /*06aa*/ 	.short	(.L_325 - .L_324)
	.align		4
.L_324:
        /*06ac*/ 	.word	index@(_Z16leftshift_kernelIlEvPKT_PS0_ji)
        /*06b0*/ 	.word	0x00000000


	//----- nvinfo : EIATTR_MIN_STACK_SIZE
	.align		4
.L_325:
        /*06b4*/ 	.byte	0x04, 0x12
        /*06b6*/ 	.short	(.L_327 - .L_326)
	.align		4
.L_326:
        /*06b8*/ 	.word	index@(_Z16leftshift_kernelIjEvPKT_PS0_ji)
        /*06bc*/ 	.word	0x00000000


	//----- nvinfo : EIATTR_MIN_STACK_SIZE
	.align		4
.L_327:
        /*06c0*/ 	.byte	0x04, 0x12
        /*06c2*/ 	.short	(.L_329 - .L_328)
	.align		4
.L_328:
        /*06c4*/ 	.word	index@(_Z16leftshift_kernelIiEvPKT_PS0_ji)
        /*06c8*/ 	.word	0x00000000


	//----- nvinfo : EIATTR_MIN_STACK_SIZE
	.align		4
.L_329:
        /*06cc*/ 	.byte	0x04, 0x12
        /*06ce*/ 	.short	(.L_331 - .L_330)
	.align		4
.L_330:
        /*06d0*/ 	.word	index@(_Z16leftshift_kernelIhEvPKT_PS0_ji)
        /*06d4*/ 	.word	0x00000000


	//----- nvinfo : EIATTR_MIN_STACK_SIZE
	.align		4
.L_331:
        /*06d8*/ 	.byte	0x04, 0x12
        /*06da*/ 	.short	(.L_333 - .L_332)
	.align		4
.L_332:
        /*06dc*/ 	.word	index@(_Z19bitwise_xor__kernelIiEvPKT_S2_PS0_j)
        /*06e0*/ 	.word	0x00000000


	//----- nvinfo : EIATTR_MIN_STACK_SIZE
	.align		4
.L_333:
        /*06e4*/ 	.byte	0x04, 0x12
        /*06e6*/ 	.short	(.L_335 - .L_334)
	.align		4
.L_334:
        /*06e8*/ 	.word	index@(_Z18bitwise_or__kernelIiEvPKT_S2_PS0_j)
        /*06ec*/ 	.word	0x00000000


	//----- nvinfo : EIATTR_MIN_STACK_SIZE
	.align		4
.L_335:
        /*06f0*/ 	.byte	0x04, 0x12
        /*06f2*/ 	.short	(.L_337 - .L_336)
	.align		4
.L_336:
        /*06f4*/ 	.word	index@(_Z19bitwise_and__kernelIiEvPKT_S2_PS0_j)
        /*06f8*/ 	.word	0x00000000


	//----- nvinfo : EIATTR_MIN_STACK_SIZE
	.align		4
.L_337:
        /*06fc*/ 	.byte	0x04, 0x12
        /*06fe*/ 	.short	(.L_339 - .L_338)
	.align		4
.L_338:
        /*0700*/ 	.word	index@(_Z19bitwise_xor__kernelIlEvPKT_S2_PS0_j)
        /*0704*/ 	.word	0x00000000


	//----- nvinfo : EIATTR_MIN_STACK_SIZE
	.align		4
.L_339:
        /*0708*/ 	.byte	0x04, 0x12
        /*070a*/ 	.short	(.L_341 - .L_340)
	.align		4
.L_340:
        /*070c*/ 	.word	index@(_Z18bitwise_or__kernelIlEvPKT_S2_PS0_j)
        /*0710*/ 	.word	0x00000000


	//----- nvinfo : EIATTR_MIN_STACK_SIZE
	.align		4
.L_341:
        /*0714*/ 	.byte	0x04, 0x12
        /*0716*/ 	.short	(.L_343 - .L_342)
	.align		4
.L_342:
        /*0718*/ 	.word	index@(_Z19bitwise_and__kernelIlEvPKT_S2_PS0_j)
        /*071c*/ 	.word	0x00000000


	//----- nvinfo : EIATTR_MIN_STACK_SIZE
	.align		4
.L_343:
        /*0720*/ 	.byte	0x04, 0x12
        /*0722*/ 	.short	(.L_345 - .L_344)
	.align		4
.L_344:
        /*0724*/ 	.word	index@(_Z19bitwise_xor__kernelIjEvPKT_S2_PS0_j)
        /*0728*/ 	.word	0x00000000


	//----- nvinfo : EIATTR_MIN_STACK_SIZE
	.align		4
.L_345:
        /*072c*/ 	.byte	0x04, 0x12
        /*072e*/ 	.short	(.L_347 - .L_346)
	.align		4
.L_346:
        /*0730*/ 	.word	index@(_Z18bitwise_or__kernelIjEvPKT_S2_PS0_j)
        /*0734*/ 	.word	0x00000000


	//----- nvinfo : EIATTR_MIN_STACK_SIZE
	.align		4
.L_347:
        /*0738*/ 	.byte	0x04, 0x12
        /*073a*/ 	.short	(.L_349 - .L_348)
	.align		4
.L_348:
        /*073c*/ 	.word	index@(_Z19bitwise_and__kernelIjEvPKT_S2_PS0_j)
        /*0740*/ 	.word	0x00000000


	//----- nvinfo : EIATTR_MIN_STACK_SIZE
	.align		4
.L_349:
        /*0744*/ 	.byte	0x04, 0x12
        /*0746*/ 	.short	(.L_351 - .L_350)
	.align		4
.L_350:
        /*0748*/ 	.word	index@(_Z19bitwise_xor__kernelIhEvPKT_S2_PS0_j)
        /*074c*/ 	.word	0x00000000


	//----- nvinfo : EIATTR_MIN_STACK_SIZE
	.align		4
.L_351:
        /*0750*/ 	.byte	0x04, 0x12
        /*0752*/ 	.short	(.L_353 - .L_352)
	.align		4
.L_352:
        /*0754*/ 	.word	index@(_Z18bitwise_or__kernelIhEvPKT_S2_PS0_j)
        /*0758*/ 	.word	0x00000000


	//----- nvinfo : EIATTR_MIN_STACK_SIZE
	.align		4
.L_353:
        /*075c*/ 	.byte	0x04, 0x12
        /*075e*/ 	.short	(.L_355 - .L_354)
	.align		4
.L_354:
        /*0760*/ 	.word	index@(_Z19bitwise_and__kernelIhEvPKT_S2_PS0_j)
        /*0764*/ 	.word	0x00000000


	//----- nvinfo : EIATTR_MIN_STACK_SIZE
	.align		4
.L_355:
        /*0768*/ 	.byte	0x04, 0x12
        /*076a*/ 	.short	(.L_357 - .L_356)
	.align		4
.L_356:
        /*076c*/ 	.word	index@(_Z20gptoss_swiglu_kernelIfEvPKT_S2_PS0_jff)
        /*0770*/ 	.word	0x00000000


	//----- nvinfo : EIATTR_MIN_STACK_SIZE
	.align		4
.L_357:
        /*0774*/ 	.byte	0x04, 0x12
        /*0776*/ 	.short	(.L_359 - .L_358)
	.align		4
.L_358:
        /*0778*/ 	.word	index@(_Z25gptoss_swiglu_kernel_vec4If6float4EvPKT0_S3_PS1_jff)
        /*077c*/ 	.word	0x00000000


	//----- nvinfo : EIATTR_MIN_STACK_SIZE
	.align		4
.L_359:
        /*0780*/ 	.byte	0x04, 0x12
        /*0782*/ 	.short	(.L_361 - .L_360)
	.align		4
.L_360:
        /*0784*/ 	.word	index@(_Z20gptoss_swiglu_kernelI13__nv_bfloat16EvPKT_S3_PS1_jff)
        /*0788*/ 	.word	0x00000000


	//----- nvinfo : EIATTR_MIN_STACK_SIZE
	.align		4
.L_361:
        /*078c*/ 	.byte	0x04, 0x12
        /*078e*/ 	.short	(.L_363 - .L_362)
	.align		4
.L_362:
        /*0790*/ 	.word	index@(_Z25gptoss_swiglu_kernel_vec4I13__nv_bfloat16mEvPKT0_S3_PS1_jff)
        /*0794*/ 	.word	0x00000000


	//----- nvinfo : EIATTR_MIN_STACK_SIZE
	.align		4
.L_363:
        /*0798*/ 	.byte	0x04, 0x12
        /*079a*/ 	.short	(.L_365 - .L_364)
	.align		4
.L_364:
        /*079c*/ 	.word	index@(_Z20gptoss_swiglu_kernelI6__halfEvPKT_S3_PS1_jff)
        /*07a0*/ 	.word	0x00000000


	//----- nvinfo : EIATTR_MIN_STACK_SIZE
	.align		4
.L_365:
        /*07a4*/ 	.byte	0x04, 0x12
        /*07a6*/ 	.short	(.L_367 - .L_366)
	.align		4
.L_366:
        /*07a8*/ 	.word	index@(_Z25gptoss_swiglu_kernel_vec4I6__halfmEvPKT0_S3_PS1_jff)
        /*07ac*/ 	.word	0x00000000


	//----- nvinfo : EIATTR_MIN_STACK_SIZE
	.align		4
.L_367:
        /*07b0*/ 	.byte	0x04, 0x12
        /*07b2*/ 	.short	(.L_369 - .L_368)
	.align		4
.L_368:
        /*07b4*/ 	.word	index@(_Z17transform_indicesPKjjS0_jPj)
        /*07b8*/ 	.word	0x00000000
.L_369:


//--------------------- .nv.compat                --------------------------
	.section	.nv.compat,"",@"SHT_CUDA_COMPAT_INFO"
	.align	4
        /*0000*/ 	.byte	0x02, 0x09, 0x00, 0x00, 0x02, 0x02, 0x01, 0x00, 0x02, 0x05, 0x05, 0x00, 0x03, 0x07, 0x01, 0x01
        /*0010*/ 	.byte	0x02, 0x03, 0x00, 0x00, 0x02, 0x06, 0x01, 0x00, 0x04, 0x0b, 0x08, 0x00, 0x01, 0x00, 0x00, 0x00
        /*0020*/ 	.byte	0x00, 0x00, 0x00, 0x00


//--------------------- .nv.info._ZN3cub18CUB_300001_SM_10006detail6reduce18DeviceReduceKernelINS2_10policy_hubIjjN4cuda3std3__44plusIvEEE10Policy1000EN6thrust24THRUST_300001_SM_1000_NS18transform_iteratorI9NonZeroOpIsEPKsNSD_11use_defaultESJ_EEjS9_jNS7_10__identityEEEvT0_PT3_T1_NS0_13GridEvenShareISP_EET2_T4_ --------------------------
	.section	.nv.info._ZN3cub18CUB_300001_SM_10006detail6reduce18DeviceReduceKernelINS2_10policy_hubIjjN4cuda3std3__44plusIvEEE10Policy1000EN6thrust24THRUST_300001_SM_1000_NS18transform_iteratorI9NonZeroOpIsEPKsNSD_11use_defaultESJ_EEjS9_jNS7_10__identityEEEvT0_PT3_T1_NS0_13GridEvenShareISP_EET2_T4_,"",@"SHT_CUDA_INFO"
	.sectionflags	@""
	.align	4


	//----- nvinfo : EIATTR_CUDA_API_VERSION
	.align		4
        /*0000*/ 	.byte	0x04, 0x37
        /*0002*/ 	.short	(.L_371 - .L_370)
.L_370:
        /*0004*/ 	.word	0x00000082


	//----- nvinfo : EIATTR_KPARAM_INFO
	.align		4
.L_371:
        /*0008*/ 	.byte	0x04, 0x17
        /*000a*/ 	.short	(.L_373 - .L_372)
.L_372:
        /*000c*/ 	.word	0x00000000
        /*0010*/ 	.short	0x0005
        /*0012*/ 	.short	0x0045
        /*0014*/ 	.byte	0x00, 0xf0, 0x05, 0x00


	//----- nvinfo : EIATTR_KPARAM_INFO
	.align		4
.L_373:
        /*0018*/ 	.byte	0x04, 0x17
        /*001a*/ 	.short	(.L_375 - .L_374)
.L_374:
        /*001c*/ 	.word	0x00000000
        /*0020*/ 	.short	0x0004
        /*0022*/ 	.short	0x0044
        /*0024*/ 	.byte	0x00, 0xf0, 0x05, 0x00


	//----- nvinfo : EIATTR_KPARAM_INFO
	.align		4
.L_375:
        /*0028*/ 	.byte	0x04, 0x17
        /*002a*/ 	.short	(.L_377 - .L_376)
.L_376:
        /*002c*/ 	.word	0x00000000
        /*0030*/ 	.short	0x0003
        /*0032*/ 	.short	0x001c
        /*0034*/ 	.byte	0x00, 0xf0, 0xa1, 0x00


	//----- nvinfo : EIATTR_KPARAM_INFO
	.align		4
.L_377:
        /*0038*/ 	.byte	0x04, 0x17
        /*003a*/ 	.short	(.L_379 - .L_378)
.L_378:
        /*003c*/ 	.word	0x00000000
        /*0040*/ 	.short	0x0002
        /*0042*/ 	.short	0x0018
        /*0044*/ 	.byte	0x00, 0xf0, 0x11, 0x00


	//----- nvinfo : EIATTR_KPARAM_INFO
	.align		4
.L_379:
        /*0048*/ 	.byte	0x04, 0x17
        /*004a*/ 	.short	(.L_381 - .L_380)
.L_380:
        /*004c*/ 	.word	0x00000000
        /*0050*/ 	.short	0x0001
        /*0052*/ 	.short	0x0010
        /*0054*/ 	.byte	0x00, 0xf5, 0x21, 0x00


	//----- nvinfo : EIATTR_KPARAM_INFO
	.align		4
.L_381:
        /*0058*/ 	.byte	0x04, 0x17
        /*005a*/ 	.short	(.L_383 - .L_382)
.L_382:
        /*005c*/ 	.word	0x00000000
        /*0060*/ 	.short	0x0000
        /*0062*/ 	.short	0x0000
        /*0064*/ 	.byte	0x00, 0xf0, 0x41, 0x00


	//----- nvinfo : EIATTR_SPARSE_MMA_MASK
	.align		4
.L_383:
        /*0068*/ 	.byte	0x03, 0x50
        /*006a*/ 	.short	0x0000


	//----- nvinfo : EIATTR_MAXREG_COUNT
	.align		4
        /*006c*/ 	.byte	0x03, 0x1b
        /*006e*/ 	.short	0x00ff


	//----- nvinfo : EIATTR_NUM_BARRIERS
	.align		4
        /*0070*/ 	.byte	0x02, 0x4c
        /*0072*/ 	.byte	0x01
	.zero		1


	//----- nvinfo : EIATTR_MERCURY_ISA_VERSION
	.align		4
        /*0074*/ 	.byte	0x03, 0x5f
        /*0076*/ 	.short	0x0101


	//----- nvinfo : EIATTR_COOP_GROUP_MASK_REGIDS
	.align		4
        /*0078*/ 	.byte	0x04, 0x29
        /*007a*/ 	.short	(.L_385 - .L_384)


	//   ....[0]....
.L_384:
        /*007c*/ 	.word	0xffffffff


	//   ....[1]....
        /*0080*/ 	.word	0xffffffff


	//   ....[2]....
        /*0084*/ 	.word	0xffffffff


	//   ....[3]....
        /*0088*/ 	.word	0xffffffff


	//   ....[4]....
        /*008c*/ 	.word	0xffffffff


	//   ....[5]....
        /*0090*/ 	.word	0xffffffff


	//   ....[6]....
        /*0094*/ 	.word	0xffffffff


	//----- nvinfo : EIATTR_COOP_GROUP_INSTR_OFFSETS
	.align		4
.L_385:
        /*0098*/ 	.byte	0x04, 0x28
        /*009a*/ 	.short	(.L_387 - .L_386)


	//   ....[0]....
.L_386:
        /*009c*/ 	.word	0x00000fc0


	//   ....[1]....
        /*00a0*/ 	.word	0x000011b0


	//   ....[2]....
        /*00a4*/ 	.word	0x00001200


	//   ....[3]....
        /*00a8*/ 	.word	0x00001240


	//   ....[4]....
        /*00ac*/ 	.word	0x00001280


	//   ....[5]....
        /*00b0*/ 	.word	0x000012a0


	//   ....[6]....
        /*00b4*/ 	.word	0x00002d50


	//----- nvinfo : EIATTR_VRC_CTA_INIT_COUNT
	.align		4
.L_387:
        /*00b8*/ 	.byte	0x02, 0x4a
	.zero		1
	.zero		1


	//----- nvinfo : EIATTR_EXIT_INSTR_OFFSETS
	.align		4
        /*00bc*/ 	.byte	0x04, 0x1c
        /*00be*/ 	.short	(.L_389 - .L_388)


	//   ....[0]....
.L_388:
        /*00c0*/ 	.word	0x00002ee0


	//   ....[1]....
        /*00c4*/ 	.word	0x00002f20


	//----- nvinfo : EIATTR_MAX_THREADS
	.align		4
.L_389:
        /*00c8*/ 	.byte	0x04, 0x05
        /*00ca*/ 	.short	(.L_391 - .L_390)
.L_390:
        /*00cc*/ 	.word	0x00000100
        /*00d0*/ 	.word	0x00000001
        /*00d4*/ 	.word	0x00000001


	//----- nvinfo : EIATTR_CRS_STACK_SIZE
	.align		4
.L_391:
        /*00d8*/ 	.byte	0x04, 0x1e
        /*00da*/ 	.short	(.L_393 - .L_392)
.L_392:
        /*00dc*/ 	.word	0x00000000


	//----- nvinfo : EIATTR_CBANK_PARAM_SIZE
	.align		4
.L_393:
        /*00e0*/ 	.byte	0x03, 0x19
        /*00e2*/ 	.short	0x0046


	//----- nvinfo : EIATTR_PARAM_CBANK
	.align		4
        /*00e4*/ 	.byte	0x04, 0x0a
        /*00e6*/ 	.short	(.L_395 - .L_394)
	.align		4
.L_394:
        /*00e8*/ 	.word	index@(.nv.constant0._ZN3cub18CUB_300001_SM_10006detail6reduce18DeviceReduceKernelINS2_10policy_hubIjjN4cuda3std3__44plusIvEEE10Policy1000EN6thrust24THRUST_300001_SM_1000_NS18transform_iteratorI9NonZeroOpIsEPKsNSD_11use_defaultESJ_EEjS9_jNS7_10__identityEEEvT0_PT3_T1_NS0_13GridEvenShareISP_EET2_T4_)
        /*00ec*/ 	.short	0x0380
        /*00ee*/ 	.short	0x0046


	//----- nvinfo : EIATTR_SW_WAR
	.align		4
.L_395:
        /*00f0*/ 	.byte	0x04, 0x36
        /*00f2*/ 	.short	(.L_397 - .L_396)
.L_396:
        /*00f4*/ 	.word	0x00000008
.L_397:


//--------------------- .nv.info._ZN3cub18CUB_300001_SM_10006detail6reduce28DeviceReduceSingleTileKernelINS2_10policy_hubIjjN4cuda3std3__44plusIvEEE10Policy1000EN6thrust24THRUST_300001_SM_1000_NS18transform_iteratorI9NonZeroOpIsEPKsNSD_11use_defaultESJ_EEPjjS9_jjNS7_10__identityEEEvT0_T1_T2_T3_T4_T6_ --------------------------
	.section	.nv.info._ZN3cub18CUB_300001_SM_10006detail6reduce28DeviceReduceSingleTileKernelINS2_10policy_hubIjjN4cuda3std3__44plusIvEEE10Policy1000EN6thrust24THRUST_300001_SM_1000_NS18transform_iteratorI9NonZeroOpIsEPKsNSD_11use_defaultESJ_EEPjjS9_jjNS7_10__identityEEEvT0_T1_T2_T3_T4_T6_,"",@"SHT_CUDA_INFO"
	.sectionflags	@""
	.align	4


	//----- nvinfo : EIATTR_CUDA_API_VERSION
	.align		4
        /*0000*/ 	.byte	0x04, 0x37
        /*0002*/ 	.short	(.L_399 - .L_398)
.L_398:
        /*0004*/ 	.word	0x00000082


	//----- nvinfo : EIATTR_KPARAM_INFO
	.align		4
.L_399:
        /*0008*/ 	.byte	0x04, 0x17
        /*000a*/ 	.short	(.L_401 - .L_400)
.L_400:
        /*000c*/ 	.word	0x00000000
        /*0010*/ 	.short	0x0005
        /*0012*/ 	.short	0x0024
        /*0014*/ 	.byte	0x00, 0xf0, 0x05, 0x00


	//----- nvinfo : EIATTR_KPARAM_INFO
	.align		4
.L_401:
        /*0018*/ 	.byte	0x04, 0x17
        /*001a*/ 	.short	(.L_403 - .L_402)
.L_402:
        /*001c*/ 	.word	0x00000000
        /*0020*/ 	.short	0x0004
        /*0022*/ 	.short	0x0020
        /*0024*/ 	.byte	0x00, 0xf0, 0x11, 0x00


	//----- nvinfo : EIATTR_KPARAM_INFO
	.align		4
.L_403:
        /*0028*/ 	.byte	0x04, 0x17
        /*002a*/ 	.short	(.L_405 - .L_404)
.L_404:
        /*002c*/ 	.word	0x00000000
        /*0030*/ 	.short	0x0003
        /*0032*/ 	.short	0x001c
        /*0034*/ 	.byte	0x00, 0xf0, 0x05, 0x00


	//----- nvinfo : EIATTR_KPARAM_INFO
	.align		4
.L_405:
        /*0038*/ 	.byte	0x04, 0x17
        /*003a*/ 	.short	(.L_407 - .L_406)
.L_406:
        /*003c*/ 	.word	0x00000000
        /*0040*/ 	.short	0x0002
        /*0042*/ 	.short	0x0018
        /*0044*/ 	.byte	0x00, 0xf0, 0x11, 0x00


	//----- nvinfo : EIATTR_KPARAM_INFO
	.align		4
.L_407:
        /*0048*/ 	.byte	0x04, 0x17
        /*004a*/ 	.short	(.L_409 - .L_408)
.L_408:
        /*004c*/ 	.word	0x00000000
        /*0050*/ 	.short	0x0001
        /*0052*/ 	.short	0x0010
        /*0054*/ 	.byte	0x00, 0xf5, 0x21, 0x00


	//----- nvinfo : EIATTR_KPARAM_INFO
	.align		4
.L_409:
        /*0058*/ 	.byte	0x04, 0x17
        /*005a*/ 	.short	(.L_411 - .L_410)
.L_410:
        /*005c*/ 	.word	0x00000000
        /*0060*/ 	.short	0x0000
        /*0062*/ 	.short	0x0000
        /*0064*/ 	.byte	0x00, 0xf0, 0x41, 0x00


	//----- nvinfo : EIATTR_SPARSE_MMA_MASK
	.align		4
.L_411:
        /*0068*/ 	.byte	0x03, 0x50
        /*006a*/ 	.short	0x0000


	//----- nvinfo : EIATTR_MAXREG_COUNT
	.align		4
        /*006c*/ 	.byte	0x03, 0x1b
        /*006e*/ 	.short	0x00ff


	//----- nvinfo : EIATTR_NUM_BARRIERS
	.align		4
        /*0070*/ 	.byte	0x02, 0x4c
        /*0072*/ 	.byte	0x01
	.zero		1


	//----- nvinfo : EIATTR_MERCURY_ISA_VERSION
	.align		4
        /*0074*/ 	.byte	0x03, 0x5f
        /*0076*/ 	.short	0x0101


	//----- nvinfo : EIATTR_COOP_GROUP_MASK_REGIDS
	.align		4
        /*0078*/ 	.byte	0x04, 0x29
        /*007a*/ 	.short	(.L_413 - .L_412)


	//   ....[0]....
.L_412:
        /*007c*/ 	.word	0xffffffff


	//   ....[1]....
        /*0080*/ 	.word	0xffffffff


	//   ....[2]....
        /*0084*/ 	.word	0xffffffff


	//   ....[3]....
        /*0088*/ 	.word	0xffffffff


	//   ....[4]....
        /*008c*/ 	.word	0xffffffff


	//   ....[5]....
        /*0090*/ 	.word	0xffffffff


	//   ....[6]....
        /*0094*/ 	.word	0xffffffff


	//----- nvinfo : EIATTR_COOP_GROUP_INSTR_OFFSETS
	.align		4
.L_413:
        /*0098*/ 	.byte	0x04, 0x28
        /*009a*/ 	.short	(.L_415 - .L_414)


	//   ....[0]....
.L_414:
        /*009c*/ 	.word	0x00000cb0


	//   ....[1]....
        /*00a0*/ 	.word	0x00000ea0


	//   ....[2]....
        /*00a4*/ 	.word	0x00000ed0


	//   ....[3]....
        /*00a8*/ 	.word	0x00000f30


	//   ....[4]....
        /*00ac*/ 	.word	0x00000f70


	//   ....[5]....
        /*00b0*/ 	.word	0x00000f90


	//   ....[6]....
        /*00b4*/ 	.word	0x000028d0


	//----- nvinfo : EIATTR_VRC_CTA_INIT_COUNT
	.align		4
.L_415:
        /*00b8*/ 	.byte	0x02, 0x4a
	.zero		1
	.zero		1


	//----- nvinfo : EIATTR_EXIT_INSTR_OFFSETS
	.align		4
        /*00bc*/ 	.byte	0x04, 0x1c
        /*00be*/ 	.short	(.L_417 - .L_416)


	//   ....[0]....
.L_416:
        /*00c0*/ 	.word	0x00000080


	//   ....[1]....
        /*00c4*/ 	.word	0x000000c0


	//   ....[2]....
        /*00c8*/ 	.word	0x00002a50


	//   ....[3]....
        /*00cc*/ 	.word	0x00002aa0


	//----- nvinfo : EIATTR_MAX_THREADS
	.align		4
.L_417:
        /*00d0*/ 	.byte	0x04, 0x05
        /*00d2*/ 	.short	(.L_419 - .L_418)
.L_418:
        /*00d4*/ 	.word	0x00000100
        /*00d8*/ 	.word	0x00000001
        /*00dc*/ 	.word	0x00000001


	//----- nvinfo : EIATTR_CRS_STACK_SIZE
	.align		4
.L_419:
        /*00e0*/ 	.byte	0x04, 0x1e
        /*00e2*/ 	.short	(.L_421 - .L_420)
.L_420:
        /*00e4*/ 	.word	0x00000000


	//----- nvinfo : EIATTR_CBANK_PARAM_SIZE
	.align		4
.L_421:
        /*00e8*/ 	.byte	0x03, 0x19
        /*00ea*/ 	.short	0x0025


	//----- nvinfo : EIATTR_PARAM_CBANK
	.align		4
        /*00ec*/ 	.byte	0x04, 0x0a
        /*00ee*/ 	.short	(.L_423 - .L_422)
	.align		4
.L_422:
        /*00f0*/ 	.word	index@(.nv.constant0._ZN3cub18CUB_300001_SM_10006detail6reduce28DeviceReduceSingleTileKernelINS2_10policy_hubIjjN4cuda3std3__44plusIvEEE10Policy1000EN6thrust24THRUST_300001_SM_1000_NS18transform_iteratorI9NonZeroOpIsEPKsNSD_11use_defaultESJ_EEPjjS9_jjNS7_10__identityEEEvT0_T1_T2_T3_T4_T6_)
        /*00f4*/ 	.short	0x0380
        /*00f6*/ 	.short	0x0025


	//----- nvinfo : EIATTR_SW_WAR
	.align		4
.L_423:
        /*00f8*/ 	.byte	0x04, 0x36
        /*00fa*/ 	.short	(.L_425 - .L_424)
.L_424:
        /*00fc*/ 	.word	0x00000008
.L_425:


//--------------------- .nv.info._ZN3cub18CUB_300001_SM_10006detail6reduce18DeviceReduceKernelINS2_10policy_hubIjjN4cuda3std3__44plusIvEEE10Policy1000EN6thrust24THRUST_300001_SM_1000_NS18transform_iteratorI9NonZeroOpIiEPKiNSD_11use_defaultESJ_EEjS9_jNS7_10__identityEEEvT0_PT3_T1_NS0_13GridEvenShareISP_EET2_T4_ --------------------------
	.section	.nv.info._ZN3cub18CUB_300001_SM_10006detail6reduce18DeviceReduceKernelINS2_10policy_hubIjjN4cuda3std3__44plusIvEEE10Policy1000EN6thrust24THRUST_300001_SM_1000_NS18transform_iteratorI9NonZeroOpIiEPKiNSD_11use_defaultESJ_EEjS9_jNS7_10__identityEEEvT0_PT3_T1_NS0_13GridEvenShareISP_EET2_T4_,"",@"SHT_CUDA_INFO"
	.sectionflags	@""
	.align	4


	//----- nvinfo : EIATTR_CUDA_API_VERSION
	.align		4
        /*0000*/ 	.byte	0x04, 0x37
        /*0002*/ 	.short	(.L_427 - .L_426)
.L_426:
        /*0004*/ 	.word	0x00000082


	//----- nvinfo : EIATTR_KPARAM_INFO
	.align		4
.L_427:
        /*0008*/ 	.byte	0x04, 0x17
        /*000a*/ 	.short	(.L_429 - .L_428)
.L_428:
        /*000c*/ 	.word	0x00000000
        /*0010*/ 	.short	0x0005
        /*0012*/ 	.short	0x0045
        /*0014*/ 	.byte	0x00, 0xf0, 0x05, 0x00


	//----- nvinfo : EIATTR_KPARAM_INFO
	.align		4
.L_429:
        /*0018*/ 	.byte	0x04, 0x17
        /*001a*/ 	.short	(.L_431 - .L_430)
.L_430:
        /*001c*/ 	.word	0x00000000
        /*0020*/ 	.short	0x0004
        /*0022*/ 	.short	0x0044
        /*0024*/ 	.byte	0x00, 0xf0, 0x05, 0x00


	//----- nvinfo : EIATTR_KPARAM_INFO
	.align		4
.L_431:
        /*0028*/ 	.byte	0x04, 0x17
        /*002a*/ 	.short	(.L_433 - .L_432)
.L_432:
        /*002c*/ 	.word	0x00000000
        /*0030*/ 	.short	0x0003
        /*0032*/ 	.short	0x001c
        /*0034*/ 	.byte	0x00, 0xf0, 0xa1, 0x00


	//----- nvinfo : EIATTR_KPARAM_INFO
	.align		4
.L_433:
        /*0038*/ 	.byte	0x04, 0x17
        /*003a*/ 	.short	(.L_435 - .L_434)
.L_434:
        /*003c*/ 	.word	0x00000000
        /*0040*/ 	.short	0x0002
        /*0042*/ 	.short	0x0018
        /*0044*/ 	.byte	0x00, 0xf0, 0x11, 0x00


	//----- nvinfo : EIATTR_KPARAM_INFO
	.align		4
.L_435:
        /*0048*/ 	.byte	0x04, 0x17
        /*004a*/ 	.short	(.L_437 - .L_436)
.L_436:
        /*004c*/ 	.word	0x00000000
        /*0050*/ 	.short	0x0001
        /*0052*/ 	.short	0x0010
        /*0054*/ 	.byte	0x00, 0xf5, 0x21, 0x00


	//----- nvinfo : EIATTR_KPARAM_INFO
	.align		4
.L_437:
        /*0058*/ 	.byte	0x04, 0x17
        /*005a*/ 	.short	(.L_439 - .L_438)
.L_438:
        /*005c*/ 	.word	0x00000000
        /*0060*/ 	.short	0x0000
        /*0062*/ 	.short	0x0000
        /*0064*/ 	.byte	0x00, 0xf0, 0x41, 0x00


	//----- nvinfo : EIATTR_SPARSE_MMA_MASK
	.align		4
.L_439:
        /*0068*/ 	.byte	0x03, 0x50
        /*006a*/ 	.short	0x0000


	//----- nvinfo : EIATTR_MAXREG_COUNT
	.align		4
        /*006c*/ 	.byte	0x03, 0x1b
        /*006e*/ 	.short	0x00ff


	//----- nvinfo : EIATTR_NUM_BARRIERS
	.align		4
        /*0070*/ 	.byte	0x02, 0x4c
        /*0072*/ 	.byte	0x01
	.zero		1


	//----- nvinfo : EIATTR_MERCURY_ISA_VERSION
	.align		4
        /*0074*/ 	.byte	0x03, 0x5f
        /*0076*/ 	.short	0x0101


	//----- nvinfo : EIATTR_COOP_GROUP_MASK_REGIDS
	.align		4
        /*0078*/ 	.byte	0x04, 0x29
        /*007a*/ 	.short	(.L_441 - .L_440)


	//   ....[0]....
.L_440:
        /*007c*/ 	.word	0xffffffff


	//   ....[1]....
        /*0080*/ 	.word	0xffffffff


	//   ....[2]....
        /*0084*/ 	.word	0xffffffff


	//   ....[3]....
        /*0088*/ 	.word	0xffffffff


	//   ....[4]....
        /*008c*/ 	.word	0xffffffff


	//   ....[5]....
        /*0090*/ 	.word	0xffffffff


	//   ....[6]....
        /*0094*/ 	.word	0xffffffff


	//----- nvinfo : EIATTR_COOP_GROUP_INSTR_OFFSETS
	.align		4
.L_441:
        /*0098*/ 	.byte	0x04, 0x28
        /*009a*/ 	.short	(.L_443 - .L_442)


	//   ....[0]....
.L_442:
        /*009c*/ 	.word	0x00000fc0


	//   ....[1]....
        /*00a0*/ 	.word	0x000011b0


	//   ....[2]....
        /*00a4*/ 	.word	0x00001200


	//   ....[3]....
        /*00a8*/ 	.word	0x00001240


	//   ....[4]....
        /*00ac*/ 	.word	0x00001280


	//   ....[5]....
        /*00b0*/ 	.word	0x000012a0


	//   ....[6]....
        /*00b4*/ 	.word	0x00002d50


	//----- nvinfo : EIATTR_VRC_CTA_INIT_COUNT
	.align		4
.L_443:
        /*00b8*/ 	.byte	0x02, 0x4a
	.zero		1
	.zero		1


	//----- nvinfo : EIATTR_EXIT_INSTR_OFFSETS
	.align		4
        /*00bc*/ 	.byte	0x04, 0x1c
        /*00be*/ 	.short	(.L_445 - .L_444)


	//   ....[0]....
.L_444:
        /*00c0*/ 	.word	0x00002ee0


	//   ....[1]....
        /*00c4*/ 	.word	0x00002f20


	//----- nvinfo : EIATTR_MAX_THREADS
	.align		4
.L_445:
        /*00c8*/ 	.byte	0x04, 0x05
        /*00ca*/ 	.short	(.L_447 - .L_446)
.L_446:
        /*00cc*/ 	.word	0x00000100
        /*00d0*/ 	.word	0x00000001
        /*00d4*/ 	.word	0x00000001


	//----- nvinfo : EIATTR_CRS_STACK_SIZE
	.align		4
.L_447:
        /*00d8*/ 	.byte	0x04, 0x1e
        /*00da*/ 	.short	(.L_449 - .L_448)
.L_448:
        /*00dc*/ 	.word	0x00000000


	//----- nvinfo : EIATTR_CBANK_PARAM_SIZE
	.align		4
.L_449:
        /*00e0*/ 	.byte	0x03, 0x19
        /*00e2*/ 	.short	0x0046


	//----- nvinfo : EIATTR_PARAM_CBANK
	.align		4
        /*00e4*/ 	.byte	0x04, 0x0a
        /*00e6*/ 	.short	(.L_451 - .L_450)
	.align		4
.L_450:
        /*00e8*/ 	.word	index@(.nv.constant0._ZN3cub18CUB_300001_SM_10006detail6reduce18DeviceReduceKernelINS2_10policy_hubIjjN4cuda3std3__44plusIvEEE10Policy1000EN6thrust24THRUST_300001_SM_1000_NS18transform_iteratorI9NonZeroOpIiEPKiNSD_11use_defaultESJ_EEjS9_jNS7_10__identityEEEvT0_PT3_T1_NS0_13GridEvenShareISP_EET2_T4_)
        /*00ec*/ 	.short	0x0380
        /*00ee*/ 	.short	0x0046


	//----- nvinfo : EIATTR_SW_WAR
	.align		4
.L_451:
        /*00f0*/ 	.byte	0x04, 0x36
        /*00f2*/ 	.short	(.L_453 - .L_452)
.L_452:
        /*00f4*/ 	.word	0x00000008
.L_453:


//--------------------- .nv.info._ZN3cub18CUB_300001_SM_10006detail6reduce28DeviceReduceSingleTileKernelINS2_10policy_hubIjjN4cuda3std3__44plusIvEEE10Policy1000EN6thrust24THRUST_300001_SM_1000_NS18transform_iteratorI9NonZeroOpIiEPKiNSD_11use_defaultESJ_EEPjjS9_jjNS7_10__identityEEEvT0_T1_T2_T3_T4_T6_ --------------------------
	.section	.nv.info._ZN3cub18CUB_300001_SM_10006detail6reduce28DeviceReduceSingleTileKernelINS2_10policy_hubIjjN4cuda3std3__44plusIvEEE10Policy1000EN6thrust24THRUST_300001_SM_1000_NS18transform_iteratorI9NonZeroOpIiEPKiNSD_11use_defaultESJ_EEPjjS9_jjNS7_10__identityEEEvT0_T1_T2_T3_T4_T6_,"",@"SHT_CUDA_INFO"
	.sectionflags	@""
	.align	4


	//----- nvinfo : EIATTR_CUDA_API_VERSION
	.align		4
        /*0000*/ 	.byte	0x04, 0x37
        /*0002*/ 	.short	(.L_455 - .L_454)
.L_454:
        /*0004*/ 	.word	0x00000082


	//----- nvinfo : EIATTR_KPARAM_INFO
	.align		4
.L_455:
        /*0008*/ 	.byte	0x04, 0x17
        /*000a*/ 	.short	(.L_457 - .L_456)
.L_456:
        /*000c*/ 	.word	0x00000000
        /*0010*/ 	.short	0x0005
        /*0012*/ 	.short	0x0024
        /*0014*/ 	.byte	0x00, 0xf0, 0x05, 0x00


	//----- nvinfo : EIATTR_KPARAM_INFO
	.align		4
.L_457:
        /*0018*/ 	.byte	0x04, 0x17
        /*001a*/ 	.short	(.L_459 - .L_458)
.L_458:
        /*001c*/ 	.word	0x00000000
        /*0020*/ 	.short	0x0004
        /*0022*/ 	.short	0x0020
        /*0024*/ 	.byte	0x00, 0xf0, 0x11, 0x00


	//----- nvinfo : EIATTR_KPARAM_INFO
	.align		4
.L_459:
        /*0028*/ 	.byte	0x04, 0x17
        /*002a*/ 	.short	(.L_461 - .L_460)
.L_460:
        /*002c*/ 	.word	0x00000000
        /*0030*/ 	.short	0x0003
        /*0032*/ 	.short	0x001c
        /*0034*/ 	.byte	0x00, 0xf0, 0x05, 0x00


	//----- nvinfo : EIATTR_KPARAM_INFO
	.align		4
.L_461:
        /*0038*/ 	.byte	0x04, 0x17
        /*003a*/ 	.short	(.L_463 - .L_462)
.L_462:
        /*003c*/ 	.word	0x00000000
        /*0040*/ 	.short	0x0002
        /*0042*/ 	.short	0x0018
        /*0044*/ 	.byte	0x00, 0xf0, 0x11, 0x00


	//----- nvinfo : EIATTR_KPARAM_INFO
	.align		4
.L_463:
        /*0048*/ 	.byte	0x04, 0x17
        /*004a*/ 	.short	(.L_465 - .L_464)
.L_464:
        /*004c*/ 	.word	0x00000000
        /*0050*/ 	.short	0x0001
        /*0052*/ 	.short	0x0010
        /*0054*/ 	.byte	0x00, 0xf5, 0x21, 0x00


	//----- nvinfo : EIATTR_KPARAM_INFO
	.align		4
.L_465:
        /*0058*/ 	.byte	0x04, 0x17
        /*005a*/ 	.short	(.L_467 - .L_466)
.L_466:
        /*005c*/ 	.word	0x00000000
        /*0060*/ 	.short	0x0000
        /*0062*/ 	.short	0x0000
        /*0064*/ 	.byte	0x00, 0xf0, 0x41, 0x00


	//----- nvinfo : EIATTR_SPARSE_MMA_MASK
	.align		4
.L_467:
        /*0068*/ 	.byte	0x03, 0x50
        /*006a*/ 	.short	0x0000


	//----- nvinfo : EIATTR_MAXREG_COUNT
	.align		4
        /*006c*/ 	.byte	0x03, 0x1b
        /*006e*/ 	.short	0x00ff


	//----- nvinfo : EIATTR_NUM_BARRIERS
	.align		4
        /*0070*/ 	.byte	0x02, 0x4c
        /*0072*/ 	.byte	0x01
	.zero		1


	//----- nvinfo : EIATTR_MERCURY_ISA_VERSION
	.align		4
        /*0074*/ 	.byte	0x03, 0x5f
        /*0076*/ 	.short	0x0101


	//----- nvinfo : EIATTR_COOP_GROUP_MASK_REGIDS
	.align		4
        /*0078*/ 	.byte	0x04, 0x29
        /*007a*/ 	.short	(.L_469 - .L_468)


	//   ....[0]....
.L_468:
        /*007c*/ 	.word	0xffffffff


	//   ....[1]....
        /*0080*/ 	.word	0xffffffff


	//   ....[2]....
        /*0084*/ 	.word	0xffffffff


	//   ....[3]....
        /*0088*/ 	.word	0xffffffff


	//   ....[4]....
        /*008c*/ 	.word	0xffffffff


	//   ....[5]....
        /*0090*/ 	.word	0xffffffff


	//   ....[6]....
        /*0094*/ 	.word	0xffffffff


	//----- nvinfo : EIATTR_COOP_GROUP_INSTR_OFFSETS
	.align		4
.L_469:
        /*0098*/ 	.byte	0x04, 0x28
        /*009a*/ 	.short	(.L_471 - .L_470)


	//   ....[0]....
.L_470:
        /*009c*/ 	.word	0x00000cb0


	//   ....[1]....
        /*00a0*/ 	.word	0x00000ea0


	//   ....[2]....
        /*00a4*/ 	.word	0x00000ed0


	//   ....[3]....
        /*00a8*/ 	.word	0x00000f30


	//   ....[4]....
        /*00ac*/ 	.word	0x00000f70


	//   ....[5]....
        /*00b0*/ 	.word	0x00000f90


	//   ....[6]....
        /*00b4*/ 	.word	0x000028d0


	//----- nvinfo : EIATTR_VRC_CTA_INIT_COUNT
	.align		4
.L_471:
        /*00b8*/ 	.byte	0x02, 0x4a
	.zero		1
	.zero		1


	//----- nvinfo : EIATTR_EXIT_INSTR_OFFSETS
	.align		4
        /*00bc*/ 	.byte	0x04, 0x1c
        /*00be*/ 	.short	(.L_473 - .L_472)


	//   ....[0]....
.L_472:
        /*00c0*/ 	.word	0x00000080


	//   ....[1]....
        /*00c4*/ 	.word	0x000000c0


	//   ....[2]....
        /*00c8*/ 	.word	0x00002a50


	//   ....[3]....
        /*00cc*/ 	.word	0x00002aa0


	//----- nvinfo : EIATTR_MAX_THREADS
	.align		4
.L_473:
        /*00d0*/ 	.byte	0x04, 0x05
        /*00d2*/ 	.short	(.L_475 - .L_474)
.L_474:
        /*00d4*/ 	.word	0x00000100
        /*00d8*/ 	.word	0x00000001
        /*00dc*/ 	.word	0x00000001


	//----- nvinfo : EIATTR_CRS_STACK_SIZE
	.align		4
.L_475:
        /*00e0*/ 	.byte	0x04, 0x1e
        /*00e2*/ 	.short	(.L_477 - .L_476)
.L_476:
        /*00e4*/ 	.word	0x00000000


	//----- nvinfo : EIATTR_CBANK_PARAM_SIZE
	.align		4
.L_477:
        /*00e8*/ 	.byte	0x03, 0x19
        /*00ea*/ 	.short	0x0025


	//----- nvinfo : EIATTR_PARAM_CBANK
	.align		4
        /*00ec*/ 	.byte	0x04, 0x0a
        /*00ee*/ 	.short	(.L_479 - .L_478)
	.align		4
.L_478:
        /*00f0*/ 	.word	index@(.nv.constant0._ZN3cub18CUB_300001_SM_10006detail6reduce28DeviceReduceSingleTileKernelINS2_10policy_hubIjjN4cuda3std3__44plusIvEEE10Policy1000EN6thrust24THRUST_300001_SM_1000_NS18transform_iteratorI9NonZeroOpIiEPKiNSD_11use_defaultESJ_EEPjjS9_jjNS7_10__identityEEEvT0_T1_T2_T3_T4_T6_)
        /*00f4*/ 	.short	0x0380
        /*00f6*/ 	.short	0x0025


	//----- nvinfo : EIATTR_SW_WAR
	.align		4
.L_479:
        /*00f8*/ 	.byte	0x04, 0x36
        /*00fa*/ 	.short	(.L_481 - .L_480)
.L_480:
        /*00fc*/ 	.word	0x00000008
.L_481:


//--------------------- .nv.info._ZN3cub18CUB_300001_SM_10006detail6reduce18DeviceReduceKernelINS2_10policy_hubIjjN4cuda3std3__44plusIvEEE10Policy1000EN6thrust24THRUST_300001_SM_1000_NS18transform_iteratorI9NonZeroOpIlEPKlNSD_11use_defaultESJ_EEjS9_jNS7_10__identityEEEvT0_PT3_T1_NS0_13GridEvenShareISP_EET2_T4_ --------------------------
	.section	.nv.info._ZN3cub18CUB_300001_SM_10006detail6reduce18DeviceReduceKernelINS2_10policy_hubIjjN4cuda3std3__44plusIvEEE10Policy1000EN6thrust24THRUST_300001_SM_1000_NS18transform_iteratorI9NonZeroOpIlEPKlNSD_11use_defaultESJ_EEjS9_jNS7_10__identityEEEvT0_PT3_T1_NS0_13GridEvenShareISP_EET2_T4_,"",@"SHT_CUDA_INFO"
	.sectionflags	@""
	.align	4


	//----- nvinfo : EIATTR_CUDA_API_VERSION
	.align		4
        /*0000*/ 	.byte	0x04, 0x37
        /*0002*/ 	.short	(.L_483 - .L_482)
.L_482:
        /*0004*/ 	.word	0x00000082


	//----- nvinfo : EIATTR_KPARAM_INFO
	.align		4
.L_483:
        /*0008*/ 	.byte	0x04, 0x17
        /*000a*/ 	.short	(.L_485 - .L_484)
.L_484:
        /*000c*/ 	.word	0x00000000
        /*0010*/ 	.short	0x0005
        /*0012*/ 	.short	0x0045
        /*0014*/ 	.byte	0x00, 0xf0, 0x05, 0x00


	//----- nvinfo : EIATTR_KPARAM_INFO
	.align		4
.L_485:
        /*0018*/ 	.byte	0x04, 0x17
        /*001a*/ 	.short	(.L_487 - .L_486)
.L_486:
        /*001c*/ 	.word	0x00000000
        /*0020*/ 	.short	0x0004
        /*0022*/ 	.short	0x0044
        /*0024*/ 	.byte	0x00, 0xf0, 0x05, 0x00


	//----- nvinfo : EIATTR_KPARAM_INFO
	.align		4
.L_487:
        /*0028*/ 	.byte	0x04, 0x17
        /*002a*/ 	.short	(.L_489 - .L_488)
.L_488:
        /*002c*/ 	.word	0x00000000
        /*0030*/ 	.short	0x0003
        /*0032*/ 	.short	0x001c
        /*0034*/ 	.byte	0x00, 0xf0, 0xa1, 0x00


	//----- nvinfo : EIATTR_KPARAM_INFO
	.align		4
.L_489:
        /*0038*/ 	.byte	0x04, 0x17
        /*003a*/ 	.short	(.L_491 - .L_490)
.L_490:
        /*003c*/ 	.word	0x00000000
        /*0040*/ 	.short	0x0002
        /*0042*/ 	.short	0x0018
        /*0044*/ 	.byte	0x00, 0xf0, 0x11, 0x00


	//----- nvinfo : EIATTR_KPARAM_INFO
	.align		4
.L_491:
        /*0048*/ 	.byte	0x04, 0x17
        /*004a*/ 	.short	(.L_493 - .L_492)
.L_492:
        /*004c*/ 	.word	0x00000000
        /*0050*/ 	.short	0x0001
        /*0052*/ 	.short	0x0010
        /*0054*/ 	.byte	0x00, 0xf5, 0x21, 0x00


	//----- nvinfo : EIATTR_KPARAM_INFO
	.align		4
.L_493:
        /*0058*/ 	.byte	0x04, 0x17
        /*005a*/ 	.short	(.L_495 - .L_494)
.L_494:
        /*005c*/ 	.word	0x00000000
        /*0060*/ 	.short	0x0000
        /*0062*/ 	.short	0x0000
        /*0064*/ 	.byte	0x00, 0xf0, 0x41, 0x00


	//----- nvinfo : EIATTR_SPARSE_MMA_MASK
	.align		4
.L_495:
        /*0068*/ 	.byte	0x03, 0x50
        /*006a*/ 	.short	0x0000


	//----- nvinfo : EIATTR_MAXREG_COUNT
	.align		4
        /*006c*/ 	.byte	0x03, 0x1b
        /*006e*/ 	.short	0x00ff


	//----- nvinfo : EIATTR_NUM_BARRIERS
	.align		4
        /*0070*/ 	.byte	0x02, 0x4c
        /*0072*/ 	.byte	0x01
	.zero		1


	//----- nvinfo : EIATTR_MERCURY_ISA_VERSION
	.align		4
        /*0074*/ 	.byte	0x03, 0x5f
        /*0076*/ 	.short	0x0101


	//----- nvinfo : EIATTR_COOP_GROUP_MASK_REGIDS
	.align		4
        /*0078*/ 	.byte	0x04, 0x29
        /*007a*/ 	.short	(.L_497 - .L_496)


	//   ....[0]....
.L_496:
        /*007c*/ 	.word	0xffffffff


	//   ....[1]....
        /*0080*/ 	.word	0xffffffff


	//   ....[2]....
        /*0084*/ 	.word	0xffffffff


	//   ....[3]....
        /*0088*/ 	.word	0xffffffff


	//   ....[4]....
        /*008c*/ 	.word	0xffffffff


	//   ....[5]....
        /*0090*/ 	.word	0xffffffff


	//   ....[6]....
        /*0094*/ 	.word	0xffffffff


	//----- nvinfo : EIATTR_COOP_GROUP_INSTR_OFFSETS
	.align		4
.L_497:
        /*0098*/ 	.byte	0x04, 0x28
        /*009a*/ 	.short	(.L_499 - .L_498)


	//   ....[0]....
.L_498:
        /*009c*/ 	.word	0x00001190


	//   ....[1]....
        /*00a0*/ 	.word	0x00001380


	//   ....[2]....
        /*00a4*/ 	.word	0x000013b0


	//   ....[3]....
        /*00a8*/ 	.word	0x00001410


	//   ....[4]....
        /*00ac*/ 	.word	0x00001450


	//   ....[5]....
        /*00b0*/ 	.word	0x00001470


	//   ....[6]....
        /*00b4*/ 	.word	0x00003300


	//----- nvinfo : EIATTR_VRC_CTA_INIT_COUNT
	.align		4
.L_499:
        /*00b8*/ 	.byte	0x02, 0x4a
	.zero		1
	.zero		1


	//----- nvinfo : EIATTR_EXIT_INSTR_OFFSETS
	.align		4
        /*00bc*/ 	.byte	0x04, 0x1c
        /*00be*/ 	.short	(.L_501 - .L_500)


	//   ....[0]....
.L_500:
        /*00c0*/ 	.word	0x00003480


	//   ....[1]....
        /*00c4*/ 	.word	0x000034c0


	//----- nvinfo : EIATTR_MAX_THREADS
	.align		4
.L_501:
        /*00c8*/ 	.byte	0x04, 0x05
        /*00ca*/ 	.short	(.L_503 - .L_502)
.L_502:
        /*00cc*/ 	.word	0x00000100
        /*00d0*/ 	.word	0x00000001
        /*00d4*/ 	.word	0x00000001


	//----- nvinfo : EIATTR_CRS_STACK_SIZE
	.align		4
.L_503:
        /*00d8*/ 	.byte	0x04, 0x1e
        /*00da*/ 	.short	(.L_505 - .L_504)
.L_504:
        /*00dc*/ 	.word	0x00000000


	//----- nvinfo : EIATTR_CBANK_PARAM_SIZE
	.align		4
.L_505:
        /*00e0*/ 	.byte	0x03, 0x19
        /*00e2*/ 	.short	0x0046


	//----- nvinfo : EIATTR_PARAM_CBANK
	.align		4
        /*00e4*/ 	.byte	0x04, 0x0a
        /*00e6*/ 	.short	(.L_507 - .L_506)
	.align		4
.L_506:
        /*00e8*/ 	.word	index@(.nv.constant0._ZN3cub18CUB_300001_SM_10006detail6reduce18DeviceReduceKernelINS2_10policy_hubIjjN4cuda3std3__44plusIvEEE10Policy1000EN6thrust24THRUST_300001_SM_1000_NS18transform_iteratorI9NonZeroOpIlEPKlNSD_11use_defaultESJ_EEjS9_jNS7_10__identityEEEvT0_PT3_T1_NS0_13GridEvenShareISP_EET2_T4_)
        /*00ec*/ 	.short	0x0380
        /*00ee*/ 	.short	0x0046


	//----- nvinfo : EIATTR_SW_WAR
	.align		4
.L_507:
        /*00f0*/ 	.byte	0x04, 0x36
        /*00f2*/ 	.short	(.L_509 - .L_508)
.L_508:
        /*00f4*/ 	.word	0x00000008
.L_509:


//--------------------- .nv.info._ZN3cub18CUB_300001_SM_10006detail6reduce28DeviceReduceSingleTileKernelINS2_10policy_hubIjjN4cuda3std3__44plusIvEEE10Policy1000EN6thrust24THRUST_300001_SM_1000_NS18transform_iteratorI9NonZeroOpIlEPKlNSD_11use_defaultESJ_EEPjjS9_jjNS7_10__identityEEEvT0_T1_T2_T3_T4_T6_ --------------------------
	.section	.nv.info._ZN3cub18CUB_300001_SM_10006detail6reduce28DeviceReduceSingleTileKernelINS2_10policy_hubIjjN4cuda3std3__44plusIvEEE10Policy1000EN6thrust24THRUST_300001_SM_1000_NS18transform_iteratorI9NonZeroOpIlEPKlNSD_11use_defaultESJ_EEPjjS9_jjNS7_10__identityEEEvT0_T1_T2_T3_T4_T6_,"",@"SHT_CUDA_INFO"
	.sectionflags	@""
	.align	4


	//----- nvinfo : EIATTR_CUDA_API_VERSION
	.align		4
        /*0000*/ 	.byte	0x04, 0x37
        /*0002*/ 	.short	(.L_511 - .L_510)
.L_510:
        /*0004*/ 	.word	0x00000082


	//----- nvinfo : EIATTR_KPARAM_INFO
	.align		4
.L_511:
        /*0008*/ 	.byte	0x04, 0x17
        /*000a*/ 	.short	(.L_513 - .L_512)
.L_512:
        /*000c*/ 	.word	0x00000000
        /*0010*/ 	.short	0x0005
        /*0012*/ 	.short	0x0024
        /*0014*/ 	.byte	0x00, 0xf0, 0x05, 0x00


	//----- nvinfo : EIATTR_KPARAM_INFO
	.align		4
.L_513:
        /*0018*/ 	.byte	0x04, 0x17
        /*001a*/ 	.short	(.L_515 - .L_514)
.L_514:
        /*001c*/ 	.word	0x00000000
        /*0020*/ 	.short	0x0004
        /*0022*/ 	.short	0x0020
        /*0024*/ 	.byte	0x00, 0xf0, 0x11, 0x00


	//----- nvinfo : EIATTR_KPARAM_INFO
	.align		4
.L_515:
        /*0028*/ 	.byte	0x04, 0x17
        /*002a*/ 	.short	(.L_517 - .L_516)
.L_516:
        /*002c*/ 	.word	0x00000000
        /*0030*/ 	.short	0x0003
        /*0032*/ 	.short	0x001c
        /*0034*/ 	.byte	0x00, 0xf0, 0x05, 0x00


	//----- nvinfo : EIATTR_KPARAM_INFO
	.align		4
.L_517:
        /*0038*/ 	.byte	0x04, 0x17
        /*003a*/ 	.short	(.L_519 - .L_518)
.L_518:
        /*003c*/ 	.word	0x00000000
        /*0040*/ 	.short	0x0002
        /*0042*/ 	.short	0x0018
        /*0044*/ 	.byte	0x00, 0xf0, 0x11, 0x00


	//----- nvinfo : EIATTR_KPARAM_INFO
	.align		4
.L_519:
        /*0048*/ 	.byte	0x04, 0x17
        /*004a*/ 	.short	(.L_521 - .L_520)
.L_520:
        /*004c*/ 	.word	0x00000000
        /*0050*/ 	.short	0x0001
        /*0052*/ 	.short	0x0010
        /*0054*/ 	.byte	0x00, 0xf5, 0x21, 0x00


	//----- nvinfo : EIATTR_KPARAM_INFO
	.align		4
.L_521:
        /*0058*/ 	.byte	0x04, 0x17
        /*005a*/ 	.short	(.L_523 - .L_522)
.L_522:
        /*005c*/ 	.word	0x00000000
        /*0060*/ 	.short	0x0000
        /*0062*/ 	.short	0x0000
        /*0064*/ 	.byte	0x00, 0xf0, 0x41, 0x00


	//----- nvinfo : EIATTR_SPARSE_MMA_MASK
	.align		4
.L_523:
        /*0068*/ 	.byte	0x03, 0x50
        /*006a*/ 	.short	0x0000


	//----- nvinfo : EIATTR_MAXREG_COUNT
	.align		4
        /*006c*/ 	.byte	0x03, 0x1b
        /*006e*/ 	.short	0x00ff


	//----- nvinfo : EIATTR_NUM_BARRIERS
	.align		4
        /*0070*/ 	.byte	0x02, 0x4c
        /*0072*/ 	.byte	0x01
	.zero		1


	//----- nvinfo : EIATTR_MERCURY_ISA_VERSION
	.align		4
        /*0074*/ 	.byte	0x03, 0x5f
        /*0076*/ 	.short	0x0101


	//----- nvinfo : EIATTR_COOP_GROUP_MASK_REGIDS
	.align		4
        /*0078*/ 	.byte	0x04, 0x29
        /*007a*/ 	.short	(.L_525 - .L_524)


	//   ....[0]....
.L_524:
        /*007c*/ 	.word	0xffffffff


	//   ....[1]....
        /*0080*/ 	.word	0xffffffff


	//   ....[2]....
        /*0084*/ 	.word	0xffffffff


	//   ....[3]....
        /*0088*/ 	.word	0xffffffff


	//   ....[4]....
        /*008c*/ 	.word	0xffffffff


	//   ....[5]....
        /*0090*/ 	.word	0xffffffff


	//   ....[6]....
        /*0094*/ 	.word	0xffffffff


	//----- nvinfo : EIATTR_COOP_GROUP_INSTR_OFFSETS
	.align		4
.L_525:
        /*0098*/ 	.byte	0x04, 0x28
        /*009a*/ 	.short	(.L_527 - .L_526)


	//   ....[0]....
.L_526:
        /*009c*/ 	.word	0x00000e90


	//   ....[1]....
        /*00a0*/ 	.word	0x00001080


	//   ....[2]....
        /*00a4*/ 	.word	0x000010b0


	//   ....[3]....
        /*00a8*/ 	.word	0x00001110


	//   ....[4]....
        /*00ac*/ 	.word	0x00001150


	//   ....[5]....
        /*00b0*/ 	.word	0x00001170


	//   ....[6]....
        /*00b4*/ 	.word	0x00002e90


	//----- nvinfo : EIATTR_VRC_CTA_INIT_COUNT
	.align		4
.L_527:
        /*00b8*/ 	.byte	0x02, 0x4a
	.zero		1
	.zero		1


	//----- nvinfo : EIATTR_EXIT_INSTR_OFFSETS
	.align		4
        /*00bc*/ 	.byte	0x04, 0x1c
        /*00be*/ 	.short	(.L_529 - .L_528)


	//   ....[0]....
.L_528:
        /*00c0*/ 	.word	0x00000080


	//   ....[1]....
        /*00c4*/ 	.word	0x000000c0


	//   ....[2]....
        /*00c8*/ 	.word	0x00003010


	//   ....[3]....
        /*00cc*/ 	.word	0x00003060


	//----- nvinfo : EIATTR_MAX_THREADS
	.align		4
.L_529:
        /*00d0*/ 	.byte	0x04, 0x05
        /*00d2*/ 	.short	(.L_531 - .L_530)
.L_530:
        /*00d4*/ 	.word	0x00000100
        /*00d8*/ 	.word	0x00000001
        /*00dc*/ 	.word	0x00000001


	//----- nvinfo : EIATTR_CRS_STACK_SIZE
	.align		4
.L_531:
        /*00e0*/ 	.byte	0x04, 0x1e
        /*00e2*/ 	.short	(.L_533 - .L_532)
.L_532:
        /*00e4*/ 	.word	0x00000000


	//----- nvinfo : EIATTR_CBANK_PARAM_SIZE
	.align		4
.L_533:
        /*00e8*/ 	.byte	0x03, 0x19
        /*00ea*/ 	.short	0x0025


	//----- nvinfo : EIATTR_PARAM_CBANK
	.align		4
        /*00ec*/ 	.byte	0x04, 0x0a
        /*00ee*/ 	.short	(.L_535 - .L_534)
	.align		4
.L_534:
        /*00f0*/ 	.word	index@(.nv.constant0._ZN3cub18CUB_300001_SM_10006detail6reduce28DeviceReduceSingleTileKernelINS2_10policy_hubIjjN4cuda3std3__44plusIvEEE10Policy1000EN6thrust24THRUST_300001_SM_1000_NS18transform_iteratorI9NonZeroOpIlEPKlNSD_11use_defaultESJ_EEPjjS9_jjNS7_10__identityEEEvT0_T1_T2_T3_T4_T6_)
        /*00f4*/ 	.short	0x0380
        /*00f6*/ 	.short	0x0025


	//----- nvinfo : EIATTR_SW_WAR
	.align		4
.L_535:
        /*00f8*/ 	.byte	0x04, 0x36
        /*00fa*/ 	.short	(.L_537 - .L_536)
.L_536:
        /*00fc*/ 	.word	0x00000008
.L_537:


//--------------------- .nv.info._ZN3cub18CUB_300001_SM_10006detail6reduce18DeviceReduceKernelINS2_10policy_hubIjjN4cuda3std3__44plusIvEEE10Policy1000EN6thrust24THRUST_300001_SM_1000_NS18transform_iteratorI9NonZeroOpIjEPKjNSD_11use_defaultESJ_EEjS9_jNS7_10__identityEEEvT0_PT3_T1_NS0_13GridEvenShareISP_EET2_T4_ --------------------------
	.section	.nv.info._ZN3cub18CUB_300001_SM_10006detail6reduce18DeviceReduceKernelINS2_10policy_hubIjjN4cuda3std3__44plusIvEEE10Policy1000EN6thrust24THRUST_300001_SM_1000_NS18transform_iteratorI9NonZeroOpIjEPKjNSD_11use_defaultESJ_EEjS9_jNS7_10__identityEEEvT0_PT3_T1_NS0_13GridEvenShareISP_EET2_T4_,"",@"SHT_CUDA_INFO"
	.sectionflags	@""
	.align	4


	//----- nvinfo : EIATTR_CUDA_API_VERSION
	.align		4
        /*0000*/ 	.byte	0x04, 0x37
        /*0002*/ 	.short	(.L_539 - .L_538)
.L_538:
        /*0004*/ 	.word	0x00000082


	//----- nvinfo : EIATTR_KPARAM_INFO
	.align		4
.L_539:
        /*0008*/ 	.byte	0x04, 0x17
        /*000a*/ 	.short	(.L_541 - .L_540)
.L_540:
        /*000c*/ 	.word	0x00000000
        /*0010*/ 	.short	0x0005
        /*0012*/ 	.short	0x0045
        /*0014*/ 	.byte	0x00, 0xf0, 0x05, 0x00


	//----- nvinfo : EIATTR_KPARAM_INFO
	.align		4
.L_541:
        /*0018*/ 	.byte	0x04, 0x17
        /*001a*/ 	.short	(.L_543 - .L_542)
.L_542:
        /*001c*/ 	.word	0x00000000
        /*0020*/ 	.short	0x0004
        /*0022*/ 	.short	0x0044
        /*0024*/ 	.byte	0x00, 0xf0, 0x05, 0x00


	//----- nvinfo : EIATTR_KPARAM_INFO
	.align		4
.L_543:
        /*0028*/ 	.byte	0x04, 0x17
        /*002a*/ 	.short	(.L_545 - .L_544)
.L_544:
        /*002c*/ 	.word	0x00000000
        /*0030*/ 	.short	0x0003
        /*0032*/ 	.short	0x001c
        /*0034*/ 	.byte	0x00, 0xf0, 0xa1, 0x00


	//----- nvinfo : EIATTR_KPARAM_INFO
	.align		4
.L_545:
        /*0038*/ 	.byte	0x04, 0x17
        /*003a*/ 	.short	(.L_547 - .L_546)
.L_546:
        /*003c*/ 	.word	0x00000000
        /*0040*/ 	.short	0x0002
        /*0042*/ 	.short	0x0018
        /*0044*/ 	.byte	0x00, 0xf0, 0x11, 0x00


	//----- nvinfo : EIATTR_KPARAM_INFO
	.align		4
.L_547:
        /*0048*/ 	.byte	0x04, 0x17
        /*004a*/ 	.short	(.L_549 - .L_548)
.L_548:
        /*004c*/ 	.word	0x00000000
        /*0050*/ 	.short	0x0001
        /*0052*/ 	.short	0x0010
        /*0054*/ 	.byte	0x00, 0xf5, 0x21, 0x00


	//----- nvinfo : EIATTR_KPARAM_INFO
	.align		4
.L_549:
        /*0058*/ 	.byte	0x04, 0x17
        /*005a*/ 	.short	(.L_551 - .L_550)
.L_550:
        /*005c*/ 	.word	0x00000000
        /*0060*/ 	.short	0x0000
        /*0062*/ 	.short	0x0000
        /*0064*/ 	.byte	0x00, 0xf0, 0x41, 0x00


	//----- nvinfo : EIATTR_SPARSE_MMA_MASK
	.align		4
.L_551:
        /*0068*/ 	.byte	0x03, 0x50
        /*006a*/ 	.short	0x0000


	//----- nvinfo : EIATTR_MAXREG_COUNT
	.align		4
        /*006c*/ 	.byte	0x03, 0x1b
        /*006e*/ 	.short	0x00ff


	//----- nvinfo : EIATTR_NUM_BARRIERS
	.align		4
        /*0070*/ 	.byte	0x02, 0x4c
        /*0072*/ 	.byte	0x01
	.zero		1


	//----- nvinfo : EIATTR_MERCURY_ISA_VERSION
	.align		4
        /*0074*/ 	.byte	0x03, 0x5f
        /*0076*/ 	.short	0x0101


	//----- nvinfo : EIATTR_COOP_GROUP_MASK_REGIDS
	.align		4
        /*0078*/ 	.byte	0x04, 0x29
        /*007a*/ 	.short	(.L_553 - .L_552)


	//   ....[0]....
.L_552:
        /*007c*/ 	.word	0xffffffff


	//   ....[1]....
        /*0080*/ 	.word	0xffffffff


	//   ....[2]....
        /*0084*/ 	.word	0xffffffff


	//   ....[3]....
        /*0088*/ 	.word	0xffffffff


	//   ....[4]....
        /*008c*/ 	.word	0xffffffff


	//   ....[5]....
        /*0090*/ 	.word	0xffffffff


	//   ....[6]....
        /*0094*/ 	.word	0xffffffff


	//----- nvinfo : EIATTR_COOP_GROUP_INSTR_OFFSETS
	.align		4
.L_553:
        /*0098*/ 	.byte	0x04, 0x28
        /*009a*/ 	.short	(.L_555 - .L_554)


	//   ....[0]....
.L_554:
        /*009c*/ 	.word	0x00000fc0


	//   ....[1]....
        /*00a0*/ 	.word	0x000011b0


	//   ....[2]....
        /*00a4*/ 	.word	0x00001200


	//   ....[3]....
        /*00a8*/ 	.word	0x00001240


	//   ....[4]....
        /*00ac*/ 	.word	0x00001280


	//   ....[5]....
        /*00b0*/ 	.word	0x000012a0


	//   ....[6]....
        /*00b4*/ 	.word	0x00002d50


	//----- nvinfo : EIATTR_VRC_CTA_INIT_COUNT
	.align		4
.L_555:
        /*00b8*/ 	.byte	0x02, 0x4a
	.zero		1
	.zero		1


	//----- nvinfo : EIATTR_EXIT_INSTR_OFFSETS
	.align		4
        /*00bc*/ 	.byte	0x04, 0x1c
        /*00be*/ 	.short	(.L_557 - .L_556)


	//   ....[0]....
.L_556:
        /*00c0*/ 	.word	0x00002ee0


	//   ....[1]....
        /*00c4*/ 	.word	0x00002f20


	//----- nvinfo : EIATTR_MAX_THREADS
	.align		4
.L_557:
        /*00c8*/ 	.byte	0x04, 0x05
        /*00ca*/ 	.short	(.L_559 - .L_558)
.L_558:
        /*00cc*/ 	.word	0x00000100
        /*00d0*/ 	.word	0x00000001
        /*00d4*/ 	.word	0x00000001


	//----- nvinfo : EIATTR_CRS_STACK_SIZE
	.align		4
.L_559:
        /*00d8*/ 	.byte	0x04, 0x1e
        /*00da*/ 	.short	(.L_561 - .L_560)
.L_560:
        /*00dc*/ 	.word	0x00000000


	//----- nvinfo : EIATTR_CBANK_PARAM_SIZE
	.align		4
.L_561:
        /*00e0*/ 	.byte	0x03, 0x19
        /*00e2*/ 	.short	0x0046


	//----- nvinfo : EIATTR_PARAM_CBANK
	.align		4
        /*00e4*/ 	.byte	0x04, 0x0a
        /*00e6*/ 	.short	(.L_563 - .L_562)
	.align		4
.L_562:
        /*00e8*/ 	.word	index@(.nv.constant0._ZN3cub18CUB_300001_SM_10006detail6reduce18DeviceReduceKernelINS2_10policy_hubIjjN4cuda3std3__44plusIvEEE10Policy1000EN6thrust24THRUST_300001_SM_1000_NS18transform_iteratorI9NonZeroOpIjEPKjNSD_11use_defaultESJ_EEjS9_jNS7_10__identityEEEvT0_PT3_T1_NS0_13GridEvenShareISP_EET2_T4_)
        /*00ec*/ 	.short	0x0380
        /*00ee*/ 	.short	0x0046


	//----- nvinfo : EIATTR_SW_WAR
	.align		4
.L_563:
        /*00f0*/ 	.byte	0x04, 0x36
        /*00f2*/ 	.short	(.L_565 - .L_564)
.L_564:
        /*00f4*/ 	.word	0x00000008
.L_565:


//--------------------- .nv.info._ZN3cub18CUB_300001_SM_10006detail6reduce28DeviceReduceSingleTileKernelINS2_10policy_hubIjjN4cuda3std3__44plusIvEEE10Policy1000EN6thrust24THRUST_300001_SM_1000_NS18transform_iteratorI9NonZeroOpIjEPKjNSD_11use_defaultESJ_EEPjjS9_jjNS7_10__identityEEEvT0_T1_T2_T3_T4_T6_ --------------------------
	.section	.nv.info._ZN3cub18CUB_300001_SM_10006detail6reduce28DeviceReduceSingleTileKernelINS2_10policy_hubIjjN4cuda3std3__44plusIvEEE10Policy1000EN6thrust24THRUST_300001_SM_1000_NS18transform_iteratorI9NonZeroOpIjEPKjNSD_11use_defaultESJ_EEPjjS9_jjNS7_10__identityEEEvT0_T1_T2_T3_T4_T6_,"",@"SHT_CUDA_INFO"
	.sectionflags	@""
	.align	4


	//----- nvinfo : EIATTR_CUDA_API_VERSION
	.align		4
        /*0000*/ 	.byte	0x04, 0x37
        /*0002*/ 	.short	(.L_567 - .L_566)
.L_566:
        /*0004*/ 	.word	0x00000082


	//----- nvinfo : EIATTR_KPARAM_INFO
	.align		4
.L_567:
        /*0008*/ 	.byte	0x04, 0x17
        /*000a*/ 	.short	(.L_569 - .L_568)
.L_568:
        /*000c*/ 	.word	0x00000000
        /*0010*/ 	.short	0x0005
        /*0012*/ 	.short	0x0024
        /*0014*/ 	.byte	0x00, 0xf0, 0x05, 0x00


	//----- nvinfo : EIATTR_KPARAM_INFO
	.align		4
.L_569:
        /*0018*/ 	.byte	0x04, 0x17
        /*001a*/ 	.short	(.L_571 - .L_570)
.L_570:
        /*001c*/ 	.word	0x00000000
        /*0020*/ 	.short	0x0004
        /*0022*/ 	.short	0x0020
        /*0024*/ 	.byte	0x00, 0xf0, 0x11, 0x00


	//----- nvinfo : EIATTR_KPARAM_INFO
	.align		4
.L_571:
        /*0028*/ 	.byte	0x04, 0x17
        /*002a*/ 	.short	(.L_573 - .L_572)
.L_572:
        /*002c*/ 	.word	0x00000000
        /*0030*/ 	.short	0x0003
        /*0032*/ 	.short	0x001c
        /*0034*/ 	.byte	0x00, 0xf0, 0x05, 0x00


	//----- nvinfo : EIATTR_KPARAM_INFO
	.align		4
.L_573:
        /*0038*/ 	.byte	0x04, 0x17
        /*003a*/ 	.short	(.L_575 - .L_574)
.L_574:
        /*003c*/ 	.word	0x00000000
        /*0040*/ 	.short	0x0002
        /*0042*/ 	.short	0x0018
        /*0044*/ 	.byte	0x00, 0xf0, 0x11, 0x00


	//----- nvinfo : EIATTR_KPARAM_INFO
	.align		4
.L_575:
        /*0048*/ 	.byte	0x04, 0x17
        /*004a*/ 	.short	(.L_577 - .L_576)
.L_576:
        /*004c*/ 	.word	0x00000000
        /*0050*/ 	.short	0x0001
        /*0052*/ 	.short	0x0010
        /*0054*/ 	.byte	0x00, 0xf5, 0x21, 0x00


	//----- nvinfo : EIATTR_KPARAM_INFO
	.align		4
.L_577:
        /*0058*/ 	.byte	0x04, 0x17
        /*005a*/ 	.short	(.L_579 - .L_578)
.L_578:
        /*005c*/ 	.word	0x00000000
        /*0060*/ 	.short	0x0000
        /*0062*/ 	.short	0x0000
        /*0064*/ 	.byte	0x00, 0xf0, 0x41, 0x00


	//----- nvinfo : EIATTR_SPARSE_MMA_MASK
	.align		4
.L_579:
        /*0068*/ 	.byte	0x03, 0x50
        /*006a*/ 	.short	0x0000


	//----- nvinfo : EIATTR_MAXREG_COUNT
	.align		4
        /*006c*/ 	.byte	0x03, 0x1b
        /*006e*/ 	.short	0x00ff


	//----- nvinfo : EIATTR_NUM_BARRIERS
	.align		4
        /*0070*/ 	.byte	0x02, 0x4c
        /*0072*/ 	.byte	0x01
	.zero		1


	//----- nvinfo : EIATTR_MERCURY_ISA_VERSION
	.align		4
        /*0074*/ 	.byte	0x03, 0x5f
        /*0076*/ 	.short	0x0101


	//----- nvinfo : EIATTR_COOP_GROUP_MASK_REGIDS
	.align		4
        /*0078*/ 	.byte	0x04, 0x29
        /*007a*/ 	.short	(.L_581 - .L_580)


	//   ....[0]....
.L_580:
        /*007c*/ 	.word	0xffffffff


	//   ....[1]....
        /*0080*/ 	.word	0xffffffff


	//   ....[2]....
        /*0084*/ 	.word	0xffffffff


	//   ....[3]....
        /*0088*/ 	.word	0xffffffff


	//   ....[4]....
        /*008c*/ 	.word	0xffffffff


	//   ....[5]....
        /*0090*/ 	.word	0xffffffff


	//   ....[6]....
        /*0094*/ 	.word	0xffffffff


	//----- nvinfo : EIATTR_COOP_GROUP_INSTR_OFFSETS
	.align		4
.L_581:
        /*0098*/ 	.byte	0x04, 0x28
        /*009a*/ 	.short	(.L_583 - .L_582)


	//   ....[0]....
.L_582:
        /*009c*/ 	.word	0x00000cb0


	//   ....[1]....
        /*00a0*/ 	.word	0x00000ea0


	//   ....[2]....
        /*00a4*/ 	.word	0x00000ed0


	//   ....[3]....
        /*00a8*/ 	.word	0x00000f30


	//   ....[4]....
        /*00ac*/ 	.word	0x00000f70


	//   ....[5]....
        /*00b0*/ 	.word	0x00000f90


	//   ....[6]....
        /*00b4*/ 	.word	0x000028d0


	//----- nvinfo : EIATTR_VRC_CTA_INIT_COUNT
	.align		4
.L_583:
        /*00b8*/ 	.byte	0x02, 0x4a
	.zero		1
	.zero		1


	//----- nvinfo : EIATTR_EXIT_INSTR_OFFSETS
	.align		4
        /*00bc*/ 	.byte	0x04, 0x1c
        /*00be*/ 	.short	(.L_585 - .L_584)


	//   ....[0]....
.L_584:
        /*00c0*/ 	.word	0x00000080


	//   ....[1]....
        /*00c4*/ 	.word	0x000000c0


	//   ....[2]....
        /*00c8*/ 	.word	0x00002a50


	//   ....[3]....
        /*00cc*/ 	.word	0x00002aa0


	//----- nvinfo : EIATTR_MAX_THREADS
	.align		4
.L_585:
        /*00d0*/ 	.byte	0x04, 0x05
        /*00d2*/ 	.short	(.L_587 - .L_586)
.L_586:
        /*00d4*/ 	.word	0x00000100
        /*00d8*/ 	.word	0x00000001
        /*00dc*/ 	.word	0x00000001


	//----- nvinfo : EIATTR_CRS_STACK_SIZE
	.align		4
.L_587:
        /*00e0*/ 	.byte	0x04, 0x1e
        /*00e2*/ 	.short	(.L_589 - .L_588)
.L_588:
        /*00e4*/ 	.word	0x00000000


	//----- nvinfo : EIATTR_CBANK_PARAM_SIZE
	.align		4
.L_589:
        /*00e8*/ 	.byte	0x03, 0x19
        /*00ea*/ 	.short	0x0025


	//----- nvinfo : EIATTR_PARAM_CBANK
	.align		4
        /*00ec*/ 	.byte	0x04, 0x0a
        /*00ee*/ 	.short	(.L_591 - .L_590)
	.align		4
.L_590:
        /*00f0*/ 	.word	index@(.nv.constant0._ZN3cub18CUB_300001_SM_10006detail6reduce28DeviceReduceSingleTileKernelINS2_10policy_hubIjjN4cuda3std3__44plusIvEEE10Policy1000EN6thrust24THRUST_300001_SM_1000_NS18transform_iteratorI9NonZeroOpIjEPKjNSD_11use_defaultESJ_EEPjjS9_jjNS7_10__identityEEEvT0_T1_T2_T3_T4_T6_)
        /*00f4*/ 	.short	0x0380
        /*00f6*/ 	.short	0x0025


	//----- nvinfo : EIATTR_SW_WAR
	.align		4
.L_591:
        /*00f8*/ 	.byte	0x04, 0x36
        /*00fa*/ 	.short	(.L_593 - .L_592)
.L_592:
        /*00fc*/ 	.word	0x00000008
.L_593:


//--------------------- .nv.info._ZN3cub18CUB_300001_SM_10006detail6reduce18DeviceReduceKernelINS2_10policy_hubIjjN4cuda3std3__44plusIvEEE10Policy1000EN6thrust24THRUST_300001_SM_1000_NS18transform_iteratorI9NonZeroOpIhEPKhNSD_11use_defaultESJ_EEjS9_jNS7_10__identityEEEvT0_PT3_T1_NS0_13GridEvenShareISP_EET2_T4_ --------------------------
	.section	.nv.info._ZN3cub18CUB_300001_SM_10006detail6reduce18DeviceReduceKernelINS2_10policy_hubIjjN4cuda3std3__44plusIvEEE10Policy1000EN6thrust24THRUST_300001_SM_1000_NS18transform_iteratorI9NonZeroOpIhEPKhNSD_11use_defaultESJ_EEjS9_jNS7_10__identityEEEvT0_PT3_T1_NS0_13GridEvenShareISP_EET2_T4_,"",@"SHT_CUDA_INFO"
	.sectionflags	@""
	.align	4


	//----- nvinfo : EIATTR_CUDA_API_VERSION
	.align		4
        /*0000*/ 	.byte	0x04, 0x37
        /*0002*/ 	.short	(.L_595 - .L_594)
.L_594:
        /*0004*/ 	.word	0x00000082


	//----- nvinfo : EIATTR_KPARAM_INFO
	.align		4
.L_595:
        /*0008*/ 	.byte	0x04, 0x17
        /*000a*/ 	.short	(.L_597 - .L_596)
.L_596:
        /*000c*/ 	.word	0x00000000
        /*0010*/ 	.short	0x0005
        /*0012*/ 	.short	0x0045
        /*0014*/ 	.byte	0x00, 0xf0, 0x05, 0x00


	//----- nvinfo : EIATTR_KPARAM_INFO
	.align		4
.L_597:
        /*0018*/ 	.byte	0x04, 0x17
        /*001a*/ 	.short	(.L_599 - .L_598)
.L_598:
        /*001c*/ 	.word	0x00000000
        /*0020*/ 	.short	0x0004
        /*0022*/ 	.short	0x0044
        /*0024*/ 	.byte	0x00, 0xf0, 0x05, 0x00


	//----- nvinfo : EIATTR_KPARAM_INFO
	.align		4
.L_599:
        /*0028*/ 	.byte	0x04, 0x17
        /*002a*/ 	.short	(.L_601 - .L_600)
.L_600:
        /*002c*/ 	.word	0x00000000
        /*0030*/ 	.short	0x0003
        /*0032*/ 	.short	0x001c
        /*0034*/ 	.byte	0x00, 0xf0, 0xa1, 0x00


	//----- nvinfo : EIATTR_KPARAM_INFO
	.align		4
.L_601:
        /*0038*/ 	.byte	0x04, 0x17
        /*003a*/ 	.short	(.L_603 - .L_602)
.L_602:
        /*003c*/ 	.word	0x00000000
        /*0040*/ 	.short	0x0002
        /*0042*/ 	.short	0x0018
        /*0044*/ 	.byte	0x00, 0xf0, 0x11, 0x00


	//----- nvinfo : EIATTR_KPARAM_INFO
	.align		4
.L_603:
        /*0048*/ 	.byte	0x04, 0x17
        /*004a*/ 	.short	(.L_605 - .L_604)
.L_604:
        /*004c*/ 	.word	0x00000000
        /*0050*/ 	.short	0x0001
        /*0052*/ 	.short	0x0010
        /*0054*/ 	.byte	0x00, 0xf5, 0x21, 0x00


	//----- nvinfo : EIATTR_KPARAM_INFO
	.align		4
.L_605:
        /*0058*/ 	.byte	0x04, 0x17
        /*005a*/ 	.short	(.L_607 - .L_606)
.L_606:
        /*005c*/ 	.word	0x00000000
        /*0060*/ 	.short	0x0000
        /*0062*/ 	.short	0x0000
        /*0064*/ 	.byte	0x00, 0xf0, 0x41, 0x00


	//----- nvinfo : EIATTR_SPARSE_MMA_MASK
	.align		4
.L_607:
        /*0068*/ 	.byte	0x03, 0x50
        /*006a*/ 	.short	0x0000


	//----- nvinfo : EIATTR_MAXREG_COUNT
	.align		4
        /*006c*/ 	.byte	0x03, 0x1b
        /*006e*/ 	.short	0x00ff


	//----- nvinfo : EIATTR_NUM_BARRIERS
	.align		4
        /*0070*/ 	.byte	0x02, 0x4c
        /*0072*/ 	.byte	0x01
	.zero		1


	//----- nvinfo : EIATTR_MERCURY_ISA_VERSION
	.align		4
        /*0074*/ 	.byte	0x03, 0x5f
        /*0076*/ 	.short	0x0101


	//----- nvinfo : EIATTR_COOP_GROUP_MASK_REGIDS
	.align		4
        /*0078*/ 	.byte	0x04, 0x29
        /*007a*/ 	.short	(.L_609 - .L_608)


	//   ....[0]....
.L_608:
        /*007c*/ 	.word	0xffffffff


	//   ....[1]....
        /*0080*/ 	.word	0xffffffff


	//   ....[2]....
        /*0084*/ 	.word	0xffffffff


	//   ....[3]....
        /*0088*/ 	.word	0xffffffff


	//   ....[4]....
        /*008c*/ 	.word	0xffffffff


	//   ....[5]....
        /*0090*/ 	.word	0xffffffff


	//   ....[6]....
        /*0094*/ 	.word	0xffffffff


	//----- nvinfo : EIATTR_COOP_GROUP_INSTR_OFFSETS
	.align		4
.L_609:
        /*0098*/ 	.byte	0x04, 0x28
        /*009a*/ 	.short	(.L_611 - .L_610)


	//   ....[0]....
.L_610:
        /*009c*/ 	.word	0x000011a0


	//   ....[1]....
        /*00a0*/ 	.word	0x00001390


	//   ....[2]....
        /*00a4*/ 	.word	0x000013e0


	//   ....[3]....
        /*00a8*/ 	.word	0x00001420


	//   ....[4]....
        /*00ac*/ 	.word	0x00001460


	//   ....[5]....
        /*00b0*/ 	.word	0x00001480


	//   ....[6]....
        /*00b4*/ 	.word	0x000030c0


	//----- nvinfo : EIATTR_VRC_CTA_INIT_COUNT
	.align		4
.L_611:
        /*00b8*/ 	.byte	0x02, 0x4a
	.zero		1
	.zero		1


	//----- nvinfo : EIATTR_EXIT_INSTR_OFFSETS
	.align		4
        /*00bc*/ 	.byte	0x04, 0x1c
        /*00be*/ 	.short	(.L_613 - .L_612)


	//   ....[0]....
.L_612:
        /*00c0*/ 	.word	0x00003240


	//   ....[1]....
        /*00c4*/ 	.word	0x00003280


	//----- nvinfo : EIATTR_MAX_THREADS
	.align		4
.L_613:
        /*00c8*/ 	.byte	0x04, 0x05
        /*00ca*/ 	.short	(.L_615 - .L_614)
.L_614:
        /*00cc*/ 	.word	0x00000100
        /*00d0*/ 	.word	0x00000001
        /*00d4*/ 	.word	0x00000001


	//----- nvinfo : EIATTR_CRS_STACK_SIZE
	.align		4
.L_615:
        /*00d8*/ 	.byte	0x04, 0x1e
        /*00da*/ 	.short	(.L_617 - .L_616)
.L_616:
        /*00dc*/ 	.word	0x00000000


	//----- nvinfo : EIATTR_CBANK_PARAM_SIZE
	.align		4
.L_617:
        /*00e0*/ 	.byte	0x03, 0x19
        /*00e2*/ 	.short	0x0046


	//----- nvinfo : EIATTR_PARAM_CBANK
	.align		4
        /*00e4*/ 	.byte	0x04, 0x0a
        /*00e6*/ 	.short	(.L_619 - .L_618)
	.align		4
.L_618:
        /*00e8*/ 	.word	index@(.nv.constant0._ZN3cub18CUB_300001_SM_10006detail6reduce18DeviceReduceKernelINS2_10policy_hubIjjN4cuda3std3__44plusIvEEE10Policy1000EN6thrust24THRUST_300001_SM_1000_NS18transform_iteratorI9NonZeroOpIhEPKhNSD_11use_defaultESJ_EEjS9_jNS7_10__identityEEEvT0_PT3_T1_NS0_13GridEvenShareISP_EET2_T4_)
        /*00ec*/ 	.short	0x0380
        /*00ee*/ 	.short	0x0046


	//----- nvinfo : EIATTR_SW_WAR
	.align		4
.L_619:
        /*00f0*/ 	.byte	0x04, 0x36
        /*00f2*/ 	.short	(.L_621 - .L_620)
.L_620:
        /*00f4*/ 	.word	0x00000008
.L_621:


//--------------------- .nv.info._ZN3cub18CUB_300001_SM_10006detail6reduce28DeviceReduceSingleTileKernelINS2_10policy_hubIjjN4cuda3std3__44plusIvEEE10Policy1000EN6thrust24THRUST_300001_SM_1000_NS18transform_iteratorI9NonZeroOpIhEPKhNSD_11use_defaultESJ_EEPjjS9_jjNS7_10__identityEEEvT0_T1_T2_T3_T4_T6_ --------------------------
	.section	.nv.info._ZN3cub18CUB_300001_SM_10006detail6reduce28DeviceReduceSingleTileKernelINS2_10policy_hubIjjN4cuda3std3__44plusIvEEE10Policy1000EN6thrust24THRUST_300001_SM_1000_NS18transform_iteratorI9NonZeroOpIhEPKhNSD_11use_defaultESJ_EEPjjS9_jjNS7_10__identityEEEvT0_T1_T2_T3_T4_T6_,"",@"SHT_CUDA_INFO"
	.sectionflags	@""
	.align	4


	//----- nvinfo : EIATTR_CUDA_API_VERSION
	.align		4
        /*0000*/ 	.byte	0x04, 0x37
        /*0002*/ 	.short	(.L_623 - .L_622)
.L_622:
        /*0004*/ 	.word	0x00000082


	//----- nvinfo : EIATTR_KPARAM_INFO
	.align		4
.L_623:
        /*0008*/ 	.byte	0x04, 0x17
        /*000a*/ 	.short	(.L_625 - .L_624)
.L_624:
        /*000c*/ 	.word	0x00000000
        /*0010*/ 	.short	0x0005
        /*0012*/ 	.short	0x0024
        /*0014*/ 	.byte	0x00, 0xf0, 0x05, 0x00


	//----- nvinfo : EIATTR_KPARAM_INFO
	.align		4
.L_625:
        /*0018*/ 	.byte	0x04, 0x17
        /*001a*/ 	.short	(.L_627 - .L_626)
.L_626:
        /*001c*/ 	.word	0x00000000
        /*0020*/ 	.short	0x0004
        /*0022*/ 	.short	0x0020
        /*0024*/ 	.byte	0x00, 0xf0, 0x11, 0x00


	//----- nvinfo : EIATTR_KPARAM_INFO
	.align		4
.L_627:
        /*0028*/ 	.byte	0x04, 0x17
        /*002a*/ 	.short	(.L_629 - .L_628)
.L_628:
        /*002c*/ 	.word	0x00000000
        /*0030*/ 	.short	0x0003
        /*0032*/ 	.short	0x001c
        /*0034*/ 	.byte	0x00, 0xf0, 0x05, 0x00


	//----- nvinfo : EIATTR_KPARAM_INFO
	.align		4
.L_629:
        /*0038*/ 	.byte	0x04, 0x17
        /*003a*/ 	.short	(.L_631 - .L_630)
.L_630:
        /*003c*/ 	.word	0x00000000
        /*0040*/ 	.short	0x0002
        /*0042*/ 	.short	0x0018
        /*0044*/ 	.byte	0x00, 0xf0, 0x11, 0x00


	//----- nvinfo : EIATTR_KPARAM_INFO
	.align		4
.L_631:
        /*0048*/ 	.byte	0x04, 0x17
        /*004a*/ 	.short	(.L_633 - .L_632)
.L_632:
        /*004c*/ 	.word	0x00000000
        /*0050*/ 	.short	0x0001
        /*0052*/ 	.short	0x0010
        /*0054*/ 	.byte	0x00, 0xf5, 0x21, 0x00


	//----- nvinfo : EIATTR_KPARAM_INFO
	.align		4
.L_633:
        /*0058*/ 	.byte	0x04, 0x17
        /*005a*/ 	.short	(.L_635 - .L_634)
.L_634:
        /*005c*/ 	.word	0x00000000
        /*0060*/ 	.short	0x0000
        /*0062*/ 	.short	0x0000
        /*0064*/ 	.byte	0x00, 0xf0, 0x41, 0x00


	//----- nvinfo : EIATTR_SPARSE_MMA_MASK
	.align		4
.L_635:
        /*0068*/ 	.byte	0x03, 0x50
        /*006a*/ 	.short	0x0000


	//----- nvinfo : EIATTR_MAXREG_COUNT
	.align		4
        /*006c*/ 	.byte	0x03, 0x1b
        /*006e*/ 	.short	0x00ff


	//----- nvinfo : EIATTR_NUM_BARRIERS
	.align		4
        /*0070*/ 	.byte	0x02, 0x4c
        /*0072*/ 	.byte	0x01
	.zero		1


	//----- nvinfo : EIATTR_MERCURY_ISA_VERSION
	.align		4
        /*0074*/ 	.byte	0x03, 0x5f
        /*0076*/ 	.short	0x0101


	//----- nvinfo : EIATTR_COOP_GROUP_MASK_REGIDS
	.align		4
        /*0078*/ 	.byte	0x04, 0x29
        /*007a*/ 	.short	(.L_637 - .L_636)


	//   ....[0]....
.L_636:
        /*007c*/ 	.word	0xffffffff


	//   ....[1]....
        /*0080*/ 	.word	0xffffffff


	//   ....[2]....
        /*0084*/ 	.word	0xffffffff


	//   ....[3]....
        /*0088*/ 	.word	0xffffffff


	//   ....[4]....
        /*008c*/ 	.word	0xffffffff


	//   ....[5]....
        /*0090*/ 	.word	0xffffffff


	//   ....[6]....
        /*0094*/ 	.word	0xffffffff


	//----- nvinfo : EIATTR_COOP_GROUP_INSTR_OFFSETS
	.align		4
.L_637:
        /*0098*/ 	.byte	0x04, 0x28
        /*009a*/ 	.short	(.L_639 - .L_638)


	//   ....[0]....
.L_638:
        /*009c*/ 	.word	0x00000cf0


	//   ....[1]....
        /*00a0*/ 	.word	0x00000ee0


	//   ....[2]....
        /*00a4*/ 	.word	0x00000f10


	//   ....[3]....
        /*00a8*/ 	.word	0x00000f70


	//   ....[4]....
        /*00ac*/ 	.word	0x00000fb0


	//   ....[5]....
        /*00b0*/ 	.word	0x00000fd0


	//   ....[6]....
        /*00b4*/ 	.word	0x00002ae0


	//----- nvinfo : EIATTR_VRC_CTA_INIT_COUNT
	.align		4
.L_639:
        /*00b8*/ 	.byte	0x02, 0x4a
	.zero		1
	.zero		1


	//----- nvinfo : EIATTR_EXIT_INSTR_OFFSETS
	.align		4
        /*00bc*/ 	.byte	0x04, 0x1c
        /*00be*/ 	.short	(.L_641 - .L_640)


	//   ....[0]....
.L_640:
        /*00c0*/ 	.word	0x00000080


	//   ....[1]....
        /*00c4*/ 	.word	0x000000c0


	//   ....[2]....
        /*00c8*/ 	.word	0x00002c60


	//   ....[3]....
        /*00cc*/ 	.word	0x00002cb0


	//----- nvinfo : EIATTR_MAX_THREADS
	.align		4
.L_641:
        /*00d0*/ 	.byte	0x04, 0x05
        /*00d2*/ 	.short	(.L_643 - .L_642)
.L_642:
        /*00d4*/ 	.word	0x00000100
        /*00d8*/ 	.word	0x00000001
        /*00dc*/ 	.word	0x00000001


	//----- nvinfo : EIATTR_CRS_STACK_SIZE
	.align		4
.L_643:
        /*00e0*/ 	.byte	0x04, 0x1e
        /*00e2*/ 	.short	(.L_645 - .L_644)
.L_644:
        /*00e4*/ 	.word	0x00000000


	//----- nvinfo : EIATTR_CBANK_PARAM_SIZE
	.align		4
.L_645:
        /*00e8*/ 	.byte	0x03, 0x19
        /*00ea*/ 	.short	0x0025


	//----- nvinfo : EIATTR_PARAM_CBANK
	.align		4
        /*00ec*/ 	.byte	0x04, 0x0a
        /*00ee*/ 	.short	(.L_647 - .L_646)
	.align		4
.L_646:
        /*00f0*/ 	.word	index@(.nv.constant0._ZN3cub18CUB_300001_SM_10006detail6reduce28DeviceReduceSingleTileKernelINS2_10policy_hubIjjN4cuda3std3__44plusIvEEE10Policy1000EN6thrust24THRUST_300001_SM_1000_NS18transform_iteratorI9NonZeroOpIhEPKhNSD_11use_defaultESJ_EEPjjS9_jjNS7_10__identityEEEvT0_T1_T2_T3_T4_T6_)
        /*00f4*/ 	.short	0x0380
        /*00f6*/ 	.short	0x0025


	//----- nvinfo : EIATTR_SW_WAR
	.align		4
.L_647:
        /*00f8*/ 	.byte	0x04, 0x36
        /*00fa*/ 	.short	(.L_649 - .L_648)
.L_648:
        /*00fc*/ 	.word	0x00000008
.L_649:


//--------------------- .nv.info._ZN3cub18CUB_300001_SM_10006detail6reduce18DeviceReduceKernelINS2_10policy_hubIjjN4cuda3std3__44plusIvEEE10Policy1000EN6thrust24THRUST_300001_SM_1000_NS18transform_iteratorI9NonZeroOpIdEPKdNSD_11use_defaultESJ_EEjS9_jNS7_10__identityEEEvT0_PT3_T1_NS0_13GridEvenShareISP_EET2_T4_ --------------------------
	.section	.nv.info._ZN3cub18CUB_300001_SM_10006detail6reduce18DeviceReduceKernelINS2_10policy_hubIjjN4cuda3std3__44plusIvEEE10Policy1000EN6thrust24THRUST_300001_SM_1000_NS18transform_iteratorI9NonZeroOpIdEPKdNSD_11use_defaultESJ_EEjS9_jNS7_10__identityEEEvT0_PT3_T1_NS0_13GridEvenShareISP_EET2_T4_,"",@"SHT_CUDA_INFO"
	.sectionflags	@""
	.align	4


	//----- nvinfo : EIATTR_CUDA_API_VERSION
	.align		4
        /*0000*/ 	.byte	0x04, 0x37
        /*0002*/ 	.short	(.L_651 - .L_650)
.L_650:
        /*0004*/ 	.word	0x00000082


	//----- nvinfo : EIATTR_KPARAM_INFO
	.align		4
.L_651:
        /*0008*/ 	.byte	0x04, 0x17
        /*000a*/ 	.short	(.L_653 - .L_652)
.L_652:
        /*000c*/ 	.word	0x00000000
        /*0010*/ 	.short	0x0005
        /*0012*/ 	.short	0x0045
        /*0014*/ 	.byte	0x00, 0xf0, 0x05, 0x00


	//----- nvinfo : EIATTR_KPARAM_INFO
	.align		4
.L_653:
        /*0018*/ 	.byte	0x04, 0x17
        /*001a*/ 	.short	(.L_655 - .L_654)
.L_654:
        /*001c*/ 	.word	0x00000000
        /*0020*/ 	.short	0x0004
        /*0022*/ 	.short	0x0044
        /*0024*/ 	.byte	0x00, 0xf0, 0x05, 0x00


	//----- nvinfo : EIATTR_KPARAM_INFO
	.align		4
.L_655:
        /*0028*/ 	.byte	0x04, 0x17
        /*002a*/ 	.short	(.L_657 - .L_656)
.L_656:
        /*002c*/ 	.word	0x00000000
        /*0030*/ 	.short	0x0003
        /*0032*/ 	.short	0x001c
        /*0034*/ 	.byte	0x00, 0xf0, 0xa1, 0x00


	//----- nvinfo : EIATTR_KPARAM_INFO
	.align		4
.L_657:
        /*0038*/ 	.byte	0x04, 0x17
        /*003a*/ 	.short	(.L_659 - .L_658)
.L_658:
        /*003c*/ 	.word	0x00000000
        /*0040*/ 	.short	0x0002
        /*0042*/ 	.short	0x0018
        /*0044*/ 	.byte	0x00, 0xf0, 0x11, 0x00


	//----- nvinfo : EIATTR_KPARAM_INFO
	.align		4
.L_659:
        /*0048*/ 	.byte	0x04, 0x17
        /*004a*/ 	.short	(.L_661 - .L_660)
.L_660:
        /*004c*/ 	.word	0x00000000
        /*0050*/ 	.short	0x0001
        /*0052*/ 	.short	0x0010
        /*0054*/ 	.byte	0x00, 0xf5, 0x21, 0x00


	//----- nvinfo : EIATTR_KPARAM_INFO
	.align		4
.L_661:
        /*0058*/ 	.byte	0x04, 0x17
        /*005a*/ 	.short	(.L_663 - .L_662)
.L_662:
        /*005c*/ 	.word	0x00000000
        /*0060*/ 	.short	0x0000
        /*0062*/ 	.short	0x0000
        /*0064*/ 	.byte	0x00, 0xf0, 0x41, 0x00


	//----- nvinfo : EIATTR_SPARSE_MMA_MASK
	.align		4
.L_663:
        /*0068*/ 	.byte	0x03, 0x50
        /*006a*/ 	.short	0x0000


	//----- nvinfo : EIATTR_MAXREG_COUNT
	.align		4
        /*006c*/ 	.byte	0x03, 0x1b
        /*006e*/ 	.short	0x00ff


	//----- nvinfo : EIATTR_NUM_BARRIERS
	.align		4
        /*0070*/ 	.byte	0x02, 0x4c
        /*0072*/ 	.byte	0x01
	.zero		1


	//----- nvinfo : EIATTR_MERCURY_ISA_VERSION
	.align		4
        /*0074*/ 	.byte	0x03, 0x5f
        /*0076*/ 	.short	0x0101


	//----- nvinfo : EIATTR_COOP_GROUP_MASK_REGIDS
	.align		4
        /*0078*/ 	.byte	0x04, 0x29
        /*007a*/ 	.short	(.L_665 - .L_664)


	//   ....[0]....
.L_664:
        /*007c*/ 	.word	0xffffffff


	//   ....[1]....
        /*0080*/ 	.word	0xffffffff


	//   ....[2]....
        /*0084*/ 	.word	0xffffffff


	//   ....[3]....
        /*0088*/ 	.word	0xffffffff


	//   ....[4]....
        /*008c*/ 	.word	0xffffffff


	//   ....[5]....
        /*0090*/ 	.word	0xffffffff


	//   ....[6]....
        /*0094*/ 	.word	0xffffffff


	//----- nvinfo : EIATTR_COOP_GROUP_INSTR_OFFSETS
	.align		4
.L_665:
        /*0098*/ 	.byte	0x04, 0x28
        /*009a*/ 	.short	(.L_667 - .L_666)


	//   ....[0]....
.L_666:
        /*009c*/ 	.word	0x00000fb0


	//   ....[1]....
        /*00a0*/ 	.word	0x000011a0


	//   ....[2]....
        /*00a4*/ 	.word	0x000011d0


	//   ....[3]....
        /*00a8*/ 	.word	0x00001230


	//   ....[4]....
        /*00ac*/ 	.word	0x00001270


	//   ....[5]....
        /*00b0*/ 	.word	0x00001290


	//   ....[6]....
        /*00b4*/ 	.word	0x00002d50


	//----- nvinfo : EIATTR_VRC_CTA_INIT_COUNT
	.align		4
.L_667:
        /*00b8*/ 	.byte	0x02, 0x4a
	.zero		1
	.zero		1


	//----- nvinfo : EIATTR_EXIT_INSTR_OFFSETS
	.align		4
        /*00bc*/ 	.byte	0x04, 0x1c
        /*00be*/ 	.short	(.L_669 - .L_668)


	//   ....[0]....
.L_668:
        /*00c0*/ 	.word	0x00002ed0


	//   ....[1]....
        /*00c4*/ 	.word	0x00002f10


	//----- nvinfo : EIATTR_MAX_THREADS
	.align		4
.L_669:
        /*00c8*/ 	.byte	0x04, 0x05
        /*00ca*/ 	.short	(.L_671 - .L_670)
.L_670:
        /*00cc*/ 	.word	0x00000100
        /*00d0*/ 	.word	0x00000001
        /*00d4*/ 	.word	0x00000001


	//----- nvinfo : EIATTR_CRS_STACK_SIZE
	.align		4
.L_671:
        /*00d8*/ 	.byte	0x04, 0x1e
        /*00da*/ 	.short	(.L_673 - .L_672)
.L_672:
        /*00dc*/ 	.word	0x00000000


	//----- nvinfo : EIATTR_CBANK_PARAM_SIZE
	.align		4
.L_673:
        /*00e0*/ 	.byte	0x03, 0x19
        /*00e2*/ 	.short	0x0046


	//----- nvinfo : EIATTR_PARAM_CBANK
	.align		4
        /*00e4*/ 	.byte	0x04, 0x0a
        /*00e6*/ 	.short	(.L_675 - .L_674)
	.align		4
.L_674:
        /*00e8*/ 	.word	index@(.nv.constant0._ZN3cub18CUB_300001_SM_10006detail6reduce18DeviceReduceKernelINS2_10policy_hubIjjN4cuda3std3__44plusIvEEE10Policy1000EN6thrust24THRUST_300001_SM_1000_NS18transform_iteratorI9NonZeroOpIdEPKdNSD_11use_defaultESJ_EEjS9_jNS7_10__identityEEEvT0_PT3_T1_NS0_13GridEvenShareISP_EET2_T4_)
        /*00ec*/ 	.short	0x0380
        /*00ee*/ 	.short	0x0046


	//----- nvinfo : EIATTR_SW_WAR
	.align		4
.L_675:
        /*00f0*/ 	.byte	0x04, 0x36
        /*00f2*/ 	.short	(.L_677 - .L_676)
.L_676:
        /*00f4*/ 	.word	0x00000008
.L_677:


//--------------------- .nv.info._ZN3cub18CUB_300001_SM_10006detail6reduce28DeviceReduceSingleTileKernelINS2_10policy_hubIjjN4cuda3std3__44plusIvEEE10Policy1000EN6thrust24THRUST_300001_SM_1000_NS18transform_iteratorI9NonZeroOpIdEPKdNSD_11use_defaultESJ_EEPjjS9_jjNS7_10__identityEEEvT0_T1_T2_T3_T4_T6_ --------------------------
	.section	.nv.info._ZN3cub18CUB_300001_SM_10006detail6reduce28DeviceReduceSingleTileKernelINS2_10policy_hubIjjN4cuda3std3__44plusIvEEE10Policy1000EN6thrust24THRUST_300001_SM_1000_NS18transform_iteratorI9NonZeroOpIdEPKdNSD_11use_defaultESJ_EEPjjS9_jjNS7_10__identityEEEvT0_T1_T2_T3_T4_T6_,"",@"SHT_CUDA_INFO"
	.sectionflags	@""
	.align	4


	//----- nvinfo : EIATTR_CUDA_API_VERSION
	.align		4
        /*0000*/ 	.byte	0x04, 0x37
        /*0002*/ 	.short	(.L_679 - .L_678)
.L_678:
        /*0004*/ 	.word	0x00000082


	//----- nvinfo : EIATTR_KPARAM_INFO
	.align		4
.L_679:
        /*0008*/ 	.byte	0x04, 0x17
        /*000a*/ 	.short	(.L_681 - .L_680)
.L_680:
        /*000c*/ 	.word	0x00000000
        /*0010*/ 	.short	0x0005
        /*0012*/ 	.short	0x0024
        /*0014*/ 	.byte	0x00, 0xf0, 0x05, 0x00


	//----- nvinfo : EIATTR_KPARAM_INFO
	.align		4
.L_681:
        /*0018*/ 	.byte	0x04, 0x17
        /*001a*/ 	.short	(.L_683 - .L_682)
.L_682:
        /*001c*/ 	.word	0x00000000
        /*0020*/ 	.short	0x0004
        /*0022*/ 	.short	0x0020
        /*0024*/ 	.byte	0x00, 0xf0, 0x11, 0x00


	//----- nvinfo : EIATTR_KPARAM_INFO
	.align		4
.L_683:
        /*0028*/ 	.byte	0x04, 0x17
        /*002a*/ 	.short	(.L_685 - .L_684)
.L_684:
        /*002c*/ 	.word	0x00000000
        /*0030*/ 	.short	0x0003
        /*0032*/ 	.short	0x001c
        /*0034*/ 	.byte	0x00, 0xf0, 0x05, 0x00


	//----- nvinfo : EIATTR_KPARAM_INFO
	.align		4
.L_685:
        /*0038*/ 	.byte	0x04, 0x17
        /*003a*/ 	.short	(.L_687 - .L_686)
.L_686:
        /*003c*/ 	.word	0x00000000
        /*0040*/ 	.short	0x0002
        /*0042*/ 	.short	0x0018
        /*0044*/ 	.byte	0x00, 0xf0, 0x11, 0x00


	//----- nvinfo : EIATTR_KPARAM_INFO
	.align		4
.L_687:
        /*0048*/ 	.byte	0x04, 0x17
        /*004a*/ 	.short	(.L_689 - .L_688)
.L_688:
        /*004c*/ 	.word	0x00000000
        /*0050*/ 	.short	0x0001
        /*0052*/ 	.short	0x0010
        /*0054*/ 	.byte	0x00, 0xf5, 0x21, 0x00


	//----- nvinfo : EIATTR_KPARAM_INFO
	.align		4
.L_689:
        /*0058*/ 	.byte	0x04, 0x17
        /*005a*/ 	.short	(.L_691 - .L_690)
.L_690:
        /*005c*/ 	.word	0x00000000
        /*0060*/ 	.short	0x0000
        /*0062*/ 	.short	0x0000
        /*0064*/ 	.byte	0x00, 0xf0, 0x41, 0x00


	//----- nvinfo : EIATTR_SPARSE_MMA_MASK
	.align		4
.L_691:
        /*0068*/ 	.byte	0x03, 0x50
        /*006a*/ 	.short	0x0000


	//----- nvinfo : EIATTR_MAXREG_COUNT
	.align		4
        /*006c*/ 	.byte	0x03, 0x1b
        /*006e*/ 	.short	0x00ff


	//----- nvinfo : EIATTR_NUM_BARRIERS
	.align		4
        /*0070*/ 	.byte	0x02, 0x4c
        /*0072*/ 	.byte	0x01
	.zero		1


	//----- nvinfo : EIATTR_MERCURY_ISA_VERSION
	.align		4
        /*0074*/ 	.byte	0x03, 0x5f
        /*0076*/ 	.short	0x0101


	//----- nvinfo : EIATTR_COOP_GROUP_MASK_REGIDS
	.align		4
        /*0078*/ 	.byte	0x04, 0x29
        /*007a*/ 	.short	(.L_693 - .L_692)


	//   ....[0]....
.L_692:
        /*007c*/ 	.word	0xffffffff


	//   ....[1]....
        /*0080*/ 	.word	0xffffffff


	//   ....[2]....
        /*0084*/ 	.word	0xffffffff


	//   ....[3]....
        /*0088*/ 	.word	0xffffffff


	//   ....[4]....
        /*008c*/ 	.word	0xffffffff


	//   ....[5]....
        /*0090*/ 	.word	0xffffffff


	//   ....[6]....
        /*0094*/ 	.word	0xffffffff


	//----- nvinfo : EIATTR_COOP_GROUP_INSTR_OFFSETS
	.align		4
.L_693:
        /*0098*/ 	.byte	0x04, 0x28
        /*009a*/ 	.short	(.L_695 - .L_694)


	//   ....[0]....
.L_694:
        /*009c*/ 	.word	0x00000cb0


	//   ....[1]....
        /*00a0*/ 	.word	0x00000ea0


	//   ....[2]....
        /*00a4*/ 	.word	0x00000ed0


	//   ....[3]....
        /*00a8*/ 	.word	0x00000f30


	//   ....[4]....
        /*00ac*/ 	.word	0x00000f70


	//   ....[5]....
        /*00b0*/ 	.word	0x00000f90


	//   ....[6]....
        /*00b4*/ 	.word	0x000028d0


	//----- nvinfo : EIATTR_VRC_CTA_INIT_COUNT
	.align		4
.L_695:
        /*00b8*/ 	.byte	0x02, 0x4a
	.zero		1
	.zero		1


	//----- nvinfo : EIATTR_EXIT_INSTR_OFFSETS
	.align		4
        /*00bc*/ 	.byte	0x04, 0x1c
        /*00be*/ 	.short	(.L_697 - .L_696)


	//   ....[0]....
.L_696:
        /*00c0*/ 	.word	0x00000080


	//   ....[1]....
        /*00c4*/ 	.word	0x000000c0


	//   ....[2]....
        /*00c8*/ 	.word	0x00002a50


	//   ....[3]....
        /*00cc*/ 	.word	0x00002aa0


	//----- nvinfo : EIATTR_MAX_THREADS
	.align		4
.L_697:
        /*00d0*/ 	.byte	0x04, 0x05
        /*00d2*/ 	.short	(.L_699 - .L_698)
.L_698:
        /*00d4*/ 	.word	0x00000100
        /*00d8*/ 	.word	0x00000001
        /*00dc*/ 	.word	0x00000001


	//----- nvinfo : EIATTR_CRS_STACK_SIZE
	.align		4
.L_699:
        /*00e0*/ 	.byte	0x04, 0x1e
        /*00e2*/ 	.short	(.L_701 - .L_700)
.L_700:
        /*00e4*/ 	.word	0x00000000


	//----- nvinfo : EIATTR_CBANK_PARAM_SIZE
	.align		4
.L_701:
        /*00e8*/ 	.byte	0x03, 0x19
        /*00ea*/ 	.short	0x0025


	//----- nvinfo : EIATTR_PARAM_CBANK
	.align		4
        /*00ec*/ 	.byte	0x04, 0x0a
        /*00ee*/ 	.short	(.L_703 - .L_702)
	.align		4
.L_702:
        /*00f0*/ 	.word	index@(.nv.constant0._ZN3cub18CUB_300001_SM_10006detail6reduce28DeviceReduceSingleTileKernelINS2_10policy_hubIjjN4cuda3std3__44plusIvEEE10Policy1000EN6thrust24THRUST_300001_SM_1000_NS18transform_iteratorI9NonZeroOpIdEPKdNSD_11use_defaultESJ_EEPjjS9_jjNS7_10__identityEEEvT0_T1_T2_T3_T4_T6_)
        /*00f4*/ 	.short	0x0380
        /*00f6*/ 	.short	0x0025


	//----- nvinfo : EIATTR_SW_WAR
	.align		4
.L_703:
        /*00f8*/ 	.byte	0x04, 0x36
        /*00fa*/ 	.short	(.L_705 - .L_704)
.L_704:
        /*00fc*/ 	.word	0x00000008
.L_705:


//--------------------- .nv.info._ZN3cub18CUB_300001_SM_10006detail6reduce18DeviceReduceKernelINS2_10policy_hubIjjN4cuda3std3__44plusIvEEE10Policy1000EN6thrust24THRUST_300001_SM_1000_NS18transform_iteratorI9NonZeroOpIfEPKfNSD_11use_defaultESJ_EEjS9_jNS7_10__identityEEEvT0_PT3_T1_NS0_13GridEvenShareISP_EET2_T4_ --------------------------
	.section	.nv.info._ZN3cub18CUB_300001_SM_10006detail6reduce18DeviceReduceKernelINS2_10policy_hubIjjN4cuda3std3__44plusIvEEE10Policy1000EN6thrust24THRUST_300001_SM_1000_NS18transform_iteratorI9NonZeroOpIfEPKfNSD_11use_defaultESJ_EEjS9_jNS7_10__identityEEEvT0_PT3_T1_NS0_13GridEvenShareISP_EET2_T4_,"",@"SHT_CUDA_INFO"
	.sectionflags	@""
	.align	4


	//----- nvinfo : EIATTR_CUDA_API_VERSION
	.align		4
        /*0000*/ 	.byte	0x04, 0x37
        /*0002*/ 	.short	(.L_707 - .L_706)
.L_706:
        /*0004*/ 	.word	0x00000082


	//----- nvinfo : EIATTR_KPARAM_INFO
	.align		4
.L_707:
        /*0008*/ 	.byte	0x04, 0x17
        /*000a*/ 	.short	(.L_709 - .L_708)
.L_708:
        /*000c*/ 	.word	0x00000000
        /*0010*/ 	.short	0x0005
        /*0012*/ 	.short	0x0045
        /*0014*/ 	.byte	0x00, 0xf0, 0x05, 0x00


	//----- nvinfo : EIATTR_KPARAM_INFO
	.align		4
.L_709:
        /*0018*/ 	.byte	0x04, 0x17
        /*001a*/ 	.short	(.L_711 - .L_710)
.L_710:
        /*001c*/ 	.word	0x00000000
        /*0020*/ 	.short	0x0004
        /*0022*/ 	.short	0x0044
        /*0024*/ 	.byte	0x00, 0xf0, 0x05, 0x00


	//----- nvinfo : EIATTR_KPARAM_INFO
	.align		4
.L_711:
        /*0028*/ 	.byte	0x04, 0x17
        /*002a*/ 	.short	(.L_713 - .L_712)
.L_712:
        /*002c*/ 	.word	0x00000000
        /*0030*/ 	.short	0x0003
        /*0032*/ 	.short	0x001c
        /*0034*/ 	.byte	0x00, 0xf0, 0xa1, 0x00


	//----- nvinfo : EIATTR_KPARAM_INFO
	.align		4
.L_713:
        /*0038*/ 	.byte	0x04, 0x17
        /*003a*/ 	.short	(.L_715 - .L_714)
.L_714:
        /*003c*/ 	.word	0x00000000
        /*0040*/ 	.short	0x0002
        /*0042*/ 	.short	0x0018
        /*0044*/ 	.byte	0x00, 0xf0, 0x11, 0x00


	//----- nvinfo : EIATTR_KPARAM_INFO
	.align		4
.L_715:
        /*0048*/ 	.byte	0x04, 0x17
        /*004a*/ 	.short	(.L_717 - .L_716)
.L_716:
        /*004c*/ 	.word	0x00000000
        /*0050*/ 	.short	0x0001
        /*0052*/ 	.short	0x0010
        /*0054*/ 	.byte	0x00, 0xf5, 0x21, 0x00


	//----- nvinfo : EIATTR_KPARAM_INFO
	.align		4
.L_717:
        /*0058*/ 	.byte	0x04, 0x17
        /*005a*/ 	.short	(.L_719 - .L_718)
.L_718:
        /*005c*/ 	.word	0x00000000
        /*0060*/ 	.short	0x0000
        /*0062*/ 	.short	0x0000
        /*0064*/ 	.byte	0x00, 0xf0, 0x41, 0x00


	//----- nvinfo : EIATTR_SPARSE_MMA_MASK
	.align		4
.L_719:
        /*0068*/ 	.byte	0x03, 0x50
        /*006a*/ 	.short	0x0000


	//----- nvinfo : EIATTR_MAXREG_COUNT
	.align		4
        /*006c*/ 	.byte	0x03, 0x1b
        /*006e*/ 	.short	0x00ff


	//----- nvinfo : EIATTR_NUM_BARRIERS
	.align		4
        /*0070*/ 	.byte	0x02, 0x4c
        /*0072*/ 	.byte	0x01
	.zero		1


	//----- nvinfo : EIATTR_MERCURY_ISA_VERSION
	.align		4
        /*0074*/ 	.byte	0x03, 0x5f
        /*0076*/ 	.short	0x0101


	//----- nvinfo : EIATTR_COOP_GROUP_MASK_REGIDS
	.align		4
        /*0078*/ 	.byte	0x04, 0x29
        /*007a*/ 	.short	(.L_721 - .L_720)


	//   ....[0]....
.L_720:
        /*007c*/ 	.word	0xffffffff


	//   ....[1]....
        /*0080*/ 	.word	0xffffffff


	//   ....[2]....
        /*0084*/ 	.word	0xffffffff


	//   ....[3]....
        /*0088*/ 	.word	0xffffffff


	//   ....[4]....
        /*008c*/ 	.word	0xffffffff


	//   ....[5]....
        /*0090*/ 	.word	0xffffffff


	//   ....[6]....
        /*0094*/ 	.word	0xffffffff


	//----- nvinfo : EIATTR_COOP_GROUP_INSTR_OFFSETS
	.align		4
.L_721:
        /*0098*/ 	.byte	0x04, 0x28
        /*009a*/ 	.short	(.L_723 - .L_722)


	//   ....[0]....
.L_722:
        /*009c*/ 	.word	0x00000fc0


	//   ....[1]....
        /*00a0*/ 	.word	0x000011b0


	//   ....[2]....
        /*00a4*/ 	.word	0x00001200


	//   ....[3]....
        /*00a8*/ 	.word	0x00001240


	//   ....[4]....
        /*00ac*/ 	.word	0x00001280


	//   ....[5]....
        /*00b0*/ 	.word	0x000012a0


	//   ....[6]....
        /*00b4*/ 	.word	0x00002d50


	//----- nvinfo : EIATTR_VRC_CTA_INIT_COUNT
	.align		4
.L_723:
        /*00b8*/ 	.byte	0x02, 0x4a
	.zero		1
	.zero		1


	//----- nvinfo : EIATTR_EXIT_INSTR_OFFSETS
	.align		4
        /*00bc*/ 	.byte	0x04, 0x1c
        /*00be*/ 	.short	(.L_725 - .L_724)


	//   ....[0]....
.L_724:
        /*00c0*/ 	.word	0x00002ee0


	//   ....[1]....
        /*00c4*/ 	.word	0x00002f20


	//----- nvinfo : EIATTR_MAX_THREADS
	.align		4
.L_725:
        /*00c8*/ 	.byte	0x04, 0x05
        /*00ca*/ 	.short	(.L_727 - .L_726)
.L_726:
        /*00cc*/ 	.word	0x00000100
        /*00d0*/ 	.word	0x00000001
        /*00d4*/ 	.word	0x00000001


	//----- nvinfo : EIATTR_CRS_STACK_SIZE
	.align		4
.L_727:
        /*00d8*/ 	.byte	0x04, 0x1e
        /*00da*/ 	.short	(.L_729 - .L_728)
.L_728:
        /*00dc*/ 	.word	0x00000000


	//----- nvinfo : EIATTR_CBANK_PARAM_SIZE
	.align		4
.L_729:
        /*00e0*/ 	.byte	0x03, 0x19
        /*00e2*/ 	.short	0x0046


	//----- nvinfo : EIATTR_PARAM_CBANK
	.align		4
        /*00e4*/ 	.byte	0x04, 0x0a
        /*00e6*/ 	.short	(.L_731 - .L_730)
	.align		4
.L_730:
        /*00e8*/ 	.word	index@(.nv.constant0._ZN3cub18CUB_300001_SM_10006detail6reduce18DeviceReduceKernelINS2_10policy_hubIjjN4cuda3std3__44plusIvEEE10Policy1000EN6thrust24THRUST_300001_SM_1000_NS18transform_iteratorI9NonZeroOpIfEPKfNSD_11use_defaultESJ_EEjS9_jNS7_10__identityEEEvT0_PT3_T1_NS0_13GridEvenShareISP_EET2_T4_)
        /*00ec*/ 	.short	0x0380
        /*00ee*/ 	.short	0x0046


	//----- nvinfo : EIATTR_SW_WAR
	.align		4
.L_731:
        /*00f0*/ 	.byte	0x04, 0x36
        /*00f2*/ 	.short	(.L_733 - .L_732)
.L_732:
        /*00f4*/ 	.word	0x00000008
.L_733:


//--------------------- .nv.info._ZN3cub18CUB_300001_SM_10006detail6reduce28DeviceReduceSingleTileKernelINS2_10policy_hubIjjN4cuda3std3__44plusIvEEE10Policy1000EN6thrust24THRUST_300001_SM_1000_NS18transform_iteratorI9NonZeroOpIfEPKfNSD_11use_defaultESJ_EEPjjS9_jjNS7_10__identityEEEvT0_T1_T2_T3_T4_T6_ --------------------------
	.section	.nv.info._ZN3cub18CUB_300001_SM_10006detail6reduce28DeviceReduceSingleTileKernelINS2_10policy_hubIjjN4cuda3std3__44plusIvEEE10Policy1000EN6thrust24THRUST_300001_SM_1000_NS18transform_iteratorI9NonZeroOpIfEPKfNSD_11use_defaultESJ_EEPjjS9_jjNS7_10__identityEEEvT0_T1_T2_T3_T4_T6_,"",@"SHT_CUDA_INFO"
	.sectionflags	@""
	.align	4


	//----- nvinfo : EIATTR_CUDA_API_VERSION
	.align		4
        /*0000*/ 	.byte	0x04, 0x37
        /*0002*/ 	.short	(.L_735 - .L_734)
.L_734:
        /*0004*/ 	.word	0x00000082


	//----- nvinfo : EIATTR_KPARAM_INFO
	.align		4
.L_735:
        /*0008*/ 	.byte	0x04, 0x17
        /*000a*/ 	.short	(.L_737 - .L_736)
.L_736:
        /*000c*/ 	.word	0x00000000
        /*0010*/ 	.short	0x0005
        /*0012*/ 	.short	0x0024
        /*0014*/ 	.byte	0x00, 0xf0, 0x05, 0x00


	//----- nvinfo : EIATTR_KPARAM_INFO
	.align		4
.L_737:
        /*0018*/ 	.byte	0x04, 0x17
        /*001a*/ 	.short	(.L_739 - .L_738)
.L_738:
        /*001c*/ 	.word	0x00000000
        /*0020*/ 	.short	0x0004
        /*0022*/ 	.short	0x0020
        /*0024*/ 	.byte	0x00, 0xf0, 0x11, 0x00


	//----- nvinfo : EIATTR_KPARAM_INFO
	.align		4
.L_739:
        /*0028*/ 	.byte	0x04, 0x17
        /*002a*/ 	.short	(.L_741 - .L_740)
.L_740:
        /*002c*/ 	.word	0x00000000
        /*0030*/ 	.short	0x0003
        /*0032*/ 	.short	0x001c
        /*0034*/ 	.byte	0x00, 0xf0, 0x05, 0x00


	//----- nvinfo : EIATTR_KPARAM_INFO
	.align		4
.L_741:
        /*0038*/ 	.byte	0x04, 0x17
        /*003a*/ 	.short	(.L_743 - .L_742)
.L_742:
        /*003c*/ 	.word	0x00000000
        /*0040*/ 	.short	0x0002
        /*0042*/ 	.short	0x0018
        /*0044*/ 	.byte	0x00, 0xf0, 0x11, 0x00


	//----- nvinfo : EIATTR_KPARAM_INFO
	.align		4
.L_743:
        /*0048*/ 	.byte	0x04, 0x17
        /*004a*/ 	.short	(.L_745 - .L_744)
.L_744:
        /*004c*/ 	.word	0x00000000
        /*0050*/ 	.short	0x0001
        /*0052*/ 	.short	0x0010
        /*0054*/ 	.byte	0x00, 0xf5, 0x21, 0x00


	//----- nvinfo : EIATTR_KPARAM_INFO
	.align		4
.L_745:
        /*0058*/ 	.byte	0x04, 0x17
        /*005a*/ 	.short	(.L_747 - .L_746)
.L_746:
        /*005c*/ 	.word	0x00000000
        /*0060*/ 	.short	0x0000
        /*0062*/ 	.short	0x0000
        /*0064*/ 	.byte	0x00, 0xf0, 0x41, 0x00


	//----- nvinfo : EIATTR_SPARSE_MMA_MASK
	.align		4
.L_747:
        /*0068*/ 	.byte	0x03, 0x50
        /*006a*/ 	.short	0x0000


	//----- nvinfo : EIATTR_MAXREG_COUNT
	.align		4
        /*006c*/ 	.byte	0x03, 0x1b
        /*006e*/ 	.short	0x00ff


	//----- nvinfo : EIATTR_NUM_BARRIERS
	.align		4
        /*0070*/ 	.byte	0x02, 0x4c
        /*0072*/ 	.byte	0x01
	.zero		1


	//----- nvinfo : EIATTR_MERCURY_ISA_VERSION
	.align		4
        /*0074*/ 	.byte	0x03, 0x5f
        /*0076*/ 	.short	0x0101


	//----- nvinfo : EIATTR_COOP_GROUP_MASK_REGIDS
	.align		4
        /*0078*/ 	.byte	0x04, 0x29
        /*007a*/ 	.short	(.L_749 - .L_748)


	//   ....[0]....
.L_748:
        /*007c*/ 	.word	0xffffffff


	//   ....[1]....
        /*0080*/ 	.word	0xffffffff


	//   ....[2]....
        /*0084*/ 	.word	0xffffffff


	//   ....[3]....
        /*0088*/ 	.word	0xffffffff


	//   ....[4]....
        /*008c*/ 	.word	0xffffffff


	//   ....[5]....
        /*0090*/ 	.word	0xffffffff


	//   ....[6]....
        /*0094*/ 	.word	0xffffffff


	//----- nvinfo : EIATTR_COOP_GROUP_INSTR_OFFSETS
	.align		4
.L_749:
        /*0098*/ 	.byte	0x04, 0x28
        /*009a*/ 	.short	(.L_751 - .L_750)


	//   ....[0]....
.L_750:
        /*009c*/ 	.word	0x00000cb0


	//   ....[1]....
        /*00a0*/ 	.word	0x00000ea0


	//   ....[2]....
        /*00a4*/ 	.word	0x00000ed0


	//   ....[3]....
        /*00a8*/ 	.word	0x00000f30


	//   ....[4]....
        /*00ac*/ 	.word	0x00000f70


	//   ....[5]....
        /*00b0*/ 	.word	0x00000f90


	//   ....[6]....
        /*00b4*/ 	.word	0x000028d0


	//----- nvinfo : EIATTR_VRC_CTA_INIT_COUNT
	.align		4
.L_751:
        /*00b8*/ 	.byte	0x02, 0x4a
	.zero		1
	.zero		1


	//----- nvinfo : EIATTR_EXIT_INSTR_OFFSETS
	.align		4
        /*00bc*/ 	.byte	0x04, 0x1c
        /*00be*/ 	.short	(.L_753 - .L_752)


	//   ....[0]....
.L_752:
        /*00c0*/ 	.word	0x00000080


	//   ....[1]....
        /*00c4*/ 	.word	0x000000c0


	//   ....[2]....
        /*00c8*/ 	.word	0x00002a50


	//   ....[3]....
        /*00cc*/ 	.word	0x00002aa0


	//----- nvinfo : EIATTR_MAX_THREADS
	.align		4
.L_753:
        /*00d0*/ 	.byte	0x04, 0x05
        /*00d2*/ 	.short	(.L_755 - .L_754)
.L_754:
        /*00d4*/ 	.word	0x00000100
        /*00d8*/ 	.word	0x00000001
        /*00dc*/ 	.word	0x00000001


	//----- nvinfo : EIATTR_CRS_STACK_SIZE
	.align		4
.L_755:
        /*00e0*/ 	.byte	0x04, 0x1e
        /*00e2*/ 	.short	(.L_757 - .L_756)
.L_756:
        /*00e4*/ 	.word	0x00000000


	//----- nvinfo : EIATTR_CBANK_PARAM_SIZE
	.align		4
.L_757:
        /*00e8*/ 	.byte	0x03, 0x19
        /*00ea*/ 	.short	0x0025


	//----- nvinfo : EIATTR_PARAM_CBANK
	.align		4
        /*00ec*/ 	.byte	0x04, 0x0a
        /*00ee*/ 	.short	(.L_759 - .L_758)
	.align		4
.L_758:
        /*00f0*/ 	.word	index@(.nv.constant0._ZN3cub18CUB_300001_SM_10006detail6reduce28DeviceReduceSingleTileKernelINS2_10policy_hubIjjN4cuda3std3__44plusIvEEE10Policy1000EN6thrust24THRUST_300001_SM_1000_NS18transform_iteratorI9NonZeroOpIfEPKfNSD_11use_defaultESJ_EEPjjS9_jjNS7_10__identityEEEvT0_T1_T2_T3_T4_T6_)
        /*00f4*/ 	.short	0x0380
        /*00f6*/ 	.short	0x0025


	//----- nvinfo : EIATTR_SW_WAR
	.align		4
.L_759:
        /*00f8*/ 	.byte	0x04, 0x36
        /*00fa*/ 	.short	(.L_761 - .L_760)
.L_760:
        /*00fc*/ 	.word	0x00000008
.L_761:


//--------------------- .nv.info._ZN3cub18CUB_300001_SM_10006detail6reduce18DeviceReduceKernelINS2_10policy_hubIjjN4cuda3std3__44plusIvEEE10Policy1000EN6thrust24THRUST_300001_SM_1000_NS18transform_iteratorI9NonZeroOpI6__halfEPKSG_NSD_11use_defaultESK_EEjS9_jNS7_10__identityEEEvT0_PT3_T1_NS0_13GridEvenShareISQ_EET2_T4_ --------------------------
	.section	.nv.info._ZN3cub18CUB_300001_SM_10006detail6reduce18DeviceReduceKernelINS2_10policy_hubIjjN4cuda3std3__44plusIvEEE10Policy1000EN6thrust24THRUST_300001_SM_1000_NS18transform_iteratorI9NonZeroOpI6__halfEPKSG_NSD_11use_defaultESK_EEjS9_jNS7_10__identityEEEvT0_PT3_T1_NS0_13GridEvenShareISQ_EET2_T4_,"",@"SHT_CUDA_INFO"
	.sectionflags	@""
	.align	4


	//----- nvinfo : EIATTR_CUDA_API_VERSION
	.align		4
        /*0000*/ 	.byte	0x04, 0x37
        /*0002*/ 	.short	(.L_763 - .L_762)
.L_762:
        /*0004*/ 	.word	0x00000082


	//----- nvinfo : EIATTR_KPARAM_INFO
	.align		4
.L_763:
        /*0008*/ 	.byte	0x04, 0x17
        /*000a*/ 	.short	(.L_765 - .L_764)
.L_764:
        /*000c*/ 	.word	0x00000000
        /*0010*/ 	.short	0x0005
        /*0012*/ 	.short	0x0045
        /*0014*/ 	.byte	0x00, 0xf0, 0x05, 0x00


	//----- nvinfo : EIATTR_KPARAM_INFO
	.align		4
.L_765:
        /*0018*/ 	.byte	0x04, 0x17
        /*001a*/ 	.short	(.L_767 - .L_766)
.L_766:
        /*001c*/ 	.word	0x00000000
        /*0020*/ 	.short	0x0004
        /*0022*/ 	.short	0x0044
        /*0024*/ 	.byte	0x00, 0xf0, 0x05, 0x00


	//----- nvinfo : EIATTR_KPARAM_INFO
	.align		4
.L_767:
        /*0028*/ 	.byte	0x04, 0x17
        /*002a*/ 	.short	(.L_769 - .L_768)
.L_768:
        /*002c*/ 	.word	0x00000000
        /*0030*/ 	.short	0x0003
        /*0032*/ 	.short	0x001c
        /*0034*/ 	.byte	0x00, 0xf0, 0xa1, 0x00


	//----- nvinfo : EIATTR_KPARAM_INFO
	.align		4
.L_769:
        /*0038*/ 	.byte	0x04, 0x17
        /*003a*/ 	.short	(.L_771 - .L_770)
.L_770:
        /*003c*/ 	.word	0x00000000
        /*0040*/ 	.short	0x0002
        /*0042*/ 	.short	0x0018
        /*0044*/ 	.byte	0x00, 0xf0, 0x11, 0x00


	//----- nvinfo : EIATTR_KPARAM_INFO
	.align		4
.L_771:
        /*0048*/ 	.byte	0x04, 0x17
        /*004a*/ 	.short	(.L_773 - .L_772)
.L_772:
        /*004c*/ 	.word	0x00000000
        /*0050*/ 	.short	0x0001
        /*0052*/ 	.short	0x0010
        /*0054*/ 	.byte	0x00, 0xf5, 0x21, 0x00


	//----- nvinfo : EIATTR_KPARAM_INFO
	.align		4
.L_773:
        /*0058*/ 	.byte	0x04, 0x17
        /*005a*/ 	.short	(.L_775 - .L_774)
.L_774:
        /*005c*/ 	.word	0x00000000
        /*0060*/ 	.short	0x0000
        /*0062*/ 	.short	0x0000
        /*0064*/ 	.byte	0x00, 0xf0, 0x41, 0x00


	//----- nvinfo : EIATTR_SPARSE_MMA_MASK
	.align		4
.L_775:
        /*0068*/ 	.byte	0x03, 0x50
        /*006a*/ 	.short	0x0000


	//----- nvinfo : EIATTR_MAXREG_COUNT
	.align		4
        /*006c*/ 	.byte	0x03, 0x1b
        /*006e*/ 	.short	0x00ff


	//----- nvinfo : EIATTR_NUM_BARRIERS
	.align		4
        /*0070*/ 	.byte	0x02, 0x4c
        /*0072*/ 	.byte	0x01
	.zero		1


	//----- nvinfo : EIATTR_MERCURY_ISA_VERSION
	.align		4
        /*0074*/ 	.byte	0x03, 0x5f
        /*0076*/ 	.short	0x0101


	//----- nvinfo : EIATTR_COOP_GROUP_MASK_REGIDS
	.align		4
        /*0078*/ 	.byte	0x04, 0x29
        /*007a*/ 	.short	(.L_777 - .L_776)


	//   ....[0]....
.L_776:
        /*007c*/ 	.word	0xffffffff


	//   ....[1]....
        /*0080*/ 	.word	0xffffffff


	//   ....[2]....
        /*0084*/ 	.word	0xffffffff


	//   ....[3]....
        /*0088*/ 	.word	0xffffffff


	//   ....[4]....
        /*008c*/ 	.word	0xffffffff


	//   ....[5]....
        /*0090*/ 	.word	0xffffffff


	//   ....[6]....
        /*0094*/ 	.word	0xffffffff


	//----- nvinfo : EIATTR_COOP_GROUP_INSTR_OFFSETS
	.align		4
.L_777:
        /*0098*/ 	.byte	0x04, 0x28
        /*009a*/ 	.short	(.L_779 - .L_778)


	//   ....[0]....
.L_778:
        /*009c*/ 	.word	0x00000fb0


	//   ....[1]....
        /*00a0*/ 	.word	0x000011a0


	//   ....[2]....
        /*00a4*/ 	.word	0x000011f0


	//   ....[3]....
        /*00a8*/ 	.word	0x00001230


	//   ....[4]....
        /*00ac*/ 	.word	0x00001270


	//   ....[5]....
        /*00b0*/ 	.word	0x00001290


	//   ....[6]....
        /*00b4*/ 	.word	0x00002d60


	//----- nvinfo : EIATTR_VRC_CTA_INIT_COUNT
	.align		4
.L_779:
        /*00b8*/ 	.byte	0x02, 0x4a
	.zero		1
	.zero		1


	//----- nvinfo : EIATTR_EXIT_INSTR_OFFSETS
	.align		4
        /*00bc*/ 	.byte	0x04, 0x1c
        /*00be*/ 	.short	(.L_781 - .L_780)


	//   ....[0]....
.L_780:
        /*00c0*/ 	.word	0x00002ef0


	//   ....[1]....
        /*00c4*/ 	.word	0x00002f30


	//----- nvinfo : EIATTR_MAX_THREADS
	.align		4
.L_781:
        /*00c8*/ 	.byte	0x04, 0x05
        /*00ca*/ 	.short	(.L_783 - .L_782)
.L_782:
        /*00cc*/ 	.word	0x00000100
        /*00d0*/ 	.word	0x00000001
        /*00d4*/ 	.word	0x00000001


	//----- nvinfo : EIATTR_CRS_STACK_SIZE
	.align		4
.L_783:
        /*00d8*/ 	.byte	0x04, 0x1e
        /*00da*/ 	.short	(.L_785 - .L_784)
.L_784:
        /*00dc*/ 	.word	0x00000000


	//----- nvinfo : EIATTR_CBANK_PARAM_SIZE
	.align		4
.L_785:
        /*00e0*/ 	.byte	0x03, 0x19
        /*00e2*/ 	.short	0x0046


	//----- nvinfo : EIATTR_PARAM_CBANK
	.align		4
        /*00e4*/ 	.byte	0x04, 0x0a
        /*00e6*/ 	.short	(.L_787 - .L_786)
	.align		4
.L_786:
        /*00e8*/ 	.word	index@(.nv.constant0._ZN3cub18CUB_300001_SM_10006detail6reduce18DeviceReduceKernelINS2_10policy_hubIjjN4cuda3std3__44plusIvEEE10Policy1000EN6thrust24THRUST_300001_SM_1000_NS18transform_iteratorI9NonZeroOpI6__halfEPKSG_NSD_11use_defaultESK_EEjS9_jNS7_10__identityEEEvT0_PT3_T1_NS0_13GridEvenShareISQ_EET2_T4_)
        /*00ec*/ 	.short	0x0380
        /*00ee*/ 	.short	0x0046


	//----- nvinfo : EIATTR_SW_WAR
	.align		4
.L_787:
        /*00f0*/ 	.byte	0x04, 0x36
        /*00f2*/ 	.short	(.L_789 - .L_788)
.L_788:
        /*00f4*/ 	.word	0x00000008
.L_789:


//--------------------- .nv.info._ZN3cub18CUB_300001_SM_10006detail6reduce28DeviceReduceSingleTileKernelINS2_10policy_hubIjjN4cuda3std3__44plusIvEEE10Policy1000EN6thrust24THRUST_300001_SM_1000_NS18transform_iteratorI9NonZeroOpI6__halfEPKSG_NSD_11use_defaultESK_EEPjjS9_jjNS7_10__identityEEEvT0_T1_T2_T3_T4_T6_ --------------------------
	.section	.nv.info._ZN3cub18CUB_300001_SM_10006detail6reduce28DeviceReduceSingleTileKernelINS2_10policy_hubIjjN4cuda3std3__44plusIvEEE10Policy1000EN6thrust24THRUST_300001_SM_1000_NS18transform_iteratorI9NonZeroOpI6__halfEPKSG_NSD_11use_defaultESK_EEPjjS9_jjNS7_10__identityEEEvT0_T1_T2_T3_T4_T6_,"",@"SHT_CUDA_INFO"
	.sectionflags	@""
	.align	4


	//----- nvinfo : EIATTR_CUDA_API_VERSION
	.align		4
        /*0000*/ 	.byte	0x04, 0x37
        /*0002*/ 	.short	(.L_791 - .L_790)
.L_790:
        /*0004*/ 	.word	0x00000082


	//----- nvinfo : EIATTR_KPARAM_INFO
	.align		4
.L_791:
        /*0008*/ 	.byte	0x04, 0x17
        /*000a*/ 	.short	(.L_793 - .L_792)
.L_792:
        /*000c*/ 	.word	0x00000000
        /*0010*/ 	.short	0x0005
        /*0012*/ 	.short	0x0024
        /*0014*/ 	.byte	0x00, 0xf0, 0x05, 0x00


	//----- nvinfo : EIATTR_KPARAM_INFO
	.align		4
.L_793:
        /*0018*/ 	.byte	0x04, 0x17
        /*001a*/ 	.short	(.L_795 - .L_794)
.L_794:
        /*001c*/ 	.word	0x00000000
        /*0020*/ 	.short	0x0004
        /*0022*/ 	.short	0x0020
        /*0024*/ 	.byte	0x00, 0xf0, 0x11, 0x00


	//----- nvinfo : EIATTR_KPARAM_INFO
	.align		4
.L_795:
        /*0028*/ 	.byte	0x04, 0x17
        /*002a*/ 	.short	(.L_797 - .L_796)
.L_796:
        /*002c*/ 	.word	0x00000000
        /*0030*/ 	.short	0x0003
        /*0032*/ 	.short	0x001c
        /*0034*/ 	.byte	0x00, 0xf0, 0x05, 0x00


	//----- nvinfo : EIATTR_KPARAM_INFO
	.align		4
.L_797:
        /*0038*/ 	.byte	0x04, 0x17
        /*003a*/ 	.short	(.L_799 - .L_798)
.L_798:
        /*003c*/ 	.word	0x00000000
        /*0040*/ 	.short	0x0002
        /*0042*/ 	.short	0x0018
        /*0044*/ 	.byte	0x00, 0xf0, 0x11, 0x00


	//----- nvinfo : EIATTR_KPARAM_INFO
	.align		4
.L_799:
        /*0048*/ 	.byte	0x04, 0x17
        /*004a*/ 	.short	(.L_801 - .L_800)
.L_800:
        /*004c*/ 	.word	0x00000000
        /*0050*/ 	.short	0x0001
        /*0052*/ 	.short	0x0010
        /*0054*/ 	.byte	0x00, 0xf5, 0x21, 0x00


	//----- nvinfo : EIATTR_KPARAM_INFO
	.align		4
.L_801:
        /*0058*/ 	.byte	0x04, 0x17
        /*005a*/ 	.short	(.L_803 - .L_802)
.L_802:
        /*005c*/ 	.word	0x00000000
        /*0060*/ 	.short	0x0000
        /*0062*/ 	.short	0x0000
        /*0064*/ 	.byte	0x00, 0xf0, 0x41, 0x00


	//----- nvinfo : EIATTR_SPARSE_MMA_MASK
	.align		4
.L_803:
        /*0068*/ 	.byte	0x03, 0x50
        /*006a*/ 	.short	0x0000


	//----- nvinfo : EIATTR_MAXREG_COUNT
	.align		4
        /*006c*/ 	.byte	0x03, 0x1b
        /*006e*/ 	.short	0x00ff


	//----- nvinfo : EIATTR_NUM_BARRIERS
	.align		4
        /*0070*/ 	.byte	0x02, 0x4c
        /*0072*/ 	.byte	0x01
	.zero		1


	//----- nvinfo : EIATTR_MERCURY_ISA_VERSION
	.align		4
        /*0074*/ 	.byte	0x03, 0x5f
        /*0076*/ 	.short	0x0101


	//----- nvinfo : EIATTR_COOP_GROUP_MASK_REGIDS
	.align		4
        /*0078*/ 	.byte	0x04, 0x29
        /*007a*/ 	.short	(.L_805 - .L_804)


	//   ....[0]....
.L_804:
        /*007c*/ 	.word	0xffffffff


	//   ....[1]....
        /*0080*/ 	.word	0xffffffff


	//   ....[2]....
        /*0084*/ 	.word	0xffffffff


	//   ....[3]....
        /*0088*/ 	.word	0xffffffff


	//   ....[4]....
        /*008c*/ 	.word	0xffffffff


	//   ....[5]....
        /*0090*/ 	.word	0xffffffff


	//   ....[6]....
        /*0094*/ 	.word	0xffffffff


	//----- nvinfo : EIATTR_COOP_GROUP_INSTR_OFFSETS
	.align		4
.L_805:
        /*0098*/ 	.byte	0x04, 0x28
        /*009a*/ 	.short	(.L_807 - .L_806)


	//   ....[0]....
.L_806:
        /*009c*/ 	.word	0x00000cb0


	//   ....[1]....
        /*00a0*/ 	.word	0x00000ea0


	//   ....[2]....
        /*00a4*/ 	.word	0x00000f00


	//   ....[3]....
        /*00a8*/ 	.word	0x00000f40


	//   ....[4]....
        /*00ac*/ 	.word	0x00000f70


	//   ....[5]....
        /*00b0*/ 	.word	0x00000f90


	//   ....[6]....
        /*00b4*/ 	.word	0x000028e0


	//----- nvinfo : EIATTR_VRC_CTA_INIT_COUNT
	.align		4
.L_807:
        /*00b8*/ 	.byte	0x02, 0x4a
	.zero		1
	.zero		1


	//----- nvinfo : EIATTR_EXIT_INSTR_OFFSETS
	.align		4
        /*00bc*/ 	.byte	0x04, 0x1c
        /*00be*/ 	.short	(.L_809 - .L_808)


	//   ....[0]....
.L_808:
        /*00c0*/ 	.word	0x00000080


	//   ....[1]....
        /*00c4*/ 	.word	0x000000c0


	//   ....[2]....
        /*00c8*/ 	.word	0x00002a60


	//   ....[3]....
        /*00cc*/ 	.word	0x00002ab0


	//----- nvinfo : EIATTR_MAX_THREADS
	.align		4
.L_809:
        /*00d0*/ 	.byte	0x04, 0x05
        /*00d2*/ 	.short	(.L_811 - .L_810)
.L_810:
        /*00d4*/ 	.word	0x00000100
        /*00d8*/ 	.word	0x00000001
        /*00dc*/ 	.word	0x00000001


	//----- nvinfo : EIATTR_CRS_STACK_SIZE
	.align		4
.L_811:
        /*00e0*/ 	.byte	0x04, 0x1e
        /*00e2*/ 	.short	(.L_813 - .L_812)
.L_812:
        /*00e4*/ 	.word	0x00000000


	//----- nvinfo : EIATTR_CBANK_PARAM_SIZE
	.align		4
.L_813:
        /*00e8*/ 	.byte	0x03, 0x19
        /*00ea*/ 	.short	0x0025


	//----- nvinfo : EIATTR_PARAM_CBANK
	.align		4
        /*00ec*/ 	.byte	0x04, 0x0a
        /*00ee*/ 	.short	(.L_815 - .L_814)
	.align		4
.L_814:
        /*00f0*/ 	.word	index@(.nv.constant0._ZN3cub18CUB_300001_SM_10006detail6reduce28DeviceReduceSingleTileKernelINS2_10policy_hubIjjN4cuda3std3__44plusIvEEE10Policy1000EN6thrust24THRUST_300001_SM_1000_NS18transform_iteratorI9NonZeroOpI6__halfEPKSG_NSD_11use_defaultESK_EEPjjS9_jjNS7_10__identityEEEvT0_T1_T2_T3_T4_T6_)
        /*00f4*/ 	.short	0x0380
        /*00f6*/ 	.short	0x0025


	//----- nvinfo : EIATTR_SW_WAR
	.align		4
.L_815:
        /*00f8*/ 	.byte	0x04, 0x36
        /*00fa*/ 	.short	(.L_817 - .L_816)
.L_816:
        /*00fc*/ 	.word	0x00000008
.L_817:


//--------------------- .nv.info._ZN3cub18CUB_300001_SM_10006detail6reduce28DeviceReduceSingleTileKernelINS2_10policy_hubIjjN4cuda3std3__44plusIvEEE10Policy1000EPjSC_iS9_jjNS7_10__identityEEEvT0_T1_T2_T3_T4_T6_ --------------------------
	.section	.nv.info._ZN3cub18CUB_300001_SM_10006detail6reduce28DeviceReduceSingleTileKernelINS2_10policy_hubIjjN4cuda3std3__44plusIvEEE10Policy1000EPjSC_iS9_jjNS7_10__identityEEEvT0_T1_T2_T3_T4_T6_,"",@"SHT_CUDA_INFO"
	.sectionflags	@""
	.align	4


	//----- nvinfo : EIATTR_CUDA_API_VERSION
	.align		4
        /*0000*/ 	.byte	0x04, 0x37
        /*0002*/ 	.short	(.L_819 - .L_818)
.L_818:
        /*0004*/ 	.word	0x00000082


	//----- nvinfo : EIATTR_KPARAM_INFO
	.align		4
.L_819:
        /*0008*/ 	.byte	0x04, 0x17
        /*000a*/ 	.short	(.L_821 - .L_820)
.L_820:
        /*000c*/ 	.word	0x00000000
        /*0010*/ 	.short	0x0005
        /*0012*/ 	.short	0x001c
        /*0014*/ 	.byte	0x00, 0xf0, 0x05, 0x00


	//----- nvinfo : EIATTR_KPARAM_INFO
	.align		4
.L_821:
        /*0018*/ 	.byte	0x04, 0x17
        /*001a*/ 	.short	(.L_823 - .L_822)
.L_822:
        /*001c*/ 	.word	0x00000000
        /*0020*/ 	.short	0x0004
        /*0022*/ 	.short	0x0018
        /*0024*/ 	.byte	0x00, 0xf0, 0x11, 0x00


	//----- nvinfo : EIATTR_KPARAM_INFO
	.align		4
.L_823:
        /*0028*/ 	.byte	0x04, 0x17
        /*002a*/ 	.short	(.L_825 - .L_824)
.L_824:
        /*002c*/ 	.word	0x00000000
        /*0030*/ 	.short	0x0003
        /*0032*/ 	.short	0x0014
        /*0034*/ 	.byte	0x00, 0xf0, 0x05, 0x00


	//----- nvinfo : EIATTR_KPARAM_INFO
	.align		4
.L_825:
        /*0038*/ 	.byte	0x04, 0x17
        /*003a*/ 	.short	(.L_827 - .L_826)
.L_826:
        /*003c*/ 	.word	0x00000000
        /*0040*/ 	.short	0x0002
        /*0042*/ 	.short	0x0010
        /*0044*/ 	.byte	0x00, 0xf0, 0x11, 0x00


	//----- nvinfo : EIATTR_KPARAM_INFO
	.align		4
.L_827:
        /*0048*/ 	.byte	0x04, 0x17
        /*004a*/ 	.short	(.L_829 - .L_828)
.L_828:
        /*004c*/ 	.word	0x00000000
        /*0050*/ 	.short	0x0001
        /*0052*/ 	.short	0x0008
        /*0054*/ 	.byte	0x00, 0xf5, 0x21, 0x00


	//----- nvinfo : EIATTR_KPARAM_INFO
	.align		4
.L_829:
        /*0058*/ 	.byte	0x04, 0x17
        /*005a*/ 	.short	(.L_831 - .L_830)
.L_830:
        /*005c*/ 	.word	0x00000000
        /*0060*/ 	.short	0x0000
        /*0062*/ 	.short	0x0000
        /*0064*/ 	.byte	0x00, 0xf5, 0x21, 0x00


	//----- nvinfo : EIATTR_SPARSE_MMA_MASK
	.align		4
.L_831:
        /*0068*/ 	.byte	0x03, 0x50
        /*006a*/ 	.short	0x0000


	//----- nvinfo : EIATTR_MAXREG_COUNT
	.align		4
        /*006c*/ 	.byte	0x03, 0x1b
        /*006e*/ 	.short	0x00ff


	//----- nvinfo : EIATTR_NUM_BARRIERS
	.align		4
        /*0070*/ 	.byte	0x02, 0x4c
        /*0072*/ 	.byte	0x01
	.zero		1


	//----- nvinfo : EIATTR_MERCURY_ISA_VERSION
	.align		4
        /*0074*/ 	.byte	0x03, 0x5f
        /*0076*/ 	.short	0x0101


	//----- nvinfo : EIATTR_COOP_GROUP_MASK_REGIDS
	.align		4
        /*0078*/ 	.byte	0x04, 0x29
        /*007a*/ 	.short	(.L_833 - .L_832)


	//   ....[0]....
.L_832:
        /*007c*/ 	.word	0xffffffff


	//   ....[1]....
        /*0080*/ 	.word	0xffffffff


	//   ....[2]....
        /*0084*/ 	.word	0xffffffff


	//   ....[3]....
        /*0088*/ 	.word	0xffffffff


	//   ....[4]....
        /*008c*/ 	.word	0xffffffff


	//   ....[5]....
        /*0090*/ 	.word	0xffffffff


	//   ....[6]....
        /*0094*/ 	.word	0xffffffff


	//   ....[7]....
        /*0098*/ 	.word	0xffffffff


	//   ....[8]....
        /*009c*/ 	.word	0xffffffff


	//   ....[9]....
        /*00a0*/ 	.word	0xffffffff


	//   ....[10]....
        /*00a4*/ 	.word	0xffffffff


	//   ....[11]....
        /*00a8*/ 	.word	0xffffffff


	//   ....[12]....
        /*00ac*/ 	.word	0xffffffff


	//   ....[13]....
        /*00b0*/ 	.word	0xffffffff


	//----- nvinfo : EIATTR_COOP_GROUP_INSTR_OFFSETS
	.align		4
.L_833:
        /*00b4*/ 	.byte	0x04, 0x28
        /*00b6*/ 	.short	(.L_835 - .L_834)


	//   ....[0]....
.L_834:
        /*00b8*/ 	.word	0x00000890


	//   ....[1]....
        /*00bc*/ 	.word	0x00000a80


	//   ....[2]....
        /*00c0*/ 	.word	0x00000ab0


	//   ....[3]....
        /*00c4*/ 	.word	0x00000b10


	//   ....[4]....
        /*00c8*/ 	.word	0x00000b50


	//   ....[5]....
        /*00cc*/ 	.word	0x00000b70


	//   ....[6]....
        /*00d0*/ 	.word	0x000017d0


	//   ....[7]....
        /*00d4*/ 	.word	0x000020d0


	//   ....[8]....
        /*00d8*/ 	.word	0x000022c0


	//   ....[9]....
        /*00dc*/ 	.word	0x000022f0


	//   ....[10]....
        /*00e0*/ 	.word	0x00002350


	//   ....[11]....
        /*00e4*/ 	.word	0x00002390


	//   ....[12]....
        /*00e8*/ 	.word	0x000023b0


	//   ....[13]....
        /*00ec*/ 	.word	0x00003180


	//----- nvinfo : EIATTR_VRC_CTA_INIT_COUNT
	.align		4
.L_835:
        /*00f0*/ 	.byte	0x02, 0x4a
	.zero		1
	.zero		1


	//----- nvinfo : EIATTR_EXIT_INSTR_OFFSETS
	.align		4
        /*00f4*/ 	.byte	0x04, 0x1c
        /*00f6*/ 	.short	(.L_837 - .L_836)


	//   ....[0]....
.L_836:
        /*00f8*/ 	.word	0x00000080


	//   ....[1]....
        /*00fc*/ 	.word	0x000000c0


	//   ....[2]....
        /*0100*/ 	.word	0x00003300


	//   ....[3]....
        /*0104*/ 	.word	0x00003350


	//----- nvinfo : EIATTR_MAX_THREADS
	.align		4
.L_837:
        /*0108*/ 	.byte	0x04, 0x05
        /*010a*/ 	.short	(.L_839 - .L_838)
.L_838:
        /*010c*/ 	.word	0x00000100
        /*0110*/ 	.word	0x00000001
        /*0114*/ 	.word	0x00000001


	//----- nvinfo : EIATTR_CRS_STACK_SIZE
	.align		4
.L_839:
        /*0118*/ 	.byte	0x04, 0x1e
        /*011a*/ 	.short	(.L_841 - .L_840)
.L_840:
        /*011c*/ 	.word	0x00000000


	//----- nvinfo : EIATTR_CBANK_PARAM_SIZE
	.align		4
.L_841:
        /*0120*/ 	.byte	0x03, 0x19
        /*0122*/ 	.short	0x001d


	//----- nvinfo : EIATTR_PARAM_CBANK
	.align		4
        /*0124*/ 	.byte	0x04, 0x0a
        /*0126*/ 	.short	(.L_843 - .L_842)
	.align		4
.L_842:
        /*0128*/ 	.word	index@(.nv.constant0._ZN3cub18CUB_300001_SM_10006detail6reduce28DeviceReduceSingleTileKernelINS2_10policy_hubIjjN4cuda3std3__44plusIvEEE10Policy1000EPjSC_iS9_jjNS7_10__identityEEEvT0_T1_T2_T3_T4_T6_)
        /*012c*/ 	.short	0x0380
        /*012e*/ 	.short	0x001d


	//----- nvinfo : EIATTR_SW_WAR
	.align		4
.L_843:
        /*0130*/ 	.byte	0x04, 0x36
        /*0132*/ 	.short	(.L_845 - .L_844)
.L_844:
        /*0134*/ 	.word	0x00000008
.L_845:


//--------------------- .nv.info._ZN3cub18CUB_300001_SM_10006detail6reduce18DeviceReduceKernelINS2_10policy_hubIjjN4cuda3std3__44plusIvEEE10Policy1000EN6thrust24THRUST_300001_SM_1000_NS18transform_iteratorI9NonZeroOpI13__nv_bfloat16EPKSG_NSD_11use_defaultESK_EEjS9_jNS7_10__identityEEEvT0_PT3_T1_NS0_13GridEvenShareISQ_EET2_T4_ --------------------------
	.section	.nv.info._ZN3cub18CUB_300001_SM_10006detail6reduce18DeviceReduceKernelINS2_10policy_hubIjjN4cuda3std3__44plusIvEEE10Policy1000EN6thrust24THRUST_300001_SM_1000_NS18transform_iteratorI9NonZeroOpI13__nv_bfloat16EPKSG_NSD_11use_defaultESK_EEjS9_jNS7_10__identityEEEvT0_PT3_T1_NS0_13GridEvenShareISQ_EET2_T4_,"",@"SHT_CUDA_INFO"
	.sectionflags	@""
	.align	4


	//----- nvinfo : EIATTR_CUDA_API_VERSION
	.align		4
        /*0000*/ 	.byte	0x04, 0x37
        /*0002*/ 	.short	(.L_847 - .L_846)
.L_846:
        /*0004*/ 	.word	0x00000082


	//----- nvinfo : EIATTR_KPARAM_INFO
	.align		4
.L_847:
        /*0008*/ 	.byte	0x04, 0x17
        /*000a*/ 	.short	(.L_849 - .L_848)
.L_848:
        /*000c*/ 	.word	0x00000000
        /*0010*/ 	.short	0x0005
        /*0012*/ 	.short	0x0045
        /*0014*/ 	.byte	0x00, 0xf0, 0x05, 0x00


	//----- nvinfo : EIATTR_KPARAM_INFO
	.align		4
.L_849:
        /*0018*/ 	.byte	0x04, 0x17
        /*001a*/ 	.short	(.L_851 - .L_850)
.L_850:
        /*001c*/ 	.word	0x00000000
        /*0020*/ 	.short	0x0004
        /*0022*/ 	.short	0x0044
        /*0024*/ 	.byte	0x00, 0xf0, 0x05, 0x00


	//----- nvinfo : EIATTR_KPARAM_INFO
	.align		4
.L_851:
        /*0028*/ 	.byte	0x04, 0x17
        /*002a*/ 	.short	(.L_853 - .L_852)
.L_852:
        /*002c*/ 	.word	0x00000000
        /*0030*/ 	.short	0x0003
        /*0032*/ 	.short	0x001c
        /*0034*/ 	.byte	0x00, 0xf0, 0xa1, 0x00


	//----- nvinfo : EIATTR_KPARAM_INFO
	.align		4
.L_853:
        /*0038*/ 	.byte	0x04, 0x17
        /*003a*/ 	.short	(.L_855 - .L_854)
.L_854:
        /*003c*/ 	.word	0x00000000
        /*0040*/ 	.short	0x0002
        /*0042*/ 	.short	0x0018
        /*0044*/ 	.byte	0x00, 0xf0, 0x11, 0x00


	//----- nvinfo : EIATTR_KPARAM_INFO
	.align		4
.L_855:
        /*0048*/ 	.byte	0x04, 0x17
        /*004a*/ 	.short	(.L_857 - .L_856)
.L_856:
        /*004c*/ 	.word	0x00000000
        /*0050*/ 	.short	0x0001
        /*0052*/ 	.short	0x0010
        /*0054*/ 	.byte	0x00, 0xf5, 0x21, 0x00


	//----- nvinfo : EIATTR_KPARAM_INFO
	.align		4
.L_857:
        /*0058*/ 	.byte	0x04, 0x17
        /*005a*/ 	.short	(.L_859 - .L_858)
.L_858:
        /*005c*/ 	.word	0x00000000
        /*0060*/ 	.short	0x0000
        /*0062*/ 	.short	0x0000
        /*0064*/ 	.byte	0x00, 0xf0, 0x41, 0x00


	//----- nvinfo : EIATTR_SPARSE_MMA_MASK
	.align		4
.L_859:
        /*0068*/ 	.byte	0x03, 0x50
        /*006a*/ 	.short	0x0000


	//----- nvinfo : EIATTR_MAXREG_COUNT
	.align		4
        /*006c*/ 	.byte	0x03, 0x1b
        /*006e*/ 	.short	0x00ff


	//----- nvinfo : EIATTR_NUM_BARRIERS
	.align		4
        /*0070*/ 	.byte	0x02, 0x4c
        /*0072*/ 	.byte	0x01
	.zero		1


	//----- nvinfo : EIATTR_MERCURY_ISA_VERSION
	.align		4
        /*0074*/ 	.byte	0x03, 0x5f
        /*0076*/ 	.short	0x0101


	//----- nvinfo : EIATTR_COOP_GROUP_MASK_REGIDS
	.align		4
        /*0078*/ 	.byte	0x04, 0x29
        /*007a*/ 	.short	(.L_861 - .L_860)


	//   ....[0]....
.L_860:
        /*007c*/ 	.word	0xffffffff


	//   ....[1]....
        /*0080*/ 	.word	0xffffffff


	//   ....[2]....
        /*0084*/ 	.word	0xffffffff


	//   ....[3]....
        /*0088*/ 	.word	0xffffffff


	//   ....[4]....
        /*008c*/ 	.word	0xffffffff


	//   ....[5]....
        /*0090*/ 	.word	0xffffffff


	//   ....[6]....
        /*0094*/ 	.word	0xffffffff


	//----- nvinfo : EIATTR_COOP_GROUP_INSTR_OFFSETS
	.align		4
.L_861:
        /*0098*/ 	.byte	0x04, 0x28
        /*009a*/ 	.short	(.L_863 - .L_862)


	//   ....[0]....
.L_862:
        /*009c*/ 	.word	0x00000fd0


	//   ....[1]....
        /*00a0*/ 	.word	0x000011c0


	//   ....[2]....
        /*00a4*/ 	.word	0x00001210


	//   ....[3]....
        /*00a8*/ 	.word	0x00001250


	//   ....[4]....
        /*00ac*/ 	.word	0x00001290


	//   ....[5]....
        /*00b0*/ 	.word	0x000012b0


	//   ....[6]....
        /*00b4*/ 	.word	0x00002d80


	//----- nvinfo : EIATTR_VRC_CTA_INIT_COUNT
	.align		4
.L_863:
        /*00b8*/ 	.byte	0x02, 0x4a
	.zero		1
	.zero		1


	//----- nvinfo : EIATTR_EXIT_INSTR_OFFSETS
	.align		4
        /*00bc*/ 	.byte	0x04, 0x1c
        /*00be*/ 	.short	(.L_865 - .L_864)


	//   ....[0]....
.L_864:
        /*00c0*/ 	.word	0x00002f10


	//   ....[1]....
        /*00c4*/ 	.word	0x00002f50


	//----- nvinfo : EIATTR_MAX_THREADS
	.align		4
.L_865:
        /*00c8*/ 	.byte	0x04, 0x05
        /*00ca*/ 	.short	(.L_867 - .L_866)
.L_866:
        /*00cc*/ 	.word	0x00000100
        /*00d0*/ 	.word	0x00000001
        /*00d4*/ 	.word	0x00000001


	//----- nvinfo : EIATTR_CRS_STACK_SIZE
	.align		4
.L_867:
        /*00d8*/ 	.byte	0x04, 0x1e
        /*00da*/ 	.short	(.L_869 - .L_868)
.L_868:
        /*00dc*/ 	.word	0x00000000


	//----- nvinfo : EIATTR_CBANK_PARAM_SIZE
	.align		4
.L_869:
        /*00e0*/ 	.byte	0x03, 0x19
        /*00e2*/ 	.short	0x0046


	//----- nvinfo : EIATTR_PARAM_CBANK
	.align		4
        /*00e4*/ 	.byte	0x04, 0x0a
        /*00e6*/ 	.short	(.L_871 - .L_870)
	.align		4
.L_870:
        /*00e8*/ 	.word	index@(.nv.constant0._ZN3cub18CUB_300001_SM_10006detail6reduce18DeviceReduceKernelINS2_10policy_hubIjjN4cuda3std3__44plusIvEEE10Policy1000EN6thrust24THRUST_300001_SM_1000_NS18transform_iteratorI9NonZeroOpI13__nv_bfloat16EPKSG_NSD_11use_defaultESK_EEjS9_jNS7_10__identityEEEvT0_PT3_T1_NS0_13GridEvenShareISQ_EET2_T4_)
        /*00ec*/ 	.short	0x0380
        /*00ee*/ 	.short	0x0046


	//----- nvinfo : EIATTR_SW_WAR
	.align		4
.L_871:
        /*00f0*/ 	.byte	0x04, 0x36
        /*00f2*/ 	.short	(.L_873 - .L_872)
.L_872:
        /*00f4*/ 	.word	0x00000008
.L_873:


//--------------------- .nv.info._ZN3cub18CUB_300001_SM_10006detail6reduce28DeviceReduceSingleTileKernelINS2_10policy_hubIjjN4cuda3std3__44plusIvEEE10Policy1000EN6thrust24THRUST_300001_SM_1000_NS18transform_iteratorI9NonZeroOpI13__nv_bfloat16EPKSG_NSD_11use_defaultESK_EEPjjS9_jjNS7_10__identityEEEvT0_T1_T2_T3_T4_T6_ --------------------------
	.section	.nv.info._ZN3cub18CUB_300001_SM_10006detail6reduce28DeviceReduceSingleTileKernelINS2_10policy_hubIjjN4cuda3std3__44plusIvEEE10Policy1000EN6thrust24THRUST_300001_SM_1000_NS18transform_iteratorI9NonZeroOpI13__nv_bfloat16EPKSG_NSD_11use_defaultESK_EEPjjS9_jjNS7_10__identityEEEvT0_T1_T2_T3_T4_T6_,"",@"SHT_CUDA_INFO"
	.sectionflags	@""
	.align	4


	//----- nvinfo : EIATTR_CUDA_API_VERSION
	.align		4
        /*0000*/ 	.byte	0x04, 0x37
        /*0002*/ 	.short	(.L_875 - .L_874)
.L_874:
        /*0004*/ 	.word	0x00000082


	//----- nvinfo : EIATTR_KPARAM_INFO
	.align		4
.L_875:
        /*0008*/ 	.byte	0x04, 0x17
        /*000a*/ 	.short	(.L_877 - .L_876)
.L_876:
        /*000c*/ 	.word	0x00000000
        /*0010*/ 	.short	0x0005
        /*0012*/ 	.short	0x0024
        /*0014*/ 	.byte	0x00, 0xf0, 0x05, 0x00


	//----- nvinfo : EIATTR_KPARAM_INFO
	.align		4
.L_877:
        /*0018*/ 	.byte	0x04, 0x17
        /*001a*/ 	.short	(.L_879 - .L_878)
.L_878:
        /*001c*/ 	.word	0x00000000
        /*0020*/ 	.short	0x0004
        /*0022*/ 	.short	0x0020
        /*0024*/ 	.byte	0x00, 0xf0, 0x11, 0x00


	//----- nvinfo : EIATTR_KPARAM_INFO
	.align		4
.L_879:
        /*0028*/ 	.byte	0x04, 0x17
        /*002a*/ 	.short	(.L_881 - .L_880)
.L_880:
        /*002c*/ 	.word	0x00000000
        /*0030*/ 	.short	0x0003
        /*0032*/ 	.short	0x001c
        /*0034*/ 	.byte	0x00, 0xf0, 0x05, 0x00


	//----- nvinfo : EIATTR_KPARAM_INFO
	.align		4
.L_881:
        /*0038*/ 	.byte	0x04, 0x17
        /*003a*/ 	.short	(.L_883 - .L_882)
.L_882:
        /*003c*/ 	.word	0x00000000
        /*0040*/ 	.short	0x0002
        /*0042*/ 	.short	0x0018
        /*0044*/ 	.byte	0x00, 0xf0, 0x11, 0x00


	//----- nvinfo : EIATTR_KPARAM_INFO
	.align		4
.L_883:
        /*0048*/ 	.byte	0x04, 0x17
        /*004a*/ 	.short	(.L_885 - .L_884)
.L_884:
        /*004c*/ 	.word	0x00000000
        /*0050*/ 	.short	0x0001
        /*0052*/ 	.short	0x0010
        /*0054*/ 	.byte	0x00, 0xf5, 0x21, 0x00


	//----- nvinfo : EIATTR_KPARAM_INFO
	.align		4
.L_885:
        /*0058*/ 	.byte	0x04, 0x17
        /*005a*/ 	.short	(.L_887 - .L_886)
.L_886:
        /*005c*/ 	.word	0x00000000
        /*0060*/ 	.short	0x0000
        /*0062*/ 	.short	0x0000
        /*0064*/ 	.byte	0x00, 0xf0, 0x41, 0x00


	//----- nvinfo : EIATTR_SPARSE_MMA_MASK
	.align		4
.L_887:
        /*0068*/ 	.byte	0x03, 0x50
        /*006a*/ 	.short	0x0000


	//----- nvinfo : EIATTR_MAXREG_COUNT
	.align		4
        /*006c*/ 	.byte	0x03, 0x1b
        /*006e*/ 	.short	0x00ff


	//----- nvinfo : EIATTR_NUM_BARRIERS
	.align		4
        /*0070*/ 	.byte	0x02, 0x4c
        /*0072*/ 	.byte	0x01
	.zero		1


	//----- nvinfo : EIATTR_MERCURY_ISA_VERSION
	.align		4
        /*0074*/ 	.byte	0x03, 0x5f
        /*0076*/ 	.short	0x0101


	//----- nvinfo : EIATTR_COOP_GROUP_MASK_REGIDS
	.align		4
        /*0078*/ 	.byte	0x04, 0x29
        /*007a*/ 	.short	(.L_889 - .L_888)


	//   ....[0]....
.L_888:
        /*007c*/ 	.word	0xffffffff


	//   ....[1]....
        /*0080*/ 	.word	0xffffffff


	//   ....[2]....
        /*0084*/ 	.word	0xffffffff


	//   ....[3]....
        /*0088*/ 	.word	0xffffffff


	//   ....[4]....
        /*008c*/ 	.word	0xffffffff


	//   ....[5]....
        /*0090*/ 	.word	0xffffffff


	//   ....[6]....
        /*0094*/ 	.word	0xffffffff


	//----- nvinfo : EIATTR_COOP_GROUP_INSTR_OFFSETS
	.align		4
.L_889:
        /*0098*/ 	.byte	0x04, 0x28
        /*009a*/ 	.short	(.L_891 - .L_890)


	//   ....[0]....
.L_890:
        /*009c*/ 	.word	0x00000cf0


	//   ....[1]....
        /*00a0*/ 	.word	0x00000ee0


	//   ....[2]....
        /*00a4*/ 	.word	0x00000f40


	//   ....[3]....
        /*00a8*/ 	.word	0x00000f80


	//   ....[4]....
        /*00ac*/ 	.word	0x00000fb0


	//   ....[5]....
        /*00b0*/ 	.word	0x00000fd0


	//   ....[6]....
        /*00b4*/ 	.word	0x00002920


	//----- nvinfo : EIATTR_VRC_CTA_INIT_COUNT
	.align		4
.L_891:
        /*00b8*/ 	.byte	0x02, 0x4a
	.zero		1
	.zero		1


	//----- nvinfo : EIATTR_EXIT_INSTR_OFFSETS
	.align		4
        /*00bc*/ 	.byte	0x04, 0x1c
        /*00be*/ 	.short	(.L_893 - .L_892)


	//   ....[0]....
.L_892:
        /*00c0*/ 	.word	0x00000080


	//   ....[1]....
        /*00c4*/ 	.word	0x000000c0


	//   ....[2]....
        /*00c8*/ 	.word	0x00002aa0


	//   ....[3]....
        /*00cc*/ 	.word	0x00002af0


	//----- nvinfo : EIATTR_MAX_THREADS
	.align		4
.L_893:
        /*00d0*/ 	.byte	0x04, 0x05
        /*00d2*/ 	.short	(.L_895 - .L_894)
.L_894:
        /*00d4*/ 	.word	0x00000100
        /*00d8*/ 	.word	0x00000001
        /*00dc*/ 	.word	0x00000001


	//----- nvinfo : EIATTR_CRS_STACK_SIZE
	.align		4
.L_895:
        /*00e0*/ 	.byte	0x04, 0x1e
        /*00e2*/ 	.short	(.L_897 - .L_896)
.L_896:
        /*00e4*/ 	.word	0x00000000


	//----- nvinfo : EIATTR_CBANK_PARAM_SIZE
	.align		4
.L_897:
        /*00e8*/ 	.byte	0x03, 0x19
        /*00ea*/ 	.short	0x0025


	//----- nvinfo : EIATTR_PARAM_CBANK
	.align		4
        /*00ec*/ 	.byte	0x04, 0x0a
        /*00ee*/ 	.short	(.L_899 - .L_898)
	.align		4
.L_898:
        /*00f0*/ 	.word	index@(.nv.constant0._ZN3cub18CUB_300001_SM_10006detail6reduce28DeviceReduceSingleTileKernelINS2_10policy_hubIjjN4cuda3std3__44plusIvEEE10Policy1000EN6thrust24THRUST_300001_SM_1000_NS18transform_iteratorI9NonZeroOpI13__nv_bfloat16EPKSG_NSD_11use_defaultESK_EEPjjS9_jjNS7_10__identityEEEvT0_T1_T2_T3_T4_T6_)
        /*00f4*/ 	.short	0x0380
        /*00f6*/ 	.short	0x0025


	//----- nvinfo : EIATTR_SW_WAR
	.align		4
.L_899:
        /*00f8*/ 	.byte	0x04, 0x36
        /*00fa*/ 	.short	(.L_901 - .L_900)
.L_900:
        /*00fc*/ 	.word	0x00000008
.L_901:


//--------------------- .nv.info._ZN3cub18CUB_300001_SM_10006detail4scan23DeviceCompactInitKernelINS0_13ScanTileStateIiLb1EEEPjEEvT_iT0_ --------------------------
	.section	.nv.info._ZN3cub18CUB_300001_SM_10006detail4scan23DeviceCompactInitKernelINS0_13ScanTileStateIiLb1EEEPjEEvT_iT0_,"",@"SHT_CUDA_INFO"
	.sectionflags	@""
	.align	4


	//----- nvinfo : EIATTR_CUDA_API_VERSION
	.align		4
        /*0000*/ 	.byte	0x04, 0x37
        /*0002*/ 	.short	(.L_903 - .L_902)
.L_902:
        /*0004*/ 	.word	0x00000082


	//----- nvinfo : EIATTR_KPARAM_INFO
	.align		4
.L_903:
        /*0008*/ 	.byte	0x04, 0x17
        /*000a*/ 	.short	(.L_905 - .L_904)
.L_904:
        /*000c*/ 	.word	0x00000000
        /*0010*/ 	.short	0x0002
        /*0012*/ 	.short	0x0010
        /*0014*/ 	.byte	0x00, 0xf5, 0x21, 0x00


	//----- nvinfo : EIATTR_KPARAM_INFO
	.align		4
.L_905:
        /*0018*/ 	.byte	0x04, 0x17
        /*001a*/ 	.short	(.L_907 - .L_906)
.L_906:
        /*001c*/ 	.word	0x00000000
        /*0020*/ 	.short	0x0001
        /*0022*/ 	.short	0x0008
        /*0024*/ 	.byte	0x00, 0xf0, 0x11, 0x00


	//----- nvinfo : EIATTR_KPARAM_INFO
	.align		4
.L_907:
        /*0028*/ 	.byte	0x04, 0x17
        /*002a*/ 	.short	(.L_909 - .L_908)
.L_908:
        /*002c*/ 	.word	0x00000000
        /*0030*/ 	.short	0x0000
        /*0032*/ 	.short	0x0000
        /*0034*/ 	.byte	0x00, 0xf0, 0x21, 0x00


	//----- nvinfo : EIATTR_SPARSE_MMA_MASK
	.align		4
.L_909:
        /*0038*/ 	.byte	0x03, 0x50
        /*003a*/ 	.short	0x0000


	//----- nvinfo : EIATTR_MAXREG_COUNT
	.align		4
        /*003c*/ 	.byte	0x03, 0x1b
        /*003e*/ 	.short	0x00ff


	//----- nvinfo : EIATTR_MERCURY_ISA_VERSION
	.align		4
        /*0040*/ 	.byte	0x03, 0x5f
        /*0042*/ 	.short	0x0101


	//----- nvinfo : EIATTR_VRC_CTA_INIT_COUNT
	.align		4
        /*0044*/ 	.byte	0x02, 0x4a
	.zero		1
	.zero		1


	//----- nvinfo : EIATTR_EXIT_INSTR_OFFSETS
	.align		4
        /*0048*/ 	.byte	0x04, 0x1c
        /*004a*/ 	.short	(.L_911 - .L_910)


	//   ....[0]....
.L_910:
        /*004c*/ 	.word	0x00000130


	//   ....[1]....
        /*0050*/ 	.word	0x00000160


	//----- nvinfo : EIATTR_CBANK_PARAM_SIZE
	.align		4
.L_911:
        /*0054*/ 	.byte	0x03, 0x19
        /*0056*/ 	.short	0x0018


	//----- nvinfo : EIATTR_PARAM_CBANK
	.align		4
        /*0058*/ 	.byte	0x04, 0x0a
        /*005a*/ 	.short	(.L_913 - .L_912)
	.align		4
.L_912:
        /*005c*/ 	.word	index@(.nv.constant0._ZN3cub18CUB_300001_SM_10006detail4scan23DeviceCompactInitKernelINS0_13ScanTileStateIiLb1EEEPjEEvT_iT0_)
        /*0060*/ 	.short	0x0380
        /*0062*/ 	.short	0x0018


	//----- nvinfo : EIATTR_SW_WAR
	.align		4
.L_913:
        /*0064*/ 	.byte	0x04, 0x36
        /*0066*/ 	.short	(.L_915 - .L_914)
.L_914:
        /*0068*/ 	.word	0x00000008
.L_915:


//--------------------- .nv.info._ZN3cub18CUB_300001_SM_10006detail6select23DeviceSelectSweepKernelINS2_10policy_hubIjbiLb0ELNS0_10SelectImplE0EE10Policy1000EN6thrust24THRUST_300001_SM_1000_NS17counting_iteratorIjNS9_11use_defaultESB_SB_EENS9_18transform_iteratorI9NonZeroOpIsEPKsSB_SB_EEPjSJ_NS0_13ScanTileStateIiLb1EEENS0_8NullTypeESM_iNS2_19streaming_context_tIlLb1EEELS5_0EEEvT0_T1_T2_T3_T4_T5_T6_T7_iT8_NS1_7vsmem_tE --------------------------
	.section	.nv.info._ZN3cub18CUB_300001_SM_10006detail6select23DeviceSelectSweepKernelINS2_10policy_hubIjbiLb0ELNS0_10SelectImplE0EE10Policy1000EN6thrust24THRUST_300001_SM_1000_NS17counting_iteratorIjNS9_11use_defaultESB_SB_EENS9_18transform_iteratorI9NonZeroOpIsEPKsSB_SB_EEPjSJ_NS0_13ScanTileStateIiLb1EEENS0_8NullTypeESM_iNS2_19streaming_context_tIlLb1EEELS5_0EEEvT0_T1_T2_T3_T4_T5_T6_T7_iT8_NS1_7vsmem_tE,"",@"SHT_CUDA_INFO"
	.sectionflags	@""
	.align	4


	//----- nvinfo : EIATTR_CUDA_API_VERSION
	.align		4
        /*0000*/ 	.byte	0x04, 0x37
        /*0002*/ 	.short	(.L_917 - .L_916)
.L_916:
        /*0004*/ 	.word	0x00000082


	//----- nvinfo : EIATTR_KPARAM_INFO
	.align		4
.L_917:
        /*0008*/ 	.byte	0x04, 0x17
        /*000a*/ 	.short	(.L_919 - .L_918)
.L_918:
        /*000c*/ 	.word	0x00000000
        /*0010*/ 	.short	0x000a
        /*0012*/ 	.short	0x0068
        /*0014*/ 	.byte	0x00, 0xf0, 0x21, 0x00


	//----- nvinfo : EIATTR_KPARAM_INFO
	.align		4
.L_919:
        /*0018*/ 	.byte	0x04, 0x17
        /*001a*/ 	.short	(.L_921 - .L_920)
.L_920:
        /*001c*/ 	.word	0x00000000
        /*0020*/ 	.short	0x0009
        /*0022*/ 	.short	0x0040
        /*0024*/ 	.byte	0x00, 0xf0, 0xa1, 0x00


	//----- nvinfo : EIATTR_KPARAM_INFO
	.align		4
.L_921:
        /*0028*/ 	.byte	0x04, 0x17
        /*002a*/ 	.short	(.L_923 - .L_922)
.L_922:
        /*002c*/ 	.word	0x00000000
        /*0030*/ 	.short	0x0008
        /*0032*/ 	.short	0x0038
        /*0034*/ 	.byte	0x00, 0xf0, 0x11, 0x00


	//----- nvinfo : EIATTR_KPARAM_INFO
	.align		4
.L_923:
        /*0038*/ 	.byte	0x04, 0x17
        /*003a*/ 	.short	(.L_925 - .L_924)
.L_924:
        /*003c*/ 	.word	0x00000000
        /*0040*/ 	.short	0x0007
        /*0042*/ 	.short	0x0034
        /*0044*/ 	.byte	0x00, 0xf0, 0x11, 0x00


	//----- nvinfo : EIATTR_KPARAM_INFO
	.align		4
.L_925:
        /*0048*/ 	.byte	0x04, 0x17
        /*004a*/ 	.short	(.L_927 - .L_926)
.L_926:
        /*004c*/ 	.word	0x00000000
        /*0050*/ 	.short	0x0006
        /*0052*/ 	.short	0x0031
        /*0054*/ 	.byte	0x00, 0xf0, 0x05, 0x00


	//----- nvinfo : EIATTR_KPARAM_INFO
	.align		4
.L_927:
        /*0058*/ 	.byte	0x04, 0x17
        /*005a*/ 	.short	(.L_929 - .L_928)
.L_928:
        /*005c*/ 	.word	0x00000000
        /*0060*/ 	.short	0x0005
        /*0062*/ 	.short	0x0030
        /*0064*/ 	.byte	0x00, 0xf0, 0x05, 0x00


	//----- nvinfo : EIATTR_KPARAM_INFO
	.align		4
.L_929:
        /*0068*/ 	.byte	0x04, 0x17
        /*006a*/ 	.short	(.L_931 - .L_930)
.L_930:
        /*006c*/ 	.word	0x00000000
        /*0070*/ 	.short	0x0004
        /*0072*/ 	.short	0x0028
        /*0074*/ 	.byte	0x00, 0xf0, 0x21, 0x00


	//----- nvinfo : EIATTR_KPARAM_INFO
	.align		4
.L_931:
        /*0078*/ 	.byte	0x04, 0x17
        /*007a*/ 	.short	(.L_933 - .L_932)
.L_932:
        /*007c*/ 	.word	0x00000000
        /*0080*/ 	.short	0x0003
        /*0082*/ 	.short	0x0020
        /*0084*/ 	.byte	0x00, 0xf5, 0x21, 0x00


	//----- nvinfo : EIATTR_KPARAM_INFO
	.align		4
.L_933:
        /*0088*/ 	.byte	0x04, 0x17
        /*008a*/ 	.short	(.L_935 - .L_934)
.L_934:
        /*008c*/ 	.word	0x00000000
        /*0090*/ 	.short	0x0002
        /*0092*/ 	.short	0x0018
        /*0094*/ 	.byte	0x00, 0xf5, 0x21, 0x00


	//----- nvinfo : EIATTR_KPARAM_INFO
	.align		4
.L_935:
        /*0098*/ 	.byte	0x04, 0x17
        /*009a*/ 	.short	(.L_937 - .L_936)
.L_936:
        /*009c*/ 	.word	0x00000000
        /*00a0*/ 	.short	0x0001
        /*00a2*/ 	.short	0x0008
        /*00a4*/ 	.byte	0x00, 0xf0, 0x41, 0x00


	//----- nvinfo : EIATTR_KPARAM_INFO
	.align		4
.L_937:
        /*00a8*/ 	.byte	0x04, 0x17
        /*00aa*/ 	.short	(.L_939 - .L_938)
.L_938:
        /*00ac*/ 	.word	0x00000000
        /*00b0*/ 	.short	0x0000
        /*00b2*/ 	.short	0x0000
        /*00b4*/ 	.byte	0x00, 0xf0, 0x11, 0x00


	//----- nvinfo : EIATTR_SPARSE_MMA_MASK
	.align		4
.L_939:
        /*00b8*/ 	.byte	0x03, 0x50
        /*00ba*/ 	.short	0x0000


	//----- nvinfo : EIATTR_MAXREG_COUNT
	.align		4
        /*00bc*/ 	.byte	0x03, 0x1b
        /*00be*/ 	.short	0x0080


	//----- nvinfo : EIATTR_NUM_BARRIERS
	.align		4
        /*00c0*/ 	.byte	0x02, 0x4c
        /*00c2*/ 	.byte	0x01
	.zero		1


	//----- nvinfo : EIATTR_ANNOTATIONS
	.align		4
        /*00c4*/ 	.byte	0x04, 0x55
        /*00c6*/ 	.short	(.L_941 - .L_940)


	//   ....[0]....
.L_940:
        /*00c8*/ 	.word	0x00000001
        /*00cc*/ 	.byte	0x00, 0x0d, 0x00, 0x00, 0x01, 0x00, 0x00, 0x00, 0xb0, 0x0d, 0x00, 0x00


	//----- nvinfo : EIATTR_MERCURY_ISA_VERSION
	.align		4
.L_941:
        /*00d8*/ 	.byte	0x03, 0x5f
        /*00da*/ 	.short	0x0101


	//----- nvinfo : EIATTR_UNUSED_LOAD_BYTE_OFFSET
	.align		4
        /*00dc*/ 	.byte	0x04, 0x44
        /*00de*/ 	.short	(.L_943 - .L_942)


	//   ....[0]....
.L_942:
        /*00e0*/ 	.word	0x00008e60
        /*00e4*/ 	.word	0x0000fff0


	//----- nvinfo : EIATTR_COOP_GROUP_MASK_REGIDS
	.align		4
.L_943:
        /*00e8*/ 	.byte	0x04, 0x29
        /*00ea*/ 	.short	(.L_945 - .L_944)


	//   ....[0]....
.L_944:
        /*00ec*/ 	.word	0xffffffff


	//   ....[1]....
        /*00f0*/ 	.word	0xffffffff


	//   ....[2]....
        /*00f4*/ 	.word	0xffffffff


	//   ....[3]....
        /*00f8*/ 	.word	0xffffffff


	//   ....[4]....
        /*00fc*/ 	.word	0xffffffff


	//   ....[5]....
        /*0100*/ 	.word	0xffffffff


	//   ....[6]....
        /*0104*/ 	.word	0xffffffff


	//   ....[7]....
        /*0108*/ 	.word	0xffffffff


	//   ....[8]....
        /*010c*/ 	.word	0xffffffff


	//   ....[9]....
        /*0110*/ 	.word	0xffffffff


	//   ....[10]....
        /*0114*/ 	.word	0xffffffff


	//   ....[11]....
        /*0118*/ 	.word	0xffffffff


	//   ....[12]....
        /*011c*/ 	.word	0xffffffff


	//   ....[13]....
        /*0120*/ 	.word	0xffffffff


	//   ....[14]....
        /*0124*/ 	.word	0xffffffff


	//   ....[15]....
        /*0128*/ 	.word	0xffffffff


	//   ....[16]....
        /*012c*/ 	.word	0xffffffff


	//   ....[17]....
        /*0130*/ 	.word	0xffffffff


	//   ....[18]....
        /*0134*/ 	.word	0xffffffff


	//   ....[19]....
        /*0138*/ 	.word	0xffffffff


	//   ....[20]....
        /*013c*/ 	.word	0xffffffff


	//   ....[21]....
        /*0140*/ 	.word	0xffffffff


	//   ....[22]....
        /*0144*/ 	.word	0xffffffff


	//   ....[23]....
        /*0148*/ 	.word	0xffffffff


	//   ....[24]....
        /*014c*/ 	.word	0xffffffff


	//   ....[25]....
        /*0150*/ 	.word	0xffffffff


	//   ....[26]....
        /*0154*/ 	.word	0xffffffff


	//   ....[27]....
        /*0158*/ 	.word	0xffffffff


	//   ....[28]....
        /*015c*/ 	.word	0xffffffff


	//   ....[29]....
        /*0160*/ 	.word	0xffffffff


	//   ....[30]....
        /*0164*/ 	.word	0xffffffff


	//   ....[31]....
        /*0168*/ 	.word	0xffffffff


	//   ....[32]....
        /*016c*/ 	.word	0xffffffff


	//   ....[33]....
        /*0170*/ 	.word	0xffffffff


	//   ....[34]....
        /*0174*/ 	.word	0xffffffff


	//   ....[35]....
        /*0178*/ 	.word	0xffffffff


	//   ....[36]....
        /*017c*/ 	.word	0xffffffff


	//   ....[37]....
        /*0180*/ 	.word	0xffffffff


	//   ....[38]....
        /*0184*/ 	.word	0xffffffff


	//   ....[39]....
        /*0188*/ 	.word	0xffffffff


	//   ....[40]....
        /*018c*/ 	.word	0xffffffff


	//   ....[41]....
        /*0190*/ 	.word	0xffffffff


	//   ....[42]....
        /*0194*/ 	.word	0xffffffff


	//   ....[43]....
        /*0198*/ 	.word	0xffffffff


	//   ....[44]....
        /*019c*/ 	.word	0xffffffff


	//   ....[45]....
        /*01a0*/ 	.word	0xffffffff


	//   ....[46]....
        /*01a4*/ 	.word	0xffffffff


	//   ....[47]....
        /*01a8*/ 	.word	0xffffffff


	//   ....[48]....
        /*01ac*/ 	.word	0xffffffff


	//   ....[49]....
        /*01b0*/ 	.word	0xffffffff


	//   ....[50]....
        /*01b4*/ 	.word	0xffffffff


	//   ....[51]....
        /*01b8*/ 	.word	0xffffffff


	//   ....[52]....
        /*01bc*/ 	.word	0xffffffff


	//   ....[53]....
        /*01c0*/ 	.word	0xffffffff


	//   ....[54]....
        /*01c4*/ 	.word	0xffffffff


	//   ....[55]....
        /*01c8*/ 	.word	0xffffffff


	//   ....[56]....
        /*01cc*/ 	.word	0x05000016


	//   ....[57]....
        /*01d0*/ 	.word	0x05000016


	//   ....[58]....
        /*01d4*/ 	.word	0x05000016


	//   ....[59]....
        /*01d8*/ 	.word	0x05000016


	//   ....[60]....
        /*01dc*/ 	.word	0x05000016


	//   ....[61]....
        /*01e0*/ 	.word	0x05000016


	//   ....[62]....
        /*01e4*/ 	.word	0x05000016


	//   ....[63]....
        /*01e8*/ 	.word	0x05000016


	//   ....[64]....
        /*01ec*/ 	.word	0x05000016


	//   ....[65]....
        /*01f0*/ 	.word	0x05000016


	//   ....[66]....
        /*01f4*/ 	.word	0x05000016


	//   ....[67]....
        /*01f8*/ 	.word	0x05000016


	//   ....[68]....
        /*01fc*/ 	.word	0x05000016


	//   ....[69]....
        /*0200*/ 	.word	0x05000016


	//   ....[70]....
        /*0204*/ 	.word	0x05000016


	//   ....[71]....
        /*0208*/ 	.word	0x05000016


	//   ....[72]....
        /*020c*/ 	.word	0x05000016


	//   ....[73]....
        /*0210*/ 	.word	0x05000016


	//   ....[74]....
        /*0214*/ 	.word	0x05000016


	//   ....[75]....
        /*0218*/ 	.word	0x05000016


	//   ....[76]....
        /*021c*/ 	.word	0x05000016


	//   ....[77]....
        /*0220*/ 	.word	0x05000016


	//   ....[78]....
        /*0224*/ 	.word	0x05000016


	//   ....[79]....
        /*0228*/ 	.word	0x05000016


	//   ....[80]....
        /*022c*/ 	.word	0x05000016


	//   ....[81]....
        /*0230*/ 	.word	0x05000016


	//   ....[82]....
        /*0234*/ 	.word	0x05000016


	//   ....[83]....
        /*0238*/ 	.word	0x05000016


	//   ....[84]....
        /*023c*/ 	.word	0x05000016


	//   ....[85]....
        /*0240*/ 	.word	0x05000016


	//   ....[86]....
        /*0244*/ 	.word	0x05000016


	//   ....[87]....
        /*0248*/ 	.word	0x05000016


	//   ....[88]....
        /*024c*/ 	.word	0x05000016


	//   ....[89]....
        /*0250*/ 	.word	0x05000016


	//   ....[90]....
        /*0254*/ 	.word	0x05000016


	//   ....[91]....
        /*0258*/ 	.word	0x05000016


	//----- nvinfo : EIATTR_COOP_GROUP_INSTR_OFFSETS
	.align		4
.L_945:
        /*025c*/ 	.byte	0x04, 0x28
        /*025e*/ 	.short	(.L_947 - .L_946)


	//   ....[0]....
.L_946:
        /*0260*/ 	.word	0x00000620


	//   ....[1]....
        /*0264*/ 	.word	0x00000640


	//   ....[2]....
        /*0268*/ 	.word	0x00000660


	//   ....[3]....
        /*026c*/ 	.word	0x00000680


	//   ....[4]....
        /*0270*/ 	.word	0x000006b0


	//   ....[5]....
        /*0274*/ 	.word	0x000029d0


	//   ....[6]....
        /*0278*/ 	.word	0x00002a00


	//   ....[7]....
        /*027c*/ 	.word	0x00002a20


	//   ....[8]....
        /*0280*/ 	.word	0x00002a40


	//   ....[9]....
        /*0284*/ 	.word	0x00002a60


	//   ....[10]....
        /*0288*/ 	.word	0x00002ff0


	//   ....[11]....
        /*028c*/ 	.word	0x000031c0


	//   ....[12]....
        /*0290*/ 	.word	0x00003220


	//   ....[13]....
        /*0294*/ 	.word	0x000032a0


	//   ....[14]....
        /*0298*/ 	.word	0x000032f0


	//   ....[15]....
        /*029c*/ 	.word	0x00003340


	//   ....[16]....
        /*02a0*/ 	.word	0x00003390


	//   ....[17]....
        /*02a4*/ 	.word	0x000033e0


	//   ....[18]....
        /*02a8*/ 	.word	0x000033f0


	//   ....[19]....
        /*02ac*/ 	.word	0x000034f0


	//   ....[20]....
        /*02b0*/ 	.word	0x000036c0


	//   ....[21]....
        /*02b4*/ 	.word	0x00003710


	//   ....[22]....
        /*02b8*/ 	.word	0x00003770


	//   ....[23]....
        /*02bc*/ 	.word	0x000037d0


	//   ....[24]....
        /*02c0*/ 	.word	0x00003810


	//   ....[25]....
        /*02c4*/ 	.word	0x00003850


	//   ....[26]....
        /*02c8*/ 	.word	0x00003890


	//   ....[27]....
        /*02cc*/ 	.word	0x000038a0


	//   ....[28]....
        /*02d0*/ 	.word	0x000059b0


	//   ....[29]....
        /*02d4*/ 	.word	0x000059d0


	//   ....[30]....
        /*02d8*/ 	.word	0x000059f0


	//   ....[31]....
        /*02dc*/ 	.word	0x00005a20


	//   ....[32]....
        /*02e0*/ 	.word	0x00005a50


	//   ....[33]....
        /*02e4*/ 	.word	0x00007dc0


	//   ....[34]....
        /*02e8*/ 	.word	0x00007de0


	//   ....[35]....
        /*02ec*/ 	.word	0x00007e00


	//   ....[36]....
        /*02f0*/ 	.word	0x00007e20


	//   ....[37]....
        /*02f4*/ 	.word	0x00007e50


	//   ....[38]....
        /*02f8*/ 	.word	0x000083f0


	//   ....[39]....
        /*02fc*/ 	.word	0x000085c0


	//   ....[40]....
        /*0300*/ 	.word	0x00008620


	//   ....[41]....
        /*0304*/ 	.word	0x000086b0


	//   ....[42]....
        /*0308*/ 	.word	0x00008710


	//   ....[43]....
        /*030c*/ 	.word	0x00008760


	//   ....[44]....
        /*0310*/ 	.word	0x000087b0


	//   ....[45]....
        /*0314*/ 	.word	0x00008800


	//   ....[46]....
        /*0318*/ 	.word	0x00008810


	//   ....[47]....
        /*031c*/ 	.word	0x000088f0


	//   ....[48]....
        /*0320*/ 	.word	0x00008ac0


	//   ....[49]....
        /*0324*/ 	.word	0x00008b10


	//   ....[50]....
        /*0328*/ 	.word	0x00008b70


	//   ....[51]....
        /*032c*/ 	.word	0x00008bd0


	//   ....[52]....
        /*0330*/ 	.word	0x00008c10


	//   ....[53]....
        /*0334*/ 	.word	0x00008c50


	//   ....[54]....
        /*0338*/ 	.word	0x00008c90


	//   ....[55]....
        /*033c*/ 	.word	0x00008ca0


	//   ....[56]....
        /*0340*/ 	.word	0x0000a8d0


	//   ....[57]....
        /*0344*/ 	.word	0x0000a950


	//   ....[58]....
        /*0348*/ 	.word	0x0000a9e0


	//   ....[59]....
        /*034c*/ 	.word	0x0000aac0


	//   ....[60]....
        /*0350*/ 	.word	0x0000ab40


	//   ....[61]....
        /*0354*/ 	.word	0x0000abe0


	//   ....[62]....
        /*0358*/ 	.word	0x0000ac70


	//   ....[63]....
        /*035c*/ 	.word	0x0000acf0


	//   ....[64]....
        /*0360*/ 	.word	0x0000ad20


	//   ....[65]....
        /*0364*/ 	.word	0x0000ade0


	//   ....[66]....
        /*0368*/ 	.word	0x0000ae60


	//   ....[67]....
        /*036c*/ 	.word	0x0000aee0


	//   ....[68]....
        /*0370*/ 	.word	0x0000af90


	//   ....[69]....
        /*0374*/ 	.word	0x0000b020


	//   ....[70]....
        /*0378*/ 	.word	0x0000b0a0


	//   ....[71]....
        /*037c*/ 	.word	0x0000b110


	//   ....[72]....
        /*0380*/ 	.word	0x0000b190


	//   ....[73]....
        /*0384*/ 	.word	0x0000b1f0


	//   ....[74]....
        /*0388*/ 	.word	0x0000b260


	//   ....[75]....
        /*038c*/ 	.word	0x0000b2e0


	//   ....[76]....
        /*0390*/ 	.word	0x0000b370


	//   ....[77]....
        /*0394*/ 	.word	0x0000b480


	//   ....[78]....
        /*0398*/ 	.word	0x0000b500


	//   ....[79]....
        /*039c*/ 	.word	0x0000b590


	//   ....[80]....
        /*03a0*/ 	.word	0x0000b620


	//   ....[81]....
        /*03a4*/ 	.word	0x0000b6a0


	//   ....[82]....
        /*03a8*/ 	.word	0x0000b6d0


	//   ....[83]....
        /*03ac*/ 	.word	0x0000b780


	//   ....[84]....
        /*03b0*/ 	.word	0x0000b800


	//   ....[85]....
        /*03b4*/ 	.word	0x0000b880


	//   ....[86]....
        /*03b8*/ 	.word	0x0000b940


	//   ....[87]....
        /*03bc*/ 	.word	0x0000b9e0


	//   ....[88]....
        /*03c0*/ 	.word	0x0000ba60


	//   ....[89]....
        /*03c4*/ 	.word	0x0000bae0


	//   ....[90]....
        /*03c8*/ 	.word	0x0000bb60


	//   ....[91]....
        /*03cc*/ 	.word	0x0000bb90


	//----- nvinfo : EIATTR_VRC_CTA_INIT_COUNT
	.align		4
.L_947:
        /*03d0*/ 	.byte	0x02, 0x4a
	.zero		1
	.zero		1


	//----- nvinfo : EIATTR_EXIT_INSTR_OFFSETS
	.align		4
        /*03d4*/ 	.byte	0x04, 0x1c
        /*03d6*/ 	.short	(.L_949 - .L_948)


	//   ....[0]....
.L_948:
        /*03d8*/ 	.word	0x00001ae0


	//   ....[1]....
        /*03dc*/ 	.word	0x00001ba0


	//   ....[2]....
        /*03e0*/ 	.word	0x00001e90


	//   ....[3]....
        /*03e4*/ 	.word	0x00002150


	//   ....[4]....
        /*03e8*/ 	.word	0x000024d0


	//   ....[5]....
        /*03ec*/ 	.word	0x00004860


	//   ....[6]....
        /*03f0*/ 	.word	0x00004920


	//   ....[7]....
        /*03f4*/ 	.word	0x00004ce0


	//   ....[8]....
        /*03f8*/ 	.word	0x00004f00


	//   ....[9]....
        /*03fc*/ 	.word	0x00005260


	//   ....[10]....
        /*0400*/ 	.word	0x0000a700


	//   ....[11]....
        /*0404*/ 	.word	0x0000a7d0


	//   ....[12]....
        /*0408*/ 	.word	0x0000a880


	//----- nvinfo : EIATTR_MAX_THREADS
	.align		4
.L_949:
        /*040c*/ 	.byte	0x04, 0x05
        /*040e*/ 	.short	(.L_951 - .L_950)
.L_950:
        /*0410*/ 	.word	0x00000200
        /*0414*/ 	.word	0x00000001
        /*0418*/ 	.word	0x00000001


	//----- nvinfo : EIATTR_CRS_STACK_SIZE
	.align		4
.L_951:
        /*041c*/ 	.byte	0x04, 0x1e
        /*041e*/ 	.short	(.L_953 - .L_952)
.L_952:
        /*0420*/ 	.word	0x00000000


	//----- nvinfo : EIATTR_CBANK_PARAM_SIZE
	.align		4
.L_953:
        /*0424*/ 	.byte	0x03, 0x19
        /*0426*/ 	.short	0x0070


	//----- nvinfo : EIATTR_PARAM_CBANK
	.align		4
        /*0428*/ 	.byte	0x04, 0x0a
        /*042a*/ 	.short	(.L_955 - .L_954)
	.align		4
.L_954:
        /*042c*/ 	.word	index@(.nv.constant0._ZN3cub18CUB_300001_SM_10006detail6select23DeviceSelectSweepKernelINS2_10policy_hubIjbiLb0ELNS0_10SelectImplE0EE10Policy1000EN6thrust24THRUST_300001_SM_1000_NS17counting_iteratorIjNS9_11use_defaultESB_SB_EENS9_18transform_iteratorI9NonZeroOpIsEPKsSB_SB_EEPjSJ_NS0_13ScanTileStateIiLb1EEENS0_8NullTypeESM_iNS2_19streaming_context_tIlLb1EEELS5_0EEEvT0_T1_T2_T3_T4_T5_T6_T7_iT8_NS1_7vsmem_tE)
        /*0430*/ 	.short	0x0380
        /*0432*/ 	.short	0x0070


	//----- nvinfo : EIATTR_SW_WAR
	.align		4
.L_955:
        /*0434*/ 	.byte	0x04, 0x36
        /*0436*/ 	.short	(.L_957 - .L_956)
.L_956:
        /*0438*/ 	.word	0x00000008
.L_957:


//--------------------- .nv.info._ZN3cub18CUB_300001_SM_10006detail6select23DeviceSelectSweepKernelINS2_10policy_hubIjbiLb0ELNS0_10SelectImplE0EE10Policy1000EN6thrust24THRUST_300001_SM_1000_NS17counting_iteratorIjNS9_11use_defaultESB_SB_EENS9_18transform_iteratorI9NonZeroOpIiEPKiSB_SB_EEPjSJ_NS0_13ScanTileStateIiLb1EEENS0_8NullTypeESM_iNS2_19streaming_context_tIlLb1EEELS5_0EEEvT0_T1_T2_T3_T4_T5_T6_T7_iT8_NS1_7vsmem_tE --------------------------
	.section	.nv.info._ZN3cub18CUB_300001_SM_10006detail6select23DeviceSelectSweepKernelINS2_10policy_hubIjbiLb0ELNS0_10SelectImplE0EE10Policy1000EN6thrust24THRUST_300001_SM_1000_NS17counting_iteratorIjNS9_11use_defaultESB_SB_EENS9_18transform_iteratorI9NonZeroOpIiEPKiSB_SB_EEPjSJ_NS0_13ScanTileStateIiLb1EEENS0_8NullTypeESM_iNS2_19streaming_context_tIlLb1EEELS5_0EEEvT0_T1_T2_T3_T4_T5_T6_T7_iT8_NS1_7vsmem_tE,"",@"SHT_CUDA_INFO"
	.sectionflags	@""
	.align	4


	//----- nvinfo : EIATTR_CUDA_API_VERSION
	.align		4
        /*0000*/ 	.byte	0x04, 0x37
        /*0002*/ 	.short	(.L_959 - .L_958)
.L_958:
        /*0004*/ 	.word	0x00000082


	//----- nvinfo : EIATTR_KPARAM_INFO
	.align		4
.L_959:
        /*0008*/ 	.byte	0x04, 0x17
        /*000a*/ 	.short	(.L_961 - .L_960)
.L_960:
        /*000c*/ 	.word	0x00000000
        /*0010*/ 	.short	0x000a
        /*0012*/ 	.short	0x0068
        /*0014*/ 	.byte	0x00, 0xf0, 0x21, 0x00


	//----- nvinfo : EIATTR_KPARAM_INFO
	.align		4
.L_961:
        /*0018*/ 	.byte	0x04, 0x17
        /*001a*/ 	.short	(.L_963 - .L_962)
.L_962:
        /*001c*/ 	.word	0x00000000
        /*0020*/ 	.short	0x0009
        /*0022*/ 	.short	0x0040
        /*0024*/ 	.byte	0x00, 0xf0, 0xa1, 0x00


	//----- nvinfo : EIATTR_KPARAM_INFO
	.align		4
.L_963:
        /*0028*/ 	.byte	0x04, 0x17
        /*002a*/ 	.short	(.L_965 - .L_964)
.L_964:
        /*002c*/ 	.word	0x00000000
        /*0030*/ 	.short	0x0008
        /*0032*/ 	.short	0x0038
        /*0034*/ 	.byte	0x00, 0xf0, 0x11, 0x00


	//----- nvinfo : EIATTR_KPARAM_INFO
	.align		4
.L_965:
        /*0038*/ 	.byte	0x04, 0x17
        /*003a*/ 	.short	(.L_967 - .L_966)
.L_966:
        /*003c*/ 	.word	0x00000000
        /*0040*/ 	.short	0x0007
        /*0042*/ 	.short	0x0034
        /*0044*/ 	.byte	0x00, 0xf0, 0x11, 0x00


	//----- nvinfo : EIATTR_KPARAM_INFO
	.align		4
.L_967:
        /*0048*/ 	.byte	0x04, 0x17
        /*004a*/ 	.short	(.L_969 - .L_968)
.L_968:
        /*004c*/ 	.word	0x00000000
        /*0050*/ 	.short	0x0006
        /*0052*/ 	.short	0x0031
        /*0054*/ 	.byte	0x00, 0xf0, 0x05, 0x00


	//----- nvinfo : EIATTR_KPARAM_INFO
	.align		4
.L_969:
        /*0058*/ 	.byte	0x04, 0x17
        /*005a*/ 	.short	(.L_971 - .L_970)
.L_970:
        /*005c*/ 	.word	0x00000000
        /*0060*/ 	.short	0x0005
        /*0062*/ 	.short	0x0030
        /*0064*/ 	.byte	0x00, 0xf0, 0x05, 0x00


	//----- nvinfo : EIATTR_KPARAM_INFO
	.align		4
.L_971:
        /*0068*/ 	.byte	0x04, 0x17
        /*006a*/ 	.short	(.L_973 - .L_972)
.L_972:
        /*006c*/ 	.word	0x00000000
        /*0070*/ 	.short	0x0004
        /*0072*/ 	.short	0x0028
        /*0074*/ 	.byte	0x00, 0xf0, 0x21, 0x00


	//----- nvinfo : EIATTR_KPARAM_INFO
	.align		4
.L_973:
        /*0078*/ 	.byte	0x04, 0x17
        /*007a*/ 	.short	(.L_975 - .L_974)
.L_974:
        /*007c*/ 	.word	0x00000000
        /*0080*/ 	.short	0x0003
        /*0082*/ 	.short	0x0020
        /*0084*/ 	.byte	0x00, 0xf5, 0x21, 0x00


	//----- nvinfo : EIATTR_KPARAM_INFO
	.align		4
.L_975:
        /*0088*/ 	.byte	0x04, 0x17
        /*008a*/ 	.short	(.L_977 - .L_976)
.L_976:
        /*008c*/ 	.word	0x00000000
        /*0090*/ 	.short	0x0002
        /*0092*/ 	.short	0x0018
        /*0094*/ 	.byte	0x00, 0xf5, 0x21, 0x00


	//----- nvinfo : EIATTR_KPARAM_INFO
	.align		4
.L_977:
        /*0098*/ 	.byte	0x04, 0x17
        /*009a*/ 	.short	(.L_979 - .L_978)
.L_978:
        /*009c*/ 	.word	0x00000000
        /*00a0*/ 	.short	0x0001
        /*00a2*/ 	.short	0x0008
        /*00a4*/ 	.byte	0x00, 0xf0, 0x41, 0x00


	//----- nvinfo : EIATTR_KPARAM_INFO
	.align		4
.L_979:
        /*00a8*/ 	.byte	0x04, 0x17
        /*00aa*/ 	.short	(.L_981 - .L_980)
.L_980:
        /*00ac*/ 	.word	0x00000000
        /*00b0*/ 	.short	0x0000
        /*00b2*/ 	.short	0x0000
        /*00b4*/ 	.byte	0x00, 0xf0, 0x11, 0x00


	//----- nvinfo : EIATTR_SPARSE_MMA_MASK
	.align		4
.L_981:
        /*00b8*/ 	.byte	0x03, 0x50
        /*00ba*/ 	.short	0x0000


	//----- nvinfo : EIATTR_MAXREG_COUNT
	.align		4
        /*00bc*/ 	.byte	0x03, 0x1b
        /*00be*/ 	.short	0x0080


	//----- nvinfo : EIATTR_NUM_BARRIERS
	.align		4
        /*00c0*/ 	.byte	0x02, 0x4c
        /*00c2*/ 	.byte	0x01
	.zero		1


	//----- nvinfo : EIATTR_ANNOTATIONS
	.align		4
        /*00c4*/ 	.byte	0x04, 0x55
        /*00c6*/ 	.short	(.L_983 - .L_982)


	//   ....[0]....
.L_982:
        /*00c8*/ 	.word	0x00000001
        /*00cc*/ 	.byte	0x00, 0x0d, 0x00, 0x00, 0x01, 0x00, 0x00, 0x00, 0xb0, 0x0d, 0x00, 0x00


	//----- nvinfo : EIATTR_MERCURY_ISA_VERSION
	.align		4
.L_983:
        /*00d8*/ 	.byte	0x03, 0x5f
        /*00da*/ 	.short	0x0101


	//----- nvinfo : EIATTR_UNUSED_LOAD_BYTE_OFFSET
	.align		4
        /*00dc*/ 	.byte	0x04, 0x44
        /*00de*/ 	.short	(.L_985 - .L_984)


	//   ....[0]....
.L_984:
        /*00e0*/ 	.word	0x00008e60
        /*00e4*/ 	.word	0x0000fff0


	//----- nvinfo : EIATTR_COOP_GROUP_MASK_REGIDS
	.align		4
.L_985:
        /*00e8*/ 	.byte	0x04, 0x29
        /*00ea*/ 	.short	(.L_987 - .L_986)


	//   ....[0]....
.L_986:
        /*00ec*/ 	.word	0xffffffff


	//   ....[1]....
        /*00f0*/ 	.word	0xffffffff


	//   ....[2]....
        /*00f4*/ 	.word	0xffffffff


	//   ....[3]....
        /*00f8*/ 	.word	0xffffffff


	//   ....[4]....
        /*00fc*/ 	.word	0xffffffff


	//   ....[5]....
        /*0100*/ 	.word	0xffffffff


	//   ....[6]....
        /*0104*/ 	.word	0xffffffff


	//   ....[7]....
        /*0108*/ 	.word	0xffffffff


	//   ....[8]....
        /*010c*/ 	.word	0xffffffff


	//   ....[9]....
        /*0110*/ 	.word	0xffffffff


	//   ....[10]....
        /*0114*/ 	.word	0xffffffff


	//   ....[11]....
        /*0118*/ 	.word	0xffffffff


	//   ....[12]....
        /*011c*/ 	.word	0xffffffff


	//   ....[13]....
        /*0120*/ 	.word	0xffffffff


	//   ....[14]....
        /*0124*/ 	.word	0xffffffff


	//   ....[15]....
        /*0128*/ 	.word	0xffffffff


	//   ....[16]....
        /*012c*/ 	.word	0xffffffff


	//   ....[17]....
        /*0130*/ 	.word	0xffffffff


	//   ....[18]....
        /*0134*/ 	.word	0xffffffff


	//   ....[19]....
        /*0138*/ 	.word	0xffffffff


	//   ....[20]....
        /*013c*/ 	.word	0xffffffff


	//   ....[21]....
        /*0140*/ 	.word	0xffffffff


	//   ....[22]....
        /*0144*/ 	.word	0xffffffff


	//   ....[23]....
        /*0148*/ 	.word	0xffffffff


	//   ....[24]....
        /*014c*/ 	.word	0xffffffff


	//   ....[25]....
        /*0150*/ 	.word	0xffffffff


	//   ....[26]....
        /*0154*/ 	.word	0xffffffff


	//   ....[27]....
        /*0158*/ 	.word	0xffffffff


	//   ....[28]....
        /*015c*/ 	.word	0xffffffff


	//   ....[29]....
        /*0160*/ 	.word	0xffffffff


	//   ....[30]....
        /*0164*/ 	.word	0xffffffff


	//   ....[31]....
        /*0168*/ 	.word	0xffffffff


	//   ....[32]....
        /*016c*/ 	.word	0xffffffff


	//   ....[33]....
        /*0170*/ 	.word	0xffffffff


	//   ....[34]....
        /*0174*/ 	.word	0xffffffff


	//   ....[35]....
        /*0178*/ 	.word	0xffffffff


	//   ....[36]....
        /*017c*/ 	.word	0xffffffff


	//   ....[37]....
        /*0180*/ 	.word	0xffffffff


	//   ....[38]....
        /*0184*/ 	.word	0xffffffff


	//   ....[39]....
        /*0188*/ 	.word	0xffffffff


	//   ....[40]....
        /*018c*/ 	.word	0xffffffff


	//   ....[41]....
        /*0190*/ 	.word	0xffffffff


	//   ....[42]....
        /*0194*/ 	.word	0xffffffff


	//   ....[43]....
        /*0198*/ 	.word	0xffffffff


	//   ....[44]....
        /*019c*/ 	.word	0xffffffff


	//   ....[45]....
        /*01a0*/ 	.word	0xffffffff


	//   ....[46]....
        /*01a4*/ 	.word	0xffffffff


	//   ....[47]....
        /*01a8*/ 	.word	0xffffffff


	//   ....[48]....
        /*01ac*/ 	.word	0xffffffff


	//   ....[49]....
        /*01b0*/ 	.word	0xffffffff


	//   ....[50]....
        /*01b4*/ 	.word	0xffffffff


	//   ....[51]....
        /*01b8*/ 	.word	0xffffffff


	//   ....[52]....
        /*01bc*/ 	.word	0xffffffff


	//   ....[53]....
        /*01c0*/ 	.word	0xffffffff


	//   ....[54]....
        /*01c4*/ 	.word	0xffffffff


	//   ....[55]....
        /*01c8*/ 	.word	0xffffffff


	//   ....[56]....
        /*01cc*/ 	.word	0x05000016


	//   ....[57]....
        /*01d0*/ 	.word	0x05000016


	//   ....[58]....
        /*01d4*/ 	.word	0x05000016


	//   ....[59]....
        /*01d8*/ 	.word	0x05000016


	//   ....[60]....
        /*01dc*/ 	.word	0x05000016


	//   ....[61]....
        /*01e0*/ 	.word	0x05000016


	//   ....[62]....
        /*01e4*/ 	.word	0x05000016


	//   ....[63]....
        /*01e8*/ 	.word	0x05000016


	//   ....[64]....
        /*01ec*/ 	.word	0x05000016


	//   ....[65]....
        /*01f0*/ 	.word	0x05000016


	//   ....[66]....
        /*01f4*/ 	.word	0x05000016


	//   ....[67]....
        /*01f8*/ 	.word	0x05000016


	//   ....[68]....
        /*01fc*/ 	.word	0x05000016


	//   ....[69]....
        /*0200*/ 	.word	0x05000016


	//   ....[70]....
        /*0204*/ 	.word	0x05000016


	//   ....[71]....
        /*0208*/ 	.word	0x05000016


	//   ....[72]....
        /*020c*/ 	.word	0x05000016


	//   ....[73]....
        /*0210*/ 	.word	0x05000016


	//   ....[74]....
        /*0214*/ 	.word	0x05000016


	//   ....[75]....
        /*0218*/ 	.word	0x05000016


	//   ....[76]....
        /*021c*/ 	.word	0x05000016


	//   ....[77]....
        /*0220*/ 	.word	0x05000016


	//   ....[78]....
        /*0224*/ 	.word	0x05000016


	//   ....[79]....
        /*0228*/ 	.word	0x05000016


	//   ....[80]....
        /*022c*/ 	.word	0x05000016


	//   ....[81]....
        /*0230*/ 	.word	0x05000016


	//   ....[82]....
        /*0234*/ 	.word	0x05000016


	//   ....[83]....
        /*0238*/ 	.word	0x05000016


	//   ....[84]....
        /*023c*/ 	.word	0x05000016


	//   ....[85]....
        /*0240*/ 	.word	0x05000016


	//   ....[86]....
        /*0244*/ 	.word	0x05000016


	//   ....[87]....
        /*0248*/ 	.word	0x05000016


	//   ....[88]....
        /*024c*/ 	.word	0x05000016


	//   ....[89]....
        /*0250*/ 	.word	0x05000016


	//   ....[90]....
        /*0254*/ 	.word	0x05000016


	//   ....[91]....
        /*0258*/ 	.word	0x05000016


	//----- nvinfo : EIATTR_COOP_GROUP_INSTR_OFFSETS
	.align		4
.L_987:
        /*025c*/ 	.byte	0x04, 0x28
        /*025e*/ 	.short	(.L_989 - .L_988)


	//   ....[0]....
.L_988:
        /*0260*/ 	.word	0x00000620


	//   ....[1]....
        /*0264*/ 	.word	0x00000640


	//   ....[2]....
        /*0268*/ 	.word	0x00000660


	//   ....[3]....
        /*026c*/ 	.word	0x00000680


	//   ....[4]....
        /*0270*/ 	.word	0x000006b0


	//   ....[5]....
        /*0274*/ 	.word	0x000029d0


	//   ....[6]....
        /*0278*/ 	.word	0x00002a00


	//   ....[7]....
        /*027c*/ 	.word	0x00002a20


	//   ....[8]....
        /*0280*/ 	.word	0x00002a40


	//   ....[9]....
        /*0284*/ 	.word	0x00002a60


	//   ....[10]....
        /*0288*/ 	.word	0x00002ff0


	//   ....[11]....
        /*028c*/ 	.word	0x000031c0


	//   ....[12]....
        /*0290*/ 	.word	0x00003220


	//   ....[13]....
        /*0294*/ 	.word	0x000032a0


	//   ....[14]....
        /*0298*/ 	.word	0x000032f0


	//   ....[15]....
        /*029c*/ 	.word	0x00003340


	//   ....[16]....
        /*02a0*/ 	.word	0x00003390


	//   ....[17]....
        /*02a4*/ 	.word	0x000033e0


	//   ....[18]....
        /*02a8*/ 	.word	0x000033f0


	//   ....[19]....
        /*02ac*/ 	.word	0x000034f0


	//   ....[20]....
        /*02b0*/ 	.word	0x000036c0


	//   ....[21]....
        /*02b4*/ 	.word	0x00003710


	//   ....[22]....
        /*02b8*/ 	.word	0x00003770


	//   ....[23]....
        /*02bc*/ 	.word	0x000037d0


	//   ....[24]....
        /*02c0*/ 	.word	0x00003810


	//   ....[25]....
        /*02c4*/ 	.word	0x00003850


	//   ....[26]....
        /*02c8*/ 	.word	0x00003890


	//   ....[27]....
        /*02cc*/ 	.word	0x000038a0


	//   ....[28]....
        /*02d0*/ 	.word	0x000059b0


	//   ....[29]....
        /*02d4*/ 	.word	0x000059d0


	//   ....[30]....
        /*02d8*/ 	.word	0x000059f0


	//   ....[31]....
        /*02dc*/ 	.word	0x00005a20


	//   ....[32]....
        /*02e0*/ 	.word	0x00005a50


	//   ....[33]....
        /*02e4*/ 	.word	0x00007dc0


	//   ....[34]....
        /*02e8*/ 	.word	0x00007de0


	//   ....[35]....
        /*02ec*/ 	.word	0x00007e00


	//   ....[36]....
        /*02f0*/ 	.word	0x00007e20


	//   ....[37]....
        /*02f4*/ 	.word	0x00007e50


	//   ....[38]....
        /*02f8*/ 	.word	0x000083f0


	//   ....[39]....
        /*02fc*/ 	.word	0x000085c0


	//   ....[40]....
        /*0300*/ 	.word	0x00008620


	//   ....[41]....
        /*0304*/ 	.word	0x000086b0


	//   ....[42]....
        /*0308*/ 	.word	0x00008710


	//   ....[43]....
        /*030c*/ 	.word	0x00008760


	//   ....[44]....
        /*0310*/ 	.word	0x000087b0


	//   ....[45]....
        /*0314*/ 	.word	0x00008800


	//   ....[46]....
        /*0318*/ 	.word	0x00008810


	//   ....[47]....
        /*031c*/ 	.word	0x000088f0


	//   ....[48]....
        /*0320*/ 	.word	0x00008ac0


	//   ....[49]....
        /*0324*/ 	.word	0x00008b10


	//   ....[50]....
        /*0328*/ 	.word	0x00008b70


	//   ....[51]....
        /*032c*/ 	.word	0x00008bd0


	//   ....[52]....
        /*0330*/ 	.word	0x00008c10


	//   ....[53]....
        /*0334*/ 	.word	0x00008c50


	//   ....[54]....
        /*0338*/ 	.word	0x00008c90


	//   ....[55]....
        /*033c*/ 	.word	0x00008ca0


	//   ....[56]....
        /*0340*/ 	.word	0x0000a8d0


	//   ....[57]....
        /*0344*/ 	.word	0x0000a950


	//   ....[58]....
        /*0348*/ 	.word	0x0000a9e0


	//   ....[59]....
        /*034c*/ 	.word	0x0000aac0


	//   ....[60]....
        /*0350*/ 	.word	0x0000ab40


	//   ....[61]....
        /*0354*/ 	.word	0x0000abe0


	//   ....[62]....
        /*0358*/ 	.word	0x0000ac70


	//   ....[63]....
        /*035c*/ 	.word	0x0000acf0


	//   ....[64]....
        /*0360*/ 	.word	0x0000ad20


	//   ....[65]....
        /*0364*/ 	.word	0x0000ade0


	//   ....[66]....
        /*0368*/ 	.word	0x0000ae60


	//   ....[67]....
        /*036c*/ 	.word	0x0000aee0


	//   ....[68]....
        /*0370*/ 	.word	0x0000af90


	//   ....[69]....
        /*0374*/ 	.word	0x0000b020


	//   ....[70]....
        /*0378*/ 	.word	0x0000b0a0


	//   ....[71]....
        /*037c*/ 	.word	0x0000b110


	//   ....[72]....
        /*0380*/ 	.word	0x0000b190


	//   ....[73]....
        /*0384*/ 	.word	0x0000b1f0


	//   ....[74]....
        /*0388*/ 	.word	0x0000b260


	//   ....[75]....
        /*038c*/ 	.word	0x0000b2e0


	//   ....[76]....
        /*0390*/ 	.word	0x0000b370


	//   ....[77]....
        /*0394*/ 	.word	0x0000b480


	//   ....[78]....
        /*0398*/ 	.word	0x0000b500


	//   ....[79]....
        /*039c*/ 	.word	0x0000b590


	//   ....[80]....
        /*03a0*/ 	.word	0x0000b620


	//   ....[81]....
        /*03a4*/ 	.word	0x0000b6a0


	//   ....[82]....
        /*03a8*/ 	.word	0x0000b6d0


	//   ....[83]....
        /*03ac*/ 	.word	0x0000b780


	//   ....[84]....
        /*03b0*/ 	.word	0x0000b800


	//   ....[85]....
        /*03b4*/ 	.word	0x0000b880


	//   ....[86]....
        /*03b8*/ 	.word	0x0000b940


	//   ....[87]....
        /*03bc*/ 	.word	0x0000b9e0


	//   ....[88]....
        /*03c0*/ 	.word	0x0000ba60


	//   ....[89]....
        /*03c4*/ 	.word	0x0000bae0


	//   ....[90]....
        /*03c8*/ 	.word	0x0000bb60


	//   ....[91]....
        /*03cc*/ 	.word	0x0000bb90


	//----- nvinfo : EIATTR_VRC_CTA_INIT_COUNT
	.align		4
.L_989:
        /*03d0*/ 	.byte	0x02, 0x4a
	.zero		1
	.zero		1


	//----- nvinfo : EIATTR_EXIT_INSTR_OFFSETS
	.align		4
        /*03d4*/ 	.byte	0x04, 0x1c
        /*03d6*/ 	.short	(.L_991 - .L_990)


	//   ....[0]....
.L_990:
        /*03d8*/ 	.word	0x00001ae0


	//   ....[1]....
        /*03dc*/ 	.word	0x00001ba0


	//   ....[2]....
        /*03e0*/ 	.word	0x00001e90


	//   ....[3]....
        /*03e4*/ 	.word	0x00002150


	//   ....[4]....
        /*03e8*/ 	.word	0x000024d0


	//   ....[5]....
        /*03ec*/ 	.word	0x00004860


	//   ....[6]....
        /*03f0*/ 	.word	0x00004920


	//   ....[7]....
        /*03f4*/ 	.word	0x00004ce0


	//   ....[8]....
        /*03f8*/ 	.word	0x00004f00


	//   ....[9]....
        /*03fc*/ 	.word	0x00005260


	//   ....[10]....
        /*0400*/ 	.word	0x0000a700


	//   ....[11]....
        /*0404*/ 	.word	0x0000a7d0


	//   ....[12]....
        /*0408*/ 	.word	0x0000a880


	//----- nvinfo : EIATTR_MAX_THREADS
	.align		4
.L_991:
        /*040c*/ 	.byte	0x04, 0x05
        /*040e*/ 	.short	(.L_993 - .L_992)
.L_992:
        /*0410*/ 	.word	0x00000200
        /*0414*/ 	.word	0x00000001
        /*0418*/ 	.word	0x00000001


	//----- nvinfo : EIATTR_CRS_STACK_SIZE
	.align		4
.L_993:
        /*041c*/ 	.byte	0x04, 0x1e
        /*041e*/ 	.short	(.L_995 - .L_994)
.L_994:
        /*0420*/ 	.word	0x00000000


	//----- nvinfo : EIATTR_CBANK_PARAM_SIZE
	.align		4
.L_995:
        /*0424*/ 	.byte	0x03, 0x19
        /*0426*/ 	.short	0x0070


	//----- nvinfo : EIATTR_PARAM_CBANK
	.align		4
        /*0428*/ 	.byte	0x04, 0x0a
        /*042a*/ 	.short	(.L_997 - .L_996)
	.align		4
.L_996:
        /*042c*/ 	.word	index@(.nv.constant0._ZN3cub18CUB_300001_SM_10006detail6select23DeviceSelectSweepKernelINS2_10policy_hubIjbiLb0ELNS0_10SelectImplE0EE10Policy1000EN6thrust24THRUST_300001_SM_1000_NS17counting_iteratorIjNS9_11use_defaultESB_SB_EENS9_18transform_iteratorI9NonZeroOpIiEPKiSB_SB_EEPjSJ_NS0_13ScanTileStateIiLb1EEENS0_8NullTypeESM_iNS2_19streaming_context_tIlLb1EEELS5_0EEEvT0_T1_T2_T3_T4_T5_T6_T7_iT8_NS1_7vsmem_tE)
        /*0430*/ 	.short	0x0380
        /*0432*/ 	.short	0x0070


	//----- nvinfo : EIATTR_SW_WAR
	.align		4
.L_997:
        /*0434*/ 	.byte	0x04, 0x36
        /*0436*/ 	.short	(.L_999 - .L_998)
.L_998:
        /*0438*/ 	.word	0x00000008
.L_999:


//--------------------- .nv.info._ZN3cub18CUB_300001_SM_10006detail6select23DeviceSelectSweepKernelINS2_10policy_hubIjbiLb0ELNS0_10SelectImplE0EE10Policy1000EN6thrust24THRUST_300001_SM_1000_NS17counting_iteratorIjNS9_11use_defaultESB_SB_EENS9_18transform_iteratorI9NonZeroOpIlEPKlSB_SB_EEPjSJ_NS0_13ScanTileStateIiLb1EEENS0_8NullTypeESM_iNS2_19streaming_context_tIlLb1EEELS5_0EEEvT0_T1_T2_T3_T4_T5_T6_T7_iT8_NS1_7vsmem_tE --------------------------
	.section	.nv.info._ZN3cub18CUB_300001_SM_10006detail6select23DeviceSelectSweepKernelINS2_10policy_hubIjbiLb0ELNS0_10SelectImplE0EE10Policy1000EN6thrust24THRUST_300001_SM_1000_NS17counting_iteratorIjNS9_11use_defaultESB_SB_EENS9_18transform_iteratorI9NonZeroOpIlEPKlSB_SB_EEPjSJ_NS0_13ScanTileStateIiLb1EEENS0_8NullTypeESM_iNS2_19streaming_context_tIlLb1EEELS5_0EEEvT0_T1_T2_T3_T4_T5_T6_T7_iT8_NS1_7vsmem_tE,"",@"SHT_CUDA_INFO"
	.sectionflags	@""
	.align	4


	//----- nvinfo : EIATTR_CUDA_API_VERSION
	.align		4
        /*0000*/ 	.byte	0x04, 0x37
        /*0002*/ 	.short	(.L_1001 - .L_1000)
.L_1000:
        /*0004*/ 	.word	0x00000082


	//----- nvinfo : EIATTR_KPARAM_INFO
	.align		4
.L_1001:
        /*0008*/ 	.byte	0x04, 0x17
        /*000a*/ 	.short	(.L_1003 - .L_1002)
.L_1002:
        /*000c*/ 	.word	0x00000000
        /*0010*/ 	.short	0x000a
        /*0012*/ 	.short	0x0068
        /*0014*/ 	.byte	0x00, 0xf0, 0x21, 0x00


	//----- nvinfo : EIATTR_KPARAM_INFO
	.align		4
.L_1003:
        /*0018*/ 	.byte	0x04, 0x17
        /*001a*/ 	.short	(.L_1005 - .L_1004)
.L_1004:
        /*001c*/ 	.word	0x00000000
        /*0020*/ 	.short	0x0009
        /*0022*/ 	.short	0x0040
        /*0024*/ 	.byte	0x00, 0xf0, 0xa1, 0x00


	//----- nvinfo : EIATTR_KPARAM_INFO
	.align		4
.L_1005:
        /*0028*/ 	.byte	0x04, 0x17
        /*002a*/ 	.short	(.L_1007 - .L_1006)
.L_1006:
        /*002c*/ 	.word	0x00000000
        /*0030*/ 	.short	0x0008
        /*0032*/ 	.short	0x0038
        /*0034*/ 	.byte	0x00, 0xf0, 0x11, 0x00


	//----- nvinfo : EIATTR_KPARAM_INFO
	.align		4
.L_1007:
        /*0038*/ 	.byte	0x04, 0x17
        /*003a*/ 	.short	(.L_1009 - .L_1008)
.L_1008:
        /*003c*/ 	.word	0x00000000
        /*0040*/ 	.short	0x0007
        /*0042*/ 	.short	0x0034
        /*0044*/ 	.byte	0x00, 0xf0, 0x11, 0x00


	//----- nvinfo : EIATTR_KPARAM_INFO
	.align		4
.L_1009:
        /*0048*/ 	.byte	0x04, 0x17
        /*004a*/ 	.short	(.L_1011 - .L_1010)
.L_1010:
        /*004c*/ 	.word	0x00000000
        /*0050*/ 	.short	0x0006
        /*0052*/ 	.short	0x0031
        /*0054*/ 	.byte	0x00, 0xf0, 0x05, 0x00


	//----- nvinfo : EIATTR_KPARAM_INFO
	.align		4
.L_1011:
        /*0058*/ 	.byte	0x04, 0x17
        /*005a*/ 	.short	(.L_1013 - .L_1012)
.L_1012:
        /*005c*/ 	.word	0x00000000
        /*0060*/ 	.short	0x0005
        /*0062*/ 	.short	0x0030
        /*0064*/ 	.byte	0x00, 0xf0, 0x05, 0x00


	//----- nvinfo : EIATTR_KPARAM_INFO
	.align		4
.L_1013:
        /*0068*/ 	.byte	0x04, 0x17
        /*006a*/ 	.short	(.L_1015 - .L_1014)
.L_1014:
        /*006c*/ 	.word	0x00000000
        /*0070*/ 	.short	0x0004
        /*0072*/ 	.short	0x0028
        /*0074*/ 	.byte	0x00, 0xf0, 0x21, 0x00


	//----- nvinfo : EIATTR_KPARAM_INFO
	.align		4
.L_1015:
        /*0078*/ 	.byte	0x04, 0x17
        /*007a*/ 	.short	(.L_1017 - .L_1016)
.L_1016:
        /*007c*/ 	.word	0x00000000
        /*0080*/ 	.short	0x0003
        /*0082*/ 	.short	0x0020
        /*0084*/ 	.byte	0x00, 0xf5, 0x21, 0x00


	//----- nvinfo : EIATTR_KPARAM_INFO
	.align		4
.L_1017:
        /*0088*/ 	.byte	0x04, 0x17
        /*008a*/ 	.short	(.L_1019 - .L_1018)
.L_1018:
        /*008c*/ 	.word	0x00000000
        /*0090*/ 	.short	0x0002
        /*0092*/ 	.short	0x0018
        /*0094*/ 	.byte	0x00, 0xf5, 0x21, 0x00


	//----- nvinfo : EIATTR_KPARAM_INFO
	.align		4
.L_1019:
        /*0098*/ 	.byte	0x04, 0x17
        /*009a*/ 	.short	(.L_1021 - .L_1020)
.L_1020:
        /*009c*/ 	.word	0x00000000
        /*00a0*/ 	.short	0x0001
        /*00a2*/ 	.short	0x0008
        /*00a4*/ 	.byte	0x00, 0xf0, 0x41, 0x00


	//----- nvinfo : EIATTR_KPARAM_INFO
	.align		4
.L_1021:
        /*00a8*/ 	.byte	0x04, 0x17
        /*00aa*/ 	.short	(.L_1023 - .L_1022)
.L_1022:
        /*00ac*/ 	.word	0x00000000
        /*00b0*/ 	.short	0x0000
        /*00b2*/ 	.short	0x0000
        /*00b4*/ 	.byte	0x00, 0xf0, 0x11, 0x00


	//----- nvinfo : EIATTR_SPARSE_MMA_MASK
	.align		4
.L_1023:
        /*00b8*/ 	.byte	0x03, 0x50
        /*00ba*/ 	.short	0x0000


	//----- nvinfo : EIATTR_MAXREG_COUNT
	.align		4
        /*00bc*/ 	.byte	0x03, 0x1b
        /*00be*/ 	.short	0x0080


	//----- nvinfo : EIATTR_NUM_BARRIERS
	.align		4
        /*00c0*/ 	.byte	0x02, 0x4c
        /*00c2*/ 	.byte	0x01
	.zero		1


	//----- nvinfo : EIATTR_MERCURY_ISA_VERSION
	.align		4
        /*00c4*/ 	.byte	0x03, 0x5f
        /*00c6*/ 	.short	0x0101


	//----- nvinfo : EIATTR_UNUSED_LOAD_BYTE_OFFSET
	.align		4
        /*00c8*/ 	.byte	0x04, 0x44
        /*00ca*/ 	.short	(.L_1025 - .L_1024)


	//   ....[0]....
.L_1024:
        /*00cc*/ 	.word	0x00009a60
        /*00d0*/ 	.word	0x0000fff0


	//----- nvinfo : EIATTR_COOP_GROUP_MASK_REGIDS
	.align		4
.L_1025:
        /*00d4*/ 	.byte	0x04, 0x29
        /*00d6*/ 	.short	(.L_1027 - .L_1026)


	//   ....[0]....
.L_1026:
        /*00d8*/ 	.word	0xffffffff


	//   ....[1]....
        /*00dc*/ 	.word	0xffffffff


	//   ....[2]....
        /*00e0*/ 	.word	0xffffffff


	//   ....[3]....
        /*00e4*/ 	.word	0xffffffff


	//   ....[4]....
        /*00e8*/ 	.word	0xffffffff


	//   ....[5]....
        /*00ec*/ 	.word	0xffffffff


	//   ....[6]....
        /*00f0*/ 	.word	0xffffffff


	//   ....[7]....
        /*00f4*/ 	.word	0xffffffff


	//   ....[8]....
        /*00f8*/ 	.word	0xffffffff


	//   ....[9]....
        /*00fc*/ 	.word	0xffffffff


	//   ....[10]....
        /*0100*/ 	.word	0xffffffff


	//   ....[11]....
        /*0104*/ 	.word	0xffffffff


	//   ....[12]....
        /*0108*/ 	.word	0xffffffff


	//   ....[13]....
        /*010c*/ 	.word	0xffffffff


	//   ....[14]....
        /*0110*/ 	.word	0xffffffff


	//   ....[15]....
        /*0114*/ 	.word	0xffffffff


	//   ....[16]....
        /*0118*/ 	.word	0xffffffff


	//   ....[17]....
        /*011c*/ 	.word	0xffffffff


	//   ....[18]....
        /*0120*/ 	.word	0xffffffff


	//   ....[19]....
        /*0124*/ 	.word	0xffffffff


	//   ....[20]....
        /*0128*/ 	.word	0xffffffff


	//   ....[21]....
        /*012c*/ 	.word	0xffffffff


	//   ....[22]....
        /*0130*/ 	.word	0xffffffff


	//   ....[23]....
        /*0134*/ 	.word	0xffffffff


	//   ....[24]....
        /*0138*/ 	.word	0xffffffff


	//   ....[25]....
        /*013c*/ 	.word	0xffffffff


	//   ....[26]....
        /*0140*/ 	.word	0xffffffff


	//   ....[27]....
        /*0144*/ 	.word	0xffffffff


	//   ....[28]....
        /*0148*/ 	.word	0xffffffff


	//   ....[29]....
        /*014c*/ 	.word	0xffffffff


	//   ....[30]....
        /*0150*/ 	.word	0xffffffff


	//   ....[31]....
        /*0154*/ 	.word	0xffffffff


	//   ....[32]....
        /*0158*/ 	.word	0xffffffff


	//   ....[33]....
        /*015c*/ 	.word	0xffffffff


	//   ....[34]....
        /*0160*/ 	.word	0xffffffff


	//   ....[35]....
        /*0164*/ 	.word	0xffffffff


	//   ....[36]....
        /*0168*/ 	.word	0xffffffff


	//   ....[37]....
        /*016c*/ 	.word	0xffffffff


	//   ....[38]....
        /*0170*/ 	.word	0xffffffff


	//   ....[39]....
        /*0174*/ 	.word	0xffffffff


	//   ....[40]....
        /*0178*/ 	.word	0xffffffff


	//   ....[41]....
        /*017c*/ 	.word	0xffffffff


	//   ....[42]....
        /*0180*/ 	.word	0xffffffff


	//   ....[43]....
        /*0184*/ 	.word	0xffffffff


	//   ....[44]....
        /*0188*/ 	.word	0xffffffff


	//   ....[45]....
        /*018c*/ 	.word	0xffffffff


	//   ....[46]....
        /*0190*/ 	.word	0xffffffff


	//   ....[47]....
        /*0194*/ 	.word	0xffffffff


	//   ....[48]....
        /*0198*/ 	.word	0xffffffff


	//   ....[49]....
        /*019c*/ 	.word	0xffffffff


	//   ....[50]....
        /*01a0*/ 	.word	0xffffffff


	//   ....[51]....
        /*01a4*/ 	.word	0xffffffff


	//   ....[52]....
        /*01a8*/ 	.word	0xffffffff


	//   ....[53]....
        /*01ac*/ 	.word	0xffffffff


	//   ....[54]....
        /*01b0*/ 	.word	0xffffffff


	//   ....[55]....
        /*01b4*/ 	.word	0xffffffff


	//   ....[56]....
        /*01b8*/ 	.word	0x0500000c


	//   ....[57]....
        /*01bc*/ 	.word	0x0500000c


	//   ....[58]....
        /*01c0*/ 	.word	0x0500000c


	//   ....[59]....
        /*01c4*/ 	.word	0x0500000c


	//   ....[60]....
        /*01c8*/ 	.word	0x0500000c


	//   ....[61]....
        /*01cc*/ 	.word	0x0500000c


	//   ....[62]....
        /*01d0*/ 	.word	0x0500000c


	//   ....[63]....
        /*01d4*/ 	.word	0x0500000c


	//   ....[64]....
        /*01d8*/ 	.word	0x0500000c


	//   ....[65]....
        /*01dc*/ 	.word	0x0500000c


	//   ....[66]....
        /*01e0*/ 	.word	0x0500000c


	//   ....[67]....
        /*01e4*/ 	.word	0x0500000c


	//   ....[68]....
        /*01e8*/ 	.word	0x0500000c


	//   ....[69]....
        /*01ec*/ 	.word	0x0500000c


	//   ....[70]....
        /*01f0*/ 	.word	0x0500000c


	//   ....[71]....
        /*01f4*/ 	.word	0x0500000c


	//   ....[72]....
        /*01f8*/ 	.word	0x0500000c


	//   ....[73]....
        /*01fc*/ 	.word	0x0500000c


	//   ....[74]....
        /*0200*/ 	.word	0x0500000c


	//   ....[75]....
        /*0204*/ 	.word	0x0500000c


	//   ....[76]....
        /*0208*/ 	.word	0x0500000c


	//   ....[77]....
        /*020c*/ 	.word	0x0500000c


	//   ....[78]....
        /*0210*/ 	.word	0x0500000c


	//   ....[79]....
        /*0214*/ 	.word	0x0500000c


	//   ....[80]....
        /*0218*/ 	.word	0x0500000c


	//   ....[81]....
        /*021c*/ 	.word	0x0500000c


	//   ....[82]....
        /*0220*/ 	.word	0x0500000c


	//   ....[83]....
        /*0224*/ 	.word	0x0500000c


	//   ....[84]....
        /*0228*/ 	.word	0x0500000c


	//   ....[85]....
        /*022c*/ 	.word	0x0500000c


	//   ....[86]....
        /*0230*/ 	.word	0x0500000c


	//   ....[87]....
        /*0234*/ 	.word	0x0500000c


	//   ....[88]....
        /*0238*/ 	.word	0x0500000c


	//   ....[89]....
        /*023c*/ 	.word	0x0500000c


	//   ....[90]....
        /*0240*/ 	.word	0x0500000c


	//   ....[91]....
        /*0244*/ 	.word	0x0500000c


	//----- nvinfo : EIATTR_COOP_GROUP_INSTR_OFFSETS
	.align		4
.L_1027:
        /*0248*/ 	.byte	0x04, 0x28
        /*024a*/ 	.short	(.L_1029 - .L_1028)


	//   ....[0]....
.L_1028:
        /*024c*/ 	.word	0x000007d0


	//   ....[1]....
        /*0250*/ 	.word	0x00000810


	//   ....[2]....
        /*0254*/ 	.word	0x00000860


	//   ....[3]....
        /*0258*/ 	.word	0x000008b0


	//   ....[4]....
        /*025c*/ 	.word	0x00000900


	//   ....[5]....
        /*0260*/ 	.word	0x00002fa0


	//   ....[6]....
        /*0264*/ 	.word	0x00002fc0


	//   ....[7]....
        /*0268*/ 	.word	0x00002ff0


	//   ....[8]....
        /*026c*/ 	.word	0x00003020


	//   ....[9]....
        /*0270*/ 	.word	0x00003040


	//   ....[10]....
        /*0274*/ 	.word	0x000035d0


	//   ....[11]....
        /*0278*/ 	.word	0x000037c0


	//   ....[12]....
        /*027c*/ 	.word	0x00003850


	//   ....[13]....
        /*0280*/ 	.word	0x000038b0


	//   ....[14]....
        /*0284*/ 	.word	0x00003910


	//   ....[15]....
        /*0288*/ 	.word	0x00003970


	//   ....[16]....
        /*028c*/ 	.word	0x000039f0


	//   ....[17]....
        /*0290*/ 	.word	0x00003a30


	//   ....[18]....
        /*0294*/ 	.word	0x00003a40


	//   ....[19]....
        /*0298*/ 	.word	0x00003b20


	//   ....[20]....
        /*029c*/ 	.word	0x00003cf0


	//   ....[21]....
        /*02a0*/ 	.word	0x00003d50


	//   ....[22]....
        /*02a4*/ 	.word	0x00003dc0


	//   ....[23]....
        /*02a8*/ 	.word	0x00003e20


	//   ....[24]....
        /*02ac*/ 	.word	0x00003e70


	//   ....[25]....
        /*02b0*/ 	.word	0x00003ed0


	//   ....[26]....
        /*02b4*/ 	.word	0x00003f10


	//   ....[27]....
        /*02b8*/ 	.word	0x00003f20


	//   ....[28]....
        /*02bc*/ 	.word	0x000064d0


	//   ....[29]....
        /*02c0*/ 	.word	0x000064f0


	//   ....[30]....
        /*02c4*/ 	.word	0x00006510


	//   ....[31]....
        /*02c8*/ 	.word	0x00006530


	//   ....[32]....
        /*02cc*/ 	.word	0x00006560


	//   ....[33]....
        /*02d0*/ 	.word	0x000089c0


	//   ....[34]....
        /*02d4*/ 	.word	0x000089e0


	//   ....[35]....
        /*02d8*/ 	.word	0x00008a00


	//   ....[36]....
        /*02dc*/ 	.word	0x00008a20


	//   ....[37]....
        /*02e0*/ 	.word	0x00008a50


	//   ....[38]....
        /*02e4*/ 	.word	0x00008ff0


	//   ....[39]....
        /*02e8*/ 	.word	0x000091c0


	//   ....[40]....
        /*02ec*/ 	.word	0x00009220


	//   ....[41]....
        /*02f0*/ 	.word	0x000092b0


	//   ....[42]....
        /*02f4*/ 	.word	0x00009320


	//   ....[43]....
        /*02f8*/ 	.word	0x00009370


	//   ....[44]....
        /*02fc*/ 	.word	0x000093c0


	//   ....[45]....
        /*0300*/ 	.word	0x00009400


	//   ....[46]....
        /*0304*/ 	.word	0x00009410


	//   ....[47]....
        /*0308*/ 	.word	0x000094f0


	//   ....[48]....
        /*030c*/ 	.word	0x000096c0


	//   ....[49]....
        /*0310*/ 	.word	0x00009710


	//   ....[50]....
        /*0314*/ 	.word	0x00009770


	//   ....[51]....
        /*0318*/ 	.word	0x000097d0


	//   ....[52]....
        /*031c*/ 	.word	0x00009810


	//   ....[53]....
        /*0320*/ 	.word	0x00009850


	//   ....[54]....
        /*0324*/ 	.word	0x00009890


	//   ....[55]....
        /*0328*/ 	.word	0x000098a0


	//   ....[56]....
        /*032c*/ 	.word	0x0000b4d0


	//   ....[57]....
        /*0330*/ 	.word	0x0000b550


	//   ....[58]....
        /*0334*/ 	.word	0x0000b5f0


	//   ....[59]....
        /*0338*/ 	.word	0x0000b690


	//   ....[60]....
        /*033c*/ 	.word	0x0000b740


	//   ....[61]....
        /*0340*/ 	.word	0x0000b7e0


	//   ....[62]....
        /*0344*/ 	.word	0x0000b860


	//   ....[63]....
        /*0348*/ 	.word	0x0000b8d0


	//   ....[64]....
        /*034c*/ 	.word	0x0000b900


	//   ....[65]....
        /*0350*/ 	.word	0x0000b9c0


	//   ....[66]....
        /*0354*/ 	.word	0x0000ba40


	//   ....[67]....
        /*0358*/ 	.word	0x0000bac0


	//   ....[68]....
        /*035c*/ 	.word	0x0000bb90


	//   ....[69]....
        /*0360*/ 	.word	0x0000bc20


	//   ....[70]....
        /*0364*/ 	.word	0x0000bca0


	//   ....[71]....
        /*0368*/ 	.word	0x0000bd20


	//   ....[72]....
        /*036c*/ 	.word	0x0000bd90


	//   ....[73]....
        /*0370*/ 	.word	0x0000bdf0


	//   ....[74]....
        /*0374*/ 	.word	0x0000be60


	//   ....[75]....
        /*0378*/ 	.word	0x0000bee0


	//   ....[76]....
        /*037c*/ 	.word	0x0000bf70


	//   ....[77]....
        /*0380*/ 	.word	0x0000c040


	//   ....[78]....
        /*0384*/ 	.word	0x0000c0d0


	//   ....[79]....
        /*0388*/ 	.word	0x0000c160


	//   ....[80]....
        /*038c*/ 	.word	0x0000c1e0


	//   ....[81]....
        /*0390*/ 	.word	0x0000c270


	//   ....[82]....
        /*0394*/ 	.word	0x0000c2a0


	//   ....[83]....
        /*0398*/ 	.word	0x0000c360


	//   ....[84]....
        /*039c*/ 	.word	0x0000c3e0


	//   ....[85]....
        /*03a0*/ 	.word	0x0000c460


	//   ....[86]....
        /*03a4*/ 	.word	0x0000c510


	//   ....[87]....
        /*03a8*/ 	.word	0x0000c5a0


	//   ....[88]....
        /*03ac*/ 	.word	0x0000c620


	//   ....[89]....
        /*03b0*/ 	.word	0x0000c6a0


	//   ....[90]....
        /*03b4*/ 	.word	0x0000c720


	//   ....[91]....
        /*03b8*/ 	.word	0x0000c750


	//----- nvinfo : EIATTR_VRC_CTA_INIT_COUNT
	.align		4
.L_1029:
        /*03bc*/ 	.byte	0x02, 0x4a
	.zero		1
	.zero		1


	//----- nvinfo : EIATTR_EXIT_INSTR_OFFSETS
	.align		4
        /*03c0*/ 	.byte	0x04, 0x1c
        /*03c2*/ 	.short	(.L_1031 - .L_1030)


	//   ....[0]....
.L_1030:
        /*03c4*/ 	.word	0x00001f00


	//   ....[1]....
        /*03c8*/ 	.word	0x00001fc0


	//   ....[2]....
        /*03cc*/ 	.word	0x00002380


	//   ....[3]....
        /*03d0*/ 	.word	0x00002610


	//   ....[4]....
        /*03d4*/ 	.word	0x00002990


	//   ....[5]....
        /*03d8*/ 	.word	0x000051a0


	//   ....[6]....
        /*03dc*/ 	.word	0x00005260


	//   ....[7]....
        /*03e0*/ 	.word	0x00005700


	//   ....[8]....
        /*03e4*/ 	.word	0x00005920


	//   ....[9]....
        /*03e8*/ 	.word	0x00005c80


	//   ....[10]....
        /*03ec*/ 	.word	0x0000b300


	//   ....[11]....
        /*03f0*/ 	.word	0x0000b3d0


	//   ....[12]....
        /*03f4*/ 	.word	0x0000b480


	//----- nvinfo : EIATTR_MAX_THREADS
	.align		4
.L_1031:
        /*03f8*/ 	.byte	0x04, 0x05
        /*03fa*/ 	.short	(.L_1033 - .L_1032)
.L_1032:
        /*03fc*/ 	.word	0x00000200
        /*0400*/ 	.word	0x00000001
        /*0404*/ 	.word	0x00000001


	//----- nvinfo : EIATTR_CRS_STACK_SIZE
	.align		4
.L_1033:
        /*0408*/ 	.byte	0x04, 0x1e
        /*040a*/ 	.short	(.L_1035 - .L_1034)
.L_1034:
        /*040c*/ 	.word	0x00000000


	//----- nvinfo : EIATTR_CBANK_PARAM_SIZE
	.align		4
.L_1035:
        /*0410*/ 	.byte	0x03, 0x19
        /*0412*/ 	.short	0x0070


	//----- nvinfo : EIATTR_PARAM_CBANK
	.align		4
        /*0414*/ 	.byte	0x04, 0x0a
        /*0416*/ 	.short	(.L_1037 - .L_1036)
	.align		4
.L_1036:
        /*0418*/ 	.word	index@(.nv.constant0._ZN3cub18CUB_300001_SM_10006detail6select23DeviceSelectSweepKernelINS2_10policy_hubIjbiLb0ELNS0_10SelectImplE0EE10Policy1000EN6thrust24THRUST_300001_SM_1000_NS17counting_iteratorIjNS9_11use_defaultESB_SB_EENS9_18transform_iteratorI9NonZeroOpIlEPKlSB_SB_EEPjSJ_NS0_13ScanTileStateIiLb1EEENS0_8NullTypeESM_iNS2_19streaming_context_tIlLb1EEELS5_0EEEvT0_T1_T2_T3_T4_T5_T6_T7_iT8_NS1_7vsmem_tE)
        /*041c*/ 	.short	0x0380
        /*041e*/ 	.short	0x0070


	//----- nvinfo : EIATTR_SW_WAR
	.align		4
.L_1037:
        /*0420*/ 	.byte	0x04, 0x36
        /*0422*/ 	.short	(.L_1039 - .L_1038)
.L_1038:
        /*0424*/ 	.word	0x00000008
.L_1039:


//--------------------- .nv.info._ZN3cub18CUB_300001_SM_10006detail6select23DeviceSelectSweepKernelINS2_10policy_hubIjbiLb0ELNS0_10SelectImplE0EE10Policy1000EN6thrust24THRUST_300001_SM_1000_NS17counting_iteratorIjNS9_11use_defaultESB_SB_EENS9_18transform_iteratorI9NonZeroOpIjEPKjSB_SB_EEPjSJ_NS0_13ScanTileStateIiLb1EEENS0_8NullTypeESM_iNS2_19streaming_context_tIlLb1EEELS5_0EEEvT0_T1_T2_T3_T4_T5_T6_T7_iT8_NS1_7vsmem_tE --------------------------
	.section	.nv.info._ZN3cub18CUB_300001_SM_10006detail6select23DeviceSelectSweepKernelINS2_10policy_hubIjbiLb0ELNS0_10SelectImplE0EE10Policy1000EN6thrust24THRUST_300001_SM_1000_NS17counting_iteratorIjNS9_11use_defaultESB_SB_EENS9_18transform_iteratorI9NonZeroOpIjEPKjSB_SB_EEPjSJ_NS0_13ScanTileStateIiLb1EEENS0_8NullTypeESM_iNS2_19streaming_context_tIlLb1EEELS5_0EEEvT0_T1_T2_T3_T4_T5_T6_T7_iT8_NS1_7vsmem_tE,"",@"SHT_CUDA_INFO"
	.sectionflags	@""
	.align	4


	//----- nvinfo : EIATTR_CUDA_API_VERSION
	.align		4
        /*0000*/ 	.byte	0x04, 0x37
        /*0002*/ 	.short	(.L_1041 - .L_1040)
.L_1040:
        /*0004*/ 	.word	0x00000082


	//----- nvinfo : EIATTR_KPARAM_INFO
	.align		4
.L_1041:
        /*0008*/ 	.byte	0x04, 0x17
        /*000a*/ 	.short	(.L_1043 - .L_1042)
.L_1042:
        /*000c*/ 	.word	0x00000000
        /*0010*/ 	.short	0x000a
        /*0012*/ 	.short	0x0068
        /*0014*/ 	.byte	0x00, 0xf0, 0x21, 0x00


	//----- nvinfo : EIATTR_KPARAM_INFO
	.align		4
.L_1043:
        /*0018*/ 	.byte	0x04, 0x17
        /*001a*/ 	.short	(.L_1045 - .L_1044)
.L_1044:
        /*001c*/ 	.word	0x00000000
        /*0020*/ 	.short	0x0009
        /*0022*/ 	.short	0x0040
        /*0024*/ 	.byte	0x00, 0xf0, 0xa1, 0x00


	//----- nvinfo : EIATTR_KPARAM_INFO
	.align		4
.L_1045:
        /*0028*/ 	.byte	0x04, 0x17
        /*002a*/ 	.short	(.L_1047 - .L_1046)
.L_1046:
        /*002c*/ 	.word	0x00000000
        /*0030*/ 	.short	0x0008
        /*0032*/ 	.short	0x0038
        /*0034*/ 	.byte	0x00, 0xf0, 0x11, 0x00


	//----- nvinfo : EIATTR_KPARAM_INFO
	.align		4
.L_1047:
        /*0038*/ 	.byte	0x04, 0x17
        /*003a*/ 	.short	(.L_1049 - .L_1048)
.L_1048:
        /*003c*/ 	.word	0x00000000
        /*0040*/ 	.short	0x0007
        /*0042*/ 	.short	0x0034
        /*0044*/ 	.byte	0x00, 0xf0, 0x11, 0x00


	//----- nvinfo : EIATTR_KPARAM_INFO
	.align		4
.L_1049:
        /*0048*/ 	.byte	0x04, 0x17
        /*004a*/ 	.short	(.L_1051 - .L_1050)
.L_1050:
        /*004c*/ 	.word	0x00000000
        /*0050*/ 	.short	0x0006
        /*0052*/ 	.short	0x0031
        /*0054*/ 	.byte	0x00, 0xf0, 0x05, 0x00


	//----- nvinfo : EIATTR_KPARAM_INFO
	.align		4
.L_1051:
        /*0058*/ 	.byte	0x04, 0x17
        /*005a*/ 	.short	(.L_1053 - .L_1052)
.L_1052:
        /*005c*/ 	.word	0x00000000
        /*0060*/ 	.short	0x0005
        /*0062*/ 	.short	0x0030
        /*0064*/ 	.byte	0x00, 0xf0, 0x05, 0x00


	//----- nvinfo : EIATTR_KPARAM_INFO
	.align		4
.L_1053:
        /*0068*/ 	.byte	0x04, 0x17
        /*006a*/ 	.short	(.L_1055 - .L_1054)
.L_1054:
        /*006c*/ 	.word	0x00000000
        /*0070*/ 	.short	0x0004
        /*0072*/ 	.short	0x0028
        /*0074*/ 	.byte	0x00, 0xf0, 0x21, 0x00


	//----- nvinfo : EIATTR_KPARAM_INFO
	.align		4
.L_1055:
        /*0078*/ 	.byte	0x04, 0x17
        /*007a*/ 	.short	(.L_1057 - .L_1056)
.L_1056:
        /*007c*/ 	.word	0x00000000
        /*0080*/ 	.short	0x0003
        /*0082*/ 	.short	0x0020
        /*0084*/ 	.byte	0x00, 0xf5, 0x21, 0x00


	//----- nvinfo : EIATTR_KPARAM_INFO
	.align		4
.L_1057:
        /*0088*/ 	.byte	0x04, 0x17
        /*008a*/ 	.short	(.L_1059 - .L_1058)
.L_1058:
        /*008c*/ 	.word	0x00000000
        /*0090*/ 	.short	0x0002
        /*0092*/ 	.short	0x0018
        /*0094*/ 	.byte	0x00, 0xf5, 0x21, 0x00


	//----- nvinfo : EIATTR_KPARAM_INFO
	.align		4
.L_1059:
        /*0098*/ 	.byte	0x04, 0x17
        /*009a*/ 	.short	(.L_1061 - .L_1060)
.L_1060:
        /*009c*/ 	.word	0x00000000
        /*00a0*/ 	.short	0x0001
        /*00a2*/ 	.short	0x0008
        /*00a4*/ 	.byte	0x00, 0xf0, 0x41, 0x00


	//----- nvinfo : EIATTR_KPARAM_INFO
	.align		4
.L_1061:
        /*00a8*/ 	.byte	0x04, 0x17
        /*00aa*/ 	.short	(.L_1063 - .L_1062)
.L_1062:
        /*00ac*/ 	.word	0x00000000
        /*00b0*/ 	.short	0x0000
        /*00b2*/ 	.short	0x0000
        /*00b4*/ 	.byte	0x00, 0xf0, 0x11, 0x00


	//----- nvinfo : EIATTR_SPARSE_MMA_MASK
	.align		4
.L_1063:
        /*00b8*/ 	.byte	0x03, 0x50
        /*00ba*/ 	.short	0x0000


	//----- nvinfo : EIATTR_MAXREG_COUNT
	.align		4
        /*00bc*/ 	.byte	0x03, 0x1b
        /*00be*/ 	.short	0x0080


	//----- nvinfo : EIATTR_NUM_BARRIERS
	.align		4
        /*00c0*/ 	.byte	0x02, 0x4c
        /*00c2*/ 	.byte	0x01
	.zero		1


	//----- nvinfo : EIATTR_ANNOTATIONS
	.align		4
        /*00c4*/ 	.byte	0x04, 0x55
        /*00c6*/ 	.short	(.L_1065 - .L_1064)


	//   ....[0]....
.L_1064:
        /*00c8*/ 	.word	0x00000001
        /*00cc*/ 	.byte	0x00, 0x0d, 0x00, 0x00, 0x01, 0x00, 0x00, 0x00, 0xb0, 0x0d, 0x00, 0x00


	//----- nvinfo : EIATTR_MERCURY_ISA_VERSION
	.align		4
.L_1065:
        /*00d8*/ 	.byte	0x03, 0x5f
        /*00da*/ 	.short	0x0101


	//----- nvinfo : EIATTR_UNUSED_LOAD_BYTE_OFFSET
	.align		4
        /*00dc*/ 	.byte	0x04, 0x44
        /*00de*/ 	.short	(.L_1067 - .L_1066)


	//   ....[0]....
.L_1066:
        /*00e0*/ 	.word	0x00008e60
        /*00e4*/ 	.word	0x0000fff0


	//----- nvinfo : EIATTR_COOP_GROUP_MASK_REGIDS
	.align		4
.L_1067:
        /*00e8*/ 	.byte	0x04, 0x29
        /*00ea*/ 	.short	(.L_1069 - .L_1068)


	//   ....[0]....
.L_1068:
        /*00ec*/ 	.word	0xffffffff


	//   ....[1]....
        /*00f0*/ 	.word	0xffffffff


	//   ....[2]....
        /*00f4*/ 	.word	0xffffffff


	//   ....[3]....
        /*00f8*/ 	.word	0xffffffff


	//   ....[4]....
        /*00fc*/ 	.word	0xffffffff


	//   ....[5]....
        /*0100*/ 	.word	0xffffffff


	//   ....[6]....
        /*0104*/ 	.word	0xffffffff


	//   ....[7]....
        /*0108*/ 	.word	0xffffffff


	//   ....[8]....
        /*010c*/ 	.word	0xffffffff


	//   ....[9]....
        /*0110*/ 	.word	0xffffffff


	//   ....[10]....
        /*0114*/ 	.word	0xffffffff


	//   ....[11]....
        /*0118*/ 	.word	0xffffffff


	//   ....[12]....
        /*011c*/ 	.word	0xffffffff


	//   ....[13]....
        /*0120*/ 	.word	0xffffffff


	//   ....[14]....
        /*0124*/ 	.word	0xffffffff


	//   ....[15]....
        /*0128*/ 	.word	0xffffffff


	//   ....[16]....
        /*012c*/ 	.word	0xffffffff


	//   ....[17]....
        /*0130*/ 	.word	0xffffffff


	//   ....[18]....
        /*0134*/ 	.word	0xffffffff


	//   ....[19]....
        /*0138*/ 	.word	0xffffffff


	//   ....[20]....
        /*013c*/ 	.word	0xffffffff


	//   ....[21]....
        /*0140*/ 	.word	0xffffffff


	//   ....[22]....
        /*0144*/ 	.word	0xffffffff


	//   ....[23]....
        /*0148*/ 	.word	0xffffffff


	//   ....[24]....
        /*014c*/ 	.word	0xffffffff


	//   ....[25]....
        /*0150*/ 	.word	0xffffffff


	//   ....[26]....
        /*0154*/ 	.word	0xffffffff


	//   ....[27]....
        /*0158*/ 	.word	0xffffffff


	//   ....[28]....
        /*015c*/ 	.word	0xffffffff


	//   ....[29]....
        /*0160*/ 	.word	0xffffffff


	//   ....[30]....
        /*0164*/ 	.word	0xffffffff


	//   ....[31]....
        /*0168*/ 	.word	0xffffffff


	//   ....[32]....
        /*016c*/ 	.word	0xffffffff


	//   ....[33]....
        /*0170*/ 	.word	0xffffffff


	//   ....[34]....
        /*0174*/ 	.word	0xffffffff


	//   ....[35]....
        /*0178*/ 	.word	0xffffffff


	//   ....[36]....
        /*017c*/ 	.word	0xffffffff


	//   ....[37]....
        /*0180*/ 	.word	0xffffffff


	//   ....[38]....
        /*0184*/ 	.word	0xffffffff


	//   ....[39]....
        /*0188*/ 	.word	0xffffffff


	//   ....[40]....
        /*018c*/ 	.word	0xffffffff


	//   ....[41]....
        /*0190*/ 	.word	0xffffffff


	//   ....[42]....
        /*0194*/ 	.word	0xffffffff


	//   ....[43]....
        /*0198*/ 	.word	0xffffffff


	//   ....[44]....
        /*019c*/ 	.word	0xffffffff


	//   ....[45]....
        /*01a0*/ 	.word	0xffffffff


	//   ....[46]....
        /*01a4*/ 	.word	0xffffffff


	//   ....[47]....
        /*01a8*/ 	.word	0xffffffff


	//   ....[48]....
        /*01ac*/ 	.word	0xffffffff


	//   ....[49]....
        /*01b0*/ 	.word	0xffffffff


	//   ....[50]....
        /*01b4*/ 	.word	0xffffffff


	//   ....[51]....
        /*01b8*/ 	.word	0xffffffff


	//   ....[52]....
        /*01bc*/ 	.word	0xffffffff


	//   ....[53]....
        /*01c0*/ 	.word	0xffffffff


	//   ....[54]....
        /*01c4*/ 	.word	0xffffffff


	//   ....[55]....
        /*01c8*/ 	.word	0xffffffff


	//   ....[56]....
        /*01cc*/ 	.word	0x05000016


	//   ....[57]....
        /*01d0*/ 	.word	0x05000016


	//   ....[58]....
        /*01d4*/ 	.word	0x05000016


	//   ....[59]....
        /*01d8*/ 	.word	0x05000016


	//   ....[60]....
        /*01dc*/ 	.word	0x05000016


	//   ....[61]....
        /*01e0*/ 	.word	0x05000016


	//   ....[62]....
        /*01e4*/ 	.word	0x05000016


	//   ....[63]....
        /*01e8*/ 	.word	0x05000016


	//   ....[64]....
        /*01ec*/ 	.word	0x05000016


	//   ....[65]....
        /*01f0*/ 	.word	0x05000016


	//   ....[66]....
        /*01f4*/ 	.word	0x05000016


	//   ....[67]....
        /*01f8*/ 	.word	0x05000016


	//   ....[68]....
        /*01fc*/ 	.word	0x05000016


	//   ....[69]....
        /*0200*/ 	.word	0x05000016


	//   ....[70]....
        /*0204*/ 	.word	0x05000016


	//   ....[71]....
        /*0208*/ 	.word	0x05000016


	//   ....[72]....
        /*020c*/ 	.word	0x05000016


	//   ....[73]....
        /*0210*/ 	.word	0x05000016


	//   ....[74]....
        /*0214*/ 	.word	0x05000016


	//   ....[75]....
        /*0218*/ 	.word	0x05000016


	//   ....[76]....
        /*021c*/ 	.word	0x05000016


	//   ....[77]....
        /*0220*/ 	.word	0x05000016


	//   ....[78]....
        /*0224*/ 	.word	0x05000016


	//   ....[79]....
        /*0228*/ 	.word	0x05000016


	//   ....[80]....
        /*022c*/ 	.word	0x05000016


	//   ....[81]....
        /*0230*/ 	.word	0x05000016


	//   ....[82]....
        /*0234*/ 	.word	0x05000016


	//   ....[83]....
        /*0238*/ 	.word	0x05000016


	//   ....[84]....
        /*023c*/ 	.word	0x05000016


	//   ....[85]....
        /*0240*/ 	.word	0x05000016


	//   ....[86]....
        /*0244*/ 	.word	0x05000016


	//   ....[87]....
        /*0248*/ 	.word	0x05000016


	//   ....[88]....
        /*024c*/ 	.word	0x05000016


	//   ....[89]....
        /*0250*/ 	.word	0x05000016


	//   ....[90]....
        /*0254*/ 	.word	0x05000016


	//   ....[91]....
        /*0258*/ 	.word	0x05000016


	//----- nvinfo : EIATTR_COOP_GROUP_INSTR_OFFSETS
	.align		4
.L_1069:
        /*025c*/ 	.byte	0x04, 0x28
        /*025e*/ 	.short	(.L_1071 - .L_1070)


	//   ....[0]....
.L_1070:
        /*0260*/ 	.word	0x00000620


	//   ....[1]....
        /*0264*/ 	.word	0x00000640


	//   ....[2]....
        /*0268*/ 	.word	0x00000660


	//   ....[3]....
        /*026c*/ 	.word	0x00000680


	//   ....[4]....
        /*0270*/ 	.word	0x000006b0


	//   ....[5]....
        /*0274*/ 	.word	0x000029d0


	//   ....[6]....
        /*0278*/ 	.word	0x00002a00


	//   ....[7]....
        /*027c*/ 	.word	0x00002a20


	//   ....[8]....
        /*0280*/ 	.word	0x00002a40


	//   ....[9]....
        /*0284*/ 	.word	0x00002a60


	//   ....[10]....
        /*0288*/ 	.word	0x00002ff0


	//   ....[11]....
        /*028c*/ 	.word	0x000031c0


	//   ....[12]....
        /*0290*/ 	.word	0x00003220


	//   ....[13]....
        /*0294*/ 	.word	0x000032a0


	//   ....[14]....
        /*0298*/ 	.word	0x000032f0


	//   ....[15]....
        /*029c*/ 	.word	0x00003340


	//   ....[16]....
        /*02a0*/ 	.word	0x00003390


	//   ....[17]....
        /*02a4*/ 	.word	0x000033e0


	//   ....[18]....
        /*02a8*/ 	.word	0x000033f0


	//   ....[19]....
        /*02ac*/ 	.word	0x000034f0


	//   ....[20]....
        /*02b0*/ 	.word	0x000036c0


	//   ....[21]....
        /*02b4*/ 	.word	0x00003710


	//   ....[22]....
        /*02b8*/ 	.word	0x00003770


	//   ....[23]....
        /*02bc*/ 	.word	0x000037d0


	//   ....[24]....
        /*02c0*/ 	.word	0x00003810


	//   ....[25]....
        /*02c4*/ 	.word	0x00003850


	//   ....[26]....
        /*02c8*/ 	.word	0x00003890


	//   ....[27]....
        /*02cc*/ 	.word	0x000038a0


	//   ....[28]....
        /*02d0*/ 	.word	0x000059b0


	//   ....[29]....
        /*02d4*/ 	.word	0x000059d0


	//   ....[30]....
        /*02d8*/ 	.word	0x000059f0


	//   ....[31]....
        /*02dc*/ 	.word	0x00005a20


	//   ....[32]....
        /*02e0*/ 	.word	0x00005a50


	//   ....[33]....
        /*02e4*/ 	.word	0x00007dc0


	//   ....[34]....
        /*02e8*/ 	.word	0x00007de0


	//   ....[35]....
        /*02ec*/ 	.word	0x00007e00


	//   ....[36]....
        /*02f0*/ 	.word	0x00007e20


	//   ....[37]....
        /*02f4*/ 	.word	0x00007e50


	//   ....[38]....
        /*02f8*/ 	.word	0x000083f0


	//   ....[39]....
        /*02fc*/ 	.word	0x000085c0


	//   ....[40]....
        /*0300*/ 	.word	0x00008620


	//   ....[41]....
        /*0304*/ 	.word	0x000086b0


	//   ....[42]....
        /*0308*/ 	.word	0x00008710


	//   ....[43]....
        /*030c*/ 	.word	0x00008760


	//   ....[44]....
        /*0310*/ 	.word	0x000087b0


	//   ....[45]....
        /*0314*/ 	.word	0x00008800


	//   ....[46]....
        /*0318*/ 	.word	0x00008810


	//   ....[47]....
        /*031c*/ 	.word	0x000088f0


	//   ....[48]....
        /*0320*/ 	.word	0x00008ac0


	//   ....[49]....
        /*0324*/ 	.word	0x00008b10


	//   ....[50]....
        /*0328*/ 	.word	0x00008b70


	//   ....[51]....
        /*032c*/ 	.word	0x00008bd0


	//   ....[52]....
        /*0330*/ 	.word	0x00008c10


	//   ....[53]....
        /*0334*/ 	.word	0x00008c50


	//   ....[54]....
        /*0338*/ 	.word	0x00008c90


	//   ....[55]....
        /*033c*/ 	.word	0x00008ca0


	//   ....[56]....
        /*0340*/ 	.word	0x0000a8d0


	//   ....[57]....
        /*0344*/ 	.word	0x0000a950


	//   ....[58]....
        /*0348*/ 	.word	0x0000a9e0


	//   ....[59]....
        /*034c*/ 	.word	0x0000aac0


	//   ....[60]....
        /*0350*/ 	.word	0x0000ab40


	//   ....[61]....
        /*0354*/ 	.word	0x0000abe0


	//   ....[62]....
        /*0358*/ 	.word	0x0000ac70


	//   ....[63]....
        /*035c*/ 	.word	0x0000acf0


	//   ....[64]....
        /*0360*/ 	.word	0x0000ad20


	//   ....[65]....
        /*0364*/ 	.word	0x0000ade0


	//   ....[66]....
        /*0368*/ 	.word	0x0000ae60


	//   ....[67]....
        /*036c*/ 	.word	0x0000aee0


	//   ....[68]....
        /*0370*/ 	.word	0x0000af90


	//   ....[69]....
        /*0374*/ 	.word	0x0000b020


	//   ....[70]....
        /*0378*/ 	.word	0x0000b0a0


	//   ....[71]....
        /*037c*/ 	.word	0x0000b110


	//   ....[72]....
        /*0380*/ 	.word	0x0000b190


	//   ....[73]....
        /*0384*/ 	.word	0x0000b1f0


	//   ....[74]....
        /*0388*/ 	.word	0x0000b260


	//   ....[75]....
        /*038c*/ 	.word	0x0000b2e0


	//   ....[76]....
        /*0390*/ 	.word	0x0000b370


	//   ....[77]....
        /*0394*/ 	.word	0x0000b480


	//   ....[78]....
        /*0398*/ 	.word	0x0000b500


	//   ....[79]....
        /*039c*/ 	.word	0x0000b590


	//   ....[80]....
        /*03a0*/ 	.word	0x0000b620


	//   ....[81]....
        /*03a4*/ 	.word	0x0000b6a0


	//   ....[82]....
        /*03a8*/ 	.word	0x0000b6d0


	//   ....[83]....
        /*03ac*/ 	.word	0x0000b780


	//   ....[84]....
        /*03b0*/ 	.word	0x0000b800


	//   ....[85]....
        /*03b4*/ 	.word	0x0000b880


	//   ....[86]....
        /*03b8*/ 	.word	0x0000b940


	//   ....[87]....
        /*03bc*/ 	.word	0x0000b9e0


	//   ....[88]....
        /*03c0*/ 	.word	0x0000ba60


	//   ....[89]....
        /*03c4*/ 	.word	0x0000bae0


	//   ....[90]....
        /*03c8*/ 	.word	0x0000bb60


	//   ....[91]....
        /*03cc*/ 	.word	0x0000bb90


	//----- nvinfo : EIATTR_VRC_CTA_INIT_COUNT
	.align		4
.L_1071:
        /*03d0*/ 	.byte	0x02, 0x4a
	.zero		1
	.zero		1


	//----- nvinfo : EIATTR_EXIT_INSTR_OFFSETS
	.align		4
        /*03d4*/ 	.byte	0x04, 0x1c
        /*03d6*/ 	.short	(.L_1073 - .L_1072)


	//   ....[0]....
.L_1072:
        /*03d8*/ 	.word	0x00001ae0


	//   ....[1]....
        /*03dc*/ 	.word	0x00001ba0


	//   ....[2]....
        /*03e0*/ 	.word	0x00001e90


	//   ....[3]....
        /*03e4*/ 	.word	0x00002150


	//   ....[4]....
        /*03e8*/ 	.word	0x000024d0


	//   ....[5]....
        /*03ec*/ 	.word	0x00004860


	//   ....[6]....
        /*03f0*/ 	.word	0x00004920


	//   ....[7]....
        /*03f4*/ 	.word	0x00004ce0


	//   ....[8]....
        /*03f8*/ 	.word	0x00004f00


	//   ....[9]....
        /*03fc*/ 	.word	0x00005260


	//   ....[10]....
        /*0400*/ 	.word	0x0000a700


	//   ....[11]....
        /*0404*/ 	.word	0x0000a7d0


	//   ....[12]....
        /*0408*/ 	.word	0x0000a880


	//----- nvinfo : EIATTR_MAX_THREADS
	.align		4
.L_1073:
        /*040c*/ 	.byte	0x04, 0x05
        /*040e*/ 	.short	(.L_1075 - .L_1074)
.L_1074:
        /*0410*/ 	.word	0x00000200
        /*0414*/ 	.word	0x00000001
        /*0418*/ 	.word	0x00000001


	//----- nvinfo : EIATTR_CRS_STACK_SIZE
	.align		4
.L_1075:
        /*041c*/ 	.byte	0x04, 0x1e
        /*041e*/ 	.short	(.L_1077 - .L_1076)
.L_1076:
        /*0420*/ 	.word	0x00000000


	//----- nvinfo : EIATTR_CBANK_PARAM_SIZE
	.align		4
.L_1077:
        /*0424*/ 	.byte	0x03, 0x19
        /*0426*/ 	.short	0x0070


	//----- nvinfo : EIATTR_PARAM_CBANK
	.align		4
        /*0428*/ 	.byte	0x04, 0x0a
        /*042a*/ 	.short	(.L_1079 - .L_1078)
	.align		4
.L_1078:
        /*042c*/ 	.word	index@(.nv.constant0._ZN3cub18CUB_300001_SM_10006detail6select23DeviceSelectSweepKernelINS2_10policy_hubIjbiLb0ELNS0_10SelectImplE0EE10Policy1000EN6thrust24THRUST_300001_SM_1000_NS17counting_iteratorIjNS9_11use_defaultESB_SB_EENS9_18transform_iteratorI9NonZeroOpIjEPKjSB_SB_EEPjSJ_NS0_13ScanTileStateIiLb1EEENS0_8NullTypeESM_iNS2_19streaming_context_tIlLb1EEELS5_0EEEvT0_T1_T2_T3_T4_T5_T6_T7_iT8_NS1_7vsmem_tE)
        /*0430*/ 	.short	0x0380
        /*0432*/ 	.short	0x0070


	//----- nvinfo : EIATTR_SW_WAR
	.align		4
.L_1079:
        /*0434*/ 	.byte	0x04, 0x36
        /*0436*/ 	.short	(.L_1081 - .L_1080)
.L_1080:
        /*0438*/ 	.word	0x00000008
.L_1081:


//--------------------- .nv.info._ZN3cub18CUB_300001_SM_10006detail6select23DeviceSelectSweepKernelINS2_10policy_hubIjbiLb0ELNS0_10SelectImplE0EE10Policy1000EN6thrust24THRUST_300001_SM_1000_NS17counting_iteratorIjNS9_11use_defaultESB_SB_EENS9_18transform_iteratorI9NonZeroOpIhEPKhSB_SB_EEPjSJ_NS0_13ScanTileStateIiLb1EEENS0_8NullTypeESM_iNS2_19streaming_context_tIlLb1EEELS5_0EEEvT0_T1_T2_T3_T4_T5_T6_T7_iT8_NS1_7vsmem_tE --------------------------
	.section	.nv.info._ZN3cub18CUB_300001_SM_10006detail6select23DeviceSelectSweepKernelINS2_10policy_hubIjbiLb0ELNS0_10SelectImplE0EE10Policy1000EN6thrust24THRUST_300001_SM_1000_NS17counting_iteratorIjNS9_11use_defaultESB_SB_EENS9_18transform_iteratorI9NonZeroOpIhEPKhSB_SB_EEPjSJ_NS0_13ScanTileStateIiLb1EEENS0_8NullTypeESM_iNS2_19streaming_context_tIlLb1EEELS5_0EEEvT0_T1_T2_T3_T4_T5_T6_T7_iT8_NS1_7vsmem_tE,"",@"SHT_CUDA_INFO"
	.sectionflags	@""
	.align	4


	//----- nvinfo : EIATTR_CUDA_API_VERSION
	.align		4
        /*0000*/ 	.byte	0x04, 0x37
        /*0002*/ 	.short	(.L_1083 - .L_1082)
.L_1082:
        /*0004*/ 	.word	0x00000082


	//----- nvinfo : EIATTR_KPARAM_INFO
	.align		4
.L_1083:
        /*0008*/ 	.byte	0x04, 0x17
        /*000a*/ 	.short	(.L_1085 - .L_1084)
.L_1084:
        /*000c*/ 	.word	0x00000000
        /*0010*/ 	.short	0x000a
        /*0012*/ 	.short	0x0068
        /*0014*/ 	.byte	0x00, 0xf0, 0x21, 0x00


	//----- nvinfo : EIATTR_KPARAM_INFO
	.align		4
.L_1085:
        /*0018*/ 	.byte	0x04, 0x17
        /*001a*/ 	.short	(.L_1087 - .L_1086)
.L_1086:
        /*001c*/ 	.word	0x00000000
        /*0020*/ 	.short	0x0009
        /*0022*/ 	.short	0x0040
        /*0024*/ 	.byte	0x00, 0xf0, 0xa1, 0x00


	//----- nvinfo : EIATTR_KPARAM_INFO
	.align		4
.L_1087:
        /*0028*/ 	.byte	0x04, 0x17
        /*002a*/ 	.short	(.L_1089 - .L_1088)
.L_1088:
        /*002c*/ 	.word	0x00000000
        /*0030*/ 	.short	0x0008
        /*0032*/ 	.short	0x0038
        /*0034*/ 	.byte	0x00, 0xf0, 0x11, 0x00


	//----- nvinfo : EIATTR_KPARAM_INFO
	.align		4
.L_1089:
        /*0038*/ 	.byte	0x04, 0x17
        /*003a*/ 	.short	(.L_1091 - .L_1090)
.L_1090:
        /*003c*/ 	.word	0x00000000
        /*0040*/ 	.short	0x0007
        /*0042*/ 	.short	0x0034
        /*0044*/ 	.byte	0x00, 0xf0, 0x11, 0x00


	//----- nvinfo : EIATTR_KPARAM_INFO
	.align		4
.L_1091:
        /*0048*/ 	.byte	0x04, 0x17
        /*004a*/ 	.short	(.L_1093 - .L_1092)
.L_1092:
        /*004c*/ 	.word	0x00000000
        /*0050*/ 	.short	0x0006
        /*0052*/ 	.short	0x0031
        /*0054*/ 	.byte	0x00, 0xf0, 0x05, 0x00


	//----- nvinfo : EIATTR_KPARAM_INFO
	.align		4
.L_1093:
        /*0058*/ 	.byte	0x04, 0x17
        /*005a*/ 	.short	(.L_1095 - .L_1094)
.L_1094:
        /*005c*/ 	.word	0x00000000
        /*0060*/ 	.short	0x0005
        /*0062*/ 	.short	0x0030
        /*0064*/ 	.byte	0x00, 0xf0, 0x05, 0x00


	//----- nvinfo : EIATTR_KPARAM_INFO
	.align		4
.L_1095:
        /*0068*/ 	.byte	0x04, 0x17
        /*006a*/ 	.short	(.L_1097 - .L_1096)
.L_1096:
        /*006c*/ 	.word	0x00000000
        /*0070*/ 	.short	0x0004
        /*0072*/ 	.short	0x0028
        /*0074*/ 	.byte	0x00, 0xf0, 0x21, 0x00


	//----- nvinfo : EIATTR_KPARAM_INFO
	.align		4
.L_1097:
        /*0078*/ 	.byte	0x04, 0x17
        /*007a*/ 	.short	(.L_1099 - .L_1098)
.L_1098:
        /*007c*/ 	.word	0x00000000
        /*0080*/ 	.short	0x0003
        /*0082*/ 	.short	0x0020
        /*0084*/ 	.byte	0x00, 0xf5, 0x21, 0x00


	//----- nvinfo : EIATTR_KPARAM_INFO
	.align		4
.L_1099:
        /*0088*/ 	.byte	0x04, 0x17
        /*008a*/ 	.short	(.L_1101 - .L_1100)
.L_1100:
        /*008c*/ 	.word	0x00000000
        /*0090*/ 	.short	0x0002
        /*0092*/ 	.short	0x0018
        /*0094*/ 	.byte	0x00, 0xf5, 0x21, 0x00


	//----- nvinfo : EIATTR_KPARAM_INFO
	.align		4
.L_1101:
        /*0098*/ 	.byte	0x04, 0x17
        /*009a*/ 	.short	(.L_1103 - .L_1102)
.L_1102:
        /*009c*/ 	.word	0x00000000
        /*00a0*/ 	.short	0x0001
        /*00a2*/ 	.short	0x0008
        /*00a4*/ 	.byte	0x00, 0xf0, 0x41, 0x00


	//----- nvinfo : EIATTR_KPARAM_INFO
	.align		4
.L_1103:
        /*00a8*/ 	.byte	0x04, 0x17
        /*00aa*/ 	.short	(.L_1105 - .L_1104)
.L_1104:
        /*00ac*/ 	.word	0x00000000
        /*00b0*/ 	.short	0x0000
        /*00b2*/ 	.short	0x0000
        /*00b4*/ 	.byte	0x00, 0xf0, 0x11, 0x00


	//----- nvinfo : EIATTR_SPARSE_MMA_MASK
	.align		4
.L_1105:
        /*00b8*/ 	.byte	0x03, 0x50
        /*00ba*/ 	.short	0x0000


	//----- nvinfo : EIATTR_MAXREG_COUNT
	.align		4
        /*00bc*/ 	.byte	0x03, 0x1b
        /*00be*/ 	.short	0x0080


	//----- nvinfo : EIATTR_NUM_BARRIERS
	.align		4
        /*00c0*/ 	.byte	0x02, 0x4c
        /*00c2*/ 	.byte	0x01
	.zero		1


	//----- nvinfo : EIATTR_ANNOTATIONS
	.align		4
        /*00c4*/ 	.byte	0x04, 0x55
        /*00c6*/ 	.short	(.L_1107 - .L_1106)


	//   ....[0]....
.L_1106:
        /*00c8*/ 	.word	0x00000001
        /*00cc*/ 	.byte	0x00, 0x0d, 0x00, 0x00, 0x01, 0x00, 0x00, 0x00, 0xb0, 0x0d, 0x00, 0x00


	//----- nvinfo : EIATTR_MERCURY_ISA_VERSION
	.align		4
.L_1107:
        /*00d8*/ 	.byte	0x03, 0x5f
        /*00da*/ 	.short	0x0101


	//----- nvinfo : EIATTR_UNUSED_LOAD_BYTE_OFFSET
	.align		4
        /*00dc*/ 	.byte	0x04, 0x44
        /*00de*/ 	.short	(.L_1109 - .L_1108)


	//   ....[0]....
.L_1108:
        /*00e0*/ 	.word	0x00008e60
        /*00e4*/ 	.word	0x0000fff0


	//----- nvinfo : EIATTR_COOP_GROUP_MASK_REGIDS
	.align		4
.L_1109:
        /*00e8*/ 	.byte	0x04, 0x29
        /*00ea*/ 	.short	(.L_1111 - .L_1110)


	//   ....[0]....
.L_1110:
        /*00ec*/ 	.word	0xffffffff


	//   ....[1]....
        /*00f0*/ 	.word	0xffffffff


	//   ....[2]....
        /*00f4*/ 	.word	0xffffffff


	//   ....[3]....
        /*00f8*/ 	.word	0xffffffff


	//   ....[4]....
        /*00fc*/ 	.word	0xffffffff


	//   ....[5]....
        /*0100*/ 	.word	0xffffffff


	//   ....[6]....
        /*0104*/ 	.word	0xffffffff


	//   ....[7]....
        /*0108*/ 	.word	0xffffffff


	//   ....[8]....
        /*010c*/ 	.word	0xffffffff


	//   ....[9]....
        /*0110*/ 	.word	0xffffffff


	//   ....[10]....
        /*0114*/ 	.word	0xffffffff


	//   ....[11]....
        /*0118*/ 	.word	0xffffffff


	//   ....[12]....
        /*011c*/ 	.word	0xffffffff


	//   ....[13]....
        /*0120*/ 	.word	0xffffffff


	//   ....[14]....
        /*0124*/ 	.word	0xffffffff


	//   ....[15]....
        /*0128*/ 	.word	0xffffffff


	//   ....[16]....
        /*012c*/ 	.word	0xffffffff


	//   ....[17]....
        /*0130*/ 	.word	0xffffffff


	//   ....[18]....
        /*0134*/ 	.word	0xffffffff


	//   ....[19]....
        /*0138*/ 	.word	0xffffffff


	//   ....[20]....
        /*013c*/ 	.word	0xffffffff


	//   ....[21]....
        /*0140*/ 	.word	0xffffffff


	//   ....[22]....
        /*0144*/ 	.word	0xffffffff


	//   ....[23]....
        /*0148*/ 	.word	0xffffffff


	//   ....[24]....
        /*014c*/ 	.word	0xffffffff


	//   ....[25]....
        /*0150*/ 	.word	0xffffffff


	//   ....[26]....
        /*0154*/ 	.word	0xffffffff


	//   ....[27]....
        /*0158*/ 	.word	0xffffffff


	//   ....[28]....
        /*015c*/ 	.word	0xffffffff


	//   ....[29]....
        /*0160*/ 	.word	0xffffffff


	//   ....[30]....
        /*0164*/ 	.word	0xffffffff


	//   ....[31]....
        /*0168*/ 	.word	0xffffffff


	//   ....[32]....
        /*016c*/ 	.word	0xffffffff


	//   ....[33]....
        /*0170*/ 	.word	0xffffffff


	//   ....[34]....
        /*0174*/ 	.word	0xffffffff


	//   ....[35]....
        /*0178*/ 	.word	0xffffffff


	//   ....[36]....
        /*017c*/ 	.word	0xffffffff


	//   ....[37]....
        /*0180*/ 	.word	0xffffffff


	//   ....[38]....
        /*0184*/ 	.word	0xffffffff


	//   ....[39]....
        /*0188*/ 	.word	0xffffffff


	//   ....[40]....
        /*018c*/ 	.word	0xffffffff


	//   ....[41]....
        /*0190*/ 	.word	0xffffffff


	//   ....[42]....
        /*0194*/ 	.word	0xffffffff


	//   ....[43]....
        /*0198*/ 	.word	0xffffffff


	//   ....[44]....
        /*019c*/ 	.word	0xffffffff


	//   ....[45]....
        /*01a0*/ 	.word	0xffffffff


	//   ....[46]....
        /*01a4*/ 	.word	0xffffffff


	//   ....[47]....
        /*01a8*/ 	.word	0xffffffff


	//   ....[48]....
        /*01ac*/ 	.word	0xffffffff


	//   ....[49]....
        /*01b0*/ 	.word	0xffffffff


	//   ....[50]....
        /*01b4*/ 	.word	0xffffffff


	//   ....[51]....
        /*01b8*/ 	.word	0xffffffff


	//   ....[52]....
        /*01bc*/ 	.word	0xffffffff


	//   ....[53]....
        /*01c0*/ 	.word	0xffffffff


	//   ....[54]....
        /*01c4*/ 	.word	0xffffffff


	//   ....[55]....
        /*01c8*/ 	.word	0xffffffff


	//   ....[56]....
        /*01cc*/ 	.word	0x05000016


	//   ....[57]....
        /*01d0*/ 	.word	0x05000016


	//   ....[58]....
        /*01d4*/ 	.word	0x05000016


	//   ....[59]....
        /*01d8*/ 	.word	0x05000016


	//   ....[60]....
        /*01dc*/ 	.word	0x05000016


	//   ....[61]....
        /*01e0*/ 	.word	0x05000016


	//   ....[62]....
        /*01e4*/ 	.word	0x05000016


	//   ....[63]....
        /*01e8*/ 	.word	0x05000016


	//   ....[64]....
        /*01ec*/ 	.word	0x05000016


	//   ....[65]....
        /*01f0*/ 	.word	0x05000016


	//   ....[66]....
        /*01f4*/ 	.word	0x05000016


	//   ....[67]....
        /*01f8*/ 	.word	0x05000016


	//   ....[68]....
        /*01fc*/ 	.word	0x05000016


	//   ....[69]....
        /*0200*/ 	.word	0x05000016


	//   ....[70]....
        /*0204*/ 	.word	0x05000016


	//   ....[71]....
        /*0208*/ 	.word	0x05000016


	//   ....[72]....
        /*020c*/ 	.word	0x05000016


	//   ....[73]....
        /*0210*/ 	.word	0x05000016


	//   ....[74]....
        /*0214*/ 	.word	0x05000016


	//   ....[75]....
        /*0218*/ 	.word	0x05000016


	//   ....[76]....
        /*021c*/ 	.word	0x05000016


	//   ....[77]....
        /*0220*/ 	.word	0x05000016


	//   ....[78]....
        /*0224*/ 	.word	0x05000016


	//   ....[79]....
        /*0228*/ 	.word	0x05000016


	//   ....[80]....
        /*022c*/ 	.word	0x05000016


	//   ....[81]....
        /*0230*/ 	.word	0x05000016


	//   ....[82]....
        /*0234*/ 	.word	0x05000016


	//   ....[83]....
        /*0238*/ 	.word	0x05000016


	//   ....[84]....
        /*023c*/ 	.word	0x05000016


	//   ....[85]....
        /*0240*/ 	.word	0x05000016


	//   ....[86]....
        /*0244*/ 	.word	0x05000016


	//   ....[87]....
        /*0248*/ 	.word	0x05000016


	//   ....[88]....
        /*024c*/ 	.word	0x05000016


	//   ....[89]....
        /*0250*/ 	.word	0x05000016


	//   ....[90]....
        /*0254*/ 	.word	0x05000016


	//   ....[91]....
        /*0258*/ 	.word	0x05000016


	//----- nvinfo : EIATTR_COOP_GROUP_INSTR_OFFSETS
	.align		4
.L_1111:
        /*025c*/ 	.byte	0x04, 0x28
        /*025e*/ 	.short	(.L_1113 - .L_1112)


	//   ....[0]....
.L_1112:
        /*0260*/ 	.word	0x00000620


	//   ....[1]....
        /*0264*/ 	.word	0x00000640


	//   ....[2]....
        /*0268*/ 	.word	0x00000660


	//   ....[3]....
        /*026c*/ 	.word	0x00000680


	//   ....[4]....
        /*0270*/ 	.word	0x000006b0


	//   ....[5]....
        /*0274*/ 	.word	0x000029d0


	//   ....[6]....
        /*0278*/ 	.word	0x00002a00


	//   ....[7]....
        /*027c*/ 	.word	0x00002a20


	//   ....[8]....
        /*0280*/ 	.word	0x00002a40


	//   ....[9]....
        /*0284*/ 	.word	0x00002a60


	//   ....[10]....
        /*0288*/ 	.word	0x00002ff0


	//   ....[11]....
        /*028c*/ 	.word	0x000031c0


	//   ....[12]....
        /*0290*/ 	.word	0x00003220


	//   ....[13]....
        /*0294*/ 	.word	0x000032a0


	//   ....[14]....
        /*0298*/ 	.word	0x000032f0


	//   ....[15]....
        /*029c*/ 	.word	0x00003340


	//   ....[16]....
        /*02a0*/ 	.word	0x00003390


	//   ....[17]....
        /*02a4*/ 	.word	0x000033e0


	//   ....[18]....
        /*02a8*/ 	.word	0x000033f0


	//   ....[19]....
        /*02ac*/ 	.word	0x000034f0


	//   ....[20]....
        /*02b0*/ 	.word	0x000036c0


	//   ....[21]....
        /*02b4*/ 	.word	0x00003710


	//   ....[22]....
        /*02b8*/ 	.word	0x00003770


	//   ....[23]....
        /*02bc*/ 	.word	0x000037d0


	//   ....[24]....
        /*02c0*/ 	.word	0x00003810


	//   ....[25]....
        /*02c4*/ 	.word	0x00003850


	//   ....[26]....
        /*02c8*/ 	.word	0x00003890


	//   ....[27]....
        /*02cc*/ 	.word	0x000038a0


	//   ....[28]....
        /*02d0*/ 	.word	0x000059b0


	//   ....[29]....
        /*02d4*/ 	.word	0x000059d0


	//   ....[30]....
        /*02d8*/ 	.word	0x000059f0


	//   ....[31]....
        /*02dc*/ 	.word	0x00005a20


	//   ....[32]....
        /*02e0*/ 	.word	0x00005a50


	//   ....[33]....
        /*02e4*/ 	.word	0x00007dc0


	//   ....[34]....
        /*02e8*/ 	.word	0x00007de0


	//   ....[35]....
        /*02ec*/ 	.word	0x00007e00


	//   ....[36]....
        /*02f0*/ 	.word	0x00007e20


	//   ....[37]....
        /*02f4*/ 	.word	0x00007e50


	//   ....[38]....
        /*02f8*/ 	.word	0x000083f0


	//   ....[39]....
        /*02fc*/ 	.word	0x000085c0


	//   ....[40]....
        /*0300*/ 	.word	0x00008620


	//   ....[41]....
        /*0304*/ 	.word	0x000086b0


	//   ....[42]....
        /*0308*/ 	.word	0x00008710


	//   ....[43]....
        /*030c*/ 	.word	0x00008760


	//   ....[44]....
        /*0310*/ 	.word	0x000087b0


	//   ....[45]....
        /*0314*/ 	.word	0x00008800


	//   ....[46]....
        /*0318*/ 	.word	0x00008810


	//   ....[47]....
        /*031c*/ 	.word	0x000088f0


	//   ....[48]....
        /*0320*/ 	.word	0x00008ac0


	//   ....[49]....
        /*0324*/ 	.word	0x00008b10


	//   ....[50]....
        /*0328*/ 	.word	0x00008b70


	//   ....[51]....
        /*032c*/ 	.word	0x00008bd0


	//   ....[52]....
        /*0330*/ 	.word	0x00008c10


	//   ....[53]....
        /*0334*/ 	.word	0x00008c50


	//   ....[54]....
        /*0338*/ 	.word	0x00008c90


	//   ....[55]....
        /*033c*/ 	.word	0x00008ca0


	//   ....[56]....
        /*0340*/ 	.word	0x0000a8d0


	//   ....[57]....
        /*0344*/ 	.word	0x0000a950


	//   ....[58]....
        /*0348*/ 	.word	0x0000a9e0


	//   ....[59]....
        /*034c*/ 	.word	0x0000aac0


	//   ....[60]....
        /*0350*/ 	.word	0x0000ab40


	//   ....[61]....
        /*0354*/ 	.word	0x0000abe0


	//   ....[62]....
        /*0358*/ 	.word	0x0000ac70


	//   ....[63]....
        /*035c*/ 	.word	0x0000acf0


	//   ....[64]....
        /*0360*/ 	.word	0x0000ad20


	//   ....[65]....
        /*0364*/ 	.word	0x0000ade0


	//   ....[66]....
        /*0368*/ 	.word	0x0000ae60


	//   ....[67]....
        /*036c*/ 	.word	0x0000aee0


	//   ....[68]....
        /*0370*/ 	.word	0x0000af90


	//   ....[69]....
        /*0374*/ 	.word	0x0000b020


	//   ....[70]....
        /*0378*/ 	.word	0x0000b0a0


	//   ....[71]....
        /*037c*/ 	.word	0x0000b110


	//   ....[72]....
        /*0380*/ 	.word	0x0000b190


	//   ....[73]....
        /*0384*/ 	.word	0x0000b1f0


	//   ....[74]....
        /*0388*/ 	.word	0x0000b260


	//   ....[75]....
        /*038c*/ 	.word	0x0000b2e0


	//   ....[76]....
        /*0390*/ 	.word	0x0000b370


	//   ....[77]....
        /*0394*/ 	.word	0x0000b480


	//   ....[78]....
        /*0398*/ 	.word	0x0000b500


	//   ....[79]....
        /*039c*/ 	.word	0x0000b590


	//   ....[80]....
        /*03a0*/ 	.word	0x0000b620


	//   ....[81]....
        /*03a4*/ 	.word	0x0000b6a0


	//   ....[82]....
        /*03a8*/ 	.word	0x0000b6d0


	//   ....[83]....
        /*03ac*/ 	.word	0x0000b780


	//   ....[84]....
        /*03b0*/ 	.word	0x0000b800


	//   ....[85]....
        /*03b4*/ 	.word	0x0000b880


	//   ....[86]....
        /*03b8*/ 	.word	0x0000b940


	//   ....[87]....
        /*03bc*/ 	.word	0x0000b9e0


	//   ....[88]....
        /*03c0*/ 	.word	0x0000ba60


	//   ....[89]....
        /*03c4*/ 	.word	0x0000bae0


	//   ....[90]....
        /*03c8*/ 	.word	0x0000bb60


	//   ....[91]....
        /*03cc*/ 	.word	0x0000bb90


	//----- nvinfo : EIATTR_VRC_CTA_INIT_COUNT
	.align		4
.L_1113:
        /*03d0*/ 	.byte	0x02, 0x4a
	.zero		1
	.zero		1


	//----- nvinfo : EIATTR_EXIT_INSTR_OFFSETS
	.align		4
        /*03d4*/ 	.byte	0x04, 0x1c
        /*03d6*/ 	.short	(.L_1115 - .L_1114)


	//   ....[0]....
.L_1114:
        /*03d8*/ 	.word	0x00001ae0


	//   ....[1]....
        /*03dc*/ 	.word	0x00001ba0


	//   ....[2]....
        /*03e0*/ 	.word	0x00001e90


	//   ....[3]....
        /*03e4*/ 	.word	0x00002150


	//   ....[4]....
        /*03e8*/ 	.word	0x000024d0


	//   ....[5]....
        /*03ec*/ 	.word	0x00004860


	//   ....[6]....
        /*03f0*/ 	.word	0x00004920


	//   ....[7]....
        /*03f4*/ 	.word	0x00004ce0


	//   ....[8]....
        /*03f8*/ 	.word	0x00004f00


	//   ....[9]....
        /*03fc*/ 	.word	0x00005260


	//   ....[10]....
        /*0400*/ 	.word	0x0000a700


	//   ....[11]....
        /*0404*/ 	.word	0x0000a7d0


	//   ....[12]....
        /*0408*/ 	.word	0x0000a880


	//----- nvinfo : EIATTR_MAX_THREADS
	.align		4
.L_1115:
        /*040c*/ 	.byte	0x04, 0x05
        /*040e*/ 	.short	(.L_1117 - .L_1116)
.L_1116:
        /*0410*/ 	.word	0x00000200
        /*0414*/ 	.word	0x00000001
        /*0418*/ 	.word	0x00000001


	//----- nvinfo : EIATTR_CRS_STACK_SIZE
	.align		4
.L_1117:
        /*041c*/ 	.byte	0x04, 0x1e
        /*041e*/ 	.short	(.L_1119 - .L_1118)
.L_1118:
        /*0420*/ 	.word	0x00000000


	//----- nvinfo : EIATTR_CBANK_PARAM_SIZE
	.align		4
.L_1119:
        /*0424*/ 	.byte	0x03, 0x19
        /*0426*/ 	.short	0x0070


	//----- nvinfo : EIATTR_PARAM_CBANK
	.align		4
        /*0428*/ 	.byte	0x04, 0x0a
        /*042a*/ 	.short	(.L_1121 - .L_1120)
	.align		4
.L_1120:
        /*042c*/ 	.word	index@(.nv.constant0._ZN3cub18CUB_300001_SM_10006detail6select23DeviceSelectSweepKernelINS2_10policy_hubIjbiLb0ELNS0_10SelectImplE0EE10Policy1000EN6thrust24THRUST_300001_SM_1000_NS17counting_iteratorIjNS9_11use_defaultESB_SB_EENS9_18transform_iteratorI9NonZeroOpIhEPKhSB_SB_EEPjSJ_NS0_13ScanTileStateIiLb1EEENS0_8NullTypeESM_iNS2_19streaming_context_tIlLb1EEELS5_0EEEvT0_T1_T2_T3_T4_T5_T6_T7_iT8_NS1_7vsmem_tE)
        /*0430*/ 	.short	0x0380
        /*0432*/ 	.short	0x0070


	//----- nvinfo : EIATTR_SW_WAR
	.align		4
.L_1121:
        /*0434*/ 	.byte	0x04, 0x36
        /*0436*/ 	.short	(.L_1123 - .L_1122)
.L_1122:
        /*0438*/ 	.word	0x00000008
.L_1123:


//--------------------- .nv.info._ZN3cub18CUB_300001_SM_10006detail6select23DeviceSelectSweepKernelINS2_10policy_hubIjbiLb0ELNS0_10SelectImplE0EE10Policy1000EN6thrust24THRUST_300001_SM_1000_NS17counting_iteratorIjNS9_11use_defaultESB_SB_EENS9_18transform_iteratorI9NonZeroOpIdEPKdSB_SB_EEPjSJ_NS0_13ScanTileStateIiLb1EEENS0_8NullTypeESM_iNS2_19streaming_context_tIlLb1EEELS5_0EEEvT0_T1_T2_T3_T4_T5_T6_T7_iT8_NS1_7vsmem_tE --------------------------
	.section	.nv.info._ZN3cub18CUB_300001_SM_10006detail6select23DeviceSelectSweepKernelINS2_10policy_hubIjbiLb0ELNS0_10SelectImplE0EE10Policy1000EN6thrust24THRUST_300001_SM_1000_NS17counting_iteratorIjNS9_11use_defaultESB_SB_EENS9_18transform_iteratorI9NonZeroOpIdEPKdSB_SB_EEPjSJ_NS0_13ScanTileStateIiLb1EEENS0_8NullTypeESM_iNS2_19streaming_context_tIlLb1EEELS5_0EEEvT0_T1_T2_T3_T4_T5_T6_T7_iT8_NS1_7vsmem_tE,"",@"SHT_CUDA_INFO"
	.sectionflags	@""
	.align	4


	//----- nvinfo : EIATTR_CUDA_API_VERSION
	.align		4
        /*0000*/ 	.byte	0x04, 0x37
        /*0002*/ 	.short	(.L_1125 - .L_1124)
.L_1124:
        /*0004*/ 	.word	0x00000082


	//----- nvinfo : EIATTR_KPARAM_INFO
	.align		4
.L_1125:
        /*0008*/ 	.byte	0x04, 0x17
        /*000a*/ 	.short	(.L_1127 - .L_1126)
.L_1126:
        /*000c*/ 	.word	0x00000000
        /*0010*/ 	.short	0x000a
        /*0012*/ 	.short	0x0068
        /*0014*/ 	.byte	0x00, 0xf0, 0x21, 0x00


	//----- nvinfo : EIATTR_KPARAM_INFO
	.align		4
.L_1127:
        /*0018*/ 	.byte	0x04, 0x17
        /*001a*/ 	.short	(.L_1129 - .L_1128)
.L_1128:
        /*001c*/ 	.word	0x00000000
        /*0020*/ 	.short	0x0009
        /*0022*/ 	.short	0x0040
        /*0024*/ 	.byte	0x00, 0xf0, 0xa1, 0x00


	//----- nvinfo : EIATTR_KPARAM_INFO
	.align		4
.L_1129:
        /*0028*/ 	.byte	0x04, 0x17
        /*002a*/ 	.short	(.L_1131 - .L_1130)
.L_1130:
        /*002c*/ 	.word	0x00000000
        /*0030*/ 	.short	0x0008
        /*0032*/ 	.short	0x0038
        /*0034*/ 	.byte	0x00, 0xf0, 0x11, 0x00


	//----- nvinfo : EIATTR_KPARAM_INFO
	.align		4
.L_1131:
        /*0038*/ 	.byte	0x04, 0x17
        /*003a*/ 	.short	(.L_1133 - .L_1132)
.L_1132:
        /*003c*/ 	.word	0x00000000
        /*0040*/ 	.short	0x0007
        /*0042*/ 	.short	0x0034
        /*0044*/ 	.byte	0x00, 0xf0, 0x11, 0x00


	//----- nvinfo : EIATTR_KPARAM_INFO
	.align		4
.L_1133:
        /*0048*/ 	.byte	0x04, 0x17
        /*004a*/ 	.short	(.L_1135 - .L_1134)
.L_1134:
        /*004c*/ 	.word	0x00000000
        /*0050*/ 	.short	0x0006
        /*0052*/ 	.short	0x0031
        /*0054*/ 	.byte	0x00, 0xf0, 0x05, 0x00


	//----- nvinfo : EIATTR_KPARAM_INFO
	.align		4
.L_1135:
        /*0058*/ 	.byte	0x04, 0x17
        /*005a*/ 	.short	(.L_1137 - .L_1136)
.L_1136:
        /*005c*/ 	.word	0x00000000
        /*0060*/ 	.short	0x0005
        /*0062*/ 	.short	0x0030
        /*0064*/ 	.byte	0x00, 0xf0, 0x05, 0x00


	//----- nvinfo : EIATTR_KPARAM_INFO
	.align		4
.L_1137:
        /*0068*/ 	.byte	0x04, 0x17
        /*006a*/ 	.short	(.L_1139 - .L_1138)
.L_1138:
        /*006c*/ 	.word	0x00000000
        /*0070*/ 	.short	0x0004
        /*0072*/ 	.short	0x0028
        /*0074*/ 	.byte	0x00, 0xf0, 0x21, 0x00


	//----- nvinfo : EIATTR_KPARAM_INFO
	.align		4
.L_1139:
        /*0078*/ 	.byte	0x04, 0x17
        /*007a*/ 	.short	(.L_1141 - .L_1140)
.L_1140:
        /*007c*/ 	.word	0x00000000
        /*0080*/ 	.short	0x0003
        /*0082*/ 	.short	0x0020
        /*0084*/ 	.byte	0x00, 0xf5, 0x21, 0x00


	//----- nvinfo : EIATTR_KPARAM_INFO
	.align		4
.L_1141:
        /*0088*/ 	.byte	0x04, 0x17
        /*008a*/ 	.short	(.L_1143 - .L_1142)
.L_1142:
        /*008c*/ 	.word	0x00000000
        /*0090*/ 	.short	0x0002
        /*0092*/ 	.short	0x0018
        /*0094*/ 	.byte	0x00, 0xf5, 0x21, 0x00


	//----- nvinfo : EIATTR_KPARAM_INFO
	.align		4
.L_1143:
        /*0098*/ 	.byte	0x04, 0x17
        /*009a*/ 	.short	(.L_1145 - .L_1144)
.L_1144:
        /*009c*/ 	.word	0x00000000
        /*00a0*/ 	.short	0x0001
        /*00a2*/ 	.short	0x0008
        /*00a4*/ 	.byte	0x00, 0xf0, 0x41, 0x00


	//----- nvinfo : EIATTR_KPARAM_INFO
	.align		4
.L_1145:
        /*00a8*/ 	.byte	0x04, 0x17
        /*00aa*/ 	.short	(.L_1147 - .L_1146)
.L_1146:
        /*00ac*/ 	.word	0x00000000
        /*00b0*/ 	.short	0x0000
        /*00b2*/ 	.short	0x0000
        /*00b4*/ 	.byte	0x00, 0xf0, 0x11, 0x00


	//----- nvinfo : EIATTR_SPARSE_MMA_MASK
	.align		4
.L_1147:
        /*00b8*/ 	.byte	0x03, 0x50
        /*00ba*/ 	.short	0x0000


	//----- nvinfo : EIATTR_MAXREG_COUNT
	.align		4
        /*00bc*/ 	.byte	0x03, 0x1b
        /*00be*/ 	.short	0x0080


	//----- nvinfo : EIATTR_NUM_BARRIERS
	.align		4
        /*00c0*/ 	.byte	0x02, 0x4c
        /*00c2*/ 	.byte	0x01
	.zero		1


	//----- nvinfo : EIATTR_MERCURY_ISA_VERSION
	.align		4
        /*00c4*/ 	.byte	0x03, 0x5f
        /*00c6*/ 	.short	0x0101


	//----- nvinfo : EIATTR_UNUSED_LOAD_BYTE_OFFSET
	.align		4
        /*00c8*/ 	.byte	0x04, 0x44
        /*00ca*/ 	.short	(.L_1149 - .L_1148)


	//   ....[0]....
.L_1148:
        /*00cc*/ 	.word	0x000094c0
        /*00d0*/ 	.word	0x0000fff0


	//----- nvinfo : EIATTR_COOP_GROUP_MASK_REGIDS
	.align		4
.L_1149:
        /*00d4*/ 	.byte	0x04, 0x29
        /*00d6*/ 	.short	(.L_1151 - .L_1150)


	//   ....[0]....
.L_1150:
        /*00d8*/ 	.word	0xffffffff


	//   ....[1]....
        /*00dc*/ 	.word	0xffffffff


	//   ....[2]....
        /*00e0*/ 	.word	0xffffffff


	//   ....[3]....
        /*00e4*/ 	.word	0xffffffff


	//   ....[4]....
        /*00e8*/ 	.word	0xffffffff


	//   ....[5]....
        /*00ec*/ 	.word	0xffffffff


	//   ....[6]....
        /*00f0*/ 	.word	0xffffffff


	//   ....[7]....
        /*00f4*/ 	.word	0xffffffff


	//   ....[8]....
        /*00f8*/ 	.word	0xffffffff


	//   ....[9]....
        /*00fc*/ 	.word	0xffffffff


	//   ....[10]....
        /*0100*/ 	.word	0xffffffff


	//   ....[11]....
        /*0104*/ 	.word	0xffffffff


	//   ....[12]....
        /*0108*/ 	.word	0xffffffff


	//   ....[13]....
        /*010c*/ 	.word	0xffffffff


	//   ....[14]....
        /*0110*/ 	.word	0xffffffff


	//   ....[15]....
        /*0114*/ 	.word	0xffffffff


	//   ....[16]....
        /*0118*/ 	.word	0xffffffff


	//   ....[17]....
        /*011c*/ 	.word	0xffffffff


	//   ....[18]....
        /*0120*/ 	.word	0xffffffff


	//   ....[19]....
        /*0124*/ 	.word	0xffffffff


	//   ....[20]....
        /*0128*/ 	.word	0xffffffff


	//   ....[21]....
        /*012c*/ 	.word	0xffffffff


	//   ....[22]....
        /*0130*/ 	.word	0xffffffff


	//   ....[23]....
        /*0134*/ 	.word	0xffffffff


	//   ....[24]....
        /*0138*/ 	.word	0xffffffff


	//   ....[25]....
        /*013c*/ 	.word	0xffffffff


	//   ....[26]....
        /*0140*/ 	.word	0xffffffff


	//   ....[27]....
        /*0144*/ 	.word	0xffffffff


	//   ....[28]....
        /*0148*/ 	.word	0xffffffff


	//   ....[29]....
        /*014c*/ 	.word	0xffffffff


	//   ....[30]....
        /*0150*/ 	.word	0xffffffff


	//   ....[31]....
        /*0154*/ 	.word	0xffffffff


	//   ....[32]....
        /*0158*/ 	.word	0xffffffff


	//   ....[33]....
        /*015c*/ 	.word	0xffffffff


	//   ....[34]....
        /*0160*/ 	.word	0xffffffff


	//   ....[35]....
        /*0164*/ 	.word	0xffffffff


	//   ....[36]....
        /*0168*/ 	.word	0xffffffff


	//   ....[37]....
        /*016c*/ 	.word	0xffffffff


	//   ....[38]....
        /*0170*/ 	.word	0xffffffff


	//   ....[39]....
        /*0174*/ 	.word	0xffffffff


	//   ....[40]....
        /*0178*/ 	.word	0xffffffff


	//   ....[41]....
        /*017c*/ 	.word	0xffffffff


	//   ....[42]....
        /*0180*/ 	.word	0xffffffff


	//   ....[43]....
        /*0184*/ 	.word	0xffffffff


	//   ....[44]....
        /*0188*/ 	.word	0xffffffff


	//   ....[45]....
        /*018c*/ 	.word	0xffffffff


	//   ....[46]....
        /*0190*/ 	.word	0xffffffff


	//   ....[47]....
        /*0194*/ 	.word	0xffffffff


	//   ....[48]....
        /*0198*/ 	.word	0xffffffff


	//   ....[49]....
        /*019c*/ 	.word	0xffffffff


	//   ....[50]....
        /*01a0*/ 	.word	0xffffffff


	//   ....[51]....
        /*01a4*/ 	.word	0xffffffff


	//   ....[52]....
        /*01a8*/ 	.word	0xffffffff


	//   ....[53]....
        /*01ac*/ 	.word	0xffffffff


	//   ....[54]....
        /*01b0*/ 	.word	0xffffffff


	//   ....[55]....
        /*01b4*/ 	.word	0xffffffff


	//   ....[56]....
        /*01b8*/ 	.word	0x0500000c


	//   ....[57]....
        /*01bc*/ 	.word	0x0500000c


	//   ....[58]....
        /*01c0*/ 	.word	0x0500000c


	//   ....[59]....
        /*01c4*/ 	.word	0x0500000c


	//   ....[60]....
        /*01c8*/ 	.word	0x0500000c


	//   ....[61]....
        /*01cc*/ 	.word	0x0500000c


	//   ....[62]....
        /*01d0*/ 	.word	0x0500000c


	//   ....[63]....
        /*01d4*/ 	.word	0x0500000c


	//   ....[64]....
        /*01d8*/ 	.word	0x0500000c


	//   ....[65]....
        /*01dc*/ 	.word	0x0500000c


	//   ....[66]....
        /*01e0*/ 	.word	0x0500000c


	//   ....[67]....
        /*01e4*/ 	.word	0x0500000c


	//   ....[68]....
        /*01e8*/ 	.word	0x0500000c


	//   ....[69]....
        /*01ec*/ 	.word	0x0500000c


	//   ....[70]....
        /*01f0*/ 	.word	0x0500000c


	//   ....[71]....
        /*01f4*/ 	.word	0x0500000c


	//   ....[72]....
        /*01f8*/ 	.word	0x0500000c


	//   ....[73]....
        /*01fc*/ 	.word	0x0500000c


	//   ....[74]....
        /*0200*/ 	.word	0x0500000c


	//   ....[75]....
        /*0204*/ 	.word	0x0500000c


	//   ....[76]....
        /*0208*/ 	.word	0x0500000c


	//   ....[77]....
        /*020c*/ 	.word	0x0500000c


	//   ....[78]....
        /*0210*/ 	.word	0x0500000c


	//   ....[79]....
        /*0214*/ 	.word	0x0500000c


	//   ....[80]....
        /*0218*/ 	.word	0x0500000c


	//   ....[81]....
        /*021c*/ 	.word	0x0500000c


	//   ....[82]....
        /*0220*/ 	.word	0x0500000c


	//   ....[83]....
        /*0224*/ 	.word	0x0500000c


	//   ....[84]....
        /*0228*/ 	.word	0x0500000c


	//   ....[85]....
        /*022c*/ 	.word	0x0500000c


	//   ....[86]....
        /*0230*/ 	.word	0x0500000c


	//   ....[87]....
        /*0234*/ 	.word	0x0500000c


	//   ....[88]....
        /*0238*/ 	.word	0x0500000c


	//   ....[89]....
        /*023c*/ 	.word	0x0500000c


	//   ....[90]....
        /*0240*/ 	.word	0x0500000c


	//   ....[91]....
        /*0244*/ 	.word	0x0500000c


	//----- nvinfo : EIATTR_COOP_GROUP_INSTR_OFFSETS
	.align		4
.L_1151:
        /*0248*/ 	.byte	0x04, 0x28
        /*024a*/ 	.short	(.L_1153 - .L_1152)


	//   ....[0]....
.L_1152:
        /*024c*/ 	.word	0x000007b0


	//   ....[1]....
        /*0250*/ 	.word	0x00000830


	//   ....[2]....
        /*0254*/ 	.word	0x000008b0


	//   ....[3]....
        /*0258*/ 	.word	0x00000930


	//   ....[4]....
        /*025c*/ 	.word	0x00000950


	//   ....[5]....
        /*0260*/ 	.word	0x00002d00


	//   ....[6]....
        /*0264*/ 	.word	0x00002d20


	//   ....[7]....
        /*0268*/ 	.word	0x00002d50


	//   ....[8]....
        /*026c*/ 	.word	0x00002d80


	//   ....[9]....
        /*0270*/ 	.word	0x00002da0


	//   ....[10]....
        /*0274*/ 	.word	0x00003330


	//   ....[11]....
        /*0278*/ 	.word	0x00003520


	//   ....[12]....
        /*027c*/ 	.word	0x000035b0


	//   ....[13]....
        /*0280*/ 	.word	0x00003610


	//   ....[14]....
        /*0284*/ 	.word	0x00003670


	//   ....[15]....
        /*0288*/ 	.word	0x000036d0


	//   ....[16]....
        /*028c*/ 	.word	0x00003750


	//   ....[17]....
        /*0290*/ 	.word	0x00003790


	//   ....[18]....
        /*0294*/ 	.word	0x000037a0


	//   ....[19]....
        /*0298*/ 	.word	0x00003880


	//   ....[20]....
        /*029c*/ 	.word	0x00003a50


	//   ....[21]....
        /*02a0*/ 	.word	0x00003ab0


	//   ....[22]....
        /*02a4*/ 	.word	0x00003b20


	//   ....[23]....
        /*02a8*/ 	.word	0x00003b80


	//   ....[24]....
        /*02ac*/ 	.word	0x00003bd0


	//   ....[25]....
        /*02b0*/ 	.word	0x00003c30


	//   ....[26]....
        /*02b4*/ 	.word	0x00003c70


	//   ....[27]....
        /*02b8*/ 	.word	0x00003c80


	//   ....[28]....
        /*02bc*/ 	.word	0x00005fc0


	//   ....[29]....
        /*02c0*/ 	.word	0x00005fe0


	//   ....[30]....
        /*02c4*/ 	.word	0x00006000


	//   ....[31]....
        /*02c8*/ 	.word	0x00006020


	//   ....[32]....
        /*02cc*/ 	.word	0x00006050


	//   ....[33]....
        /*02d0*/ 	.word	0x00008420


	//   ....[34]....
        /*02d4*/ 	.word	0x00008440


	//   ....[35]....
        /*02d8*/ 	.word	0x00008460


	//   ....[36]....
        /*02dc*/ 	.word	0x00008480


	//   ....[37]....
        /*02e0*/ 	.word	0x000084b0


	//   ....[38]....
        /*02e4*/ 	.word	0x00008a50


	//   ....[39]....
        /*02e8*/ 	.word	0x00008c20


	//   ....[40]....
        /*02ec*/ 	.word	0x00008c80


	//   ....[41]....
        /*02f0*/ 	.word	0x00008d10


	//   ....[42]....
        /*02f4*/ 	.word	0x00008d80


	//   ....[43]....
        /*02f8*/ 	.word	0x00008dd0


	//   ....[44]....
        /*02fc*/ 	.word	0x00008e20


	//   ....[45]....
        /*0300*/ 	.word	0x00008e60


	//   ....[46]....
        /*0304*/ 	.word	0x00008e70


	//   ....[47]....
        /*0308*/ 	.word	0x00008f50


	//   ....[48]....
        /*030c*/ 	.word	0x00009120


	//   ....[49]....
        /*0310*/ 	.word	0x00009170


	//   ....[50]....
        /*0314*/ 	.word	0x000091d0


	//   ....[51]....
        /*0318*/ 	.word	0x00009230


	//   ....[52]....
        /*031c*/ 	.word	0x00009270


	//   ....[53]....
        /*0320*/ 	.word	0x000092b0


	//   ....[54]....
        /*0324*/ 	.word	0x000092f0


	//   ....[55]....
        /*0328*/ 	.word	0x00009300


	//   ....[56]....
        /*032c*/ 	.word	0x0000af30


	//   ....[57]....
        /*0330*/ 	.word	0x0000afb0


	//   ....[58]....
        /*0334*/ 	.word	0x0000b050


	//   ....[59]....
        /*0338*/ 	.word	0x0000b0f0


	//   ....[60]....
        /*033c*/ 	.word	0x0000b1a0


	//   ....[61]....
        /*0340*/ 	.word	0x0000b240


	//   ....[62]....
        /*0344*/ 	.word	0x0000b2c0


	//   ....[63]....
        /*0348*/ 	.word	0x0000b330


	//   ....[64]....
        /*034c*/ 	.word	0x0000b360


	//   ....[65]....
        /*0350*/ 	.word	0x0000b420


	//   ....[66]....
        /*0354*/ 	.word	0x0000b4a0


	//   ....[67]....
        /*0358*/ 	.word	0x0000b520


	//   ....[68]....
        /*035c*/ 	.word	0x0000b5f0


	//   ....[69]....
        /*0360*/ 	.word	0x0000b680


	//   ....[70]....
        /*0364*/ 	.word	0x0000b700


	//   ....[71]....
        /*0368*/ 	.word	0x0000b780


	//   ....[72]....
        /*036c*/ 	.word	0x0000b7f0


	//   ....[73]....
        /*0370*/ 	.word	0x0000b850


	//   ....[74]....
        /*0374*/ 	.word	0x0000b8c0


	//   ....[75]....
        /*0378*/ 	.word	0x0000b940


	//   ....[76]....
        /*037c*/ 	.word	0x0000b9d0


	//   ....[77]....
        /*0380*/ 	.word	0x0000baa0


	//   ....[78]....
        /*0384*/ 	.word	0x0000bb30


	//   ....[79]....
        /*0388*/ 	.word	0x0000bbc0


	//   ....[80]....
        /*038c*/ 	.word	0x0000bc40


	//   ....[81]....
        /*0390*/ 	.word	0x0000bcd0


	//   ....[82]....
        /*0394*/ 	.word	0x0000bd00


	//   ....[83]....
        /*0398*/ 	.word	0x0000bdc0


	//   ....[84]....
        /*039c*/ 	.word	0x0000be40


	//   ....[85]....
        /*03a0*/ 	.word	0x0000bec0


	//   ....[86]....
        /*03a4*/ 	.word	0x0000bf70


	//   ....[87]....
        /*03a8*/ 	.word	0x0000c000


	//   ....[88]....
        /*03ac*/ 	.word	0x0000c080


	//   ....[89]....
        /*03b0*/ 	.word	0x0000c100


	//   ....[90]....
        /*03b4*/ 	.word	0x0000c180


	//   ....[91]....
        /*03b8*/ 	.word	0x0000c1b0


	//----- nvinfo : EIATTR_VRC_CTA_INIT_COUNT
	.align		4
.L_1153:
        /*03bc*/ 	.byte	0x02, 0x4a
	.zero		1
	.zero		1


	//----- nvinfo : EIATTR_EXIT_INSTR_OFFSETS
	.align		4
        /*03c0*/ 	.byte	0x04, 0x1c
        /*03c2*/ 	.short	(.L_1155 - .L_1154)


	//   ....[0]....
.L_1154:
        /*03c4*/ 	.word	0x00001d20


	//   ....[1]....
        /*03c8*/ 	.word	0x00001de0


	//   ....[2]....
        /*03cc*/ 	.word	0x00002180


	//   ....[3]....
        /*03d0*/ 	.word	0x00002450


	//   ....[4]....
        /*03d4*/ 	.word	0x000027d0


	//   ....[5]....
        /*03d8*/ 	.word	0x00004df0


	//   ....[6]....
        /*03dc*/ 	.word	0x00004eb0


	//   ....[7]....
        /*03e0*/ 	.word	0x000052d0


	//   ....[8]....
        /*03e4*/ 	.word	0x000054f0


	//   ....[9]....
        /*03e8*/ 	.word	0x00005850


	//   ....[10]....
        /*03ec*/ 	.word	0x0000ad60


	//   ....[11]....
        /*03f0*/ 	.word	0x0000ae30


	//   ....[12]....
        /*03f4*/ 	.word	0x0000aee0


	//----- nvinfo : EIATTR_MAX_THREADS
	.align		4
.L_1155:
        /*03f8*/ 	.byte	0x04, 0x05
        /*03fa*/ 	.short	(.L_1157 - .L_1156)
.L_1156:
        /*03fc*/ 	.word	0x00000200
        /*0400*/ 	.word	0x00000001
        /*0404*/ 	.word	0x00000001


	//----- nvinfo : EIATTR_CRS_STACK_SIZE
	.align		4
.L_1157:
        /*0408*/ 	.byte	0x04, 0x1e
        /*040a*/ 	.short	(.L_1159 - .L_1158)
.L_1158:
        /*040c*/ 	.word	0x00000000


	//----- nvinfo : EIATTR_CBANK_PARAM_SIZE
	.align		4
.L_1159:
        /*0410*/ 	.byte	0x03, 0x19
        /*0412*/ 	.short	0x0070


	//----- nvinfo : EIATTR_PARAM_CBANK
	.align		4
        /*0414*/ 	.byte	0x04, 0x0a
        /*0416*/ 	.short	(.L_1161 - .L_1160)
	.align		4
.L_1160:
        /*0418*/ 	.word	index@(.nv.constant0._ZN3cub18CUB_300001_SM_10006detail6select23DeviceSelectSweepKernelINS2_10policy_hubIjbiLb0ELNS0_10SelectImplE0EE10Policy1000EN6thrust24THRUST_300001_SM_1000_NS17counting_iteratorIjNS9_11use_defaultESB_SB_EENS9_18transform_iteratorI9NonZeroOpIdEPKdSB_SB_EEPjSJ_NS0_13ScanTileStateIiLb1EEENS0_8NullTypeESM_iNS2_19streaming_context_tIlLb1EEELS5_0EEEvT0_T1_T2_T3_T4_T5_T6_T7_iT8_NS1_7vsmem_tE)
        /*041c*/ 	.short	0x0380
        /*041e*/ 	.short	0x0070


	//----- nvinfo : EIATTR_SW_WAR
	.align		4
.L_1161:
        /*0420*/ 	.byte	0x04, 0x36
        /*0422*/ 	.short	(.L_1163 - .L_1162)
.L_1162:
        /*0424*/ 	.word	0x00000008
.L_1163:


//--------------------- .nv.info._ZN3cub18CUB_300001_SM_10006detail6select23DeviceSelectSweepKernelINS2_10policy_hubIjbiLb0ELNS0_10SelectImplE0EE10Policy1000EN6thrust24THRUST_300001_SM_1000_NS17counting_iteratorIjNS9_11use_defaultESB_SB_EENS9_18transform_iteratorI9NonZeroOpIfEPKfSB_SB_EEPjSJ_NS0_13ScanTileStateIiLb1EEENS0_8NullTypeESM_iNS2_19streaming_context_tIlLb1EEELS5_0EEEvT0_T1_T2_T3_T4_T5_T6_T7_iT8_NS1_7vsmem_tE --------------------------
	.section	.nv.info._ZN3cub18CUB_300001_SM_10006detail6select23DeviceSelectSweepKernelINS2_10policy_hubIjbiLb0ELNS0_10SelectImplE0EE10Policy1000EN6thrust24THRUST_300001_SM_1000_NS17counting_iteratorIjNS9_11use_defaultESB_SB_EENS9_18transform_iteratorI9NonZeroOpIfEPKfSB_SB_EEPjSJ_NS0_13ScanTileStateIiLb1EEENS0_8NullTypeESM_iNS2_19streaming_context_tIlLb1EEELS5_0EEEvT0_T1_T2_T3_T4_T5_T6_T7_iT8_NS1_7vsmem_tE,"",@"SHT_CUDA_INFO"
	.sectionflags	@""
	.align	4


	//----- nvinfo : EIATTR_CUDA_API_VERSION
	.align		4
        /*0000*/ 	.byte	0x04, 0x37
        /*0002*/ 	.short	(.L_1165 - .L_1164)
.L_1164:
        /*0004*/ 	.word	0x00000082


	//----- nvinfo : EIATTR_KPARAM_INFO
	.align		4
.L_1165:
        /*0008*/ 	.byte	0x04, 0x17
        /*000a*/ 	.short	(.L_1167 - .L_1166)
.L_1166:
        /*000c*/ 	.word	0x00000000
        /*0010*/ 	.short	0x000a
        /*0012*/ 	.short	0x0068
        /*0014*/ 	.byte	0x00, 0xf0, 0x21, 0x00


	//----- nvinfo : EIATTR_KPARAM_INFO
	.align		4
.L_1167:
        /*0018*/ 	.byte	0x04, 0x17
        /*001a*/ 	.short	(.L_1169 - .L_1168)
.L_1168:
        /*001c*/ 	.word	0x00000000
        /*0020*/ 	.short	0x0009
        /*0022*/ 	.short	0x0040
        /*0024*/ 	.byte	0x00, 0xf0, 0xa1, 0x00


	//----- nvinfo : EIATTR_KPARAM_INFO
	.align		4
.L_1169:
        /*0028*/ 	.byte	0x04, 0x17
        /*002a*/ 	.short	(.L_1171 - .L_1170)
.L_1170:
        /*002c*/ 	.word	0x00000000
        /*0030*/ 	.short	0x0008
        /*0032*/ 	.short	0x0038
        /*0034*/ 	.byte	0x00, 0xf0, 0x11, 0x00


	//----- nvinfo : EIATTR_KPARAM_INFO
	.align		4
.L_1171:
        /*0038*/ 	.byte	0x04, 0x17
        /*003a*/ 	.short	(.L_1173 - .L_1172)
.L_1172:
        /*003c*/ 	.word	0x00000000
        /*0040*/ 	.short	0x0007
        /*0042*/ 	.short	0x0034
        /*0044*/ 	.byte	0x00, 0xf0, 0x11, 0x00


	//----- nvinfo : EIATTR_KPARAM_INFO
	.align		4
.L_1173:
        /*0048*/ 	.byte	0x04, 0x17
        /*004a*/ 	.short	(.L_1175 - .L_1174)
.L_1174:
        /*004c*/ 	.word	0x00000000
        /*0050*/ 	.short	0x0006
        /*0052*/ 	.short	0x0031
        /*0054*/ 	.byte	0x00, 0xf0, 0x05, 0x00


	//----- nvinfo : EIATTR_KPARAM_INFO
	.align		4
.L_1175:
        /*0058*/ 	.byte	0x04, 0x17
        /*005a*/ 	.short	(.L_1177 - .L_1176)
.L_1176:
        /*005c*/ 	.word	0x00000000
        /*0060*/ 	.short	0x0005
        /*0062*/ 	.short	0x0030
        /*0064*/ 	.byte	0x00, 0xf0, 0x05, 0x00


	//----- nvinfo : EIATTR_KPARAM_INFO
	.align		4
.L_1177:
        /*0068*/ 	.byte	0x04, 0x17
        /*006a*/ 	.short	(.L_1179 - .L_1178)
.L_1178:
        /*006c*/ 	.word	0x00000000
        /*0070*/ 	.short	0x0004
        /*0072*/ 	.short	0x0028
        /*0074*/ 	.byte	0x00, 0xf0, 0x21, 0x00


	//----- nvinfo : EIATTR_KPARAM_INFO
	.align		4
.L_1179:
        /*0078*/ 	.byte	0x04, 0x17
        /*007a*/ 	.short	(.L_1181 - .L_1180)
.L_1180:
        /*007c*/ 	.word	0x00000000
        /*0080*/ 	.short	0x0003
        /*0082*/ 	.short	0x0020
        /*0084*/ 	.byte	0x00, 0xf5, 0x21, 0x00


	//----- nvinfo : EIATTR_KPARAM_INFO
	.align		4
.L_1181:
        /*0088*/ 	.byte	0x04, 0x17
        /*008a*/ 	.short	(.L_1183 - .L_1182)
.L_1182:
        /*008c*/ 	.word	0x00000000
        /*0090*/ 	.short	0x0002
        /*0092*/ 	.short	0x0018
        /*0094*/ 	.byte	0x00, 0xf5, 0x21, 0x00


	//----- nvinfo : EIATTR_KPARAM_INFO
	.align		4
.L_1183:
        /*0098*/ 	.byte	0x04, 0x17
        /*009a*/ 	.short	(.L_1185 - .L_1184)
.L_1184:
        /*009c*/ 	.word	0x00000000
        /*00a0*/ 	.short	0x0001
        /*00a2*/ 	.short	0x0008
        /*00a4*/ 	.byte	0x00, 0xf0, 0x41, 0x00


	//----- nvinfo : EIATTR_KPARAM_INFO
	.align		4
.L_1185:
        /*00a8*/ 	.byte	0x04, 0x17
        /*00aa*/ 	.short	(.L_1187 - .L_1186)
.L_1186:
        /*00ac*/ 	.word	0x00000000
        /*00b0*/ 	.short	0x0000
        /*00b2*/ 	.short	0x0000
        /*00b4*/ 	.byte	0x00, 0xf0, 0x11, 0x00


	//----- nvinfo : EIATTR_SPARSE_MMA_MASK
	.align		4
.L_1187:
        /*00b8*/ 	.byte	0x03, 0x50
        /*00ba*/ 	.short	0x0000


	//----- nvinfo : EIATTR_MAXREG_COUNT
	.align		4
        /*00bc*/ 	.byte	0x03, 0x1b
        /*00be*/ 	.short	0x0080


	//----- nvinfo : EIATTR_NUM_BARRIERS
	.align		4
        /*00c0*/ 	.byte	0x02, 0x4c
        /*00c2*/ 	.byte	0x01
	.zero		1


	//----- nvinfo : EIATTR_MERCURY_ISA_VERSION
	.align		4
        /*00c4*/ 	.byte	0x03, 0x5f
        /*00c6*/ 	.short	0x0101


	//----- nvinfo : EIATTR_UNUSED_LOAD_BYTE_OFFSET
	.align		4
        /*00c8*/ 	.byte	0x04, 0x44
        /*00ca*/ 	.short	(.L_1189 - .L_1188)


	//   ....[0]....
.L_1188:
        /*00cc*/ 	.word	0x00008ed0
        /*00d0*/ 	.word	0x0000fff0


	//----- nvinfo : EIATTR_COOP_GROUP_MASK_REGIDS
	.align		4
.L_1189:
        /*00d4*/ 	.byte	0x04, 0x29
        /*00d6*/ 	.short	(.L_1191 - .L_1190)


	//   ....[0]....
.L_1190:
        /*00d8*/ 	.word	0xffffffff


	//   ....[1]....
        /*00dc*/ 	.word	0xffffffff


	//   ....[2]....
        /*00e0*/ 	.word	0xffffffff


	//   ....[3]....
        /*00e4*/ 	.word	0xffffffff


	//   ....[4]....
        /*00e8*/ 	.word	0xffffffff


	//   ....[5]....
        /*00ec*/ 	.word	0xffffffff


	//   ....[6]....
        /*00f0*/ 	.word	0xffffffff


	//   ....[7]....
        /*00f4*/ 	.word	0xffffffff


	//   ....[8]....
        /*00f8*/ 	.word	0xffffffff


	//   ....[9]....
        /*00fc*/ 	.word	0xffffffff


	//   ....[10]....
        /*0100*/ 	.word	0xffffffff


	//   ....[11]....
        /*0104*/ 	.word	0xffffffff


	//   ....[12]....
        /*0108*/ 	.word	0xffffffff


	//   ....[13]....
        /*010c*/ 	.word	0xffffffff


	//   ....[14]....
        /*0110*/ 	.word	0xffffffff


	//   ....[15]....
        /*0114*/ 	.word	0xffffffff


	//   ....[16]....
        /*0118*/ 	.word	0xffffffff


	//   ....[17]....
        /*011c*/ 	.word	0xffffffff


	//   ....[18]....
        /*0120*/ 	.word	0xffffffff


	//   ....[19]....
        /*0124*/ 	.word	0xffffffff


	//   ....[20]....
        /*0128*/ 	.word	0xffffffff


	//   ....[21]....
        /*012c*/ 	.word	0xffffffff


	//   ....[22]....
        /*0130*/ 	.word	0xffffffff


	//   ....[23]....
        /*0134*/ 	.word	0xffffffff


	//   ....[24]....
        /*0138*/ 	.word	0xffffffff


	//   ....[25]....
        /*013c*/ 	.word	0xffffffff


	//   ....[26]....
        /*0140*/ 	.word	0xffffffff


	//   ....[27]....
        /*0144*/ 	.word	0xffffffff


	//   ....[28]....
        /*0148*/ 	.word	0xffffffff


	//   ....[29]....
        /*014c*/ 	.word	0xffffffff


	//   ....[30]....
        /*0150*/ 	.word	0xffffffff


	//   ....[31]....
        /*0154*/ 	.word	0xffffffff


	//   ....[32]....
        /*0158*/ 	.word	0xffffffff


	//   ....[33]....
        /*015c*/ 	.word	0xffffffff


	//   ....[34]....
        /*0160*/ 	.word	0xffffffff


	//   ....[35]....
        /*0164*/ 	.word	0xffffffff


	//   ....[36]....
        /*0168*/ 	.word	0xffffffff


	//   ....[37]....
        /*016c*/ 	.word	0xffffffff


	//   ....[38]....
        /*0170*/ 	.word	0xffffffff


	//   ....[39]....
        /*0174*/ 	.word	0xffffffff


	//   ....[40]....
        /*0178*/ 	.word	0xffffffff


	//   ....[41]....
        /*017c*/ 	.word	0xffffffff


	//   ....[42]....
        /*0180*/ 	.word	0xffffffff


	//   ....[43]....
        /*0184*/ 	.word	0xffffffff


	//   ....[44]....
        /*0188*/ 	.word	0xffffffff


	//   ....[45]....
        /*018c*/ 	.word	0xffffffff


	//   ....[46]....
        /*0190*/ 	.word	0xffffffff


	//   ....[47]....
        /*0194*/ 	.word	0xffffffff


	//   ....[48]....
        /*0198*/ 	.word	0xffffffff


	//   ....[49]....
        /*019c*/ 	.word	0xffffffff


	//   ....[50]....
        /*01a0*/ 	.word	0xffffffff


	//   ....[51]....
        /*01a4*/ 	.word	0xffffffff


	//   ....[52]....
        /*01a8*/ 	.word	0xffffffff


	//   ....[53]....
        /*01ac*/ 	.word	0xffffffff


	//   ....[54]....
        /*01b0*/ 	.word	0xffffffff


	//   ....[55]....
        /*01b4*/ 	.word	0xffffffff


	//   ....[56]....
        /*01b8*/ 	.word	0x05000035


	//   ....[57]....
        /*01bc*/ 	.word	0x05000035


	//   ....[58]....
        /*01c0*/ 	.word	0x05000035


	//   ....[59]....
        /*01c4*/ 	.word	0x05000035


	//   ....[60]....
        /*01c8*/ 	.word	0x05000035


	//   ....[61]....
        /*01cc*/ 	.word	0x05000035


	//   ....[62]....
        /*01d0*/ 	.word	0x05000035


	//   ....[63]....
        /*01d4*/ 	.word	0x05000035


	//   ....[64]....
        /*01d8*/ 	.word	0x05000035


	//   ....[65]....
        /*01dc*/ 	.word	0x05000035


	//   ....[66]....
        /*01e0*/ 	.word	0x05000035


	//   ....[67]....
        /*01e4*/ 	.word	0x05000035


	//   ....[68]....
        /*01e8*/ 	.word	0x05000035


	//   ....[69]....
        /*01ec*/ 	.word	0x05000035


	//   ....[70]....
        /*01f0*/ 	.word	0x05000035


	//   ....[71]....
        /*01f4*/ 	.word	0x05000035


	//   ....[72]....
        /*01f8*/ 	.word	0x05000035


	//   ....[73]....
        /*01fc*/ 	.word	0x05000035


	//   ....[74]....
        /*0200*/ 	.word	0x05000035


	//   ....[75]....
        /*0204*/ 	.word	0x05000035


	//   ....[76]....
        /*0208*/ 	.word	0x05000035


	//   ....[77]....
        /*020c*/ 	.word	0x05000035


	//   ....[78]....
        /*0210*/ 	.word	0x05000035


	//   ....[79]....
        /*0214*/ 	.word	0x05000035


	//   ....[80]....
        /*0218*/ 	.word	0x05000035


	//   ....[81]....
        /*021c*/ 	.word	0x05000035


	//   ....[82]....
        /*0220*/ 	.word	0x05000035


	//   ....[83]....
        /*0224*/ 	.word	0x05000035


	//   ....[84]....
        /*0228*/ 	.word	0x05000035


	//   ....[85]....
        /*022c*/ 	.word	0x05000035


	//   ....[86]....
        /*0230*/ 	.word	0x05000035


	//   ....[87]....
        /*0234*/ 	.word	0x05000035


	//   ....[88]....
        /*0238*/ 	.word	0x05000035


	//   ....[89]....
        /*023c*/ 	.word	0x05000035


	//   ....[90]....
        /*0240*/ 	.word	0x05000035


	//   ....[91]....
        /*0244*/ 	.word	0x05000035


	//----- nvinfo : EIATTR_COOP_GROUP_INSTR_OFFSETS
	.align		4
.L_1191:
        /*0248*/ 	.byte	0x04, 0x28
        /*024a*/ 	.short	(.L_1193 - .L_1192)


	//   ....[0]....
.L_1192:
        /*024c*/ 	.word	0x000006d0


	//   ....[1]....
        /*0250*/ 	.word	0x00000700


	//   ....[2]....
        /*0254*/ 	.word	0x00000720


	//   ....[3]....
        /*0258*/ 	.word	0x00000740


	//   ....[4]....
        /*025c*/ 	.word	0x00000760


	//   ....[5]....
        /*0260*/ 	.word	0x00002aa0


	//   ....[6]....
        /*0264*/ 	.word	0x00002ad0


	//   ....[7]....
        /*0268*/ 	.word	0x00002b10


	//   ....[8]....
        /*026c*/ 	.word	0x00002b30


	//   ....[9]....
        /*0270*/ 	.word	0x00002b50


	//   ....[10]....
        /*0274*/ 	.word	0x000030e0


	//   ....[11]....
        /*0278*/ 	.word	0x000032b0


	//   ....[12]....
        /*027c*/ 	.word	0x00003310


	//   ....[13]....
        /*0280*/ 	.word	0x00003380


	//   ....[14]....
        /*0284*/ 	.word	0x000033d0


	//   ....[15]....
        /*0288*/ 	.word	0x00003420


	//   ....[16]....
        /*028c*/ 	.word	0x00003470


	//   ....[17]....
        /*0290*/ 	.word	0x000034d0


	//   ....[18]....
        /*0294*/ 	.word	0x000034e0


	//   ....[19]....
        /*0298*/ 	.word	0x000035c0


	//   ....[20]....
        /*029c*/ 	.word	0x00003790


	//   ....[21]....
        /*02a0*/ 	.word	0x000037e0


	//   ....[22]....
        /*02a4*/ 	.word	0x00003840


	//   ....[23]....
        /*02a8*/ 	.word	0x000038a0


	//   ....[24]....
        /*02ac*/ 	.word	0x000038e0


	//   ....[25]....
        /*02b0*/ 	.word	0x00003920


	//   ....[26]....
        /*02b4*/ 	.word	0x00003960


	//   ....[27]....
        /*02b8*/ 	.word	0x00003970


	//   ....[28]....
        /*02bc*/ 	.word	0x000059e0


	//   ....[29]....
        /*02c0*/ 	.word	0x00005a00


	//   ....[30]....
        /*02c4*/ 	.word	0x00005a20


	//   ....[31]....
        /*02c8*/ 	.word	0x00005a40


	//   ....[32]....
        /*02cc*/ 	.word	0x00005a70


	//   ....[33]....
        /*02d0*/ 	.word	0x00007e40


	//   ....[34]....
        /*02d4*/ 	.word	0x00007e60


	//   ....[35]....
        /*02d8*/ 	.word	0x00007e80


	//   ....[36]....
        /*02dc*/ 	.word	0x00007ea0


	//   ....[37]....
        /*02e0*/ 	.word	0x00007ed0


	//   ....[38]....
        /*02e4*/ 	.word	0x00008470


	//   ....[39]....
        /*02e8*/ 	.word	0x00008640


	//   ....[40]....
        /*02ec*/ 	.word	0x000086a0


	//   ....[41]....
        /*02f0*/ 	.word	0x00008730


	//   ....[42]....
        /*02f4*/ 	.word	0x00008790


	//   ....[43]....
        /*02f8*/ 	.word	0x000087d0


	//   ....[44]....
        /*02fc*/ 	.word	0x00008810


	//   ....[45]....
        /*0300*/ 	.word	0x00008860


	//   ....[46]....
        /*0304*/ 	.word	0x00008870


	//   ....[47]....
        /*0308*/ 	.word	0x00008950


	//   ....[48]....
        /*030c*/ 	.word	0x00008b20


	//   ....[49]....
        /*0310*/ 	.word	0x00008b70


	//   ....[50]....
        /*0314*/ 	.word	0x00008bd0


	//   ....[51]....
        /*0318*/ 	.word	0x00008c30


	//   ....[52]....
        /*031c*/ 	.word	0x00008c70


	//   ....[53]....
        /*0320*/ 	.word	0x00008cb0


	//   ....[54]....
        /*0324*/ 	.word	0x00008cf0


	//   ....[55]....
        /*0328*/ 	.word	0x00008d00


	//   ....[56]....
        /*032c*/ 	.word	0x0000a930


	//   ....[57]....
        /*0330*/ 	.word	0x0000a9b0


	//   ....[58]....
        /*0334*/ 	.word	0x0000aa50


	//   ....[59]....
        /*0338*/ 	.word	0x0000ab20


	//   ....[60]....
        /*033c*/ 	.word	0x0000abb0


	//   ....[61]....
        /*0340*/ 	.word	0x0000ac30


	//   ....[62]....
        /*0344*/ 	.word	0x0000acc0


	//   ....[63]....
        /*0348*/ 	.word	0x0000ad40


	//   ....[64]....
        /*034c*/ 	.word	0x0000ad70


	//   ....[65]....
        /*0350*/ 	.word	0x0000ae40


	//   ....[66]....
        /*0354*/ 	.word	0x0000aec0


	//   ....[67]....
        /*0358*/ 	.word	0x0000af40


	//   ....[68]....
        /*035c*/ 	.word	0x0000b010


	//   ....[69]....
        /*0360*/ 	.word	0x0000b090


	//   ....[70]....
        /*0364*/ 	.word	0x0000b100


	//   ....[71]....
        /*0368*/ 	.word	0x0000b180


	//   ....[72]....
        /*036c*/ 	.word	0x0000b200


	//   ....[73]....
        /*0370*/ 	.word	0x0000b260


	//   ....[74]....
        /*0374*/ 	.word	0x0000b2d0


	//   ....[75]....
        /*0378*/ 	.word	0x0000b350


	//   ....[76]....
        /*037c*/ 	.word	0x0000b3e0


	//   ....[77]....
        /*0380*/ 	.word	0x0000b4c0


	//   ....[78]....
        /*0384*/ 	.word	0x0000b560


	//   ....[79]....
        /*0388*/ 	.word	0x0000b5e0


	//   ....[80]....
        /*038c*/ 	.word	0x0000b660


	//   ....[81]....
        /*0390*/ 	.word	0x0000b6f0


	//   ....[82]....
        /*0394*/ 	.word	0x0000b720


	//   ....[83]....
        /*0398*/ 	.word	0x0000b7e0


	//   ....[84]....
        /*039c*/ 	.word	0x0000b860


	//   ....[85]....
        /*03a0*/ 	.word	0x0000b8e0


	//   ....[86]....
        /*03a4*/ 	.word	0x0000b9a0


	//   ....[87]....
        /*03a8*/ 	.word	0x0000ba30


	//   ....[88]....
        /*03ac*/ 	.word	0x0000bab0


	//   ....[89]....
        /*03b0*/ 	.word	0x0000bb30


	//   ....[90]....
        /*03b4*/ 	.word	0x0000bbb0


	//   ....[91]....
        /*03b8*/ 	.word	0x0000bc10


	//----- nvinfo : EIATTR_VRC_CTA_INIT_COUNT
	.align		4
.L_1193:
        /*03bc*/ 	.byte	0x02, 0x4a
	.zero		1
	.zero		1


	//----- nvinfo : EIATTR_EXIT_INSTR_OFFSETS
	.align		4
        /*03c0*/ 	.byte	0x04, 0x1c
        /*03c2*/ 	.short	(.L_1195 - .L_1194)


	//   ....[0]....
.L_1194:
        /*03c4*/ 	.word	0x00001b30


	//   ....[1]....
        /*03c8*/ 	.word	0x00001bf0


	//   ....[2]....
        /*03cc*/ 	.word	0x00001f70


	//   ....[3]....
        /*03d0*/ 	.word	0x00002240


	//   ....[4]....
        /*03d4*/ 	.word	0x000025c0


	//   ....[5]....
        /*03d8*/ 	.word	0x000048f0


	//   ....[6]....
        /*03dc*/ 	.word	0x000049b0


	//   ....[7]....
        /*03e0*/ 	.word	0x00004d20


	//   ....[8]....
        /*03e4*/ 	.word	0x00004f40


	//   ....[9]....
        /*03e8*/ 	.word	0x000052a0


	//   ....[10]....
        /*03ec*/ 	.word	0x0000a760


	//   ....[11]....
        /*03f0*/ 	.word	0x0000a830


	//   ....[12]....
        /*03f4*/ 	.word	0x0000a8e0


	//----- nvinfo : EIATTR_MAX_THREADS
	.align		4
.L_1195:
        /*03f8*/ 	.byte	0x04, 0x05
        /*03fa*/ 	.short	(.L_1197 - .L_1196)
.L_1196:
        /*03fc*/ 	.word	0x00000200
        /*0400*/ 	.word	0x00000001
        /*0404*/ 	.word	0x00000001


	//----- nvinfo : EIATTR_CRS_STACK_SIZE
	.align		4
.L_1197:
        /*0408*/ 	.byte	0x04, 0x1e
        /*040a*/ 	.short	(.L_1199 - .L_1198)
.L_1198:
        /*040c*/ 	.word	0x00000000


	//----- nvinfo : EIATTR_CBANK_PARAM_SIZE
	.align		4
.L_1199:
        /*0410*/ 	.byte	0x03, 0x19
        /*0412*/ 	.short	0x0070


	//----- nvinfo : EIATTR_PARAM_CBANK
	.align		4
        /*0414*/ 	.byte	0x04, 0x0a
        /*0416*/ 	.short	(.L_1201 - .L_1200)
	.align		4
.L_1200:
        /*0418*/ 	.word	index@(.nv.constant0._ZN3cub18CUB_300001_SM_10006detail6select23DeviceSelectSweepKernelINS2_10policy_hubIjbiLb0ELNS0_10SelectImplE0EE10Policy1000EN6thrust24THRUST_300001_SM_1000_NS17counting_iteratorIjNS9_11use_defaultESB_SB_EENS9_18transform_iteratorI9NonZeroOpIfEPKfSB_SB_EEPjSJ_NS0_13ScanTileStateIiLb1EEENS0_8NullTypeESM_iNS2_19streaming_context_tIlLb1EEELS5_0EEEvT0_T1_T2_T3_T4_T5_T6_T7_iT8_NS1_7vsmem_tE)
        /*041c*/ 	.short	0x0380
        /*041e*/ 	.short	0x0070


	//----- nvinfo : EIATTR_SW_WAR
	.align		4
.L_1201:
        /*0420*/ 	.byte	0x04, 0x36
        /*0422*/ 	.short	(.L_1203 - .L_1202)
.L_1202:
        /*0424*/ 	.word	0x00000008
.L_1203:


//--------------------- .nv.info._ZN3cub18CUB_300001_SM_10006detail6select23DeviceSelectSweepKernelINS2_10policy_hubIjbiLb0ELNS0_10SelectImplE0EE10Policy1000EN6thrust24THRUST_300001_SM_1000_NS17counting_iteratorIjNS9_11use_defaultESB_SB_EENS9_18transform_iteratorI9NonZeroOpI6__halfEPKSF_SB_SB_EEPjSK_NS0_13ScanTileStateIiLb1EEENS0_8NullTypeESN_iNS2_19streaming_context_tIlLb1EEELS5_0EEEvT0_T1_T2_T3_T4_T5_T6_T7_iT8_NS1_7vsmem_tE --------------------------
	.section	.nv.info._ZN3cub18CUB_300001_SM_10006detail6select23DeviceSelectSweepKernelINS2_10policy_hubIjbiLb0ELNS0_10SelectImplE0EE10Policy1000EN6thrust24THRUST_300001_SM_1000_NS17counting_iteratorIjNS9_11use_defaultESB_SB_EENS9_18transform_iteratorI9NonZeroOpI6__halfEPKSF_SB_SB_EEPjSK_NS0_13ScanTileStateIiLb1EEENS0_8NullTypeESN_iNS2_19streaming_context_tIlLb1EEELS5_0EEEvT0_T1_T2_T3_T4_T5_T6_T7_iT8_NS1_7vsmem_tE,"",@"SHT_CUDA_INFO"
	.sectionflags	@""
	.align	4


	//----- nvinfo : EIATTR_CUDA_API_VERSION
	.align		4
        /*0000*/ 	.byte	0x04, 0x37
        /*0002*/ 	.short	(.L_1205 - .L_1204)
.L_1204:
        /*0004*/ 	.word	0x00000082


	//----- nvinfo : EIATTR_KPARAM_INFO
	.align		4
.L_1205:
        /*0008*/ 	.byte	0x04, 0x17
        /*000a*/ 	.short	(.L_1207 - .L_1206)
.L_1206:
        /*000c*/ 	.word	0x00000000
        /*0010*/ 	.short	0x000a
        /*0012*/ 	.short	0x0068
        /*0014*/ 	.byte	0x00, 0xf0, 0x21, 0x00


	//----- nvinfo : EIATTR_KPARAM_INFO
	.align		4
.L_1207:
        /*0018*/ 	.byte	0x04, 0x17
        /*001a*/ 	.short	(.L_1209 - .L_1208)
.L_1208:
        /*001c*/ 	.word	0x00000000
        /*0020*/ 	.short	0x0009
        /*0022*/ 	.short	0x0040
        /*0024*/ 	.byte	0x00, 0xf0, 0xa1, 0x00


	//----- nvinfo : EIATTR_KPARAM_INFO
	.align		4
.L_1209:
        /*0028*/ 	.byte	0x04, 0x17
        /*002a*/ 	.short	(.L_1211 - .L_1210)
.L_1210:
        /*002c*/ 	.word	0x00000000
        /*0030*/ 	.short	0x0008
        /*0032*/ 	.short	0x0038
        /*0034*/ 	.byte	0x00, 0xf0, 0x11, 0x00


	//----- nvinfo : EIATTR_KPARAM_INFO
	.align		4
.L_1211:
        /*0038*/ 	.byte	0x04, 0x17
        /*003a*/ 	.short	(.L_1213 - .L_1212)
.L_1212:
        /*003c*/ 	.word	0x00000000
        /*0040*/ 	.short	0x0007
        /*0042*/ 	.short	0x0034
        /*0044*/ 	.byte	0x00, 0xf0, 0x11, 0x00


	//----- nvinfo : EIATTR_KPARAM_INFO
	.align		4
.L_1213:
        /*0048*/ 	.byte	0x04, 0x17
        /*004a*/ 	.short	(.L_1215 - .L_1214)
.L_1214:
        /*004c*/ 	.word	0x00000000
        /*0050*/ 	.short	0x0006
        /*0052*/ 	.short	0x0031
        /*0054*/ 	.byte	0x00, 0xf0, 0x05, 0x00


	//----- nvinfo : EIATTR_KPARAM_INFO
	.align		4
.L_1215:
        /*0058*/ 	.byte	0x04, 0x17
        /*005a*/ 	.short	(.L_1217 - .L_1216)
.L_1216:
        /*005c*/ 	.word	0x00000000
        /*0060*/ 	.short	0x0005
        /*0062*/ 	.short	0x0030
        /*0064*/ 	.byte	0x00, 0xf0, 0x05, 0x00


	//----- nvinfo : EIATTR_KPARAM_INFO
	.align		4
.L_1217:
        /*0068*/ 	.byte	0x04, 0x17
        /*006a*/ 	.short	(.L_1219 - .L_1218)
.L_1218:
        /*006c*/ 	.word	0x00000000
        /*0070*/ 	.short	0x0004
        /*0072*/ 	.short	0x0028
        /*0074*/ 	.byte	0x00, 0xf0, 0x21, 0x00


	//----- nvinfo : EIATTR_KPARAM_INFO
	.align		4
.L_1219:
        /*0078*/ 	.byte	0x04, 0x17
        /*007a*/ 	.short	(.L_1221 - .L_1220)
.L_1220:
        /*007c*/ 	.word	0x00000000
        /*0080*/ 	.short	0x0003
        /*0082*/ 	.short	0x0020
        /*0084*/ 	.byte	0x00, 0xf5, 0x21, 0x00


	//----- nvinfo : EIATTR_KPARAM_INFO
	.align		4
.L_1221:
        /*0088*/ 	.byte	0x04, 0x17
        /*008a*/ 	.short	(.L_1223 - .L_1222)
.L_1222:
        /*008c*/ 	.word	0x00000000
        /*0090*/ 	.short	0x0002
        /*0092*/ 	.short	0x0018
        /*0094*/ 	.byte	0x00, 0xf5, 0x21, 0x00


	//----- nvinfo : EIATTR_KPARAM_INFO
	.align		4
.L_1223:
        /*0098*/ 	.byte	0x04, 0x17
        /*009a*/ 	.short	(.L_1225 - .L_1224)
.L_1224:
        /*009c*/ 	.word	0x00000000
        /*00a0*/ 	.short	0x0001
        /*00a2*/ 	.short	0x0008
        /*00a4*/ 	.byte	0x00, 0xf0, 0x41, 0x00


	//----- nvinfo : EIATTR_KPARAM_INFO
	.align		4
.L_1225:
        /*00a8*/ 	.byte	0x04, 0x17
        /*00aa*/ 	.short	(.L_1227 - .L_1226)
.L_1226:
        /*00ac*/ 	.word	0x00000000
        /*00b0*/ 	.short	0x0000
        /*00b2*/ 	.short	0x0000
        /*00b4*/ 	.byte	0x00, 0xf0, 0x11, 0x00


	//----- nvinfo : EIATTR_SPARSE_MMA_MASK
	.align		4
.L_1227:
        /*00b8*/ 	.byte	0x03, 0x50
        /*00ba*/ 	.short	0x0000


	//----- nvinfo : EIATTR_MAXREG_COUNT
	.align		4
        /*00bc*/ 	.byte	0x03, 0x1b
        /*00be*/ 	.short	0x0080


	//----- nvinfo : EIATTR_NUM_BARRIERS
	.align		4
        /*00c0*/ 	.byte	0x02, 0x4c
        /*00c2*/ 	.byte	0x01
	.zero		1


	//----- nvinfo : EIATTR_MERCURY_ISA_VERSION
	.align		4
        /*00c4*/ 	.byte	0x03, 0x5f
        /*00c6*/ 	.short	0x0101


	//----- nvinfo : EIATTR_UNUSED_LOAD_BYTE_OFFSET
	.align		4
        /*00c8*/ 	.byte	0x04, 0x44
        /*00ca*/ 	.short	(.L_1229 - .L_1228)


	//   ....[0]....
.L_1228:
        /*00cc*/ 	.word	0x00009000
        /*00d0*/ 	.word	0x0000fff0


	//----- nvinfo : EIATTR_COOP_GROUP_MASK_REGIDS
	.align		4
.L_1229:
        /*00d4*/ 	.byte	0x04, 0x29
        /*00d6*/ 	.short	(.L_1231 - .L_1230)


	//   ....[0]....
.L_1230:
        /*00d8*/ 	.word	0xffffffff


	//   ....[1]....
        /*00dc*/ 	.word	0xffffffff


	//   ....[2]....
        /*00e0*/ 	.word	0xffffffff


	//   ....[3]....
        /*00e4*/ 	.word	0xffffffff


	//   ....[4]....
        /*00e8*/ 	.word	0xffffffff


	//   ....[5]....
        /*00ec*/ 	.word	0xffffffff


	//   ....[6]....
        /*00f0*/ 	.word	0xffffffff


	//   ....[7]....
        /*00f4*/ 	.word	0xffffffff


	//   ....[8]....
        /*00f8*/ 	.word	0xffffffff


	//   ....[9]....
        /*00fc*/ 	.word	0xffffffff


	//   ....[10]....
        /*0100*/ 	.word	0xffffffff


	//   ....[11]....
        /*0104*/ 	.word	0xffffffff


	//   ....[12]....
        /*0108*/ 	.word	0xffffffff


	//   ....[13]....
        /*010c*/ 	.word	0xffffffff


	//   ....[14]....
        /*0110*/ 	.word	0xffffffff


	//   ....[15]....
        /*0114*/ 	.word	0xffffffff


	//   ....[16]....
        /*0118*/ 	.word	0xffffffff


	//   ....[17]....
        /*011c*/ 	.word	0xffffffff


	//   ....[18]....
        /*0120*/ 	.word	0xffffffff


	//   ....[19]....
        /*0124*/ 	.word	0xffffffff


	//   ....[20]....
        /*0128*/ 	.word	0xffffffff


	//   ....[21]....
        /*012c*/ 	.word	0xffffffff


	//   ....[22]....
        /*0130*/ 	.word	0xffffffff


	//   ....[23]....
        /*0134*/ 	.word	0xffffffff


	//   ....[24]....
        /*0138*/ 	.word	0xffffffff


	//   ....[25]....
        /*013c*/ 	.word	0xffffffff


	//   ....[26]....
        /*0140*/ 	.word	0xffffffff


	//   ....[27]....
        /*0144*/ 	.word	0xffffffff


	//   ....[28]....
        /*0148*/ 	.word	0xffffffff


	//   ....[29]....
        /*014c*/ 	.word	0xffffffff


	//   ....[30]....
        /*0150*/ 	.word	0xffffffff


	//   ....[31]....
        /*0154*/ 	.word	0xffffffff


	//   ....[32]....
        /*0158*/ 	.word	0xffffffff


	//   ....[33]....
        /*015c*/ 	.word	0xffffffff


	//   ....[34]....
        /*0160*/ 	.word	0xffffffff


	//   ....[35]....
        /*0164*/ 	.word	0xffffffff


	//   ....[36]....
        /*0168*/ 	.word	0xffffffff


	//   ....[37]....
        /*016c*/ 	.word	0xffffffff


	//   ....[38]....
        /*0170*/ 	.word	0xffffffff


	//   ....[39]....
        /*0174*/ 	.word	0xffffffff


	//   ....[40]....
        /*0178*/ 	.word	0xffffffff


	//   ....[41]....
        /*017c*/ 	.word	0xffffffff


	//   ....[42]....
        /*0180*/ 	.word	0xffffffff


	//   ....[43]....
        /*0184*/ 	.word	0xffffffff


	//   ....[44]....
        /*0188*/ 	.word	0xffffffff


	//   ....[45]....
        /*018c*/ 	.word	0xffffffff


	//   ....[46]....
        /*0190*/ 	.word	0xffffffff


	//   ....[47]....
        /*0194*/ 	.word	0xffffffff


	//   ....[48]....
        /*0198*/ 	.word	0xffffffff


	//   ....[49]....
        /*019c*/ 	.word	0xffffffff


	//   ....[50]....
        /*01a0*/ 	.word	0xffffffff


	//   ....[51]....
        /*01a4*/ 	.word	0xffffffff


	//   ....[52]....
        /*01a8*/ 	.word	0xffffffff


	//   ....[53]....
        /*01ac*/ 	.word	0xffffffff


	//   ....[54]....
        /*01b0*/ 	.word	0xffffffff


	//   ....[55]....
        /*01b4*/ 	.word	0xffffffff


	//   ....[56]....
        /*01b8*/ 	.word	0x0500002e


	//   ....[57]....
        /*01bc*/ 	.word	0x0500002e


	//   ....[58]....
        /*01c0*/ 	.word	0x0500002e


	//   ....[59]....
        /*01c4*/ 	.word	0x0500002e


	//   ....[60]....
        /*01c8*/ 	.word	0x0500002e


	//   ....[61]....
        /*01cc*/ 	.word	0x0500002e


	//   ....[62]....
        /*01d0*/ 	.word	0x0500002e


	//   ....[63]....
        /*01d4*/ 	.word	0x0500002e


	//   ....[64]....
        /*01d8*/ 	.word	0x0500002e


	//   ....[65]....
        /*01dc*/ 	.word	0x0500002e


	//   ....[66]....
        /*01e0*/ 	.word	0x0500002e


	//   ....[67]....
        /*01e4*/ 	.word	0x0500002e


	//   ....[68]....
        /*01e8*/ 	.word	0x0500002e


	//   ....[69]....
        /*01ec*/ 	.word	0x0500002e


	//   ....[70]....
        /*01f0*/ 	.word	0x0500002e


	//   ....[71]....
        /*01f4*/ 	.word	0x0500002e


	//   ....[72]....
        /*01f8*/ 	.word	0x0500002e


	//   ....[73]....
        /*01fc*/ 	.word	0x0500002e


	//   ....[74]....
        /*0200*/ 	.word	0x0500002e


	//   ....[75]....
        /*0204*/ 	.word	0x0500002e


	//   ....[76]....
        /*0208*/ 	.word	0x0500002e


	//   ....[77]....
        /*020c*/ 	.word	0x0500002e


	//   ....[78]....
        /*0210*/ 	.word	0x0500002e


	//   ....[79]....
        /*0214*/ 	.word	0x0500002e


	//   ....[80]....
        /*0218*/ 	.word	0x0500002e


	//   ....[81]....
        /*021c*/ 	.word	0x0500002e


	//   ....[82]....
        /*0220*/ 	.word	0x0500002e


	//   ....[83]....
        /*0224*/ 	.word	0x0500002e


	//   ....[84]....
        /*0228*/ 	.word	0x0500002e


	//   ....[85]....
        /*022c*/ 	.word	0x0500002e


	//   ....[86]....
        /*0230*/ 	.word	0x0500002e


	//   ....[87]....
        /*0234*/ 	.word	0x0500002e


	//   ....[88]....
        /*0238*/ 	.word	0x0500002e


	//   ....[89]....
        /*023c*/ 	.word	0x0500002e


	//   ....[90]....
        /*0240*/ 	.word	0x0500002e


	//   ....[91]....
        /*0244*/ 	.word	0x0500002e


	//----- nvinfo : EIATTR_COOP_GROUP_INSTR_OFFSETS
	.align		4
.L_1231:
        /*0248*/ 	.byte	0x04, 0x28
        /*024a*/ 	.short	(.L_1233 - .L_1232)


	//   ....[0]....
.L_1232:
        /*024c*/ 	.word	0x000007d0


	//   ....[1]....
        /*0250*/ 	.word	0x00000800


	//   ....[2]....
        /*0254*/ 	.word	0x00000820


	//   ....[3]....
        /*0258*/ 	.word	0x00000840


	//   ....[4]....
        /*025c*/ 	.word	0x00000860


	//   ....[5]....
        /*0260*/ 	.word	0x00002b70


	//   ....[6]....
        /*0264*/ 	.word	0x00002b90


	//   ....[7]....
        /*0268*/ 	.word	0x00002bb0


	//   ....[8]....
        /*026c*/ 	.word	0x00002bd0


	//   ....[9]....
        /*0270*/ 	.word	0x00002bf0


	//   ....[10]....
        /*0274*/ 	.word	0x000031a0


	//   ....[11]....
        /*0278*/ 	.word	0x00003370


	//   ....[12]....
        /*027c*/ 	.word	0x000033d0


	//   ....[13]....
        /*0280*/ 	.word	0x00003460


	//   ....[14]....
        /*0284*/ 	.word	0x000034b0


	//   ....[15]....
        /*0288*/ 	.word	0x000034f0


	//   ....[16]....
        /*028c*/ 	.word	0x00003540


	//   ....[17]....
        /*0290*/ 	.word	0x000035a0


	//   ....[18]....
        /*0294*/ 	.word	0x000035e0


	//   ....[19]....
        /*0298*/ 	.word	0x000036a0


	//   ....[20]....
        /*029c*/ 	.word	0x00003870


	//   ....[21]....
        /*02a0*/ 	.word	0x000038c0


	//   ....[22]....
        /*02a4*/ 	.word	0x00003920


	//   ....[23]....
        /*02a8*/ 	.word	0x00003970


	//   ....[24]....
        /*02ac*/ 	.word	0x000039b0


	//   ....[25]....
        /*02b0*/ 	.word	0x000039f0


	//   ....[26]....
        /*02b4*/ 	.word	0x00003a30


	//   ....[27]....
        /*02b8*/ 	.word	0x00003a70


	//   ....[28]....
        /*02bc*/ 	.word	0x00005af0


	//   ....[29]....
        /*02c0*/ 	.word	0x00005b10


	//   ....[30]....
        /*02c4*/ 	.word	0x00005b30


	//   ....[31]....
        /*02c8*/ 	.word	0x00005b60


	//   ....[32]....
        /*02cc*/ 	.word	0x00005b90


	//   ....[33]....
        /*02d0*/ 	.word	0x00007f50


	//   ....[34]....
        /*02d4*/ 	.word	0x00007f70


	//   ....[35]....
        /*02d8*/ 	.word	0x00007f90


	//   ....[36]....
        /*02dc*/ 	.word	0x00007fb0


	//   ....[37]....
        /*02e0*/ 	.word	0x00007fe0


	//   ....[38]....
        /*02e4*/ 	.word	0x00008580


	//   ....[39]....
        /*02e8*/ 	.word	0x00008750


	//   ....[40]....
        /*02ec*/ 	.word	0x000087b0


	//   ....[41]....
        /*02f0*/ 	.word	0x00008800


	//   ....[42]....
        /*02f4*/ 	.word	0x00008850


	//   ....[43]....
        /*02f8*/ 	.word	0x000088a0


	//   ....[44]....
        /*02fc*/ 	.word	0x000088f0


	//   ....[45]....
        /*0300*/ 	.word	0x00008930


	//   ....[46]....
        /*0304*/ 	.word	0x00008980


	//   ....[47]....
        /*0308*/ 	.word	0x00008a80


	//   ....[48]....
        /*030c*/ 	.word	0x00008c50


	//   ....[49]....
        /*0310*/ 	.word	0x00008ca0


	//   ....[50]....
        /*0314*/ 	.word	0x00008d00


	//   ....[51]....
        /*0318*/ 	.word	0x00008d20


	//   ....[52]....
        /*031c*/ 	.word	0x00008d70


	//   ....[53]....
        /*0320*/ 	.word	0x00008db0


	//   ....[54]....
        /*0324*/ 	.word	0x00008df0


	//   ....[55]....
        /*0328*/ 	.word	0x00008e30


	//   ....[56]....
        /*032c*/ 	.word	0x0000aa60


	//   ....[57]....
        /*0330*/ 	.word	0x0000aae0


	//   ....[58]....
        /*0334*/ 	.word	0x0000ab60


	//   ....[59]....
        /*0338*/ 	.word	0x0000ac50


	//   ....[60]....
        /*033c*/ 	.word	0x0000acd0


	//   ....[61]....
        /*0340*/ 	.word	0x0000ad50


	//   ....[62]....
        /*0344*/ 	.word	0x0000ade0


	//   ....[63]....
        /*0348*/ 	.word	0x0000ae80


	//   ....[64]....
        /*034c*/ 	.word	0x0000aef0


	//   ....[65]....
        /*0350*/ 	.word	0x0000af60


	//   ....[66]....
        /*0354*/ 	.word	0x0000afe0


	//   ....[67]....
        /*0358*/ 	.word	0x0000b060


	//   ....[68]....
        /*035c*/ 	.word	0x0000b110


	//   ....[69]....
        /*0360*/ 	.word	0x0000b190


	//   ....[70]....
        /*0364*/ 	.word	0x0000b210


	//   ....[71]....
        /*0368*/ 	.word	0x0000b290


	//   ....[72]....
        /*036c*/ 	.word	0x0000b310


	//   ....[73]....
        /*0370*/ 	.word	0x0000b380


	//   ....[74]....
        /*0374*/ 	.word	0x0000b3f0


	//   ....[75]....
        /*0378*/ 	.word	0x0000b470


	//   ....[76]....
        /*037c*/ 	.word	0x0000b500


	//   ....[77]....
        /*0380*/ 	.word	0x0000b5e0


	//   ....[78]....
        /*0384*/ 	.word	0x0000b670


	//   ....[79]....
        /*0388*/ 	.word	0x0000b6f0


	//   ....[80]....
        /*038c*/ 	.word	0x0000b770


	//   ....[81]....
        /*0390*/ 	.word	0x0000b800


	//   ....[82]....
        /*0394*/ 	.word	0x0000b880


	//   ....[83]....
        /*0398*/ 	.word	0x0000b8f0


	//   ....[84]....
        /*039c*/ 	.word	0x0000b970


	//   ....[85]....
        /*03a0*/ 	.word	0x0000b9f0


	//   ....[86]....
        /*03a4*/ 	.word	0x0000baa0


	//   ....[87]....
        /*03a8*/ 	.word	0x0000bb30


	//   ....[88]....
        /*03ac*/ 	.word	0x0000bbb0


	//   ....[89]....
        /*03b0*/ 	.word	0x0000bc30


	//   ....[90]....
        /*03b4*/ 	.word	0x0000bcb0


	//   ....[91]....
        /*03b8*/ 	.word	0x0000bd10


	//----- nvinfo : EIATTR_VRC_CTA_INIT_COUNT
	.align		4
.L_1233:
        /*03bc*/ 	.byte	0x02, 0x4a
	.zero		1
	.zero		1


	//----- nvinfo : EIATTR_EXIT_INSTR_OFFSETS
	.align		4
        /*03c0*/ 	.byte	0x04, 0x1c
        /*03c2*/ 	.short	(.L_1235 - .L_1234)


	//   ....[0]....
.L_1234:
        /*03c4*/ 	.word	0x00001b50


	//   ....[1]....
        /*03c8*/ 	.word	0x00001c10


	//   ....[2]....
        /*03cc*/ 	.word	0x00001f70


	//   ....[3]....
        /*03d0*/ 	.word	0x00002210


	//   ....[4]....
        /*03d4*/ 	.word	0x00002590


	//   ....[5]....
        /*03d8*/ 	.word	0x00004970


	//   ....[6]....
        /*03dc*/ 	.word	0x00004a30


	//   ....[7]....
        /*03e0*/ 	.word	0x00004e30


	//   ....[8]....
        /*03e4*/ 	.word	0x00005050


	//   ....[9]....
        /*03e8*/ 	.word	0x000053b0


	//   ....[10]....
        /*03ec*/ 	.word	0x0000a890


	//   ....[11]....
        /*03f0*/ 	.word	0x0000a960


	//   ....[12]....
        /*03f4*/ 	.word	0x0000aa10


	//----- nvinfo : EIATTR_MAX_THREADS
	.align		4
.L_1235:
        /*03f8*/ 	.byte	0x04, 0x05
        /*03fa*/ 	.short	(.L_1237 - .L_1236)
.L_1236:
        /*03fc*/ 	.word	0x00000200
        /*0400*/ 	.word	0x00000001
        /*0404*/ 	.word	0x00000001


	//----- nvinfo : EIATTR_CRS_STACK_SIZE
	.align		4
.L_1237:
        /*0408*/ 	.byte	0x04, 0x1e
        /*040a*/ 	.short	(.L_1239 - .L_1238)
.L_1238:
        /*040c*/ 	.word	0x00000000


	//----- nvinfo : EIATTR_CBANK_PARAM_SIZE
	.align		4
.L_1239:
        /*0410*/ 	.byte	0x03, 0x19
        /*0412*/ 	.short	0x0070


	//----- nvinfo : EIATTR_PARAM_CBANK
	.align		4
        /*0414*/ 	.byte	0x04, 0x0a
        /*0416*/ 	.short	(.L_1241 - .L_1240)
	.align		4
.L_1240:
        /*0418*/ 	.word	index@(.nv.constant0._ZN3cub18CUB_300001_SM_10006detail6select23DeviceSelectSweepKernelINS2_10policy_hubIjbiLb0ELNS0_10SelectImplE0EE10Policy1000EN6thrust24THRUST_300001_SM_1000_NS17counting_iteratorIjNS9_11use_defaultESB_SB_EENS9_18transform_iteratorI9NonZeroOpI6__halfEPKSF_SB_SB_EEPjSK_NS0_13ScanTileStateIiLb1EEENS0_8NullTypeESN_iNS2_19streaming_context_tIlLb1EEELS5_0EEEvT0_T1_T2_T3_T4_T5_T6_T7_iT8_NS1_7vsmem_tE)
        /*041c*/ 	.short	0x0380
        /*041e*/ 	.short	0x0070


	//----- nvinfo : EIATTR_SW_WAR
	.align		4
.L_1241:
        /*0420*/ 	.byte	0x04, 0x36
        /*0422*/ 	.short	(.L_1243 - .L_1242)
.L_1242:
        /*0424*/ 	.word	0x00000008
.L_1243:


//--------------------- .nv.info._ZN3cub18CUB_300001_SM_10006detail6select23DeviceSelectSweepKernelINS2_10policy_hubIjbiLb0ELNS0_10SelectImplE0EE10Policy1000EN6thrust24THRUST_300001_SM_1000_NS17counting_iteratorIjNS9_11use_defaultESB_SB_EENS9_18transform_iteratorI9NonZeroOpI13__nv_bfloat16EPKSF_SB_SB_EEPjSK_NS0_13ScanTileStateIiLb1EEENS0_8NullTypeESN_iNS2_19streaming_context_tIlLb1EEELS5_0EEEvT0_T1_T2_T3_T4_T5_T6_T7_iT8_NS1_7vsmem_tE --------------------------
	.section	.nv.info._ZN3cub18CUB_300001_SM_10006detail6select23DeviceSelectSweepKernelINS2_10policy_hubIjbiLb0ELNS0_10SelectImplE0EE10Policy1000EN6thrust24THRUST_300001_SM_1000_NS17counting_iteratorIjNS9_11use_defaultESB_SB_EENS9_18transform_iteratorI9NonZeroOpI13__nv_bfloat16EPKSF_SB_SB_EEPjSK_NS0_13ScanTileStateIiLb1EEENS0_8NullTypeESN_iNS2_19streaming_context_tIlLb1EEELS5_0EEEvT0_T1_T2_T3_T4_T5_T6_T7_iT8_NS1_7vsmem_tE,"",@"SHT_CUDA_INFO"
	.sectionflags	@""
	.align	4


	//----- nvinfo : EIATTR_CUDA_API_VERSION
	.align		4
        /*0000*/ 	.byte	0x04, 0x37
        /*0002*/ 	.short	(.L_1245 - .L_1244)
.L_1244:
        /*0004*/ 	.word	0x00000082


	//----- nvinfo : EIATTR_KPARAM_INFO
	.align		4
.L_1245:
        /*0008*/ 	.byte	0x04, 0x17
        /*000a*/ 	.short	(.L_1247 - .L_1246)
.L_1246:
        /*000c*/ 	.word	0x00000000
        /*0010*/ 	.short	0x000a
        /*0012*/ 	.short	0x0068
        /*0014*/ 	.byte	0x00, 0xf0, 0x21, 0x00


	//----- nvinfo : EIATTR_KPARAM_INFO
	.align		4
.L_1247:
        /*0018*/ 	.byte	0x04, 0x17
        /*001a*/ 	.short	(.L_1249 - .L_1248)
.L_1248:
        /*001c*/ 	.word	0x00000000
        /*0020*/ 	.short	0x0009
        /*0022*/ 	.short	0x0040
        /*0024*/ 	.byte	0x00, 0xf0, 0xa1, 0x00


	//----- nvinfo : EIATTR_KPARAM_INFO
	.align		4
.L_1249:
        /*0028*/ 	.byte	0x04, 0x17
        /*002a*/ 	.short	(.L_1251 - .L_1250)
.L_1250:
        /*002c*/ 	.word	0x00000000
        /*0030*/ 	.short	0x0008
        /*0032*/ 	.short	0x0038
        /*0034*/ 	.byte	0x00, 0xf0, 0x11, 0x00


	//----- nvinfo : EIATTR_KPARAM_INFO
	.align		4
.L_1251:
        /*0038*/ 	.byte	0x04, 0x17
        /*003a*/ 	.short	(.L_1253 - .L_1252)
.L_1252:
        /*003c*/ 	.word	0x00000000
        /*0040*/ 	.short	0x0007
        /*0042*/ 	.short	0x0034
        /*0044*/ 	.byte	0x00, 0xf0, 0x11, 0x00


	//----- nvinfo : EIATTR_KPARAM_INFO
	.align		4
.L_1253:
        /*0048*/ 	.byte	0x04, 0x17
        /*004a*/ 	.short	(.L_1255 - .L_1254)
.L_1254:
        /*004c*/ 	.word	0x00000000
        /*0050*/ 	.short	0x0006
        /*0052*/ 	.short	0x0031
        /*0054*/ 	.byte	0x00, 0xf0, 0x05, 0x00


	//----- nvinfo : EIATTR_KPARAM_INFO
	.align		4
.L_1255:
        /*0058*/ 	.byte	0x04, 0x17
        /*005a*/ 	.short	(.L_1257 - .L_1256)
.L_1256:
        /*005c*/ 	.word	0x00000000
        /*0060*/ 	.short	0x0005
        /*0062*/ 	.short	0x0030
        /*0064*/ 	.byte	0x00, 0xf0, 0x05, 0x00


	//----- nvinfo : EIATTR_KPARAM_INFO
	.align		4
.L_1257:
        /*0068*/ 	.byte	0x04, 0x17
        /*006a*/ 	.short	(.L_1259 - .L_1258)
.L_1258:
        /*006c*/ 	.word	0x00000000
        /*0070*/ 	.short	0x0004
        /*0072*/ 	.short	0x0028
        /*0074*/ 	.byte	0x00, 0xf0, 0x21, 0x00


	//----- nvinfo : EIATTR_KPARAM_INFO
	.align		4
.L_1259:
        /*0078*/ 	.byte	0x04, 0x17
        /*007a*/ 	.short	(.L_1261 - .L_1260)
.L_1260:
        /*007c*/ 	.word	0x00000000
        /*0080*/ 	.short	0x0003
        /*0082*/ 	.short	0x0020
        /*0084*/ 	.byte	0x00, 0xf5, 0x21, 0x00


	//----- nvinfo : EIATTR_KPARAM_INFO
	.align		4
.L_1261:
        /*0088*/ 	.byte	0x04, 0x17
        /*008a*/ 	.short	(.L_1263 - .L_1262)
.L_1262:
        /*008c*/ 	.word	0x00000000
        /*0090*/ 	.short	0x0002
        /*0092*/ 	.short	0x0018
        /*0094*/ 	.byte	0x00, 0xf5, 0x21, 0x00


	//----- nvinfo : EIATTR_KPARAM_INFO
	.align		4
.L_1263:
        /*0098*/ 	.byte	0x04, 0x17
        /*009a*/ 	.short	(.L_1265 - .L_1264)
.L_1264:
        /*009c*/ 	.word	0x00000000
        /*00a0*/ 	.short	0x0001
        /*00a2*/ 	.short	0x0008
        /*00a4*/ 	.byte	0x00, 0xf0, 0x41, 0x00


	//----- nvinfo : EIATTR_KPARAM_INFO
	.align		4
.L_1265:
        /*00a8*/ 	.byte	0x04, 0x17
        /*00aa*/ 	.short	(.L_1267 - .L_1266)
.L_1266:
        /*00ac*/ 	.word	0x00000000
        /*00b0*/ 	.short	0x0000
        /*00b2*/ 	.short	0x0000
        /*00b4*/ 	.byte	0x00, 0xf0, 0x11, 0x00


	//----- nvinfo : EIATTR_SPARSE_MMA_MASK
	.align		4
.L_1267:
        /*00b8*/ 	.byte	0x03, 0x50
        /*00ba*/ 	.short	0x0000


	//----- nvinfo : EIATTR_MAXREG_COUNT
	.align		4
        /*00bc*/ 	.byte	0x03, 0x1b
        /*00be*/ 	.short	0x0080


	//----- nvinfo : EIATTR_NUM_BARRIERS
	.align		4
        /*00c0*/ 	.byte	0x02, 0x4c
        /*00c2*/ 	.byte	0x01
	.zero		1


	//----- nvinfo : EIATTR_MERCURY_ISA_VERSION
	.align		4
        /*00c4*/ 	.byte	0x03, 0x5f
        /*00c6*/ 	.short	0x0101


	//----- nvinfo : EIATTR_UNUSED_LOAD_BYTE_OFFSET
	.align		4
        /*00c8*/ 	.byte	0x04, 0x44
        /*00ca*/ 	.short	(.L_1269 - .L_1268)


	//   ....[0]....
.L_1268:
        /*00cc*/ 	.word	0x000091e0
        /*00d0*/ 	.word	0x0000fff0


	//----- nvinfo : EIATTR_COOP_GROUP_MASK_REGIDS
	.align		4
.L_1269:
        /*00d4*/ 	.byte	0x04, 0x29
        /*00d6*/ 	.short	(.L_1271 - .L_1270)


	//   ....[0]....
.L_1270:
        /*00d8*/ 	.word	0xffffffff


	//   ....[1]....
        /*00dc*/ 	.word	0xffffffff


	//   ....[2]....
        /*00e0*/ 	.word	0xffffffff


	//   ....[3]....
        /*00e4*/ 	.word	0xffffffff


	//   ....[4]....
        /*00e8*/ 	.word	0xffffffff


	//   ....[5]....
        /*00ec*/ 	.word	0xffffffff


	//   ....[6]....
        /*00f0*/ 	.word	0xffffffff


	//   ....[7]....
        /*00f4*/ 	.word	0xffffffff


	//   ....[8]....
        /*00f8*/ 	.word	0xffffffff


	//   ....[9]....
        /*00fc*/ 	.word	0xffffffff


	//   ....[10]....
        /*0100*/ 	.word	0xffffffff


	//   ....[11]....
        /*0104*/ 	.word	0xffffffff


	//   ....[12]....
        /*0108*/ 	.word	0xffffffff


	//   ....[13]....
        /*010c*/ 	.word	0xffffffff


	//   ....[14]....
        /*0110*/ 	.word	0xffffffff


	//   ....[15]....
        /*0114*/ 	.word	0xffffffff


	//   ....[16]....
        /*0118*/ 	.word	0xffffffff


	//   ....[17]....
        /*011c*/ 	.word	0xffffffff


	//   ....[18]....
        /*0120*/ 	.word	0xffffffff


	//   ....[19]....
        /*0124*/ 	.word	0xffffffff


	//   ....[20]....
        /*0128*/ 	.word	0xffffffff


	//   ....[21]....
        /*012c*/ 	.word	0xffffffff


	//   ....[22]....
        /*0130*/ 	.word	0xffffffff


	//   ....[23]....
        /*0134*/ 	.word	0xffffffff


	//   ....[24]....
        /*0138*/ 	.word	0xffffffff


	//   ....[25]....
        /*013c*/ 	.word	0xffffffff


	//   ....[26]....
        /*0140*/ 	.word	0xffffffff


	//   ....[27]....
        /*0144*/ 	.word	0xffffffff


	//   ....[28]....
        /*0148*/ 	.word	0xffffffff


	//   ....[29]....
        /*014c*/ 	.word	0xffffffff


	//   ....[30]....
        /*0150*/ 	.word	0xffffffff


	//   ....[31]....
        /*0154*/ 	.word	0xffffffff


	//   ....[32]....
        /*0158*/ 	.word	0xffffffff


	//   ....[33]....
        /*015c*/ 	.word	0xffffffff


	//   ....[34]....
        /*0160*/ 	.word	0xffffffff


	//   ....[35]....
        /*0164*/ 	.word	0xffffffff


	//   ....[36]....
        /*0168*/ 	.word	0xffffffff


	//   ....[37]....
        /*016c*/ 	.word	0xffffffff


	//   ....[38]....
        /*0170*/ 	.word	0xffffffff


	//   ....[39]....
        /*0174*/ 	.word	0xffffffff


	//   ....[40]....
        /*0178*/ 	.word	0xffffffff


	//   ....[41]....
        /*017c*/ 	.word	0xffffffff


	//   ....[42]....
        /*0180*/ 	.word	0xffffffff


	//   ....[43]....
        /*0184*/ 	.word	0xffffffff


	//   ....[44]....
        /*0188*/ 	.word	0xffffffff


	//   ....[45]....
        /*018c*/ 	.word	0xffffffff


	//   ....[46]....
        /*0190*/ 	.word	0xffffffff


	//   ....[47]....
        /*0194*/ 	.word	0xffffffff


	//   ....[48]....
        /*0198*/ 	.word	0xffffffff


	//   ....[49]....
        /*019c*/ 	.word	0xffffffff


	//   ....[50]....
        /*01a0*/ 	.word	0xffffffff


	//   ....[51]....
        /*01a4*/ 	.word	0xffffffff


	//   ....[52]....
        /*01a8*/ 	.word	0xffffffff


	//   ....[53]....
        /*01ac*/ 	.word	0xffffffff


	//   ....[54]....
        /*01b0*/ 	.word	0xffffffff


	//   ....[55]....
        /*01b4*/ 	.word	0xffffffff


	//   ....[56]....
        /*01b8*/ 	.word	0x0500002e


	//   ....[57]....
        /*01bc*/ 	.word	0x0500002e


	//   ....[58]....
        /*01c0*/ 	.word	0x0500002e


	//   ....[59]....
        /*01c4*/ 	.word	0x0500002e


	//   ....[60]....
        /*01c8*/ 	.word	0x0500002e


	//   ....[61]....
        /*01cc*/ 	.word	0x0500002e


	//   ....[62]....
        /*01d0*/ 	.word	0x0500002e


	//   ....[63]....
        /*01d4*/ 	.word	0x0500002e


	//   ....[64]....
        /*01d8*/ 	.word	0x0500002e


	//   ....[65]....
        /*01dc*/ 	.word	0x0500002e


	//   ....[66]....
        /*01e0*/ 	.word	0x0500002e


	//   ....[67]....
        /*01e4*/ 	.word	0x0500002e


	//   ....[68]....
        /*01e8*/ 	.word	0x0500002e


	//   ....[69]....
        /*01ec*/ 	.word	0x0500002e


	//   ....[70]....
        /*01f0*/ 	.word	0x0500002e


	//   ....[71]....
        /*01f4*/ 	.word	0x0500002e


	//   ....[72]....
        /*01f8*/ 	.word	0x0500002e


	//   ....[73]....
        /*01fc*/ 	.word	0x0500002e


	//   ....[74]....
        /*0200*/ 	.word	0x0500002e


	//   ....[75]....
        /*0204*/ 	.word	0x0500002e


	//   ....[76]....
        /*0208*/ 	.word	0x0500002e


	//   ....[77]....
        /*020c*/ 	.word	0x0500002e


	//   ....[78]....
        /*0210*/ 	.word	0x0500002e


	//   ....[79]....
        /*0214*/ 	.word	0x0500002e


	//   ....[80]....
        /*0218*/ 	.word	0x0500002e


	//   ....[81]....
        /*021c*/ 	.word	0x0500002e


	//   ....[82]....
        /*0220*/ 	.word	0x0500002e


	//   ....[83]....
        /*0224*/ 	.word	0x0500002e


	//   ....[84]....
        /*0228*/ 	.word	0x0500002e


	//   ....[85]....
        /*022c*/ 	.word	0x0500002e


	//   ....[86]....
        /*0230*/ 	.word	0x0500002e


	//   ....[87]....
        /*0234*/ 	.word	0x0500002e


	//   ....[88]....
        /*0238*/ 	.word	0x0500002e


	//   ....[89]....
        /*023c*/ 	.word	0x0500002e


	//   ....[90]....
        /*0240*/ 	.word	0x0500002e


	//   ....[91]....
        /*0244*/ 	.word	0x0500002e


	//----- nvinfo : EIATTR_COOP_GROUP_INSTR_OFFSETS
	.align		4
.L_1271:
        /*0248*/ 	.byte	0x04, 0x28
        /*024a*/ 	.short	(.L_1273 - .L_1272)


	//   ....[0]....
.L_1272:
        /*024c*/ 	.word	0x000007e0


	//   ....[1]....
        /*0250*/ 	.word	0x00000810


	//   ....[2]....
        /*0254*/ 	.word	0x00000830


	//   ....[3]....
        /*0258*/ 	.word	0x00000850


	//   ....[4]....
        /*025c*/ 	.word	0x00000870


	//   ....[5]....
        /*0260*/ 	.word	0x00002b90


	//   ....[6]....
        /*0264*/ 	.word	0x00002bb0


	//   ....[7]....
        /*0268*/ 	.word	0x00002bd0


	//   ....[8]....
        /*026c*/ 	.word	0x00002bf0


	//   ....[9]....
        /*0270*/ 	.word	0x00002c10


	//   ....[10]....
        /*0274*/ 	.word	0x000031c0


	//   ....[11]....
        /*0278*/ 	.word	0x00003390


	//   ....[12]....
        /*027c*/ 	.word	0x000033f0


	//   ....[13]....
        /*0280*/ 	.word	0x00003480


	//   ....[14]....
        /*0284*/ 	.word	0x000034d0


	//   ....[15]....
        /*0288*/ 	.word	0x00003510


	//   ....[16]....
        /*028c*/ 	.word	0x00003560


	//   ....[17]....
        /*0290*/ 	.word	0x000035c0


	//   ....[18]....
        /*0294*/ 	.word	0x00003600


	//   ....[19]....
        /*0298*/ 	.word	0x000036c0


	//   ....[20]....
        /*029c*/ 	.word	0x00003890


	//   ....[21]....
        /*02a0*/ 	.word	0x000038e0


	//   ....[22]....
        /*02a4*/ 	.word	0x00003940


	//   ....[23]....
        /*02a8*/ 	.word	0x00003990


	//   ....[24]....
        /*02ac*/ 	.word	0x000039d0


	//   ....[25]....
        /*02b0*/ 	.word	0x00003a10


	//   ....[26]....
        /*02b4*/ 	.word	0x00003a50


	//   ....[27]....
        /*02b8*/ 	.word	0x00003a90


	//   ....[28]....
        /*02bc*/ 	.word	0x00005bf0


	//   ....[29]....
        /*02c0*/ 	.word	0x00005c10


	//   ....[30]....
        /*02c4*/ 	.word	0x00005c30


	//   ....[31]....
        /*02c8*/ 	.word	0x00005c60


	//   ....[32]....
        /*02cc*/ 	.word	0x00005c90


	//   ....[33]....
        /*02d0*/ 	.word	0x00008130


	//   ....[34]....
        /*02d4*/ 	.word	0x00008150


	//   ....[35]....
        /*02d8*/ 	.word	0x00008170


	//   ....[36]....
        /*02dc*/ 	.word	0x00008190


	//   ....[37]....
        /*02e0*/ 	.word	0x000081c0


	//   ....[38]....
        /*02e4*/ 	.word	0x00008760


	//   ....[39]....
        /*02e8*/ 	.word	0x00008930


	//   ....[40]....
        /*02ec*/ 	.word	0x00008990


	//   ....[41]....
        /*02f0*/ 	.word	0x000089e0


	//   ....[42]....
        /*02f4*/ 	.word	0x00008a30


	//   ....[43]....
        /*02f8*/ 	.word	0x00008a80


	//   ....[44]....
        /*02fc*/ 	.word	0x00008ad0


	//   ....[45]....
        /*0300*/ 	.word	0x00008b10


	//   ....[46]....
        /*0304*/ 	.word	0x00008b60


	//   ....[47]....
        /*0308*/ 	.word	0x00008c60


	//   ....[48]....
        /*030c*/ 	.word	0x00008e30


	//   ....[49]....
        /*0310*/ 	.word	0x00008e80


	//   ....[50]....
        /*0314*/ 	.word	0x00008ee0


	//   ....[51]....
        /*0318*/ 	.word	0x00008f00


	//   ....[52]....
        /*031c*/ 	.word	0x00008f50


	//   ....[53]....
        /*0320*/ 	.word	0x00008f90


	//   ....[54]....
        /*0324*/ 	.word	0x00008fd0


	//   ....[55]....
        /*0328*/ 	.word	0x00009010


	//   ....[56]....
        /*032c*/ 	.word	0x0000ac40


	//   ....[57]....
        /*0330*/ 	.word	0x0000acc0


	//   ....[58]....
        /*0334*/ 	.word	0x0000ad40


	//   ....[59]....
        /*0338*/ 	.word	0x0000ae30


	//   ....[60]....
        /*033c*/ 	.word	0x0000aeb0


	//   ....[61]....
        /*0340*/ 	.word	0x0000af30


	//   ....[62]....
        /*0344*/ 	.word	0x0000afc0


	//   ....[63]....
        /*0348*/ 	.word	0x0000b060


	//   ....[64]....
        /*034c*/ 	.word	0x0000b0d0


	//   ....[65]....
        /*0350*/ 	.word	0x0000b140


	//   ....[66]....
        /*0354*/ 	.word	0x0000b1c0


	//   ....[67]....
        /*0358*/ 	.word	0x0000b240


	//   ....[68]....
        /*035c*/ 	.word	0x0000b2f0


	//   ....[69]....
        /*0360*/ 	.word	0x0000b370


	//   ....[70]....
        /*0364*/ 	.word	0x0000b3f0


	//   ....[71]....
        /*0368*/ 	.word	0x0000b470


	//   ....[72]....
        /*036c*/ 	.word	0x0000b4f0


	//   ....[73]....
        /*0370*/ 	.word	0x0000b560


	//   ....[74]....
        /*0374*/ 	.word	0x0000b5d0


	//   ....[75]....
        /*0378*/ 	.word	0x0000b650


	//   ....[76]....
        /*037c*/ 	.word	0x0000b6e0


	//   ....[77]....
        /*0380*/ 	.word	0x0000b7c0


	//   ....[78]....
        /*0384*/ 	.word	0x0000b850


	//   ....[79]....
        /*0388*/ 	.word	0x0000b8d0


	//   ....[80]....
        /*038c*/ 	.word	0x0000b950


	//   ....[81]....
        /*0390*/ 	.word	0x0000b9e0


	//   ....[82]....
        /*0394*/ 	.word	0x0000ba60


	//   ....[83]....
        /*0398*/ 	.word	0x0000bad0


	//   ....[84]....
        /*039c*/ 	.word	0x0000bb50


	//   ....[85]....
        /*03a0*/ 	.word	0x0000bbd0


	//   ....[86]....
        /*03a4*/ 	.word	0x0000bc80


	//   ....[87]....
        /*03a8*/ 	.word	0x0000bd10


	//   ....[88]....
        /*03ac*/ 	.word	0x0000bd90


	//   ....[89]....
        /*03b0*/ 	.word	0x0000be10


	//   ....[90]....
        /*03b4*/ 	.word	0x0000be90


	//   ....[91]....
        /*03b8*/ 	.word	0x0000bef0


	//----- nvinfo : EIATTR_VRC_CTA_INIT_COUNT
	.align		4
.L_1273:
        /*03bc*/ 	.byte	0x02, 0x4a
	.zero		1
	.zero		1


	//----- nvinfo : EIATTR_EXIT_INSTR_OFFSETS
	.align		4
        /*03c0*/ 	.byte	0x04, 0x1c
        /*03c2*/ 	.short	(.L_1275 - .L_1274)


	//   ....[0]....
.L_1274:
        /*03c4*/ 	.word	0x00001b60


	//   ....[1]....
        /*03c8*/ 	.word	0x00001c20


	//   ....[2]....
        /*03cc*/ 	.word	0x00001f80


	//   ....[3]....
        /*03d0*/ 	.word	0x00002220


	//   ....[4]....
        /*03d4*/ 	.word	0x000025a0


	//   ....[5]....
        /*03d8*/ 	.word	0x00004990


	//   ....[6]....
        /*03dc*/ 	.word	0x00004a50


	//   ....[7]....
        /*03e0*/ 	.word	0x00004e50


	//   ....[8]....
        /*03e4*/ 	.word	0x00005070


	//   ....[9]....
        /*03e8*/ 	.word	0x000053d0


	//   ....[10]....
        /*03ec*/ 	.word	0x0000aa70


	//   ....[11]....
        /*03f0*/ 	.word	0x0000ab40


	//   ....[12]....
        /*03f4*/ 	.word	0x0000abf0


	//----- nvinfo : EIATTR_MAX_THREADS
	.align		4
.L_1275:
        /*03f8*/ 	.byte	0x04, 0x05
        /*03fa*/ 	.short	(.L_1277 - .L_1276)
.L_1276:
        /*03fc*/ 	.word	0x00000200
        /*0400*/ 	.word	0x00000001
        /*0404*/ 	.word	0x00000001


	//----- nvinfo : EIATTR_CRS_STACK_SIZE
	.align		4
.L_1277:
        /*0408*/ 	.byte	0x04, 0x1e
        /*040a*/ 	.short	(.L_1279 - .L_1278)
.L_1278:
        /*040c*/ 	.word	0x00000000


	//----- nvinfo : EIATTR_CBANK_PARAM_SIZE
	.align		4
.L_1279:
        /*0410*/ 	.byte	0x03, 0x19
        /*0412*/ 	.short	0x0070


	//----- nvinfo : EIATTR_PARAM_CBANK
	.align		4
        /*0414*/ 	.byte	0x04, 0x0a
        /*0416*/ 	.short	(.L_1281 - .L_1280)
	.align		4
.L_1280:
        /*0418*/ 	.word	index@(.nv.constant0._ZN3cub18CUB_300001_SM_10006detail6select23DeviceSelectSweepKernelINS2_10policy_hubIjbiLb0ELNS0_10SelectImplE0EE10Policy1000EN6thrust24THRUST_300001_SM_1000_NS17counting_iteratorIjNS9_11use_defaultESB_SB_EENS9_18transform_iteratorI9NonZeroOpI13__nv_bfloat16EPKSF_SB_SB_EEPjSK_NS0_13ScanTileStateIiLb1EEENS0_8NullTypeESN_iNS2_19streaming_context_tIlLb1EEELS5_0EEEvT0_T1_T2_T3_T4_T5_T6_T7_iT8_NS1_7vsmem_tE)
        /*041c*/ 	.short	0x0380
        /*041e*/ 	.short	0x0070


	//----- nvinfo : EIATTR_SW_WAR
	.align		4
.L_1281:
        /*0420*/ 	.byte	0x04, 0x36
        /*0422*/ 	.short	(.L_1283 - .L_1282)
.L_1282:
        /*0424*/ 	.word	0x00000008
.L_1283:


//--------------------- .nv.info._ZN3cub18CUB_300001_SM_10006detail11EmptyKernelIvEEvv --------------------------
	.section	.nv.info._ZN3cub18CUB_300001_SM_10006detail11EmptyKernelIvEEvv,"",@"SHT_CUDA_INFO"
	.sectionflags	@""
	.align	4


	//----- nvinfo : EIATTR_CUDA_API_VERSION
	.align		4
        /*0000*/ 	.byte	0x04, 0x37
        /*0002*/ 	.short	(.L_1285 - .L_1284)
.L_1284:
        /*0004*/ 	.word	0x00000082


	//----- nvinfo : EIATTR_SPARSE_MMA_MASK
	.align		4
.L_1285:
        /*0008*/ 	.byte	0x03, 0x50
        /*000a*/ 	.short	0x0000


	//----- nvinfo : EIATTR_MAXREG_COUNT
	.align		4
        /*000c*/ 	.byte	0x03, 0x1b
        /*000e*/ 	.short	0x00ff


	//----- nvinfo : EIATTR_MERCURY_ISA_VERSION
	.align		4
        /*0010*/ 	.byte	0x03, 0x5f
        /*0012*/ 	.short	0x0101


	//----- nvinfo : EIATTR_VRC_CTA_INIT_COUNT
	.align		4
        /*0014*/ 	.byte	0x02, 0x4a
	.zero		1
	.zero		1


	//----- nvinfo : EIATTR_EXIT_INSTR_OFFSETS
	.align		4
        /*0018*/ 	.byte	0x04, 0x1c
        /*001a*/ 	.short	(.L_1287 - .L_1286)


	//   ....[0]....
.L_1286:
        /*001c*/ 	.word	0x00000010


	//----- nvinfo : EIATTR_SW_WAR
	.align		4
.L_1287:
        /*0020*/ 	.byte	0x04, 0x36
        /*0022*/ 	.short	(.L_1289 - .L_1288)
.L_1288:
        /*0024*/ 	.word	0x00000008
.L_1289:


//--------------------- .nv.info._Z16leftshift_kernelIlEvPKT_PS0_ji --------------------------
	.section	.nv.info._Z16leftshift_kernelIlEvPKT_PS0_ji,"",@"SHT_CUDA_INFO"
	.sectionflags	@""
	.align	4


	//----- nvinfo : EIATTR_CUDA_API_VERSION
	.align		4
        /*0000*/ 	.byte	0x04, 0x37
        /*0002*/ 	.short	(.L_1291 - .L_1290)
.L_1290:
        /*0004*/ 	.word	0x00000082


	//----- nvinfo : EIATTR_KPARAM_INFO
	.align		4
.L_1291:
        /*0008*/ 	.byte	0x04, 0x17
        /*000a*/ 	.short	(.L_1293 - .L_1292)
.L_1292:
        /*000c*/ 	.word	0x00000000
        /*0010*/ 	.short	0x0003
        /*0012*/ 	.short	0x0014
        /*0014*/ 	.byte	0x00, 0xf0, 0x11, 0x00


	//----- nvinfo : EIATTR_KPARAM_INFO
	.align		4
.L_1293:
        /*0018*/ 	.byte	0x04, 0x17
        /*001a*/ 	.short	(.L_1295 - .L_1294)
.L_1294:
        /*001c*/ 	.word	0x00000000
        /*0020*/ 	.short	0x0002
        /*0022*/ 	.short	0x0010
        /*0024*/ 	.byte	0x00, 0xf0, 0x11, 0x00


	//----- nvinfo : EIATTR_KPARAM_INFO
	.align		4
.L_1295:
        /*0028*/ 	.byte	0x04, 0x17
        /*002a*/ 	.short	(.L_1297 - .L_1296)
.L_1296:
        /*002c*/ 	.word	0x00000000
        /*0030*/ 	.short	0x0001
        /*0032*/ 	.short	0x0008
        /*0034*/ 	.byte	0x00, 0xf5, 0x21, 0x00


	//----- nvinfo : EIATTR_KPARAM_INFO
	.align		4
.L_1297:
        /*0038*/ 	.byte	0x04, 0x17
        /*003a*/ 	.short	(.L_1299 - .L_1298)
.L_1298:
        /*003c*/ 	.word	0x00000000
        /*0040*/ 	.short	0x0000
        /*0042*/ 	.short	0x0000
        /*0044*/ 	.byte	0x00, 0xf5, 0x21, 0x00


	//----- nvinfo : EIATTR_SPARSE_MMA_MASK
	.align		4
.L_1299:
        /*0048*/ 	.byte	0x03, 0x50
        /*004a*/ 	.short	0x0000


	//----- nvinfo : EIATTR_MAXREG_COUNT
	.align		4
        /*004c*/ 	.byte	0x03, 0x1b
        /*004e*/ 	.short	0x00ff


	//----- nvinfo : EIATTR_MERCURY_ISA_VERSION
	.align		4
        /*0050*/ 	.byte	0x03, 0x5f
        /*0052*/ 	.short	0x0101


	//----- nvinfo : EIATTR_VRC_CTA_INIT_COUNT
	.align		4
        /*0054*/ 	.byte	0x02, 0x4a
	.zero		1
	.zero		1


	//----- nvinfo : EIATTR_EXIT_INSTR_OFFSETS
	.align		4
        /*0058*/ 	.byte	0x04, 0x1c
        /*005a*/ 	.short	(.L_1301 - .L_1300)


	//   ....[0]....
.L_1300:
        /*005c*/ 	.word	0x00000070


	//   ....[1]....
        /*0060*/ 	.word	0x00000120


	//----- nvinfo : EIATTR_CBANK_PARAM_SIZE
	.align		4
.L_1301:
        /*0064*/ 	.byte	0x03, 0x19
        /*0066*/ 	.short	0x0018


	//----- nvinfo : EIATTR_PARAM_CBANK
	.align		4
        /*0068*/ 	.byte	0x04, 0x0a
        /*006a*/ 	.short	(.L_1303 - .L_1302)
	.align		4
.L_1302:
        /*006c*/ 	.word	index@(.nv.constant0._Z16leftshift_kernelIlEvPKT_PS0_ji)
        /*0070*/ 	.short	0x0380
        /*0072*/ 	.short	0x0018


	//----- nvinfo : EIATTR_SW_WAR
	.align		4
.L_1303:
        /*0074*/ 	.byte	0x04, 0x36
        /*0076*/ 	.short	(.L_1305 - .L_1304)
.L_1304:
        /*0078*/ 	.word	0x00000008
.L_1305:


//--------------------- .nv.info._Z16leftshift_kernelIjEvPKT_PS0_ji --------------------------
	.section	.nv.info._Z16leftshift_kernelIjEvPKT_PS0_ji,"",@"SHT_CUDA_INFO"
	.sectionflags	@""
	.align	4


	//----- nvinfo : EIATTR_CUDA_API_VERSION
	.align		4
        /*0000*/ 	.byte	0x04, 0x37
        /*0002*/ 	.short	(.L_1307 - .L_1306)
.L_1306:
        /*0004*/ 	.word	0x00000082


	//----- nvinfo : EIATTR_KPARAM_INFO
	.align		4
.L_1307:
        /*0008*/ 	.byte	0x04, 0x17
        /*000a*/ 	.short	(.L_1309 - .L_1308)
.L_1308:
        /*000c*/ 	.word	0x00000000
        /*0010*/ 	.short	0x0003
        /*0012*/ 	.short	0x0014
        /*0014*/ 	.byte	0x00, 0xf0, 0x11, 0x00


	//----- nvinfo : EIATTR_KPARAM_INFO
	.align		4
.L_1309:
        /*0018*/ 	.byte	0x04, 0x17
        /*001a*/ 	.short	(.L_1311 - .L_1310)
.L_1310:
        /*001c*/ 	.word	0x00000000
        /*0020*/ 	.short	0x0002
        /*0022*/ 	.short	0x0010
        /*0024*/ 	.byte	0x00, 0xf0, 0x11, 0x00


	//----- nvinfo : EIATTR_KPARAM_INFO
	.align		4
.L_1311:
        /*0028*/ 	.byte	0x04, 0x17
        /*002a*/ 	.short	(.L_1313 - .L_1312)
.L_1312:
        /*002c*/ 	.word	0x00000000
        /*0030*/ 	.short	0x0001
        /*0032*/ 	.short	0x0008
        /*0034*/ 	.byte	0x00, 0xf5, 0x21, 0x00


	//----- nvinfo : EIATTR_KPARAM_INFO
	.align		4
.L_1313:
        /*0038*/ 	.byte	0x04, 0x17
        /*003a*/ 	.short	(.L_1315 - .L_1314)
.L_1314:
        /*003c*/ 	.word	0x00000000
        /*0040*/ 	.short	0x0000
        /*0042*/ 	.short	0x0000
        /*0044*/ 	.byte	0x00, 0xf5, 0x21, 0x00


	//----- nvinfo : EIATTR_SPARSE_MMA_MASK
	.align		4
.L_1315:
        /*0048*/ 	.byte	0x03, 0x50
        /*004a*/ 	.short	0x0000


	//----- nvinfo : EIATTR_MAXREG_COUNT
	.align		4
        /*004c*/ 	.byte	0x03, 0x1b
        /*004e*/ 	.short	0x00ff


	//----- nvinfo : EIATTR_MERCURY_ISA_VERSION
	.align		4
        /*0050*/ 	.byte	0x03, 0x5f
        /*0052*/ 	.short	0x0101


	//----- nvinfo : EIATTR_VRC_CTA_INIT_COUNT
	.align		4
        /*0054*/ 	.byte	0x02, 0x4a
	.zero		1
	.zero		1


	//----- nvinfo : EIATTR_EXIT_INSTR_OFFSETS
	.align		4
        /*0058*/ 	.byte	0x04, 0x1c
        /*005a*/ 	.short	(.L_1317 - .L_1316)


	//   ....[0]....
.L_1316:
        /*005c*/ 	.word	0x00000070


	//   ....[1]....
        /*0060*/ 	.word	0x00000110


	//----- nvinfo : EIATTR_CBANK_PARAM_SIZE
	.align		4
.L_1317:
        /*0064*/ 	.byte	0x03, 0x19
        /*0066*/ 	.short	0x0018


	//----- nvinfo : EIATTR_PARAM_CBANK
	.align		4
        /*0068*/ 	.byte	0x04, 0x0a
        /*006a*/ 	.short	(.L_1319 - .L_1318)
	.align		4
.L_1318:
        /*006c*/ 	.word	index@(.nv.constant0._Z16leftshift_kernelIjEvPKT_PS0_ji)
        /*0070*/ 	.short	0x0380
        /*0072*/ 	.short	0x0018


	//----- nvinfo : EIATTR_SW_WAR
	.align		4
.L_1319:
        /*0074*/ 	.byte	0x04, 0x36
        /*0076*/ 	.short	(.L_1321 - .L_1320)
.L_1320:
        /*0078*/ 	.word	0x00000008
.L_1321:


//--------------------- .nv.info._Z16leftshift_kernelIiEvPKT_PS0_ji --------------------------
	.section	.nv.info._Z16leftshift_kernelIiEvPKT_PS0_ji,"",@"SHT_CUDA_INFO"
	.sectionflags	@""
	.align	4


	//----- nvinfo : EIATTR_CUDA_API_VERSION
	.align		4
        /*0000*/ 	.byte	0x04, 0x37
        /*0002*/ 	.short	(.L_1323 - .L_1322)
.L_1322:
        /*0004*/ 	.word	0x00000082


	//----- nvinfo : EIATTR_KPARAM_INFO
	.align		4
.L_1323:
        /*0008*/ 	.byte	0x04, 0x17
        /*000a*/ 	.short	(.L_1325 - .L_1324)
.L_1324:
        /*000c*/ 	.word	0x00000000
        /*0010*/ 	.short	0x0003
        /*0012*/ 	.short	0x0014
        /*0014*/ 	.byte	0x00, 0xf0, 0x11, 0x00


	//----- nvinfo : EIATTR_KPARAM_INFO
	.align		4
.L_1325:
        /*0018*/ 	.byte	0x04, 0x17
        /*001a*/ 	.short	(.L_1327 - .L_1326)
.L_1326:
        /*001c*/ 	.word	0x00000000
        /*0020*/ 	.short	0x0002
        /*0022*/ 	.short	0x0010
        /*0024*/ 	.byte	0x00, 0xf0, 0x11, 0x00


	//----- nvinfo : EIATTR_KPARAM_INFO
	.align		4
.L_1327:
        /*0028*/ 	.byte	0x04, 0x17
        /*002a*/ 	.short	(.L_1329 - .L_1328)
.L_1328:
        /*002c*/ 	.word	0x00000000
        /*0030*/ 	.short	0x0001
        /*0032*/ 	.short	0x0008
        /*0034*/ 	.byte	0x00, 0xf5, 0x21, 0x00


	//----- nvinfo : EIATTR_KPARAM_INFO
	.align		4
.L_1329:
        /*0038*/ 	.byte	0x04, 0x17
        /*003a*/ 	.short	(.L_1331 - .L_1330)
.L_1330:
        /*003c*/ 	.word	0x00000000
        /*0040*/ 	.short	0x0000
        /*0042*/ 	.short	0x0000
        /*0044*/ 	.byte	0x00, 0xf5, 0x21, 0x00


	//----- nvinfo : EIATTR_SPARSE_MMA_MASK
	.align		4
.L_1331:
        /*0048*/ 	.byte	0x03, 0x50
        /*004a*/ 	.short	0x0000


	//----- nvinfo : EIATTR_MAXREG_COUNT
	.align		4
        /*004c*/ 	.byte	0x03, 0x1b
        /*004e*/ 	.short	0x00ff


	//----- nvinfo : EIATTR_MERCURY_ISA_VERSION
	.align		4
        /*0050*/ 	.byte	0x03, 0x5f
        /*0052*/ 	.short	0x0101


	//----- nvinfo : EIATTR_VRC_CTA_INIT_COUNT
	.align		4
        /*0054*/ 	.byte	0x02, 0x4a
	.zero		1
	.zero		1


	//----- nvinfo : EIATTR_EXIT_INSTR_OFFSETS
	.align		4
        /*0058*/ 	.byte	0x04, 0x1c
        /*005a*/ 	.short	(.L_1333 - .L_1332)


	//   ....[0]....
.L_1332:
        /*005c*/ 	.word	0x00000070


	//   ....[1]....
        /*0060*/ 	.word	0x00000110


	//----- nvinfo : EIATTR_CBANK_PARAM_SIZE
	.align		4
.L_1333:
        /*0064*/ 	.byte	0x03, 0x19
        /*0066*/ 	.short	0x0018


	//----- nvinfo : EIATTR_PARAM_CBANK
	.align		4
        /*0068*/ 	.byte	0x04, 0x0a
        /*006a*/ 	.short	(.L_1335 - .L_1334)
	.align		4
.L_1334:
        /*006c*/ 	.word	index@(.nv.constant0._Z16leftshift_kernelIiEvPKT_PS0_ji)
        /*0070*/ 	.short	0x0380
        /*0072*/ 	.short	0x0018


	//----- nvinfo : EIATTR_SW_WAR
	.align		4
.L_1335:
        /*0074*/ 	.byte	0x04, 0x36
        /*0076*/ 	.short	(.L_1337 - .L_1336)
.L_1336:
        /*0078*/ 	.word	0x00000008
.L_1337:


//--------------------- .nv.info._Z16leftshift_kernelIhEvPKT_PS0_ji --------------------------
	.section	.nv.info._Z16leftshift_kernelIhEvPKT_PS0_ji,"",@"SHT_CUDA_INFO"
	.sectionflags	@""
	.align	4


	//----- nvinfo : EIATTR_CUDA_API_VERSION
	.align		4
        /*0000*/ 	.byte	0x04, 0x37
        /*0002*/ 	.short	(.L_1339 - .L_1338)
.L_1338:
        /*0004*/ 	.word	0x00000082


	//----- nvinfo : EIATTR_KPARAM_INFO
	.align		4
.L_1339:
        /*0008*/ 	.byte	0x04, 0x17
        /*000a*/ 	.short	(.L_1341 - .L_1340)
.L_1340:
        /*000c*/ 	.word	0x00000000
        /*0010*/ 	.short	0x0003
        /*0012*/ 	.short	0x0014
        /*0014*/ 	.byte	0x00, 0xf0, 0x11, 0x00


	//----- nvinfo : EIATTR_KPARAM_INFO
	.align		4
.L_1341:
        /*0018*/ 	.byte	0x04, 0x17
        /*001a*/ 	.short	(.L_1343 - .L_1342)
.L_1342:
        /*001c*/ 	.word	0x00000000
        /*0020*/ 	.short	0x0002
        /*0022*/ 	.short	0x0010
        /*0024*/ 	.byte	0x00, 0xf0, 0x11, 0x00


	//----- nvinfo : EIATTR_KPARAM_INFO
	.align		4
.L_1343:
        /*0028*/ 	.byte	0x04, 0x17
        /*002a*/ 	.short	(.L_1345 - .L_1344)
.L_1344:
        /*002c*/ 	.word	0x00000000
        /*0030*/ 	.short	0x0001
        /*0032*/ 	.short	0x0008
        /*0034*/ 	.byte	0x00, 0xf5, 0x21, 0x00


	//----- nvinfo : EIATTR_KPARAM_INFO
	.align		4
.L_1345:
        /*0038*/ 	.byte	0x04, 0x17
        /*003a*/ 	.short	(.L_1347 - .L_1346)
.L_1346:
        /*003c*/ 	.word	0x00000000
        /*0040*/ 	.short	0x0000
        /*0042*/ 	.short	0x0000
        /*0044*/ 	.byte	0x00, 0xf5, 0x21, 0x00


	//----- nvinfo : EIATTR_SPARSE_MMA_MASK
	.align		4
.L_1347:
        /*0048*/ 	.byte	0x03, 0x50
        /*004a*/ 	.short	0x0000


	//----- nvinfo : EIATTR_MAXREG_COUNT
	.align		4
        /*004c*/ 	.byte	0x03, 0x1b
        /*004e*/ 	.short	0x00ff


	//----- nvinfo : EIATTR_MERCURY_ISA_VERSION
	.align		4
        /*0050*/ 	.byte	0x03, 0x5f
        /*0052*/ 	.short	0x0101


	//----- nvinfo : EIATTR_VRC_CTA_INIT_COUNT
	.align		4
        /*0054*/ 	.byte	0x02, 0x4a
	.zero		1
	.zero		1


	//----- nvinfo : EIATTR_EXIT_INSTR_OFFSETS
	.align		4
        /*0058*/ 	.byte	0x04, 0x1c
        /*005a*/ 	.short	(.L_1349 - .L_1348)


	//   ....[0]....
.L_1348:
        /*005c*/ 	.word	0x00000070


	//   ....[1]....
        /*0060*/ 	.word	0x00000130


	//----- nvinfo : EIATTR_CBANK_PARAM_SIZE
	.align		4
.L_1349:
        /*0064*/ 	.byte	0x03, 0x19
        /*0066*/ 	.short	0x0018


	//----- nvinfo : EIATTR_PARAM_CBANK
	.align		4
        /*0068*/ 	.byte	0x04, 0x0a
        /*006a*/ 	.short	(.L_1351 - .L_1350)
	.align		4
.L_1350:
        /*006c*/ 	.word	index@(.nv.constant0._Z16leftshift_kernelIhEvPKT_PS0_ji)
        /*0070*/ 	.short	0x0380
        /*0072*/ 	.short	0x0018


	//----- nvinfo : EIATTR_SW_WAR
	.align		4
.L_1351:
        /*0074*/ 	.byte	0x04, 0x36
        /*0076*/ 	.short	(.L_1353 - .L_1352)
.L_1352:
        /*0078*/ 	.word	0x00000008
.L_1353:


//--------------------- .nv.info._Z19bitwise_xor__kernelIiEvPKT_S2_PS0_j --------------------------
	.section	.nv.info._Z19bitwise_xor__kernelIiEvPKT_S2_PS0_j,"",@"SHT_CUDA_INFO"
	.sectionflags	@""
	.align	4


	//----- nvinfo : EIATTR_CUDA_API_VERSION
	.align		4
        /*0000*/ 	.byte	0x04, 0x37
        /*0002*/ 	.short	(.L_1355 - .L_1354)
.L_1354:
        /*0004*/ 	.word	0x00000082


	//----- nvinfo : EIATTR_KPARAM_INFO
	.align		4
.L_1355:
        /*0008*/ 	.byte	0x04, 0x17
        /*000a*/ 	.short	(.L_1357 - .L_1356)
.L_1356:
        /*000c*/ 	.word	0x00000000
        /*0010*/ 	.short	0x0003
        /*0012*/ 	.short	0x0018
        /*0014*/ 	.byte	0x00, 0xf0, 0x11, 0x00


	//----- nvinfo : EIATTR_KPARAM_INFO
	.align		4
.L_1357:
        /*0018*/ 	.byte	0x04, 0x17
        /*001a*/ 	.short	(.L_1359 - .L_1358)
.L_1358:
        /*001c*/ 	.word	0x00000000
        /*0020*/ 	.short	0x0002
        /*0022*/ 	.short	0x0010
        /*0024*/ 	.byte	0x00, 0xf5, 0x21, 0x00


	//----- nvinfo : EIATTR_KPARAM_INFO
	.align		4
.L_1359:
        /*0028*/ 	.byte	0x04, 0x17
        /*002a*/ 	.short	(.L_1361 - .L_1360)
.L_1360:
        /*002c*/ 	.word	0x00000000
        /*0030*/ 	.short	0x0001
        /*0032*/ 	.short	0x0008
        /*0034*/ 	.byte	0x00, 0xf5, 0x21, 0x00


	//----- nvinfo : EIATTR_KPARAM_INFO
	.align		4
.L_1361:
        /*0038*/ 	.byte	0x04, 0x17
        /*003a*/ 	.short	(.L_1363 - .L_1362)
.L_1362:
        /*003c*/ 	.word	0x00000000
        /*0040*/ 	.short	0x0000
        /*0042*/ 	.short	0x0000
        /*0044*/ 	.byte	0x00, 0xf5, 0x21, 0x00


	//----- nvinfo : EIATTR_SPARSE_MMA_MASK
	.align		4
.L_1363:
        /*0048*/ 	.byte	0x03, 0x50
        /*004a*/ 	.short	0x0000


	//----- nvinfo : EIATTR_MAXREG_COUNT
	.align		4
        /*004c*/ 	.byte	0x03, 0x1b
        /*004e*/ 	.short	0x00ff


	//----- nvinfo : EIATTR_MERCURY_ISA_VERSION
	.align		4
        /*0050*/ 	.byte	0x03, 0x5f
        /*0052*/ 	.short	0x0101


	//----- nvinfo : EIATTR_VRC_CTA_INIT_COUNT
	.align		4
        /*0054*/ 	.byte	0x02, 0x4a
	.zero		1
	.zero		1


	//----- nvinfo : EIATTR_EXIT_INSTR_OFFSETS
	.align		4
        /*0058*/ 	.byte	0x04, 0x1c
        /*005a*/ 	.short	(.L_1365 - .L_1364)


	//   ....[0]....
.L_1364:
        /*005c*/ 	.word	0x00000070


	//   ....[1]....
        /*0060*/ 	.word	0x00000130


	//----- nvinfo : EIATTR_CBANK_PARAM_SIZE
	.align		4
.L_1365:
        /*0064*/ 	.byte	0x03, 0x19
        /*0066*/ 	.short	0x001c


	//----- nvinfo : EIATTR_PARAM_CBANK
	.align		4
        /*0068*/ 	.byte	0x04, 0x0a
        /*006a*/ 	.short	(.L_1367 - .L_1366)
	.align		4
.L_1366:
        /*006c*/ 	.word	index@(.nv.constant0._Z19bitwise_xor__kernelIiEvPKT_S2_PS0_j)
        /*0070*/ 	.short	0x0380
        /*0072*/ 	.short	0x001c


	//----- nvinfo : EIATTR_SW_WAR
	.align		4
.L_1367:
        /*0074*/ 	.byte	0x04, 0x36
        /*0076*/ 	.short	(.L_1369 - .L_1368)
.L_1368:
        /*0078*/ 	.word	0x00000008
.L_1369:


//--------------------- .nv.info._Z18bitwise_or__kernelIiEvPKT_S2_PS0_j --------------------------
	.section	.nv.info._Z18bitwise_or__kernelIiEvPKT_S2_PS0_j,"",@"SHT_CUDA_INFO"
	.sectionflags	@""
	.align	4


	//----- nvinfo : EIATTR_CUDA_API_VERSION
	.align		4
        /*0000*/ 	.byte	0x04, 0x37
        /*0002*/ 	.short	(.L_1371 - .L_1370)
.L_1370:
        /*0004*/ 	.word	0x00000082


	//----- nvinfo : EIATTR_KPARAM_INFO
	.align		4
.L_1371:
        /*0008*/ 	.byte	0x04, 0x17
        /*000a*/ 	.short	(.L_1373 - .L_1372)
.L_1372:
        /*000c*/ 	.word	0x00000000
        /*0010*/ 	.short	0x0003
        /*0012*/ 	.short	0x0018
        /*0014*/ 	.byte	0x00, 0xf0, 0x11, 0x00


	//----- nvinfo : EIATTR_KPARAM_INFO
	.align		4
.L_1373:
        /*0018*/ 	.byte	0x04, 0x17
        /*001a*/ 	.short	(.L_1375 - .L_1374)
.L_1374:
        /*001c*/ 	.word	0x00000000
        /*0020*/ 	.short	0x0002
        /*0022*/ 	.short	0x0010
        /*0024*/ 	.byte	0x00, 0xf5, 0x21, 0x00


	//----- nvinfo : EIATTR_KPARAM_INFO
	.align		4
.L_1375:
        /*0028*/ 	.byte	0x04, 0x17
        /*002a*/ 	.short	(.L_1377 - .L_1376)
.L_1376:
        /*002c*/ 	.word	0x00000000
        /*0030*/ 	.short	0x0001
        /*0032*/ 	.short	0x0008
        /*0034*/ 	.byte	0x00, 0xf5, 0x21, 0x00


	//----- nvinfo : EIATTR_KPARAM_INFO
	.align		4
.L_1377:
        /*0038*/ 	.byte	0x04, 0x17
        /*003a*/ 	.short	(.L_1379 - .L_1378)
.L_1378:
        /*003c*/ 	.word	0x00000000
        /*0040*/ 	.short	0x0000
        /*0042*/ 	.short	0x0000
        /*0044*/ 	.byte	0x00, 0xf5, 0x21, 0x00


	//----- nvinfo : EIATTR_SPARSE_MMA_MASK
	.align		4
.L_1379:
        /*0048*/ 	.byte	0x03, 0x50
        /*004a*/ 	.short	0x0000


	//----- nvinfo : EIATTR_MAXREG_COUNT
	.align		4
        /*004c*/ 	.byte	0x03, 0x1b
        /*004e*/ 	.short	0x00ff


	//----- nvinfo : EIATTR_MERCURY_ISA_VERSION
	.align		4
        /*0050*/ 	.byte	0x03, 0x5f
        /*0052*/ 	.short	0x0101


	//----- nvinfo : EIATTR_VRC_CTA_INIT_COUNT
	.align		4
        /*0054*/ 	.byte	0x02, 0x4a
	.zero		1
	.zero		1


	//----- nvinfo : EIATTR_EXIT_INSTR_OFFSETS
	.align		4
        /*0058*/ 	.byte	0x04, 0x1c
        /*005a*/ 	.short	(.L_1381 - .L_1380)


	//   ....[0]....
.L_1380:
        /*005c*/ 	.word	0x00000070


	//   ....[1]....
        /*0060*/ 	.word	0x00000130


	//----- nvinfo : EIATTR_CBANK_PARAM_SIZE
	.align		4
.L_1381:
        /*0064*/ 	.byte	0x03, 0x19
        /*0066*/ 	.short	0x001c


	//----- nvinfo : EIATTR_PARAM_CBANK
	.align		4
        /*0068*/ 	.byte	0x04, 0x0a
        /*006a*/ 	.short	(.L_1383 - .L_1382)
	.align		4
.L_1382:
        /*006c*/ 	.word	index@(.nv.constant0._Z18bitwise_or__kernelIiEvPKT_S2_PS0_j)
        /*0070*/ 	.short	0x0380
        /*0072*/ 	.short	0x001c


	//----- nvinfo : EIATTR_SW_WAR
	.align		4
.L_1383:
        /*0074*/ 	.byte	0x04, 0x36
        /*0076*/ 	.short	(.L_1385 - .L_1384)
.L_1384:
        /*0078*/ 	.word	0x00000008
.L_1385:


//--------------------- .nv.info._Z19bitwise_and__kernelIiEvPKT_S2_PS0_j --------------------------
	.section	.nv.info._Z19bitwise_and__kernelIiEvPKT_S2_PS0_j,"",@"SHT_CUDA_INFO"
	.sectionflags	@""
	.align	4


	//----- nvinfo : EIATTR_CUDA_API_VERSION
	.align		4
        /*0000*/ 	.byte	0x04, 0x37
        /*0002*/ 	.short	(.L_1387 - .L_1386)
.L_1386:
        /*0004*/ 	.word	0x00000082


	//----- nvinfo : EIATTR_KPARAM_INFO
	.align		4
.L_1387:
        /*0008*/ 	.byte	0x04, 0x17
        /*000a*/ 	.short	(.L_1389 - .L_1388)
.L_1388:
        /*000c*/ 	.word	0x00000000
        /*0010*/ 	.short	0x0003
        /*0012*/ 	.short	0x0018
        /*0014*/ 	.byte	0x00, 0xf0, 0x11, 0x00


	//----- nvinfo : EIATTR_KPARAM_INFO
	.align		4
.L_1389:
        /*0018*/ 	.byte	0x04, 0x17
        /*001a*/ 	.short	(.L_1391 - .L_1390)
.L_1390:
        /*001c*/ 	.word	0x00000000
        /*0020*/ 	.short	0x0002
        /*0022*/ 	.short	0x0010
        /*0024*/ 	.byte	0x00, 0xf5, 0x21, 0x00


	//----- nvinfo : EIATTR_KPARAM_INFO
	.align		4
.L_1391:
        /*0028*/ 	.byte	0x04, 0x17
        /*002a*/ 	.short	(.L_1393 - .L_1392)
.L_1392:
        /*002c*/ 	.word	0x00000000
        /*0030*/ 	.short	0x0001
        /*0032*/ 	.short	0x0008
        /*0034*/ 	.byte	0x00, 0xf5, 0x21, 0x00


	//----- nvinfo : EIATTR_KPARAM_INFO
	.align		4
.L_1393:
        /*0038*/ 	.byte	0x04, 0x17
        /*003a*/ 	.short	(.L_1395 - .L_1394)
.L_1394:
        /*003c*/ 	.word	0x00000000
        /*0040*/ 	.short	0x0000
        /*0042*/ 	.short	0x0000
        /*0044*/ 	.byte	0x00, 0xf5, 0x21, 0x00


	//----- nvinfo : EIATTR_SPARSE_MMA_MASK
	.align		4
.L_1395:
        /*0048*/ 	.byte	0x03, 0x50
        /*004a*/ 	.short	0x0000


	//----- nvinfo : EIATTR_MAXREG_COUNT
	.align		4
        /*004c*/ 	.byte	0x03, 0x1b
        /*004e*/ 	.short	0x00ff


	//----- nvinfo : EIATTR_MERCURY_ISA_VERSION
	.align		4
        /*0050*/ 	.byte	0x03, 0x5f
        /*0052*/ 	.short	0x0101


	//----- nvinfo : EIATTR_VRC_CTA_INIT_COUNT
	.align		4
        /*0054*/ 	.byte	0x02, 0x4a
	.zero		1
	.zero		1


	//----- nvinfo : EIATTR_EXIT_INSTR_OFFSETS
	.align		4
        /*0058*/ 	.byte	0x04, 0x1c
        /*005a*/ 	.short	(.L_1397 - .L_1396)


	//   ....[0]....
.L_1396:
        /*005c*/ 	.word	0x00000070


	//   ....[1]....
        /*0060*/ 	.word	0x00000130


	//----- nvinfo : EIATTR_CBANK_PARAM_SIZE
	.align		4
.L_1397:
        /*0064*/ 	.byte	0x03, 0x19
        /*0066*/ 	.short	0x001c


	//----- nvinfo : EIATTR_PARAM_CBANK
	.align		4
        /*0068*/ 	.byte	0x04, 0x0a
        /*006a*/ 	.short	(.L_1399 - .L_1398)
	.align		4
.L_1398:
        /*006c*/ 	.word	index@(.nv.constant0._Z19bitwise_and__kernelIiEvPKT_S2_PS0_j)
        /*0070*/ 	.short	0x0380
        /*0072*/ 	.short	0x001c


	//----- nvinfo : EIATTR_SW_WAR
	.align		4
.L_1399:
        /*0074*/ 	.byte	0x04, 0x36
        /*0076*/ 	.short	(.L_1401 - .L_1400)
.L_1400:
        /*0078*/ 	.word	0x00000008
.L_1401:


//--------------------- .nv.info._Z19bitwise_xor__kernelIlEvPKT_S2_PS0_j --------------------------
	.section	.nv.info._Z19bitwise_xor__kernelIlEvPKT_S2_PS0_j,"",@"SHT_CUDA_INFO"
	.sectionflags	@""
	.align	4


	//----- nvinfo : EIATTR_CUDA_API_VERSION
	.align		4
        /*0000*/ 	.byte	0x04, 0x37
        /*0002*/ 	.short	(.L_1403 - .L_1402)
.L_1402:
        /*0004*/ 	.word	0x00000082


	//----- nvinfo : EIATTR_KPARAM_INFO
	.align		4
.L_1403:
        /*0008*/ 	.byte	0x04, 0x17
        /*000a*/ 	.short	(.L_1405 - .L_1404)
.L_1404:
        /*000c*/ 	.word	0x00000000
        /*0010*/ 	.short	0x0003
        /*0012*/ 	.short	0x0018
        /*0014*/ 	.byte	0x00, 0xf0, 0x11, 0x00


	//----- nvinfo : EIATTR_KPARAM_INFO
	.align		4
.L_1405:
        /*0018*/ 	.byte	0x04, 0x17
        /*001a*/ 	.short	(.L_1407 - .L_1406)
.L_1406:
        /*001c*/ 	.word	0x00000000
        /*0020*/ 	.short	0x0002
        /*0022*/ 	.short	0x0010
        /*0024*/ 	.byte	0x00, 0xf5, 0x21, 0x00


	//----- nvinfo : EIATTR_KPARAM_INFO
	.align		4
.L_1407:
        /*0028*/ 	.byte	0x04, 0x17
        /*002a*/ 	.short	(.L_1409 - .L_1408)
.L_1408:
        /*002c*/ 	.word	0x00000000
        /*0030*/ 	.short	0x0001
        /*0032*/ 	.short	0x0008
        /*0034*/ 	.byte	0x00, 0xf5, 0x21, 0x00


	//----- nvinfo : EIATTR_KPARAM_INFO
	.align		4
.L_1409:
        /*0038*/ 	.byte	0x04, 0x17
        /*003a*/ 	.short	(.L_1411 - .L_1410)
.L_1410:
        /*003c*/ 	.word	0x00000000
        /*0040*/ 	.short	0x0000
        /*0042*/ 	.short	0x0000
        /*0044*/ 	.byte	0x00, 0xf5, 0x21, 0x00


	//----- nvinfo : EIATTR_SPARSE_MMA_MASK
	.align		4
.L_1411:
        /*0048*/ 	.byte	0x03, 0x50
        /*004a*/ 	.short	0x0000


	//----- nvinfo : EIATTR_MAXREG_COUNT
	.align		4
        /*004c*/ 	.byte	0x03, 0x1b
        /*004e*/ 	.short	0x00ff


	//----- nvinfo : EIATTR_MERCURY_ISA_VERSION
	.align		4
        /*0050*/ 	.byte	0x03, 0x5f
        /*0052*/ 	.short	0x0101


	//----- nvinfo : EIATTR_VRC_CTA_INIT_COUNT
	.align		4
        /*0054*/ 	.byte	0x02, 0x4a
	.zero		1
	.zero		1


	//----- nvinfo : EIATTR_EXIT_INSTR_OFFSETS
	.align		4
        /*0058*/ 	.byte	0x04, 0x1c
        /*005a*/ 	.short	(.L_1413 - .L_1412)


	//   ....[0]....
.L_1412:
        /*005c*/ 	.word	0x00000070


	//   ....[1]....
        /*0060*/ 	.word	0x00000140


	//----- nvinfo : EIATTR_CBANK_PARAM_SIZE
	.align		4
.L_1413:
        /*0064*/ 	.byte	0x03, 0x19
        /*0066*/ 	.short	0x001c


	//----- nvinfo : EIATTR_PARAM_CBANK
	.align		4
        /*0068*/ 	.byte	0x04, 0x0a
        /*006a*/ 	.short	(.L_1415 - .L_1414)
	.align		4
.L_1414:
        /*006c*/ 	.word	index@(.nv.constant0._Z19bitwise_xor__kernelIlEvPKT_S2_PS0_j)
        /*0070*/ 	.short	0x0380
        /*0072*/ 	.short	0x001c


	//----- nvinfo : EIATTR_SW_WAR
	.align		4
.L_1415:
        /*0074*/ 	.byte	0x04, 0x36
        /*0076*/ 	.short	(.L_1417 - .L_1416)
.L_1416:
        /*0078*/ 	.word	0x00000008
.L_1417:


//--------------------- .nv.info._Z18bitwise_or__kernelIlEvPKT_S2_PS0_j --------------------------
	.section	.nv.info._Z18bitwise_or__kernelIlEvPKT_S2_PS0_j,"",@"SHT_CUDA_INFO"
	.sectionflags	@""
	.align	4


	//----- nvinfo : EIATTR_CUDA_API_VERSION
	.align		4
        /*0000*/ 	.byte	0x04, 0x37
        /*0002*/ 	.short	(.L_1419 - .L_1418)
.L_1418:
        /*0004*/ 	.word	0x00000082


	//----- nvinfo : EIATTR_KPARAM_INFO
	.align		4
.L_1419:
        /*0008*/ 	.byte	0x04, 0x17
        /*000a*/ 	.short	(.L_1421 - .L_1420)
.L_1420:
        /*000c*/ 	.word	0x00000000
        /*0010*/ 	.short	0x0003
        /*0012*/ 	.short	0x0018
        /*0014*/ 	.byte	0x00, 0xf0, 0x11, 0x00


	//----- nvinfo : EIATTR_KPARAM_INFO
	.align		4
.L_1421:
        /*0018*/ 	.byte	0x04, 0x17
        /*001a*/ 	.short	(.L_1423 - .L_1422)
.L_1422:
        /*001c*/ 	.word	0x00000000
        /*0020*/ 	.short	0x0002
        /*0022*/ 	.short	0x0010
        /*0024*/ 	.byte	0x00, 0xf5, 0x21, 0x00


	//----- nvinfo : EIATTR_KPARAM_INFO
	.align		4
.L_1423:
        /*0028*/ 	.byte	0x04, 0x17
        /*002a*/ 	.short	(.L_1425 - .L_1424)
.L_1424:
        /*002c*/ 	.word	0x00000000
        /*0030*/ 	.short	0x0001
        /*0032*/ 	.short	0x0008
        /*0034*/ 	.byte	0x00, 0xf5, 0x21, 0x00


	//----- nvinfo : EIATTR_KPARAM_INFO
	.align		4
.L_1425:
        /*0038*/ 	.byte	0x04, 0x17
        /*003a*/ 	.short	(.L_1427 - .L_1426)
.L_1426:
        /*003c*/ 	.word	0x00000000
        /*0040*/ 	.short	0x0000
        /*0042*/ 	.short	0x0000
        /*0044*/ 	.byte	0x00, 0xf5, 0x21, 0x00


	//----- nvinfo : EIATTR_SPARSE_MMA_MASK
	.align		4
.L_1427:
        /*0048*/ 	.byte	0x03, 0x50
        /*004a*/ 	.short	0x0000


	//----- nvinfo : EIATTR_MAXREG_COUNT
	.align		4
        /*004c*/ 	.byte	0x03, 0x1b
        /*004e*/ 	.short	0x00ff


	//----- nvinfo : EIATTR_MERCURY_ISA_VERSION
	.align		4
        /*0050*/ 	.byte	0x03, 0x5f
        /*0052*/ 	.short	0x0101


	//----- nvinfo : EIATTR_VRC_CTA_INIT_COUNT
	.align		4
        /*0054*/ 	.byte	0x02, 0x4a
	.zero		1
	.zero		1


	//----- nvinfo : EIATTR_EXIT_INSTR_OFFSETS
	.align		4
        /*0058*/ 	.byte	0x04, 0x1c
        /*005a*/ 	.short	(.L_1429 - .L_1428)


	//   ....[0]....
.L_1428:
        /*005c*/ 	.word	0x00000070


	//   ....[1]....
        /*0060*/ 	.word	0x00000140


	//----- nvinfo : EIATTR_CBANK_PARAM_SIZE
	.align		4
.L_1429:
        /*0064*/ 	.byte	0x03, 0x19
        /*0066*/ 	.short	0x001c


	//----- nvinfo : EIATTR_PARAM_CBANK
	.align		4
        /*0068*/ 	.byte	0x04, 0x0a
        /*006a*/ 	.short	(.L_1431 - .L_1430)
	.align		4
.L_1430:
        /*006c*/ 	.word	index@(.nv.constant0._Z18bitwise_or__kernelIlEvPKT_S2_PS0_j)
        /*0070*/ 	.short	0x0380
        /*0072*/ 	.short	0x001c


	//----- nvinfo : EIATTR_SW_WAR
	.align		4
.L_1431:
        /*0074*/ 	.byte	0x04, 0x36
        /*0076*/ 	.short	(.L_1433 - .L_1432)
.L_1432:
        /*0078*/ 	.word	0x00000008
.L_1433:


//--------------------- .nv.info._Z19bitwise_and__kernelIlEvPKT_S2_PS0_j --------------------------
	.section	.nv.info._Z19bitwise_and__kernelIlEvPKT_S2_PS0_j,"",@"SHT_CUDA_INFO"
	.sectionflags	@""
	.align	4


	//----- nvinfo : EIATTR_CUDA_API_VERSION
	.align		4
        /*0000*/ 	.byte	0x04, 0x37
        /*0002*/ 	.short	(.L_1435 - .L_1434)
.L_1434:
        /*0004*/ 	.word	0x00000082


	//----- nvinfo : EIATTR_KPARAM_INFO
	.align		4
.L_1435:
        /*0008*/ 	.byte	0x04, 0x17
        /*000a*/ 	.short	(.L_1437 - .L_1436)
.L_1436:
        /*000c*/ 	.word	0x00000000
        /*0010*/ 	.short	0x0003
        /*0012*/ 	.short	0x0018
        /*0014*/ 	.byte	0x00, 0xf0, 0x11, 0x00


	//----- nvinfo : EIATTR_KPARAM_INFO
	.align		4
.L_1437:
        /*0018*/ 	.byte	0x04, 0x17
        /*001a*/ 	.short	(.L_1439 - .L_1438)
.L_1438:
        /*001c*/ 	.word	0x00000000
        /*0020*/ 	.short	0x0002
        /*0022*/ 	.short	0x0010
        /*0024*/ 	.byte	0x00, 0xf5, 0x21, 0x00


	//----- nvinfo : EIATTR_KPARAM_INFO
	.align		4
.L_1439:
        /*0028*/ 	.byte	0x04, 0x17
        /*002a*/ 	.short	(.L_1441 - .L_1440)
.L_1440:
        /*002c*/ 	.word	0x00000000
        /*0030*/ 	.short	0x0001
        /*0032*/ 	.short	0x0008
        /*0034*/ 	.byte	0x00, 0xf5, 0x21, 0x00


	//----- nvinfo : EIATTR_KPARAM_INFO
	.align		4
.L_1441:
        /*0038*/ 	.byte	0x04, 0x17
        /*003a*/ 	.short	(.L_1443 - .L_1442)
.L_1442:
        /*003c*/ 	.word	0x00000000
        /*0040*/ 	.short	0x0000
        /*0042*/ 	.short	0x0000
        /*0044*/ 	.byte	0x00, 0xf5, 0x21, 0x00


	//----- nvinfo : EIATTR_SPARSE_MMA_MASK
	.align		4
.L_1443:
        /*0048*/ 	.byte	0x03, 0x50
        /*004a*/ 	.short	0x0000


	//----- nvinfo : EIATTR_MAXREG_COUNT
	.align		4
        /*004c*/ 	.byte	0x03, 0x1b
        /*004e*/ 	.short	0x00ff


	//----- nvinfo : EIATTR_MERCURY_ISA_VERSION
	.align		4
        /*0050*/ 	.byte	0x03, 0x5f
        /*0052*/ 	.short	0x0101


	//----- nvinfo : EIATTR_VRC_CTA_INIT_COUNT
	.align		4
        /*0054*/ 	.byte	0x02, 0x4a
	.zero		1
	.zero		1


	//----- nvinfo : EIATTR_EXIT_INSTR_OFFSETS
	.align		4
        /*0058*/ 	.byte	0x04, 0x1c
        /*005a*/ 	.short	(.L_1445 - .L_1444)


	//   ....[0]....
.L_1444:
        /*005c*/ 	.word	0x00000070


	//   ....[1]....
        /*0060*/ 	.word	0x00000140


	//----- nvinfo : EIATTR_CBANK_PARAM_SIZE
	.align		4
.L_1445:
        /*0064*/ 	.byte	0x03, 0x19
        /*0066*/ 	.short	0x001c


	//----- nvinfo : EIATTR_PARAM_CBANK
	.align		4
        /*0068*/ 	.byte	0x04, 0x0a
        /*006a*/ 	.short	(.L_1447 - .L_1446)
	.align		4
.L_1446:
        /*006c*/ 	.word	index@(.nv.constant0._Z19bitwise_and__kernelIlEvPKT_S2_PS0_j)
        /*0070*/ 	.short	0x0380
        /*0072*/ 	.short	0x001c


	//----- nvinfo : EIATTR_SW_WAR
	.align		4
.L_1447:
        /*0074*/ 	.byte	0x04, 0x36
        /*0076*/ 	.short	(.L_1449 - .L_1448)
.L_1448:
        /*0078*/ 	.word	0x00000008
.L_1449:


//--------------------- .nv.info._Z19bitwise_xor__kernelIjEvPKT_S2_PS0_j --------------------------
	.section	.nv.info._Z19bitwise_xor__kernelIjEvPKT_S2_PS0_j,"",@"SHT_CUDA_INFO"
	.sectionflags	@""
	.align	4


	//----- nvinfo : EIATTR_CUDA_API_VERSION
	.align		4
        /*0000*/ 	.byte	0x04, 0x37
        /*0002*/ 	.short	(.L_1451 - .L_1450)
.L_1450:
        /*0004*/ 	.word	0x00000082


	//----- nvinfo : EIATTR_KPARAM_INFO
	.align		4
.L_1451:
        /*0008*/ 	.byte	0x04, 0x17
        /*000a*/ 	.short	(.L_1453 - .L_1452)
.L_1452:
        /*000c*/ 	.word	0x00000000
        /*0010*/ 	.short	0x0003
        /*0012*/ 	.short	0x0018
        /*0014*/ 	.byte	0x00, 0xf0, 0x11, 0x00


	//----- nvinfo : EIATTR_KPARAM_INFO
	.align		4
.L_1453:
        /*0018*/ 	.byte	0x04, 0x17
        /*001a*/ 	.short	(.L_1455 - .L_1454)
.L_1454:
        /*001c*/ 	.word	0x00000000
        /*0020*/ 	.short	0x0002
        /*0022*/ 	.short	0x0010
        /*0024*/ 	.byte	0x00, 0xf5, 0x21, 0x00


	//----- nvinfo : EIATTR_KPARAM_INFO
	.align		4
.L_1455:
        /*0028*/ 	.byte	0x04, 0x17
        /*002a*/ 	.short	(.L_1457 - .L_1456)
.L_1456:
        /*002c*/ 	.word	0x00000000
        /*0030*/ 	.short	0x0001
        /*0032*/ 	.short	0x0008
        /*0034*/ 	.byte	0x00, 0xf5, 0x21, 0x00


	//----- nvinfo : EIATTR_KPARAM_INFO
	.align		4
.L_1457:
        /*0038*/ 	.byte	0x04, 0x17
        /*003a*/ 	.short	(.L_1459 - .L_1458)
.L_1458:
        /*003c*/ 	.word	0x00000000
        /*0040*/ 	.short	0x0000
        /*0042*/ 	.short	0x0000
        /*0044*/ 	.byte	0x00, 0xf5, 0x21, 0x00


	//----- nvinfo : EIATTR_SPARSE_MMA_MASK
	.align		4
.L_1459:
        /*0048*/ 	.byte	0x03, 0x50
        /*004a*/ 	.short	0x0000


	//----- nvinfo : EIATTR_MAXREG_COUNT
	.align		4
        /*004c*/ 	.byte	0x03, 0x1b
        /*004e*/ 	.short	0x00ff


	//----- nvinfo : EIATTR_MERCURY_ISA_VERSION
	.align		4
        /*0050*/ 	.byte	0x03, 0x5f
        /*0052*/ 	.short	0x0101


	//----- nvinfo : EIATTR_VRC_CTA_INIT_COUNT
	.align		4
        /*0054*/ 	.byte	0x02, 0x4a
	.zero		1
	.zero		1


	//----- nvinfo : EIATTR_EXIT_INSTR_OFFSETS
	.align		4
        /*0058*/ 	.byte	0x04, 0x1c
        /*005a*/ 	.short	(.L_1461 - .L_1460)


	//   ....[0]....
.L_1460:
        /*005c*/ 	.word	0x00000070


	//   ....[1]....
        /*0060*/ 	.word	0x00000130


	//----- nvinfo : EIATTR_CBANK_PARAM_SIZE
	.align		4
.L_1461:
        /*0064*/ 	.byte	0x03, 0x19
        /*0066*/ 	.short	0x001c


	//----- nvinfo : EIATTR_PARAM_CBANK
	.align		4
        /*0068*/ 	.byte	0x04, 0x0a
        /*006a*/ 	.short	(.L_1463 - .L_1462)
	.align		4
.L_1462:
        /*006c*/ 	.word	index@(.nv.constant0._Z19bitwise_xor__kernelIjEvPKT_S2_PS0_j)
        /*0070*/ 	.short	0x0380
        /*0072*/ 	.short	0x001c


	//----- nvinfo : EIATTR_SW_WAR
	.align		4
.L_1463:
        /*0074*/ 	.byte	0x04, 0x36
        /*0076*/ 	.short	(.L_1465 - .L_1464)
.L_1464:
        /*0078*/ 	.word	0x00000008
.L_1465:


//--------------------- .nv.info._Z18bitwise_or__kernelIjEvPKT_S2_PS0_j --------------------------
	.section	.nv.info._Z18bitwise_or__kernelIjEvPKT_S2_PS0_j,"",@"SHT_CUDA_INFO"
	.sectionflags	@""
	.align	4


	//----- nvinfo : EIATTR_CUDA_API_VERSION
	.align		4
        /*0000*/ 	.byte	0x04, 0x37
        /*0002*/ 	.short	(.L_1467 - .L_1466)
.L_1466:
        /*0004*/ 	.word	0x00000082


	//----- nvinfo : EIATTR_KPARAM_INFO
	.align		4
.L_1467:
        /*0008*/ 	.byte	0x04, 0x17
        /*000a*/ 	.short	(.L_1469 - .L_1468)
.L_1468:
        /*000c*/ 	.word	0x00000000
        /*0010*/ 	.short	0x0003
        /*0012*/ 	.short	0x0018
        /*0014*/ 	.byte	0x00, 0xf0, 0x11, 0x00


	//----- nvinfo : EIATTR_KPARAM_INFO
	.align		4
.L_1469:
        /*0018*/ 	.byte	0x04, 0x17
        /*001a*/ 	.short	(.L_1471 - .L_1470)
.L_1470:
        /*001c*/ 	.word	0x00000000
        /*0020*/ 	.short	0x0002
        /*0022*/ 	.short	0x0010
        /*0024*/ 	.byte	0x00, 0xf5, 0x21, 0x00


	//----- nvinfo : EIATTR_KPARAM_INFO
	.align		4
.L_1471:
        /*0028*/ 	.byte	0x04, 0x17
        /*002a*/ 	.short	(.L_1473 - .L_1472)
.L_1472:
        /*002c*/ 	.word	0x00000000
        /*0030*/ 	.short	0x0001
        /*0032*/ 	.short	0x0008
        /*0034*/ 	.byte	0x00, 0xf5, 0x21, 0x00


	//----- nvinfo : EIATTR_KPARAM_INFO
	.align		4
.L_1473:
        /*0038*/ 	.byte	0x04, 0x17
        /*003a*/ 	.short	(.L_1475 - .L_1474)
.L_1474:
        /*003c*/ 	.word	0x00000000
        /*0040*/ 	.short	0x0000
        /*0042*/ 	.short	0x0000
        /*0044*/ 	.byte	0x00, 0xf5, 0x21, 0x00


	//----- nvinfo : EIATTR_SPARSE_MMA_MASK
	.align		4
.L_1475:
        /*0048*/ 	.byte	0x03, 0x50
        /*004a*/ 	.short	0x0000


	//----- nvinfo : EIATTR_MAXREG_COUNT
	.align		4
        /*004c*/ 	.byte	0x03, 0x1b
        /*004e*/ 	.short	0x00ff


	//----- nvinfo : EIATTR_MERCURY_ISA_VERSION
	.align		4
        /*0050*/ 	.byte	0x03, 0x5f
        /*0052*/ 	.short	0x0101


	//----- nvinfo : EIATTR_VRC_CTA_INIT_COUNT
	.align		4
        /*0054*/ 	.byte	0x02, 0x4a
	.zero		1
	.zero		1


	//----- nvinfo : EIATTR_EXIT_INSTR_OFFSETS
	.align		4
        /*0058*/ 	.byte	0x04, 0x1c
        /*005a*/ 	.short	(.L_1477 - .L_1476)


	//   ....[0]....
.L_1476:
        /*005c*/ 	.word	0x00000070


	//   ....[1]....
        /*0060*/ 	.word	0x00000130


	//----- nvinfo : EIATTR_CBANK_PARAM_SIZE
	.align		4
.L_1477:
        /*0064*/ 	.byte	0x03, 0x19
        /*0066*/ 	.short	0x001c


	//----- nvinfo : EIATTR_PARAM_CBANK
	.align		4
        /*0068*/ 	.byte	0x04, 0x0a
        /*006a*/ 	.short	(.L_1479 - .L_1478)
	.align		4
.L_1478:
        /*006c*/ 	.word	index@(.nv.constant0._Z18bitwise_or__kernelIjEvPKT_S2_PS0_j)
        /*0070*/ 	.short	0x0380
        /*0072*/ 	.short	0x001c


	//----- nvinfo : EIATTR_SW_WAR
	.align		4
.L_1479:
        /*0074*/ 	.byte	0x04, 0x36
        /*0076*/ 	.short	(.L_1481 - .L_1480)
.L_1480:
        /*0078*/ 	.word	0x00000008
.L_1481:


//--------------------- .nv.info._Z19bitwise_and__kernelIjEvPKT_S2_PS0_j --------------------------
	.section	.nv.info._Z19bitwise_and__kernelIjEvPKT_S2_PS0_j,"",@"SHT_CUDA_INFO"
	.sectionflags	@""
	.align	4


	//----- nvinfo : EIATTR_CUDA_API_VERSION
	.align		4
        /*0000*/ 	.byte	0x04, 0x37
        /*0002*/ 	.short	(.L_1483 - .L_1482)
.L_1482:
        /*0004*/ 	.word	0x00000082


	//----- nvinfo : EIATTR_KPARAM_INFO
	.align		4
.L_1483:
        /*0008*/ 	.byte	0x04, 0x17
        /*000a*/ 	.short	(.L_1485 - .L_1484)
.L_1484:
        /*000c*/ 	.word	0x00000000
        /*0010*/ 	.short	0x0003
        /*0012*/ 	.short	0x0018
        /*0014*/ 	.byte	0x00, 0xf0, 0x11, 0x00


	//----- nvinfo : EIATTR_KPARAM_INFO
	.align		4
.L_1485:
        /*0018*/ 	.byte	0x04, 0x17
        /*001a*/ 	.short	(.L_1487 - .L_1486)
.L_1486:
        /*001c*/ 	.word	0x00000000
        /*0020*/ 	.short	0x0002
        /*0022*/ 	.short	0x0010
        /*0024*/ 	.byte	0x00, 0xf5, 0x21, 0x00


	//----- nvinfo : EIATTR_KPARAM_INFO
	.align		4
.L_1487:
        /*0028*/ 	.byte	0x04, 0x17
        /*002a*/ 	.short	(.L_1489 - .L_1488)
.L_1488:
        /*002c*/ 	.word	0x00000000
        /*0030*/ 	.short	0x0001
        /*0032*/ 	.short	0x0008
        /*0034*/ 	.byte	0x00, 0xf5, 0x21, 0x00


	//----- nvinfo : EIATTR_KPARAM_INFO
	.align		4
.L_1489:
        /*0038*/ 	.byte	0x04, 0x17
        /*003a*/ 	.short	(.L_1491 - .L_1490)
.L_1490:
        /*003c*/ 	.word	0x00000000
        /*0040*/ 	.short	0x0000
        /*0042*/ 	.short	0x0000
        /*0044*/ 	.byte	0x00, 0xf5, 0x21, 0x00


	//----- nvinfo : EIATTR_SPARSE_MMA_MASK
	.align		4
.L_1491:
        /*0048*/ 	.byte	0x03, 0x50
        /*004a*/ 	.short	0x0000


	//----- nvinfo : EIATTR_MAXREG_COUNT
	.align		4
        /*004c*/ 	.byte	0x03, 0x1b
        /*004e*/ 	.short	0x00ff


	//----- nvinfo : EIATTR_MERCURY_ISA_VERSION
	.align		4
        /*0050*/ 	.byte	0x03, 0x5f
        /*0052*/ 	.short	0x0101


	//----- nvinfo : EIATTR_VRC_CTA_INIT_COUNT
	.align		4
        /*0054*/ 	.byte	0x02, 0x4a
	.zero		1
	.zero		1


	//----- nvinfo : EIATTR_EXIT_INSTR_OFFSETS
	.align		4
        /*0058*/ 	.byte	0x04, 0x1c
        /*005a*/ 	.short	(.L_1493 - .L_1492)


	//   ....[0]....
.L_1492:
        /*005c*/ 	.word	0x00000070


	//   ....[1]....
        /*0060*/ 	.word	0x00000130


	//----- nvinfo : EIATTR_CBANK_PARAM_SIZE
	.align		4
.L_1493:
        /*0064*/ 	.byte	0x03, 0x19
        /*0066*/ 	.short	0x001c


	//----- nvinfo : EIATTR_PARAM_CBANK
	.align		4
        /*0068*/ 	.byte	0x04, 0x0a
        /*006a*/ 	.short	(.L_1495 - .L_1494)
	.align		4
.L_1494:
        /*006c*/ 	.word	index@(.nv.constant0._Z19bitwise_and__kernelIjEvPKT_S2_PS0_j)
        /*0070*/ 	.short	0x0380
        /*0072*/ 	.short	0x001c


	//----- nvinfo : EIATTR_SW_WAR
	.align		4
.L_1495:
        /*0074*/ 	.byte	0x04, 0x36
        /*0076*/ 	.short	(.L_1497 - .L_1496)
.L_1496:
        /*0078*/ 	.word	0x00000008
.L_1497:


//--------------------- .nv.info._Z19bitwise_xor__kernelIhEvPKT_S2_PS0_j --------------------------
	.section	.nv.info._Z19bitwise_xor__kernelIhEvPKT_S2_PS0_j,"",@"SHT_CUDA_INFO"
	.sectionflags	@""
	.align	4


	//----- nvinfo : EIATTR_CUDA_API_VERSION
	.align		4
        /*0000*/ 	.byte	0x04, 0x37
        /*0002*/ 	.short	(.L_1499 - .L_1498)
.L_1498:
        /*0004*/ 	.word	0x00000082


	//----- nvinfo : EIATTR_KPARAM_INFO
	.align		4
.L_1499:
        /*0008*/ 	.byte	0x04, 0x17
        /*000a*/ 	.short	(.L_1501 - .L_1500)
.L_1500:
        /*000c*/ 	.word	0x00000000
        /*0010*/ 	.short	0x0003
        /*0012*/ 	.short	0x0018
        /*0014*/ 	.byte	0x00, 0xf0, 0x11, 0x00


	//----- nvinfo : EIATTR_KPARAM_INFO
	.align		4
.L_1501:
        /*0018*/ 	.byte	0x04, 0x17
        /*001a*/ 	.short	(.L_1503 - .L_1502)
.L_1502:
        /*001c*/ 	.word	0x00000000
        /*0020*/ 	.short	0x0002
        /*0022*/ 	.short	0x0010
        /*0024*/ 	.byte	0x00, 0xf5, 0x21, 0x00


	//----- nvinfo : EIATTR_KPARAM_INFO
	.align		4
.L_1503:
        /*0028*/ 	.byte	0x04, 0x17
        /*002a*/ 	.short	(.L_1505 - .L_1504)
.L_1504:
        /*002c*/ 	.word	0x00000000
        /*0030*/ 	.short	0x0001
        /*0032*/ 	.short	0x0008
        /*0034*/ 	.byte	0x00, 0xf5, 0x21, 0x00


	//----- nvinfo : EIATTR_KPARAM_INFO
	.align		4
.L_1505:
        /*0038*/ 	.byte	0x04, 0x17
        /*003a*/ 	.short	(.L_1507 - .L_1506)
.L_1506:
        /*003c*/ 	.word	0x00000000
        /*0040*/ 	.short	0x0000
        /*0042*/ 	.short	0x0000
        /*0044*/ 	.byte	0x00, 0xf5, 0x21, 0x00


	//----- nvinfo : EIATTR_SPARSE_MMA_MASK
	.align		4
.L_1507:
        /*0048*/ 	.byte	0x03, 0x50
        /*004a*/ 	.short	0x0000


	//----- nvinfo : EIATTR_MAXREG_COUNT
	.align		4
        /*004c*/ 	.byte	0x03, 0x1b
        /*004e*/ 	.short	0x00ff


	//----- nvinfo : EIATTR_MERCURY_ISA_VERSION
	.align		4
        /*0050*/ 	.byte	0x03, 0x5f
        /*0052*/ 	.short	0x0101


	//----- nvinfo : EIATTR_VRC_CTA_INIT_COUNT
	.align		4
        /*0054*/ 	.byte	0x02, 0x4a
	.zero		1
	.zero		1


	//----- nvinfo : EIATTR_EXIT_INSTR_OFFSETS
	.align		4
        /*0058*/ 	.byte	0x04, 0x1c
        /*005a*/ 	.short	(.L_1509 - .L_1508)


	//   ....[0]....
.L_1508:
        /*005c*/ 	.word	0x00000070


	//   ....[1]....
        /*0060*/ 	.word	0x00000160


	//----- nvinfo : EIATTR_CBANK_PARAM_SIZE
	.align		4
.L_1509:
        /*0064*/ 	.byte	0x03, 0x19
        /*0066*/ 	.short	0x001c


	//----- nvinfo : EIATTR_PARAM_CBANK
	.align		4
        /*0068*/ 	.byte	0x04, 0x0a
        /*006a*/ 	.short	(.L_1511 - .L_1510)
	.align		4
.L_1510:
        /*006c*/ 	.word	index@(.nv.constant0._Z19bitwise_xor__kernelIhEvPKT_S2_PS0_j)
        /*0070*/ 	.short	0x0380
        /*0072*/ 	.short	0x001c


	//----- nvinfo : EIATTR_SW_WAR
	.align		4
.L_1511:
        /*0074*/ 	.byte	0x04, 0x36
        /*0076*/ 	.short	(.L_1513 - .L_1512)
.L_1512:
        /*0078*/ 	.word	0x00000008
.L_1513:


//--------------------- .nv.info._Z18bitwise_or__kernelIhEvPKT_S2_PS0_j --------------------------
	.section	.nv.info._Z18bitwise_or__kernelIhEvPKT_S2_PS0_j,"",@"SHT_CUDA_INFO"
	.sectionflags	@""
	.align	4


	//----- nvinfo : EIATTR_CUDA_API_VERSION
	.align		4
        /*0000*/ 	.byte	0x04, 0x37
        /*0002*/ 	.short	(.L_1515 - .L_1514)
.L_1514:
        /*0004*/ 	.word	0x00000082


	//----- nvinfo : EIATTR_KPARAM_INFO
	.align		4
.L_1515:
        /*0008*/ 	.byte	0x04, 0x17
        /*000a*/ 	.short	(.L_1517 - .L_1516)
.L_1516:
        /*000c*/ 	.word	0x00000000
        /*0010*/ 	.short	0x0003
        /*0012*/ 	.short	0x0018
        /*0014*/ 	.byte	0x00, 0xf0, 0x11, 0x00


	//----- nvinfo : EIATTR_KPARAM_INFO
	.align		4
.L_1517:
        /*0018*/ 	.byte	0x04, 0x17
        /*001a*/ 	.short	(.L_1519 - .L_1518)
.L_1518:
        /*001c*/ 	.word	0x00000000
        /*0020*/ 	.short	0x0002
        /*0022*/ 	.short	0x0010
        /*0024*/ 	.byte	0x00, 0xf5, 0x21, 0x00


	//----- nvinfo : EIATTR_KPARAM_INFO
	.align		4
.L_1519:
        /*0028*/ 	.byte	0x04, 0x17
        /*002a*/ 	.short	(.L_1521 - .L_1520)
.L_1520:
        /*002c*/ 	.word	0x00000000
        /*0030*/ 	.short	0x0001
        /*0032*/ 	.short	0x0008
        /*0034*/ 	.byte	0x00, 0xf5, 0x21, 0x00


	//----- nvinfo : EIATTR_KPARAM_INFO
	.align		4
.L_1521:
        /*0038*/ 	.byte	0x04, 0x17
        /*003a*/ 	.short	(.L_1523 - .L_1522)
.L_1522:
        /*003c*/ 	.word	0x00000000
        /*0040*/ 	.short	0x0000
        /*0042*/ 	.short	0x0000
        /*0044*/ 	.byte	0x00, 0xf5, 0x21, 0x00


	//----- nvinfo : EIATTR_SPARSE_MMA_MASK
	.align		4
.L_1523:
        /*0048*/ 	.byte	0x03, 0x50
        /*004a*/ 	.short	0x0000


	//----- nvinfo : EIATTR_MAXREG_COUNT
	.align		4
        /*004c*/ 	.byte	0x03, 0x1b
        /*004e*/ 	.short	0x00ff


	//----- nvinfo : EIATTR_MERCURY_ISA_VERSION
	.align		4
        /*0050*/ 	.byte	0x03, 0x5f
        /*0052*/ 	.short	0x0101


	//----- nvinfo : EIATTR_VRC_CTA_INIT_COUNT
	.align		4
        /*0054*/ 	.byte	0x02, 0x4a
	.zero		1
	.zero		1


	//----- nvinfo : EIATTR_EXIT_INSTR_OFFSETS
	.align		4
        /*0058*/ 	.byte	0x04, 0x1c
        /*005a*/ 	.short	(.L_1525 - .L_1524)


	//   ....[0]....
.L_1524:
        /*005c*/ 	.word	0x00000070


	//   ....[1]....
        /*0060*/ 	.word	0x00000160


	//----- nvinfo : EIATTR_CBANK_PARAM_SIZE
	.align		4
.L_1525:
        /*0064*/ 	.byte	0x03, 0x19
        /*0066*/ 	.short	0x001c


	//----- nvinfo : EIATTR_PARAM_CBANK
	.align		4
        /*0068*/ 	.byte	0x04, 0x0a
        /*006a*/ 	.short	(.L_1527 - .L_1526)
	.align		4
.L_1526:
        /*006c*/ 	.word	index@(.nv.constant0._Z18bitwise_or__kernelIhEvPKT_S2_PS0_j)
        /*0070*/ 	.short	0x0380
        /*0072*/ 	.short	0x001c


	//----- nvinfo : EIATTR_SW_WAR
	.align		4
.L_1527:
        /*0074*/ 	.byte	0x04, 0x36
        /*0076*/ 	.short	(.L_1529 - .L_1528)
.L_1528:
        /*0078*/ 	.word	0x00000008
.L_1529:


//--------------------- .nv.info._Z19bitwise_and__kernelIhEvPKT_S2_PS0_j --------------------------
	.section	.nv.info._Z19bitwise_and__kernelIhEvPKT_S2_PS0_j,"",@"SHT_CUDA_INFO"
	.sectionflags	@""
	.align	4


	//----- nvinfo : EIATTR_CUDA_API_VERSION
	.align		4
        /*0000*/ 	.byte	0x04, 0x37
        /*0002*/ 	.short	(.L_1531 - .L_1530)
.L_1530:
        /*0004*/ 	.word	0x00000082


	//----- nvinfo : EIATTR_KPARAM_INFO
	.align		4
.L_1531:
        /*0008*/ 	.byte	0x04, 0x17
        /*000a*/ 	.short	(.L_1533 - .L_1532)
.L_1532:
        /*000c*/ 	.word	0x00000000
        /*0010*/ 	.short	0x0003
        /*0012*/ 	.short	0x0018
        /*0014*/ 	.byte	0x00, 0xf0, 0x11, 0x00


	//----- nvinfo : EIATTR_KPARAM_INFO
	.align		4
.L_1533:
        /*0018*/ 	.byte	0x04, 0x17
        /*001a*/ 	.short	(.L_1535 - .L_1534)
.L_1534:
        /*001c*/ 	.word	0x00000000
        /*0020*/ 	.short	0x0002
        /*0022*/ 	.short	0x0010
        /*0024*/ 	.byte	0x00, 0xf5, 0x21, 0x00


	//----- nvinfo : EIATTR_KPARAM_INFO
	.align		4
.L_1535:
        /*0028*/ 	.byte	0x04, 0x17
        /*002a*/ 	.short	(.L_1537 - .L_1536)
.L_1536:
        /*002c*/ 	.word	0x00000000
        /*0030*/ 	.short	0x0001
        /*0032*/ 	.short	0x0008
        /*0034*/ 	.byte	0x00, 0xf5, 0x21, 0x00


	//----- nvinfo : EIATTR_KPARAM_INFO
	.align		4
.L_1537:
        /*0038*/ 	.byte	0x04, 0x17
        /*003a*/ 	.short	(.L_1539 - .L_1538)
.L_1538:
        /*003c*/ 	.word	0x00000000
        /*0040*/ 	.short	0x0000
        /*0042*/ 	.short	0x0000
        /*0044*/ 	.byte	0x00, 0xf5, 0x21, 0x00


	//----- nvinfo : EIATTR_SPARSE_MMA_MASK
	.align		4
.L_1539:
        /*0048*/ 	.byte	0x03, 0x50
        /*004a*/ 	.short	0x0000


	//----- nvinfo : EIATTR_MAXREG_COUNT
	.align		4
        /*004c*/ 	.byte	0x03, 0x1b
        /*004e*/ 	.short	0x00ff


	//----- nvinfo : EIATTR_MERCURY_ISA_VERSION
	.align		4
        /*0050*/ 	.byte	0x03, 0x5f
        /*0052*/ 	.short	0x0101


	//----- nvinfo : EIATTR_VRC_CTA_INIT_COUNT
	.align		4
        /*0054*/ 	.byte	0x02, 0x4a
	.zero		1
	.zero		1


	//----- nvinfo : EIATTR_EXIT_INSTR_OFFSETS
	.align		4
        /*0058*/ 	.byte	0x04, 0x1c
        /*005a*/ 	.short	(.L_1541 - .L_1540)


	//   ....[0]....
.L_1540:
        /*005c*/ 	.word	0x00000070


	//   ....[1]....
        /*0060*/ 	.word	0x00000160


	//----- nvinfo : EIATTR_CBANK_PARAM_SIZE
	.align		4
.L_1541:
        /*0064*/ 	.byte	0x03, 0x19
        /*0066*/ 	.short	0x001c


	//----- nvinfo : EIATTR_PARAM_CBANK
	.align		4
        /*0068*/ 	.byte	0x04, 0x0a
        /*006a*/ 	.short	(.L_1543 - .L_1542)
	.align		4
.L_1542:
        /*006c*/ 	.word	index@(.nv.constant0._Z19bitwise_and__kernelIhEvPKT_S2_PS0_j)
        /*0070*/ 	.short	0x0380
        /*0072*/ 	.short	0x001c


	//----- nvinfo : EIATTR_SW_WAR
	.align		4
.L_1543:
        /*0074*/ 	.byte	0x04, 0x36
        /*0076*/ 	.short	(.L_1545 - .L_1544)
.L_1544:
        /*0078*/ 	.word	0x00000008
.L_1545:


//--------------------- .nv.info._Z20gptoss_swiglu_kernelIfEvPKT_S2_PS0_jff --------------------------
	.section	.nv.info._Z20gptoss_swiglu_kernelIfEvPKT_S2_PS0_jff,"",@"SHT_CUDA_INFO"
	.sectionflags	@""
	.align	4


	//----- nvinfo : EIATTR_CUDA_API_VERSION
	.align		4
        /*0000*/ 	.byte	0x04, 0x37
        /*0002*/ 	.short	(.L_1547 - .L_1546)
.L_1546:
        /*0004*/ 	.word	0x00000082


	//----- nvinfo : EIATTR_KPARAM_INFO
	.align		4
.L_1547:
        /*0008*/ 	.byte	0x04, 0x17
        /*000a*/ 	.short	(.L_1549 - .L_1548)
.L_1548:
        /*000c*/ 	.word	0x00000000
        /*0010*/ 	.short	0x0005
        /*0012*/ 	.short	0x0020
        /*0014*/ 	.byte	0x00, 0xf0, 0x11, 0x00


	//----- nvinfo : EIATTR_KPARAM_INFO
	.align		4
.L_1549:
        /*0018*/ 	.byte	0x04, 0x17
        /*001a*/ 	.short	(.L_1551 - .L_1550)
.L_1550:
        /*001c*/ 	.word	0x00000000
        /*0020*/ 	.short	0x0004
        /*0022*/ 	.short	0x001c
        /*0024*/ 	.byte	0x00, 0xf0, 0x11, 0x00


	//----- nvinfo : EIATTR_KPARAM_INFO
	.align		4
.L_1551:
        /*0028*/ 	.byte	0x04, 0x17
        /*002a*/ 	.short	(.L_1553 - .L_1552)
.L_1552:
        /*002c*/ 	.word	0x00000000
        /*0030*/ 	.short	0x0003
        /*0032*/ 	.short	0x0018
        /*0034*/ 	.byte	0x00, 0xf0, 0x11, 0x00


	//----- nvinfo : EIATTR_KPARAM_INFO
	.align		4
.L_1553:
        /*0038*/ 	.byte	0x04, 0x17
        /*003a*/ 	.short	(.L_1555 - .L_1554)
.L_1554:
        /*003c*/ 	.word	0x00000000
        /*0040*/ 	.short	0x0002
        /*0042*/ 	.short	0x0010
        /*0044*/ 	.byte	0x00, 0xf5, 0x21, 0x00


	//----- nvinfo : EIATTR_KPARAM_INFO
	.align		4
.L_1555:
        /*0048*/ 	.byte	0x04, 0x17
        /*004a*/ 	.short	(.L_1557 - .L_1556)
.L_1556:
        /*004c*/ 	.word	0x00000000
        /*0050*/ 	.short	0x0001
        /*0052*/ 	.short	0x0008
        /*0054*/ 	.byte	0x00, 0xf5, 0x21, 0x00


	//----- nvinfo : EIATTR_KPARAM_INFO
	.align		4
.L_1557:
        /*0058*/ 	.byte	0x04, 0x17
        /*005a*/ 	.short	(.L_1559 - .L_1558)
.L_1558:
        /*005c*/ 	.word	0x00000000
        /*0060*/ 	.short	0x0000
        /*0062*/ 	.short	0x0000
        /*0064*/ 	.byte	0x00, 0xf5, 0x21, 0x00


	//----- nvinfo : EIATTR_SPARSE_MMA_MASK
	.align		4
.L_1559:
        /*0068*/ 	.byte	0x03, 0x50
        /*006a*/ 	.short	0x0000


	//----- nvinfo : EIATTR_MAXREG_COUNT
	.align		4
        /*006c*/ 	.byte	0x03, 0x1b
        /*006e*/ 	.short	0x00ff


	//----- nvinfo : EIATTR_MERCURY_ISA_VERSION
	.align		4
        /*0070*/ 	.byte	0x03, 0x5f
        /*0072*/ 	.short	0x0101


	//----- nvinfo : EIATTR_VRC_CTA_INIT_COUNT
	.align		4
        /*0074*/ 	.byte	0x02, 0x4a
	.zero		1
	.zero		1


	//----- nvinfo : EIATTR_EXIT_INSTR_OFFSETS
	.align		4
        /*0078*/ 	.byte	0x04, 0x1c
        /*007a*/ 	.short	(.L_1561 - .L_1560)


	//   ....[0]....
.L_1560:
        /*007c*/ 	.word	0x00000070


	//   ....[1]....
        /*0080*/ 	.word	0x00000320


	//----- nvinfo : EIATTR_CRS_STACK_SIZE
	.align		4
.L_1561:
        /*0084*/ 	.byte	0x04, 0x1e
        /*0086*/ 	.short	(.L_1563 - .L_1562)
.L_1562:
        /*0088*/ 	.word	0x00000000


	//----- nvinfo : EIATTR_CBANK_PARAM_SIZE
	.align		4
.L_1563:
        /*008c*/ 	.byte	0x03, 0x19
        /*008e*/ 	.short	0x0024


	//----- nvinfo : EIATTR_PARAM_CBANK
	.align		4
        /*0090*/ 	.byte	0x04, 0x0a
        /*0092*/ 	.short	(.L_1565 - .L_1564)
	.align		4
.L_1564:
        /*0094*/ 	.word	index@(.nv.constant0._Z20gptoss_swiglu_kernelIfEvPKT_S2_PS0_jff)
        /*0098*/ 	.short	0x0380
        /*009a*/ 	.short	0x0024


	//----- nvinfo : EIATTR_SW_WAR
	.align		4
.L_1565:
        /*009c*/ 	.byte	0x04, 0x36
        /*009e*/ 	.short	(.L_1567 - .L_1566)
.L_1566:
        /*00a0*/ 	.word	0x00000008
.L_1567:


//--------------------- .nv.info._Z25gptoss_swiglu_kernel_vec4If6float4EvPKT0_S3_PS1_jff --------------------------
	.section	.nv.info._Z25gptoss_swiglu_kernel_vec4If6float4EvPKT0_S3_PS1_jff,"",@"SHT_CUDA_INFO"
	.sectionflags	@""
	.align	4


	//----- nvinfo : EIATTR_CUDA_API_VERSION
	.align		4
        /*0000*/ 	.byte	0x04, 0x37
        /*0002*/ 	.short	(.L_1569 - .L_1568)
.L_1568:
        /*0004*/ 	.word	0x00000082


	//----- nvinfo : EIATTR_KPARAM_INFO
	.align		4
.L_1569:
        /*0008*/ 	.byte	0x04, 0x17
        /*000a*/ 	.short	(.L_1571 - .L_1570)
.L_1570:
        /*000c*/ 	.word	0x00000000
        /*0010*/ 	.short	0x0005
        /*0012*/ 	.short	0x0020
        /*0014*/ 	.byte	0x00, 0xf0, 0x11, 0x00


	//----- nvinfo : EIATTR_KPARAM_INFO
	.align		4
.L_1571:
        /*0018*/ 	.byte	0x04, 0x17
        /*001a*/ 	.short	(.L_1573 - .L_1572)
.L_1572:
        /*001c*/ 	.word	0x00000000
        /*0020*/ 	.short	0x0004
        /*0022*/ 	.short	0x001c
        /*0024*/ 	.byte	0x00, 0xf0, 0x11, 0x00


	//----- nvinfo : EIATTR_KPARAM_INFO
	.align		4
.L_1573:
        /*0028*/ 	.byte	0x04, 0x17
        /*002a*/ 	.short	(.L_1575 - .L_1574)
.L_1574:
        /*002c*/ 	.word	0x00000000
        /*0030*/ 	.short	0x0003
        /*0032*/ 	.short	0x0018
        /*0034*/ 	.byte	0x00, 0xf0, 0x11, 0x00


	//----- nvinfo : EIATTR_KPARAM_INFO
	.align		4
.L_1575:
        /*0038*/ 	.byte	0x04, 0x17
        /*003a*/ 	.short	(.L_1577 - .L_1576)
.L_1576:
        /*003c*/ 	.word	0x00000000
        /*0040*/ 	.short	0x0002
        /*0042*/ 	.short	0x0010
        /*0044*/ 	.byte	0x00, 0xf5, 0x21, 0x00


	//----- nvinfo : EIATTR_KPARAM_INFO
	.align		4
.L_1577:
        /*0048*/ 	.byte	0x04, 0x17
        /*004a*/ 	.short	(.L_1579 - .L_1578)
.L_1578:
        /*004c*/ 	.word	0x00000000
        /*0050*/ 	.short	0x0001
        /*0052*/ 	.short	0x0008
        /*0054*/ 	.byte	0x00, 0xf5, 0x21, 0x00


	//----- nvinfo : EIATTR_KPARAM_INFO
	.align		4
.L_1579:
        /*0058*/ 	.byte	0x04, 0x17
        /*005a*/ 	.short	(.L_1581 - .L_1580)
.L_1580:
        /*005c*/ 	.word	0x00000000
        /*0060*/ 	.short	0x0000
        /*0062*/ 	.short	0x0000
        /*0064*/ 	.byte	0x00, 0xf5, 0x21, 0x00


	//----- nvinfo : EIATTR_SPARSE_MMA_MASK
	.align		4
.L_1581:
        /*0068*/ 	.byte	0x03, 0x50
        /*006a*/ 	.short	0x0000


	//----- nvinfo : EIATTR_MAXREG_COUNT
	.align		4
        /*006c*/ 	.byte	0x03, 0x1b
        /*006e*/ 	.short	0x00ff


	//----- nvinfo : EIATTR_MERCURY_ISA_VERSION
	.align		4
        /*0070*/ 	.byte	0x03, 0x5f
        /*0072*/ 	.short	0x0101


	//----- nvinfo : EIATTR_VRC_CTA_INIT_COUNT
	.align		4
        /*0074*/ 	.byte	0x02, 0x4a
	.zero		1
	.zero		1


	//----- nvinfo : EIATTR_EXIT_INSTR_OFFSETS
	.align		4
        /*0078*/ 	.byte	0x04, 0x1c
        /*007a*/ 	.short	(.L_1583 - .L_1582)


	//   ....[0]....
.L_1582:
        /*007c*/ 	.word	0x00000070


	//   ....[1]....
        /*0080*/ 	.word	0x00000960


	//----- nvinfo : EIATTR_CRS_STACK_SIZE
	.align		4
.L_1583:
        /*0084*/ 	.byte	0x04, 0x1e
        /*0086*/ 	.short	(.L_1585 - .L_1584)
.L_1584:
        /*0088*/ 	.word	0x00000000


	//----- nvinfo : EIATTR_CBANK_PARAM_SIZE
	.align		4
.L_1585:
        /*008c*/ 	.byte	0x03, 0x19
        /*008e*/ 	.short	0x0024


	//----- nvinfo : EIATTR_PARAM_CBANK
	.align		4
        /*0090*/ 	.byte	0x04, 0x0a
        /*0092*/ 	.short	(.L_1587 - .L_1586)
	.align		4
.L_1586:
        /*0094*/ 	.word	index@(.nv.constant0._Z25gptoss_swiglu_kernel_vec4If6float4EvPKT0_S3_PS1_jff)
        /*0098*/ 	.short	0x0380
        /*009a*/ 	.short	0x0024


	//----- nvinfo : EIATTR_SW_WAR
	.align		4
.L_1587:
        /*009c*/ 	.byte	0x04, 0x36
        /*009e*/ 	.short	(.L_1589 - .L_1588)
.L_1588:
        /*00a0*/ 	.word	0x00000008
.L_1589:


//--------------------- .nv.info._Z20gptoss_swiglu_kernelI13__nv_bfloat16EvPKT_S3_PS1_jff --------------------------
	.section	.nv.info._Z20gptoss_swiglu_kernelI13__nv_bfloat16EvPKT_S3_PS1_jff,"",@"SHT_CUDA_INFO"
	.sectionflags	@""
	.align	4


	//----- nvinfo : EIATTR_CUDA_API_VERSION
	.align		4
        /*0000*/ 	.byte	0x04, 0x37
        /*0002*/ 	.short	(.L_1591 - .L_1590)
.L_1590:
        /*0004*/ 	.word	0x00000082


	//----- nvinfo : EIATTR_KPARAM_INFO
	.align		4
.L_1591:
        /*0008*/ 	.byte	0x04, 0x17
        /*000a*/ 	.short	(.L_1593 - .L_1592)
.L_1592:
        /*000c*/ 	.word	0x00000000
        /*0010*/ 	.short	0x0005
        /*0012*/ 	.short	0x0020
        /*0014*/ 	.byte	0x00, 0xf0, 0x11, 0x00


	//----- nvinfo : EIATTR_KPARAM_INFO
	.align		4
.L_1593:
        /*0018*/ 	.byte	0x04, 0x17
        /*001a*/ 	.short	(.L_1595 - .L_1594)
.L_1594:
        /*001c*/ 	.word	0x00000000
        /*0020*/ 	.short	0x0004
        /*0022*/ 	.short	0x001c
        /*0024*/ 	.byte	0x00, 0xf0, 0x11, 0x00


	//----- nvinfo : EIATTR_KPARAM_INFO
	.align		4
.L_1595:
        /*0028*/ 	.byte	0x04, 0x17
        /*002a*/ 	.short	(.L_1597 - .L_1596)
.L_1596:
        /*002c*/ 	.word	0x00000000
        /*0030*/ 	.short	0x0003
        /*0032*/ 	.short	0x0018
        /*0034*/ 	.byte	0x00, 0xf0, 0x11, 0x00


	//----- nvinfo : EIATTR_KPARAM_INFO
	.align		4
.L_1597:
        /*0038*/ 	.byte	0x04, 0x17
        /*003a*/ 	.short	(.L_1599 - .L_1598)
.L_1598:
        /*003c*/ 	.word	0x00000000
        /*0040*/ 	.short	0x0002
        /*0042*/ 	.short	0x0010
        /*0044*/ 	.byte	0x00, 0xf5, 0x21, 0x00


	//----- nvinfo : EIATTR_KPARAM_INFO
	.align		4
.L_1599:
        /*0048*/ 	.byte	0x04, 0x17
        /*004a*/ 	.short	(.L_1601 - .L_1600)
.L_1600:
        /*004c*/ 	.word	0x00000000
        /*0050*/ 	.short	0x0001
        /*0052*/ 	.short	0x0008
        /*0054*/ 	.byte	0x00, 0xf5, 0x21, 0x00


	//----- nvinfo : EIATTR_KPARAM_INFO
	.align		4
.L_1601:
        /*0058*/ 	.byte	0x04, 0x17
        /*005a*/ 	.short	(.L_1603 - .L_1602)
.L_1602:
        /*005c*/ 	.word	0x00000000
        /*0060*/ 	.short	0x0000
        /*0062*/ 	.short	0x0000
        /*0064*/ 	.byte	0x00, 0xf5, 0x21, 0x00


	//----- nvinfo : EIATTR_SPARSE_MMA_MASK
	.align		4
.L_1603:
        /*0068*/ 	.byte	0x03, 0x50
        /*006a*/ 	.short	0x0000


	//----- nvinfo : EIATTR_MAXREG_COUNT
	.align		4
        /*006c*/ 	.byte	0x03, 0x1b
        /*006e*/ 	.short	0x00ff


	//----- nvinfo : EIATTR_MERCURY_ISA_VERSION
	.align		4
        /*0070*/ 	.byte	0x03, 0x5f
        /*0072*/ 	.short	0x0101


	//----- nvinfo : EIATTR_VRC_CTA_INIT_COUNT
	.align		4
        /*0074*/ 	.byte	0x02, 0x4a
	.zero		1
	.zero		1


	//----- nvinfo : EIATTR_EXIT_INSTR_OFFSETS
	.align		4
        /*0078*/ 	.byte	0x04, 0x1c
        /*007a*/ 	.short	(.L_1605 - .L_1604)


	//   ....[0]....
.L_1604:
        /*007c*/ 	.word	0x00000070


	//   ....[1]....
        /*0080*/ 	.word	0x00000350


	//----- nvinfo : EIATTR_CRS_STACK_SIZE
	.align		4
.L_1605:
        /*0084*/ 	.byte	0x04, 0x1e
        /*0086*/ 	.short	(.L_1607 - .L_1606)
.L_1606:
        /*0088*/ 	.word	0x00000000


	//----- nvinfo : EIATTR_CBANK_PARAM_SIZE
	.align		4
.L_1607:
        /*008c*/ 	.byte	0x03, 0x19
        /*008e*/ 	.short	0x0024


	//----- nvinfo : EIATTR_PARAM_CBANK
	.align		4
        /*0090*/ 	.byte	0x04, 0x0a
        /*0092*/ 	.short	(.L_1609 - .L_1608)
	.align		4
.L_1608:
        /*0094*/ 	.word	index@(.nv.constant0._Z20gptoss_swiglu_kernelI13__nv_bfloat16EvPKT_S3_PS1_jff)
        /*0098*/ 	.short	0x0380
        /*009a*/ 	.short	0x0024


	//----- nvinfo : EIATTR_SW_WAR
	.align		4
.L_1609:
        /*009c*/ 	.byte	0x04, 0x36
        /*009e*/ 	.short	(.L_1611 - .L_1610)
.L_1610:
        /*00a0*/ 	.word	0x00000008
.L_1611:


//--------------------- .nv.info._Z25gptoss_swiglu_kernel_vec4I13__nv_bfloat16mEvPKT0_S3_PS1_jff --------------------------
	.section	.nv.info._Z25gptoss_swiglu_kernel_vec4I13__nv_bfloat16mEvPKT0_S3_PS1_jff,"",@"SHT_CUDA_INFO"
	.sectionflags	@""
	.align	4


	//----- nvinfo : EIATTR_CUDA_API_VERSION
	.align		4
        /*0000*/ 	.byte	0x04, 0x37
        /*0002*/ 	.short	(.L_1613 - .L_1612)
.L_1612:
        /*0004*/ 	.word	0x00000082


	//----- nvinfo : EIATTR_KPARAM_INFO
	.align		4
.L_1613:
        /*0008*/ 	.byte	0x04, 0x17
        /*000a*/ 	.short	(.L_1615 - .L_1614)
.L_1614:
        /*000c*/ 	.word	0x00000000
        /*0010*/ 	.short	0x0005
        /*0012*/ 	.short	0x0020
        /*0014*/ 	.byte	0x00, 0xf0, 0x11, 0x00


	//----- nvinfo : EIATTR_KPARAM_INFO
	.align		4
.L_1615:
        /*0018*/ 	.byte	0x04, 0x17
        /*001a*/ 	.short	(.L_1617 - .L_1616)
.L_1616:
        /*001c*/ 	.word	0x00000000
        /*0020*/ 	.short	0x0004
        /*0022*/ 	.short	0x001c
        /*0024*/ 	.byte	0x00, 0xf0, 0x11, 0x00


	//----- nvinfo : EIATTR_KPARAM_INFO
	.align		4
.L_1617:
        /*0028*/ 	.byte	0x04, 0x17
        /*002a*/ 	.short	(.L_1619 - .L_1618)
.L_1618:
        /*002c*/ 	.word	0x00000000
        /*0030*/ 	.short	0x0003
        /*0032*/ 	.short	0x0018
        /*0034*/ 	.byte	0x00, 0xf0, 0x11, 0x00


	//----- nvinfo : EIATTR_KPARAM_INFO
	.align		4
.L_1619:
        /*0038*/ 	.byte	0x04, 0x17
        /*003a*/ 	.short	(.L_1621 - .L_1620)
.L_1620:
        /*003c*/ 	.word	0x00000000
        /*0040*/ 	.short	0x0002
        /*0042*/ 	.short	0x0010
        /*0044*/ 	.byte	0x00, 0xf5, 0x21, 0x00


	//----- nvinfo : EIATTR_KPARAM_INFO
	.align		4
.L_1621:
        /*0048*/ 	.byte	0x04, 0x17
        /*004a*/ 	.short	(.L_1623 - .L_1622)
.L_1622:
        /*004c*/ 	.word	0x00000000
        /*0050*/ 	.short	0x0001
        /*0052*/ 	.short	0x0008
        /*0054*/ 	.byte	0x00, 0xf5, 0x21, 0x00


	//----- nvinfo : EIATTR_KPARAM_INFO
	.align		4
.L_1623:
        /*0058*/ 	.byte	0x04, 0x17
        /*005a*/ 	.short	(.L_1625 - .L_1624)
.L_1624:
        /*005c*/ 	.word	0x00000000
        /*0060*/ 	.short	0x0000
        /*0062*/ 	.short	0x0000
        /*0064*/ 	.byte	0x00, 0xf5, 0x21, 0x00


	//----- nvinfo : EIATTR_SPARSE_MMA_MASK
	.align		4
.L_1625:
        /*0068*/ 	.byte	0x03, 0x50
        /*006a*/ 	.short	0x0000


	//----- nvinfo : EIATTR_MAXREG_COUNT
	.align		4
        /*006c*/ 	.byte	0x03, 0x1b
        /*006e*/ 	.short	0x00ff


	//----- nvinfo : EIATTR_MERCURY_ISA_VERSION
	.align		4
        /*0070*/ 	.byte	0x03, 0x5f
        /*0072*/ 	.short	0x0101


	//----- nvinfo : EIATTR_VRC_CTA_INIT_COUNT
	.align		4
        /*0074*/ 	.byte	0x02, 0x4a
	.zero		1
	.zero		1


	//----- nvinfo : EIATTR_EXIT_INSTR_OFFSETS
	.align		4
        /*0078*/ 	.byte	0x04, 0x1c
        /*007a*/ 	.short	(.L_1627 - .L_1626)


	//   ....[0]....
.L_1626:
        /*007c*/ 	.word	0x00000070


	//   ....[1]....
        /*0080*/ 	.word	0x00000aa0


	//----- nvinfo : EIATTR_CRS_STACK_SIZE
	.align		4
.L_1627:
        /*0084*/ 	.byte	0x04, 0x1e
        /*0086*/ 	.short	(.L_1629 - .L_1628)
.L_1628:
        /*0088*/ 	.word	0x00000000


	//----- nvinfo : EIATTR_CBANK_PARAM_SIZE
	.align		4
.L_1629:
        /*008c*/ 	.byte	0x03, 0x19
        /*008e*/ 	.short	0x0024


	//----- nvinfo : EIATTR_PARAM_CBANK
	.align		4
        /*0090*/ 	.byte	0x04, 0x0a
        /*0092*/ 	.short	(.L_1631 - .L_1630)
	.align		4
.L_1630:
        /*0094*/ 	.word	index@(.nv.constant0._Z25gptoss_swiglu_kernel_vec4I13__nv_bfloat16mEvPKT0_S3_PS1_jff)
        /*0098*/ 	.short	0x0380
        /*009a*/ 	.short	0x0024


	//----- nvinfo : EIATTR_SW_WAR
	.align		4
.L_1631:
        /*009c*/ 	.byte	0x04, 0x36
        /*009e*/ 	.short	(.L_1633 - .L_1632)
.L_1632:
        /*00a0*/ 	.word	0x00000008
.L_1633:


//--------------------- .nv.info._Z20gptoss_swiglu_kernelI6__halfEvPKT_S3_PS1_jff --------------------------
	.section	.nv.info._Z20gptoss_swiglu_kernelI6__halfEvPKT_S3_PS1_jff,"",@"SHT_CUDA_INFO"
	.sectionflags	@""
	.align	4


	//----- nvinfo : EIATTR_CUDA_API_VERSION
	.align		4
        /*0000*/ 	.byte	0x04, 0x37
        /*0002*/ 	.short	(.L_1635 - .L_1634)
.L_1634:
        /*0004*/ 	.word	0x00000082


	//----- nvinfo : EIATTR_KPARAM_INFO
	.align		4
.L_1635:
        /*0008*/ 	.byte	0x04, 0x17
        /*000a*/ 	.short	(.L_1637 - .L_1636)
.L_1636:
        /*000c*/ 	.word	0x00000000
        /*0010*/ 	.short	0x0005
        /*0012*/ 	.short	0x0020
        /*0014*/ 	.byte	0x00, 0xf0, 0x11, 0x00


	//----- nvinfo : EIATTR_KPARAM_INFO
	.align		4
.L_1637:
        /*0018*/ 	.byte	0x04, 0x17
        /*001a*/ 	.short	(.L_1639 - .L_1638)
.L_1638:
        /*001c*/ 	.word	0x00000000
        /*0020*/ 	.short	0x0004
        /*0022*/ 	.short	0x001c
        /*0024*/ 	.byte	0x00, 0xf0, 0x11, 0x00


	//----- nvinfo : EIATTR_KPARAM_INFO
	.align		4
.L_1639:
        /*0028*/ 	.byte	0x04, 0x17
        /*002a*/ 	.short	(.L_1641 - .L_1640)
.L_1640:
        /*002c*/ 	.word	0x00000000
        /*0030*/ 	.short	0x0003
        /*0032*/ 	.short	0x0018
        /*0034*/ 	.byte	0x00, 0xf0, 0x11, 0x00


	//----- nvinfo : EIATTR_KPARAM_INFO
	.align		4
.L_1641:
        /*0038*/ 	.byte	0x04, 0x17
        /*003a*/ 	.short	(.L_1643 - .L_1642)
.L_1642:
        /*003c*/ 	.word	0x00000000
        /*0040*/ 	.short	0x0002
        /*0042*/ 	.short	0x0010
        /*0044*/ 	.byte	0x00, 0xf5, 0x21, 0x00


	//----- nvinfo : EIATTR_KPARAM_INFO
	.align		4
.L_1643:
        /*0048*/ 	.byte	0x04, 0x17
        /*004a*/ 	.short	(.L_1645 - .L_1644)
.L_1644:
        /*004c*/ 	.word	0x00000000
        /*0050*/ 	.short	0x0001
        /*0052*/ 	.short	0x0008
        /*0054*/ 	.byte	0x00, 0xf5, 0x21, 0x00


	//----- nvinfo : EIATTR_KPARAM_INFO
	.align		4
.L_1645:
        /*0058*/ 	.byte	0x04, 0x17
        /*005a*/ 	.short	(.L_1647 - .L_1646)
.L_1646:
        /*005c*/ 	.word	0x00000000
        /*0060*/ 	.short	0x0000
        /*0062*/ 	.short	0x0000
        /*0064*/ 	.byte	0x00, 0xf5, 0x21, 0x00


	//----- nvinfo : EIATTR_SPARSE_MMA_MASK
	.align		4
.L_1647:
        /*0068*/ 	.byte	0x03, 0x50
        /*006a*/ 	.short	0x0000


	//----- nvinfo : EIATTR_MAXREG_COUNT
	.align		4
        /*006c*/ 	.byte	0x03, 0x1b
        /*006e*/ 	.short	0x00ff


	//----- nvinfo : EIATTR_MERCURY_ISA_VERSION
	.align		4
        /*0070*/ 	.byte	0x03, 0x5f
        /*0072*/ 	.short	0x0101


	//----- nvinfo : EIATTR_VRC_CTA_INIT_COUNT
	.align		4
        /*0074*/ 	.byte	0x02, 0x4a
	.zero		1
	.zero		1


	//----- nvinfo : EIATTR_EXIT_INSTR_OFFSETS
	.align		4
        /*0078*/ 	.byte	0x04, 0x1c
        /*007a*/ 	.short	(.L_1649 - .L_1648)


	//   ....[0]....
.L_1648:
        /*007c*/ 	.word	0x00000070


	//   ....[1]....
        /*0080*/ 	.word	0x00000350


	//----- nvinfo : EIATTR_CRS_STACK_SIZE
	.align		4
.L_1649:
        /*0084*/ 	.byte	0x04, 0x1e
        /*0086*/ 	.short	(.L_1651 - .L_1650)
.L_1650:
        /*0088*/ 	.word	0x00000000


	//----- nvinfo : EIATTR_CBANK_PARAM_SIZE
	.align		4
.L_1651:
        /*008c*/ 	.byte	0x03, 0x19
        /*008e*/ 	.short	0x0024


	//----- nvinfo : EIATTR_PARAM_CBANK
	.align		4
        /*0090*/ 	.byte	0x04, 0x0a
        /*0092*/ 	.short	(.L_1653 - .L_1652)
	.align		4
.L_1652:
        /*0094*/ 	.word	index@(.nv.constant0._Z20gptoss_swiglu_kernelI6__halfEvPKT_S3_PS1_jff)
        /*0098*/ 	.short	0x0380
        /*009a*/ 	.short	0x0024


	//----- nvinfo : EIATTR_SW_WAR
	.align		4
.L_1653:
        /*009c*/ 	.byte	0x04, 0x36
        /*009e*/ 	.short	(.L_1655 - .L_1654)
.L_1654:
        /*00a0*/ 	.word	0x00000008
.L_1655:


//--------------------- .nv.info._Z25gptoss_swiglu_kernel_vec4I6__halfmEvPKT0_S3_PS1_jff --------------------------
	.section	.nv.info._Z25gptoss_swiglu_kernel_vec4I6__halfmEvPKT0_S3_PS1_jff,"",@"SHT_CUDA_INFO"
	.sectionflags	@""
	.align	4


	//----- nvinfo : EIATTR_CUDA_API_VERSION
	.align		4
        /*0000*/ 	.byte	0x04, 0x37
        /*0002*/ 	.short	(.L_1657 - .L_1656)
.L_1656:
        /*0004*/ 	.word	0x00000082


	//----- nvinfo : EIATTR_KPARAM_INFO
	.align		4
.L_1657:
        /*0008*/ 	.byte	0x04, 0x17
        /*000a*/ 	.short	(.L_1659 - .L_1658)
.L_1658:
        /*000c*/ 	.word	0x00000000
        /*0010*/ 	.short	0x0005
        /*0012*/ 	.short	0x0020
        /*0014*/ 	.byte	0x00, 0xf0, 0x11, 0x00


	//----- nvinfo : EIATTR_KPARAM_INFO
	.align		4
.L_1659:
        /*0018*/ 	.byte	0x04, 0x17
        /*001a*/ 	.short	(.L_1661 - .L_1660)
.L_1660:
        /*001c*/ 	.word	0x00000000
        /*0020*/ 	.short	0x0004
        /*0022*/ 	.short	0x001c
        /*0024*/ 	.byte	0x00, 0xf0, 0x11, 0x00


	//----- nvinfo : EIATTR_KPARAM_INFO
	.align		4
.L_1661:
        /*0028*/ 	.byte	0x04, 0x17
        /*002a*/ 	.short	(.L_1663 - .L_1662)
.L_1662:
        /*002c*/ 	.word	0x00000000
        /*0030*/ 	.short	0x0003
        /*0032*/ 	.short	0x0018
        /*0034*/ 	.byte	0x00, 0xf0, 0x11, 0x00


	//----- nvinfo : EIATTR_KPARAM_INFO
	.align		4
.L_1663:
        /*0038*/ 	.byte	0x04, 0x17
        /*003a*/ 	.short	(.L_1665 - .L_1664)
.L_1664:
        /*003c*/ 	.word	0x00000000
        /*0040*/ 	.short	0x0002
        /*0042*/ 	.short	0x0010
        /*0044*/ 	.byte	0x00, 0xf5, 0x21, 0x00


	//----- nvinfo : EIATTR_KPARAM_INFO
	.align		4
.L_1665:
        /*0048*/ 	.byte	0x04, 0x17
        /*004a*/ 	.short	(.L_1667 - .L_1666)
.L_1666:
        /*004c*/ 	.word	0x00000000
        /*0050*/ 	.short	0x0001
        /*0052*/ 	.short	0x0008
        /*0054*/ 	.byte	0x00, 0xf5, 0x21, 0x00


	//----- nvinfo : EIATTR_KPARAM_INFO
	.align		4
.L_1667:
        /*0058*/ 	.byte	0x04, 0x17
        /*005a*/ 	.short	(.L_1669 - .L_1668)
.L_1668:
        /*005c*/ 	.word	0x00000000
        /*0060*/ 	.short	0x0000
        /*0062*/ 	.short	0x0000
        /*0064*/ 	.byte	0x00, 0xf5, 0x21, 0x00


	//----- nvinfo : EIATTR_SPARSE_MMA_MASK
	.align		4
.L_1669:
        /*0068*/ 	.byte	0x03, 0x50
        /*006a*/ 	.short	0x0000


	//----- nvinfo : EIATTR_MAXREG_COUNT
	.align		4
        /*006c*/ 	.byte	0x03, 0x1b
        /*006e*/ 	.short	0x00ff


	//----- nvinfo : EIATTR_MERCURY_ISA_VERSION
	.align		4
        /*0070*/ 	.byte	0x03, 0x5f
        /*0072*/ 	.short	0x0101


	//----- nvinfo : EIATTR_VRC_CTA_INIT_COUNT
	.align		4
        /*0074*/ 	.byte	0x02, 0x4a
	.zero		1
	.zero		1


	//----- nvinfo : EIATTR_EXIT_INSTR_OFFSETS
	.align		4
        /*0078*/ 	.byte	0x04, 0x1c
        /*007a*/ 	.short	(.L_1671 - .L_1670)


	//   ....[0]....
.L_1670:
        /*007c*/ 	.word	0x00000070


	//   ....[1]....
        /*0080*/ 	.word	0x00000ab0


	//----- nvinfo : EIATTR_CRS_STACK_SIZE
	.align		4
.L_1671:
        /*0084*/ 	.byte	0x04, 0x1e
        /*0086*/ 	.short	(.L_1673 - .L_1672)
.L_1672:
        /*0088*/ 	.word	0x00000000


	//----- nvinfo : EIATTR_CBANK_PARAM_SIZE
	.align		4
.L_1673:
        /*008c*/ 	.byte	0x03, 0x19
        /*008e*/ 	.short	0x0024


	//----- nvinfo : EIATTR_PARAM_CBANK
	.align		4
        /*0090*/ 	.byte	0x04, 0x0a
        /*0092*/ 	.short	(.L_1675 - .L_1674)
	.align		4
.L_1674:
        /*0094*/ 	.word	index@(.nv.constant0._Z25gptoss_swiglu_kernel_vec4I6__halfmEvPKT0_S3_PS1_jff)
        /*0098*/ 	.short	0x0380
        /*009a*/ 	.short	0x0024


	//----- nvinfo : EIATTR_SW_WAR
	.align		4
.L_1675:
        /*009c*/ 	.byte	0x04, 0x36
        /*009e*/ 	.short	(.L_1677 - .L_1676)
.L_1676:
        /*00a0*/ 	.word	0x00000008
.L_1677:


//--------------------- .nv.info._Z17transform_indicesPKjjS0_jPj --------------------------
	.section	.nv.info._Z17transform_indicesPKjjS0_jPj,"",@"SHT_CUDA_INFO"
	.sectionflags	@""
	.align	4


	//----- nvinfo : EIATTR_CUDA_API_VERSION
	.align		4
        /*0000*/ 	.byte	0x04, 0x37
        /*0002*/ 	.short	(.L_1679 - .L_1678)
.L_1678:
        /*0004*/ 	.word	0x00000082


	//----- nvinfo : EIATTR_KPARAM_INFO
	.align		4
.L_1679:
        /*0008*/ 	.byte	0x04, 0x17
        /*000a*/ 	.short	(.L_1681 - .L_1680)
.L_1680:
        /*000c*/ 	.word	0x00000000
        /*0010*/ 	.short	0x0004
        /*0012*/ 	.short	0x0020
        /*0014*/ 	.byte	0x00, 0xf5, 0x21, 0x00


	//----- nvinfo : EIATTR_KPARAM_INFO
	.align		4
.L_1681:
        /*0018*/ 	.byte	0x04, 0x17
        /*001a*/ 	.short	(.L_1683 - .L_1682)
.L_1682:
        /*001c*/ 	.word	0x00000000
        /*0020*/ 	.short	0x0003
        /*0022*/ 	.short	0x0018
        /*0024*/ 	.byte	0x00, 0xf0, 0x11, 0x00


	//----- nvinfo : EIATTR_KPARAM_INFO
	.align		4
.L_1683:
        /*0028*/ 	.byte	0x04, 0x17
        /*002a*/ 	.short	(.L_1685 - .L_1684)
.L_1684:
        /*002c*/ 	.word	0x00000000
        /*0030*/ 	.short	0x0002
        /*0032*/ 	.short	0x0010
        /*0034*/ 	.byte	0x00, 0xf5, 0x21, 0x00


	//----- nvinfo : EIATTR_KPARAM_INFO
	.align		4
.L_1685:
        /*0038*/ 	.byte	0x04, 0x17
        /*003a*/ 	.short	(.L_1687 - .L_1686)
.L_1686:
        /*003c*/ 	.word	0x00000000
        /*0040*/ 	.short	0x0001
        /*0042*/ 	.short	0x0008
        /*0044*/ 	.byte	0x00, 0xf0, 0x11, 0x00


	//----- nvinfo : EIATTR_KPARAM_INFO
	.align		4
.L_1687:
        /*0048*/ 	.byte	0x04, 0x17
        /*004a*/ 	.short	(.L_1689 - .L_1688)
.L_1688:
        /*004c*/ 	.word	0x00000000
        /*0050*/ 	.short	0x0000
        /*0052*/ 	.short	0x0000
        /*0054*/ 	.byte	0x00, 0xf5, 0x21, 0x00


	//----- nvinfo : EIATTR_SPARSE_MMA_MASK
	.align		4
.L_1689:
        /*0058*/ 	.byte	0x03, 0x50
        /*005a*/ 	.short	0x0000


	//----- nvinfo : EIATTR_MAXREG_COUNT
	.align		4
        /*005c*/ 	.byte	0x03, 0x1b
        /*005e*/ 	.short	0x00ff


	//----- nvinfo : EIATTR_MERCURY_ISA_VERSION
	.align		4
        /*0060*/ 	.byte	0x03, 0x5f
        /*0062*/ 	.short	0x0101


	//----- nvinfo : EIATTR_VRC_CTA_INIT_COUNT
	.align		4
        /*0064*/ 	.byte	0x02, 0x4a
	.zero		1
	.zero		1


	//----- nvinfo : EIATTR_EXIT_INSTR_OFFSETS
	.align		4
        /*0068*/ 	.byte	0x04, 0x1c
        /*006a*/ 	.short	(.L_1691 - .L_1690)


	//   ....[0]....
.L_1690:
        /*006c*/ 	.word	0x00000070


	//   ....[1]....
        /*0070*/ 	.word	0x000000b0


	//   ....[2]....
        /*0074*/ 	.word	0x00001a10


	//   ....[3]....
        /*0078*/ 	.word	0x00002690


	//   ....[4]....
        /*007c*/ 	.word	0x00002ce0


	//   ....[5]....
        /*0080*/ 	.word	0x00002e70


	//----- nvinfo : EIATTR_CBANK_PARAM_SIZE
	.align		4
.L_1691:
        /*0084*/ 	.byte	0x03, 0x19
        /*0086*/ 	.short	0x0028


	//----- nvinfo : EIATTR_PARAM_CBANK
	.align		4
        /*0088*/ 	.byte	0x04, 0x0a
        /*008a*/ 	.short	(.L_1693 - .L_1692)
	.align		4
.L_1692:
        /*008c*/ 	.word	index@(.nv.constant0._Z17transform_indicesPKjjS0_jPj)
        /*0090*/ 	.short	0x0380
        /*0092*/ 	.short	0x0028


	//----- nvinfo : EIATTR_SW_WAR
	.align		4
.L_1693:
        /*0094*/ 	.byte	0x04, 0x36
        /*0096*/ 	.short	(.L_1695 - .L_1694)
.L_1694:
        /*0098*/ 	.word	0x00000008
.L_1695:


//--------------------- .nv.callgraph             --------------------------
	.section	.nv.callgraph,"",@"SHT_CUDA_CALLGRAPH"
	.align	4
	.sectionentsize	8
	.align		4
        /*0000*/ 	.word	0x00000000
	.align		4
        /*0004*/ 	.word	0xffffffff
	.align		4
        /*0008*/ 	.word	0x00000000
	.align		4
        /*000c*/ 	.word	0xfffffffe
	.align		4
        /*0010*/ 	.word	0x00000000
	.align		4
        /*0014*/ 	.word	0xfffffffd
	.align		4
        /*0018*/ 	.word	0x00000000
	.align		4
        /*001c*/ 	.word	0xfffffffc


//--------------------- .nv.constant4             --------------------------
	.section	.nv.constant4,"a",@progbits
	.align	8
	.align		8
.nv.constant4:
        /*0000*/ 	.dword	_ZN34_INTERNAL_83c07b11_4_k_cu_27de4c474cuda3std3__45__cpo5beginE
	.align		8
        /*0008*/ 	.dword	_ZN34_INTERNAL_83c07b11_4_k_cu_27de4c474cuda3std3__45__cpo3endE
	.align		8
        /*0010*/ 	.dword	_ZN34_INTERNAL_83c07b11_4_k_cu_27de4c474cuda3std3__45__cpo6cbeginE
	.align		8
        /*0018*/ 	.dword	_ZN34_INTERNAL_83c07b11_4_k_cu_27de4c474cuda3std3__45__cpo4cendE
	.align		8
        /*0020*/ 	.dword	_ZN34_INTERNAL_83c07b11_4_k_cu_27de4c474cuda3std3__45__cpo6rbeginE
	.align		8
        /*0028*/ 	.dword	_ZN34_INTERNAL_83c07b11_4_k_cu_27de4c474cuda3std3__45__cpo4rendE
	.align		8
        /*0030*/ 	.dword	_ZN34_INTERNAL_83c07b11_4_k_cu_27de4c474cuda3std3__45__cpo7crbeginE
	.align		8
        /*0038*/ 	.dword	_ZN34_INTERNAL_83c07b11_4_k_cu_27de4c474cuda3std3__45__cpo5crendE
	.align		8
        /*0040*/ 	.dword	_ZN34_INTERNAL_83c07b11_4_k_cu_27de4c474cuda3std3__436_GLOBAL__N__83c07b11_4_k_cu_27de4c476ignoreE
	.align		8
        /*0048*/ 	.dword	_ZN34_INTERNAL_83c07b11_4_k_cu_27de4c474cuda3std3__419piecewise_constructE
	.align		8
        /*0050*/ 	.dword	_ZN34_INTERNAL_83c07b11_4_k_cu_27de4c474cuda3std3__48in_placeE
	.align		8
        /*0058*/ 	.dword	_ZN34_INTERNAL_83c07b11_4_k_cu_27de4c474cuda3std3__420unreachable_sentinelE
	.align		8
        /*0060*/ 	.dword	_ZN34_INTERNAL_83c07b11_4_k_cu_27de4c474cuda3std3__47nulloptE
	.align		8
        /*0068*/ 	.dword	_ZN34_INTERNAL_83c07b11_4_k_cu_27de4c474cuda3std3__48unexpectE
	.align		8
        /*0070*/ 	.dword	_ZN34_INTERNAL_83c07b11_4_k_cu_27de4c474cuda3std6ranges3__45__cpo4swapE
	.align		8
        /*0078*/ 	.dword	_ZN34_INTERNAL_83c07b11_4_k_cu_27de4c474cuda3std6ranges3__45__cpo9iter_moveE
	.align		8
        /*0080*/ 	.dword	_ZN34_INTERNAL_83c07b11_4_k_cu_27de4c474cuda3std6ranges3__45__cpo5beginE
	.align		8
        /*0088*/ 	.dword	_ZN34_INTERNAL_83c07b11_4_k_cu_27de4c474cuda3std6ranges3__45__cpo3endE
	.align		8
        /*0090*/ 	.dword	_ZN34_INTERNAL_83c07b11_4_k_cu_27de4c474cuda3std6ranges3__45__cpo6cbeginE
	.align		8
        /*0098*/ 	.dword	_ZN34_INTERNAL_83c07b11_4_k_cu_27de4c474cuda3std6ranges3__45__cpo4cendE
	.align		8
        /*00a0*/ 	.dword	_ZN34_INTERNAL_83c07b11_4_k_cu_27de4c474cuda3std6ranges3__45__cpo7advanceE
	.align		8
        /*00a8*/ 	.dword	_ZN34_INTERNAL_83c07b11_4_k_cu_27de4c474cuda3std6ranges3__45__cpo9iter_swapE
	.align		8
        /*00b0*/ 	.dword	_ZN34_INTERNAL_83c07b11_4_k_cu_27de4c474cuda3std6ranges3__45__cpo4nextE
	.align		8
        /*00b8*/ 	.dword	_ZN34_INTERNAL_83c07b11_4_k_cu_27de4c474cuda3std6ranges3__45__cpo4prevE
	.align		8
        /*00c0*/ 	.dword	_ZN34_INTERNAL_83c07b11_4_k_cu_27de4c474cuda3std6ranges3__45__cpo4dataE
	.align		8
        /*00c8*/ 	.dword	_ZN34_INTERNAL_83c07b11_4_k_cu_27de4c474cuda3std6ranges3__45__cpo5cdataE
	.align		8
        /*00d0*/ 	.dword	_ZN34_INTERNAL_83c07b11_4_k_cu_27de4c474cuda3std6ranges3__45__cpo4sizeE
	.align		8
        /*00d8*/ 	.dword	_ZN34_INTERNAL_83c07b11_4_k_cu_27de4c474cuda3std6ranges3__45__cpo5ssizeE
	.align		8
        /*00e0*/ 	.dword	_ZN34_INTERNAL_83c07b11_4_k_cu_27de4c474cuda3std6ranges3__45__cpo8distanceE
	.align		8
        /*00e8*/ 	.dword	_ZN34_INTERNAL_83c07b11_4_k_cu_27de4c476thrust24THRUST_300001_SM_1000_NS6system6detail10sequential3seqE
	.align		8
        /*00f0*/ 	.dword	_ZN34_INTERNAL_83c07b11_4_k_cu_27de4c476thrust24THRUST_300001_SM_1000_NS12placeholders2_1E
	.align		8
        /*00f8*/ 	.dword	_ZN34_INTERNAL_83c07b11_4_k_cu_27de4c476thrust24THRUST_300001_SM_1000_NS12placeholders2_2E
	.align		8
        /*0100*/ 	.dword	_ZN34_INTERNAL_83c07b11_4_k_cu_27de4c476thrust24THRUST_300001_SM_1000_NS12placeholders2_3E
	.align		8
        /*0108*/ 	.dword	_ZN34_INTERNAL_83c07b11_4_k_cu_27de4c476thrust24THRUST_300001_SM_1000_NS12placeholders2_4E
	.align		8
        /*0110*/ 	.dword	_ZN34_INTERNAL_83c07b11_4_k_cu_27de4c476thrust24THRUST_300001_SM_1000_NS12placeholders2_5E
	.align		8
        /*0118*/ 	.dword	_ZN34_INTERNAL_83c07b11_4_k_cu_27de4c476thrust24THRUST_300001_SM_1000_NS12placeholders2_6E
	.align		8
        /*0120*/ 	.dword	_ZN34_INTERNAL_83c07b11_4_k_cu_27de4c476thrust24THRUST_300001_SM_1000_NS12placeholders2_7E
	.align		8
        /*0128*/ 	.dword	_ZN34_INTERNAL_83c07b11_4_k_cu_27de4c476thrust24THRUST_300001_SM_1000_NS12placeholders2_8E
	.align		8
        /*0130*/ 	.dword	_ZN34_INTERNAL_83c07b11_4_k_cu_27de4c476thrust24THRUST_300001_SM_1000_NS12placeholders2_9E
	.align		8
        /*0138*/ 	.dword	_ZN34_INTERNAL_83c07b11_4_k_cu_27de4c476thrust24THRUST_300001_SM_1000_NS12placeholders3_10E


//--------------------- .text._ZN3cub18CUB_300001_SM_10006detail6reduce18DeviceReduceKernelINS2_10policy_hubIjjN4cuda3std3__44plusIvEEE10Policy1000EN6thrust24THRUST_300001_SM_1000_NS18transform_iteratorI9NonZeroOpIsEPKsNSD_11use_defaultESJ_EEjS9_jNS7_10__identityEEEvT0_PT3_T1_NS0_13GridEvenShareISP_EET2_T4_ --------------------------
	.section	.text._ZN3cub18CUB_300001_SM_10006detail6reduce18DeviceReduceKernelINS2_10policy_hubIjjN4cuda3std3__44plusIvEEE10Policy1000EN6thrust24THRUST_300001_SM_1000_NS18transform_iteratorI9NonZeroOpIsEPKsNSD_11use_defaultESJ_EEjS9_jNS7_10__identityEEEvT0_PT3_T1_NS0_13GridEvenShareISP_EET2_T4_,"ax",@progbits
	.align	128
        .global         _ZN3cub18CUB_300001_SM_10006detail6reduce18DeviceReduceKernelINS2_10policy_hubIjjN4cuda3std3__44plusIvEEE10Policy1000EN6thrust24THRUST_300001_SM_1000_NS18transform_iteratorI9NonZeroOpIsEPKsNSD_11use_defaultESJ_EEjS9_jNS7_10__identityEEEvT0_PT3_T1_NS0_13GridEvenShareISP_EET2_T4_
        .type           _ZN3cub18CUB_300001_SM_10006detail6reduce18DeviceReduceKernelINS2_10policy_hubIjjN4cuda3std3__44plusIvEEE10Policy1000EN6thrust24THRUST_300001_SM_1000_NS18transform_iteratorI9NonZeroOpIsEPKsNSD_11use_defaultESJ_EEjS9_jNS7_10__identityEEEvT0_PT3_T1_NS0_13GridEvenShareISP_EET2_T4_,@function
        .size           _ZN3cub18CUB_300001_SM_10006detail6reduce18DeviceReduceKernelINS2_10policy_hubIjjN4cuda3std3__44plusIvEEE10Policy1000EN6thrust24THRUST_300001_SM_1000_NS18transform_iteratorI9NonZeroOpIsEPKsNSD_11use_defaultESJ_EEjS9_jNS7_10__identityEEEvT0_PT3_T1_NS0_13GridEvenShareISP_EET2_T4_,(.L_x_3239 - _ZN3cub18CUB_300001_SM_10006detail6reduce18DeviceReduceKernelINS2_10policy_hubIjjN4cuda3std3__44plusIvEEE10Policy1000EN6thrust24THRUST_300001_SM_1000_NS18transform_iteratorI9NonZeroOpIsEPKsNSD_11use_defaultESJ_EEjS9_jNS7_10__identityEEEvT0_PT3_T1_NS0_13GridEvenShareISP_EET2_T4_)
        .other          _ZN3cub18CUB_300001_SM_10006detail6reduce18DeviceReduceKernelINS2_10policy_hubIjjN4cuda3std3__44plusIvEEE10Policy1000EN6thrust24THRUST_300001_SM_1000_NS18transform_iteratorI9NonZeroOpIsEPKsNSD_11use_defaultESJ_EEjS9_jNS7_10__identityEEEvT0_PT3_T1_NS0_13GridEvenShareISP_EET2_T4_,@"STO_CUDA_ENTRY STV_DEFAULT"
_ZN3cub18CUB_300001_SM_10006detail6reduce18DeviceReduceKernelINS2_10policy_hubIjjN4cuda3std3__44plusIvEEE10Policy1000EN6thrust24THRUST_300001_SM_1000_NS18transform_iteratorI9NonZeroOpIsEPKsNSD_11use_defaultESJ_EEjS9_jNS7_10__identityEEEvT0_PT3_T1_NS0_13GridEvenShareISP_EET2_T4_:
.text._ZN3cub18CUB_300001_SM_10006detail6reduce18DeviceReduceKernelINS2_10policy_hubIjjN4cuda3std3__44plusIvEEE10Policy1000EN6thrust24THRUST_300001_SM_1000_NS18transform_iteratorI9NonZeroOpIsEPKsNSD_11use_defaultESJ_EEjS9_jNS7_10__identityEEEvT0_PT3_T1_NS0_13GridEvenShareISP_EET2_T4_:
[----:B------:R-:W-:Y:S01]  /*0000*/  LDC R1, c[0x0][0x37c] ;  /* 0x0000df00ff017b82 */ /* 0x000fe20000000800 */
[----:B------:R-:W0:Y:S07]  /*0010*/  S2R R3, SR_CTAID.X ;  /* 0x0000000000037919 */ /* 0x000e2e0000002500 */
[----:B------:R-:W1:Y:S01]  /*0020*/  LDC.64 R6, c[0x0][0x3b0] ;  /* 0x0000ec00ff067b82 */ /* 0x000e620000000a00 */
[----:B------:R-:W2:Y:S01]  /*0030*/  LDCU.64 UR6, c[0x0][0x358] ;  /* 0x00006b00ff0677ac */ /* 0x000ea20008000a00 */
[----:B------:R-:W-:Y:S01]  /*0040*/  BSSY.RECONVERGENT B0, `(.L_x_0) ;  /* 0x00002e9000007945 */ /* 0x000fe20003800200 */
[----:B-1----:R-:W-:-:S02]  /*0050*/  IMAD.SHL.U32 R11, R7, 0x1000, RZ ;  /* 0x00001000070b7824 */ /* 0x002fc400078e00ff */
[----:B0-----:R-:W-:-:S05]  /*0060*/  IMAD R0, R3, -0x1000, R6 ;  /* 0xfffff00003007824 */ /* 0x001fca00078e0206 */
[----:B------:R-:W-:-:S13]  /*0070*/  ISETP.GT.U32.AND P0, PT, R0, 0xfff, PT ;  /* 0x00000fff0000780c */ /* 0x000fda0003f04070 */
[----:B--2---:R-:W-:Y:S05]  /*0080*/  @P0 BRA `(.L_x_1) ;  /* 0x0000001400000947 */ /* 0x004fea0003800000 */
[----:B------:R-:W0:Y:S01]  /*0090*/  S2R R2, SR_TID.X ;  /* 0x0000000000027919 */ /* 0x000e220000002100 */
[----:B------:R-:W-:Y:S01]  /*00a0*/  BSSY.RECONVERGENT B1, `(.L_x_2) ;  /* 0x000000c000017945 */ /* 0x000fe20003800200 */
[----:B------:R-:W-:Y:S01]  /*00b0*/  IMAD.MOV.U32 R18, RZ, RZ, RZ ;  /* 0x000000ffff127224 */ /* 0x000fe200078e00ff */
[----:B0-----:R-:W-:Y:S01]  /*00c0*/  ISETP.GE.U32.AND P0, PT, R2, R0, PT ;  /* 0x000000000200720c */ /* 0x001fe20003f06070 */
[----:B------:R-:W-:-:S12]  /*00d0*/  IMAD.MOV.U32 R8, RZ, RZ, R2 ;  /* 0x000000ffff087224 */ /* 0x000fd800078e0002 */
[----:B------:R-:W-:Y:S05]  /*00e0*/  @P0 BRA `(.L_x_3) ;  /* 0x00000000001c0947 */ /* 0x000fea0003800000 */
[----:B------:R-:W0:Y:S01]  /*00f0*/  LDC.64 R4, c[0x0][0x380] ;  /* 0x0000e000ff047b82 */ /* 0x000e220000000a00 */
[----:B------:R-:W-:-:S05]  /*0100*/  LEA R7, R3, R2, 0xc ;  /* 0x0000000203077211 */ /* 0x000fca00078e60ff */
[----:B0-----:R-:W-:-:S06]  /*0110*/  IMAD.WIDE.U32 R4, R7, 0x2, R4 ;  /* 0x0000000207047825 */ /* 0x001fcc00078e0004 */
[----:B------:R-:W2:Y:S01]  /*0120*/  LDG.E.U16 R4, desc[UR6][R4.64] ;  /* 0x0000000604047981 */ /* 0x000ea2000c1e1500 */
[----:B------:R-:W-:Y:S01]  /*0130*/  VIADD R8, R2, 0x100 ;  /* 0x0000010002087836 */ /* 0x000fe20000000000 */
[----:B--2---:R-:W-:-:S04]  /*0140*/  ISETP.NE.AND P0, PT, R4, RZ, PT ;  /* 0x000000ff0400720c */ /* 0x004fc80003f05270 */
[----:B------:R-:W-:-:S09]  /*0150*/  SEL R18, RZ, 0x1, !P0 ;  /* 0x00000001ff127807 */ /* 0x000fd20004000000 */
.L_x_3:
[----:B------:R-:W-:Y:S05]  /*0160*/  BSYNC.RECONVERGENT B1 ;  /* 0x0000000000017941 */ /* 0x000fea0003800200 */
.L_x_2:
[----:B------:R-:W-:Y:S01]  /*0170*/  ISETP.GE.U32.AND P0, PT, R8, R0, PT ;  /* 0x000000000800720c */ /* 0x000fe20003f06070 */
[----:B------:R-:W-:-:S12]  /*0180*/  BSSY.RECONVERGENT B1, `(.L_x_4) ;  /* 0x00000e0000017945 */ /* 0x000fd80003800200 */
[----:B------:R-:W-:Y:S05]  /*0190*/  @P0 BRA `(.L_x_5) ;  /* 0x0000000c00780947 */ /* 0x000fea0003800000 */
[----:B------:R-:W-:Y:S01]  /*01a0*/  LOP3.LUT R5, RZ, R8, RZ, 0x33, !PT ;  /* 0x00000008ff057212 */ /* 0x000fe200078e33ff */
[----:B------:R-:W-:Y:S04]  /*01b0*/  BSSY.RECONVERGENT B2, `(.L_x_6) ;  /* 0x0000073000027945 */ /* 0x000fe80003800200 */
[----:B------:R-:W-:-:S04]  /*01c0*/  IMAD.IADD R6, R5, 0x1, R6 ;  /* 0x0000000105067824 */ /* 0x000fc800078e0206 */
[----:B------:R-:W-:-:S05]  /*01d0*/  IMAD R6, R3, -0x1000, R6 ;  /* 0xfffff00003067824 */ /* 0x000fca00078e0206 */
[C---:B------:R-:W-:Y:S02]  /*01e0*/  ISETP.GE.U32.AND P0, PT, R6.reuse, 0xf00, PT ;  /* 0x00000f000600780c */ /* 0x040fe40003f06070 */
[----:B------:R-:W-:-:S04]  /*01f0*/  LEA.HI R5, R6, 0x1, RZ, 0x18 ;  /* 0x0000000106057811 */ /* 0x000fc800078fc0ff */
[----:B------:R-:W-:-:S07]  /*0200*/  LOP3.LUT R6, R5, 0xf, RZ, 0xc0, !PT ;  /* 0x0000000f05067812 */ /* 0x000fce00078ec0ff */
[----:B------:R-:W-:Y:S05]  /*0210*/  @!P0 BRA `(.L_x_7) ;  /* 0x0000000400b08947 */ /* 0x000fea0003800000 */
[----:B------:R-:W0:Y:S01]  /*0220*/  LDC.64 R14, c[0x0][0x380] ;  /* 0x0000e000ff0e7b82 */ /* 0x000e220000000a00 */
[----:B------:R-:W-:Y:S01]  /*0230*/  LOP3.LUT R7, R5, 0x1fffff0, RZ, 0xc0, !PT ;  /* 0x01fffff005077812 */ /* 0x000fe200078ec0ff */
[----:B------:R-:W-:Y:S01]  /*0240*/  BSSY.RECONVERGENT B3, `(.L_x_8) ;  /* 0x0000068000037945 */ /* 0x000fe20003800200 */
[----:B------:R-:W-:Y:S01]  /*0250*/  LOP3.LUT R4, R8, 0x800, RZ, 0xfc, !PT ;  /* 0x0000080008047812 */ /* 0x000fe200078efcff */
[----:B------:R-:W-:Y:S01]  /*0260*/  IMAD R8, R3, 0x1000, R8 ;  /* 0x0000100003087824 */ /* 0x000fe200078e0208 */
[----:B------:R-:W-:-:S07]  /*0270*/  IADD3 R7, PT, PT, -R7, RZ, RZ ;  /* 0x000000ff07077210 */ /* 0x000fce0007ffe1ff */
.L_x_9:
[----:B0-----:R-:W-:-:S05]  /*0280*/  IMAD.WIDE.U32 R12, R8, 0x2, R14 ;  /* 0x00000002080c7825 */ /* 0x001fca00078e000e */
[----:B------:R-:W2:Y:S01]  /*0290*/  LDG.E.U16 R19, desc[UR6][R12.64] ;  /* 0x000000060c137981 */ /* 0x000ea2000c1e1500 */
[----:B------:R-:W-:-:S04]  /*02a0*/  VIADD R23, R8, 0x100 ;  /* 0x0000010008177836 */ /* 0x000fc80000000000 */
[----:B------:R-:W-:-:S06]  /*02b0*/  IMAD.WIDE.U32 R22, R23, 0x2, R14 ;  /* 0x0000000217167825 */ /* 0x000fcc00078e000e */
[----:B------:R-:W3:Y:S01]  /*02c0*/  LDG.E.U16 R22, desc[UR6][R22.64] ;  /* 0x0000000616167981 */ /* 0x000ee2000c1e1500 */
[C---:B------:R-:W-:Y:S02]  /*02d0*/  VIADD R29, R8.reuse, 0x200 ;  /* 0x00000200081d7836 */ /* 0x040fe40000000000 */
[C---:B------:R-:W-:Y:S02]  /*02e0*/  VIADD R25, R8.reuse, 0x300 ;  /* 0x0000030008197836 */ /* 0x040fe40000000000 */
[----:B------:R-:W-:Y:S01]  /*02f0*/  IMAD.WIDE.U32 R28, R29, 0x2, R14 ;  /* 0x000000021d1c7825 */ /* 0x000fe200078e000e */
[----:B------:R-:W-:-:S04]  /*0300*/  IADD3 R27, PT, PT, R8, 0x400, RZ ;  /* 0x00000400081b7810 */ /* 0x000fc80007ffe0ff */
[----:B------:R0:W4:Y:S01]  /*0310*/  LDG.E.U16 R9, desc[UR6][R28.64] ;  /* 0x000000061c097981 */ /* 0x000122000c1e1500 */
[----:B------:R-:W-:-:S04]  /*0320*/  IMAD.WIDE.U32 R24, R25, 0x2, R14 ;  /* 0x0000000219187825 */ /* 0x000fc800078e000e */
[--C-:B------:R-:W-:Y:S01]  /*0330*/  IMAD.WIDE.U32 R26, R27, 0x2, R14.reuse ;  /* 0x000000021b1a7825 */ /* 0x100fe200078e000e */
[----:B------:R-:W5:Y:S03]  /*0340*/  LDG.E.U16 R10, desc[UR6][R24.64] ;  /* 0x00000006180a7981 */ /* 0x000f66000c1e1500 */
[C---:B------:R-:W-:Y:S01]  /*0350*/  VIADD R21, R8.reuse, 0x500 ;  /* 0x0000050008157836 */ /* 0x040fe20000000000 */
[----:B------:R1:W5:Y:S01]  /*0360*/  LDG.E.U16 R11, desc[UR6][R26.64] ;  /* 0x000000061a0b7981 */ /* 0x000362000c1e1500 */
[----:B------:R-:W-:Y:S02]  /*0370*/  VIADD R17, R8, 0x600 ;  /* 0x0000060008117836 */ /* 0x000fe40000000000 */
[----:B------:R-:W-:-:S04]  /*0380*/  IMAD.WIDE.U32 R20, R21, 0x2, R14 ;  /* 0x0000000215147825 */ /* 0x000fc800078e000e */
[--C-:B------:R-:W-:Y:S01]  /*0390*/  IMAD.WIDE.U32 R16, R17, 0x2, R14.reuse ;  /* 0x0000000211107825 */ /* 0x100fe200078e000e */
[----:B------:R-:W5:Y:S03]  /*03a0*/  LDG.E.U16 R12, desc[UR6][R20.64] ;  /* 0x00000006140c7981 */ /* 0x000f66000c1e1500 */
[C---:B0-----:R-:W-:Y:S01]  /*03b0*/  VIADD R29, R8.reuse, 0x700 ;  /* 0x00000700081d7836 */ /* 0x041fe20000000000 */
[----:B------:R0:W5:Y:S01]  /*03c0*/  LDG.E.U16 R13, desc[UR6][R16.64] ;  /* 0x00000006100d7981 */ /* 0x000162000c1e1500 */
[----:B------:R-:W-:Y:S02]  /*03d0*/  IADD3 R23, PT, PT, R8, 0x800, RZ ;  /* 0x0000080008177810 */ /* 0x000fe40007ffe0ff */
[----:B------:R-:W-:-:S05]  /*03e0*/  IMAD.WIDE.U32 R28, R29, 0x2, R14 ;  /* 0x000000021d1c7825 */ /* 0x000fca00078e000e */
[----:B------:R-:W5:Y:S01]  /*03f0*/  LDG.E.U16 R24, desc[UR6][R28.64] ;  /* 0x000000061c187981 */ /* 0x000f62000c1e1500 */
[----:B-1----:R-:W-:Y:S02]  /*0400*/  VIADD R27, R8, 0x900 ;  /* 0x00000900081b7836 */ /* 0x002fe40000000000 */
[----:B0-----:R-:W-:-:S05]  /*0410*/  IMAD.WIDE.U32 R16, R23, 0x2, R14 ;  /* 0x0000000217107825 */ /* 0x001fca00078e000e */
[----:B------:R0:W5:Y:S01]  /*0420*/  LDG.E.U16 R25, desc[UR6][R16.64] ;  /* 0x0000000610197981 */ /* 0x000162000c1e1500 */
[----:B------:R-:W-:-:S04]  /*0430*/  IMAD.WIDE.U32 R26, R27, 0x2, R14 ;  /* 0x000000021b1a7825 */ /* 0x000fc800078e000e */
[C---:B------:R-:W-:Y:S02]  /*0440*/  VIADD R21, R8.reuse, 0xa00 ;  /* 0x00000a0008157836 */ /* 0x040fe40000000000 */
[----:B------:R-:W5:Y:S01]  /*0450*/  LDG.E.U16 R26, desc[UR6][R26.64] ;  /* 0x000000061a1a7981 */ /* 0x000f62000c1e1500 */
[----:B------:R-:W-:Y:S02]  /*0460*/  VIADD R23, R8, 0xb00 ;  /* 0x00000b0008177836 */ /* 0x000fe40000000000 */
[----:B------:R-:W-:-:S04]  /*0470*/  IMAD.WIDE.U32 R20, R21, 0x2, R14 ;  /* 0x0000000215147825 */ /* 0x000fc800078e000e */
[----:B0-----:R-:W-:Y:S01]  /*0480*/  IMAD.WIDE.U32 R16, R23, 0x2, R14 ;  /* 0x0000000217107825 */ /* 0x001fe200078e000e */
[----:B------:R0:W5:Y:S04]  /*0490*/  LDG.E.U16 R27, desc[UR6][R20.64] ;  /* 0x00000006141b7981 */ /* 0x000168000c1e1500 */
[----:B------:R1:W5:Y:S01]  /*04a0*/  LDG.E.U16 R28, desc[UR6][R16.64] ;  /* 0x00000006101c7981 */ /* 0x000362000c1e1500 */
[----:B------:R-:W-:Y:S01]  /*04b0*/  VIADD R29, R18, 0x1 ;  /* 0x00000001121d7836 */ /* 0x000fe20000000000 */
[----:B0-----:R-:W-:-:S05]  /*04c0*/  IADD3 R21, PT, PT, R8, 0xe00, RZ ;  /* 0x00000e0008157810 */ /* 0x001fca0007ffe0ff */
[----:B------:R-:W-:-:S06]  /*04d0*/  IMAD.WIDE.U32 R20, R21, 0x2, R14 ;  /* 0x0000000215147825 */ /* 0x000fcc00078e000e */
[----:B------:R-:W5:Y:S01]  /*04e0*/  LDG.E.U16 R20, desc[UR6][R20.64] ;  /* 0x0000000614147981 */ /* 0x000f62000c1e1500 */
[C---:B------:R-:W-:Y:S01]  /*04f0*/  VIADD R23, R8.reuse, 0xf00 ;  /* 0x00000f0008177836 */ /* 0x040fe20000000000 */
[----:B--2---:R-:W-:Y:S02]  /*0500*/  ISETP.NE.AND P0, PT, R19, RZ, PT ;  /* 0x000000ff1300720c */ /* 0x004fe40003f05270 */
[----:B------:R-:W-:-:S05]  /*0510*/  IADD3 R19, PT, PT, R8, 0xc00, RZ ;  /* 0x00000c0008137810 */ /* 0x000fca0007ffe0ff */
[----:B-1----:R-:W-:-:S04]  /*0520*/  IMAD.WIDE.U32 R16, R19, 0x2, R14 ;  /* 0x0000000213107825 */ /* 0x002fc800078e000e */
[----:B------:R-:W-:Y:S02]  /*0530*/  VIADD R19, R8, 0xd00 ;  /* 0x00000d0008137836 */ /* 0x000fe40000000000 */
[----:B------:R-:W2:Y:S01]  /*0540*/  LDG.E.U16 R16, desc[UR6][R16.64] ;  /* 0x0000000610107981 */ /* 0x000ea2000c1e1500 */
[----:B------:R-:W-:Y:S02]  /*0550*/  @!P0 IMAD.MOV R29, RZ, RZ, R18 ;  /* 0x000000ffff1d8224 */ /* 0x000fe400078e0212 */
[----:B------:R-:W-:-:S06]  /*0560*/  IMAD.WIDE.U32 R18, R19, 0x2, R14 ;  /* 0x0000000213127825 */ /* 0x000fcc00078e000e */
[----:B------:R-:W2:Y:S01]  /*0570*/  LDG.E.U16 R18, desc[UR6][R18.64] ;  /* 0x0000000612127981 */ /* 0x000ea2000c1e1500 */
[----:B---3--:R-:W-:Y:S01]  /*0580*/  ISETP.NE.AND P0, PT, R22, RZ, PT ;  /* 0x000000ff1600720c */ /* 0x008fe20003f05270 */
[----:B------:R-:W-:-:S06]  /*0590*/  IMAD.WIDE.U32 R22, R23, 0x2, R14 ;  /* 0x0000000217167825 */ /* 0x000fcc00078e000e */
[----:B------:R-:W3:Y:S01]  /*05a0*/  LDG.E.U16 R22, desc[UR6][R22.64] ;  /* 0x0000000616167981 */ /* 0x000ee2000c1e1500 */
[----:B----4-:R-:W-:Y:S01]  /*05b0*/  ISETP.NE.AND P1, PT, R9, RZ, PT ;  /* 0x000000ff0900720c */ /* 0x010fe20003f25270 */
[----:B------:R-:W-:-:S04]  /*05c0*/  VIADD R9, R29, 0x1 ;  /* 0x000000011d097836 */ /* 0x000fc80000000000 */
[----:B------:R-:W-:Y:S01]  /*05d0*/  @!P0 IMAD.MOV R9, RZ, RZ, R29 ;  /* 0x000000ffff098224 */ /* 0x000fe200078e021d */
[----:B-----5:R-:W-:-:S04]  /*05e0*/  ISETP.NE.AND P0, PT, R10, RZ, PT ;  /* 0x000000ff0a00720c */ /* 0x020fc80003f05270 */
[----:B------:R-:W-:-:S03]  /*05f0*/  IADD3 R10, PT, PT, R9, 0x1, RZ ;  /* 0x00000001090a7810 */ /* 0x000fc60007ffe0ff */
[----:B------:R-:W-:Y:S01]  /*0600*/  @!P1 IMAD.MOV R10, RZ, RZ, R9 ;  /* 0x000000ffff0a9224 */ /* 0x000fe200078e0209 */
[----:B------:R-:W-:-:S03]  /*0610*/  ISETP.NE.AND P1, PT, R11, RZ, PT ;  /* 0x000000ff0b00720c */ /* 0x000fc60003f25270 */
[----:B------:R-:W-:Y:S02]  /*0620*/  VIADD R9, R10, 0x1 ;  /* 0x000000010a097836 */ /* 0x000fe40000000000 */
[----:B------:R-:W-:Y:S01]  /*0630*/  @!P0 IMAD.MOV R9, RZ, RZ, R10 ;  /* 0x000000ffff098224 */ /* 0x000fe200078e020a */
[----:B------:R-:W-:-:S04]  /*0640*/  ISETP.NE.AND P0, PT, R12, RZ, PT ;  /* 0x000000ff0c00720c */ /* 0x000fc80003f05270 */
        /* <DEDUP_REMOVED lines=19> */
[----:B------:R-:W-:-:S04]  /*0780*/  @!P1 IMAD.MOV R10, RZ, RZ, R9 ;  /* 0x000000ffff0a9224 */ /* 0x000fc800078e0209 */
[----:B------:R-:W-:Y:S02]  /*0790*/  VIADD R9, R10, 0x1 ;  /* 0x000000010a097836 */ /* 0x000fe40000000000 */
[----:B------:R-:W-:-:S05]  /*07a0*/  @!P0 IMAD.MOV R9, RZ, RZ, R10 ;  /* 0x000000ffff098224 */ /* 0x000fca00078e020a */
[----:B------:R-:W-:Y:S01]  /*07b0*/  IADD3 R10, PT, PT, R9, 0x1, RZ ;  /* 0x00000001090a7810 */ /* 0x000fe20007ffe0ff */
[----:B------:R-:W-:Y:S01]  /*07c0*/  VIADD R7, R7, 0x10 ;  /* 0x0000001007077836 */ /* 0x000fe20000000000 */
[----:B------:R-:W-:Y:S01]  /*07d0*/  IADD3 R4, PT, PT, R4, 0x1000, RZ ;  /* 0x0000100004047810 */ /* 0x000fe20007ffe0ff */
[----:B------:R-:W-:Y:S01]  /*07e0*/  VIADD R8, R8, 0x1000 ;  /* 0x0000100008087836 */ /* 0x000fe20000000000 */
[----:B--2---:R-:W-:Y:S02]  /*07f0*/  ISETP.NE.AND P1, PT, R16, RZ, PT ;  /* 0x000000ff1000720c */ /* 0x004fe40003f25270 */
[----:B------:R-:W-:-:S11]  /*0800*/  ISETP.NE.AND P0, PT, R18, RZ, PT ;  /* 0x000000ff1200720c */ /* 0x000fd60003f05270 */
[----:B------:R-:W-:Y:S01]  /*0810*/  @!P1 IMAD.MOV R10, RZ, RZ, R9 ;  /* 0x000000ffff0a9224 */ /* 0x000fe200078e0209 */
[----:B------:R-:W-:-:S03]  /*0820*/  ISETP.NE.AND P1, PT, R20, RZ, PT ;  /* 0x000000ff1400720c */ /* 0x000fc60003f25270 */
[----:B------:R-:W-:Y:S02]  /*0830*/  VIADD R9, R10, 0x1 ;  /* 0x000000010a097836 */ /* 0x000fe40000000000 */
[----:B------:R-:W-:Y:S01]  /*0840*/  @!P0 IMAD.MOV R9, RZ, RZ, R10 ;  /* 0x000000ffff098224 */ /* 0x000fe200078e020a */
[----:B---3--:R-:W-:-:S04]  /*0850*/  ISETP.NE.AND P0, PT, R22, RZ, PT ;  /* 0x000000ff1600720c */ /* 0x008fc80003f05270 */
[----:B------:R-:W-:-:S03]  /*0860*/  IADD3 R10, PT, PT, R9, 0x1, RZ ;  /* 0x00000001090a7810 */ /* 0x000fc60007ffe0ff */
[----:B------:R-:W-:Y:S01]  /*0870*/  @!P1 IMAD.MOV R10, RZ, RZ, R9 ;  /* 0x000000ffff0a9224 */ /* 0x000fe200078e0209 */
[----:B------:R-:W-:-:S03]  /*0880*/  ISETP.NE.AND P1, PT, R7, RZ, PT ;  /* 0x000000ff0700720c */ /* 0x000fc60003f25270 */
[----:B------:R-:W-:Y:S02]  /*0890*/  VIADD R18, R10, 0x1 ;  /* 0x000000010a127836 */ /* 0x000fe40000000000 */
[----:B------:R-:W-:-:S08]  /*08a0*/  @!P0 IMAD.MOV R18, RZ, RZ, R10 ;  /* 0x000000ffff128224 */ /* 0x000fd000078e020a */
[----:B------:R-:W-:Y:S05]  /*08b0*/  @P1 BRA `(.L_x_9) ;  /* 0xfffffff800701947 */ /* 0x000fea000383ffff */
[----:B------:R-:W-:Y:S05]  /*08c0*/  BSYNC.RECONVERGENT B3 ;  /* 0x0000000000037941 */ /* 0x000fea0003800200 */
.L_x_8:
[----:B------:R-:W-:-:S07]  /*08d0*/  VIADD R8, R4, 0xfffff800 ;  /* 0xfffff80004087836 */ /* 0x000fce0000000000 */
.L_x_7:
[----:B------:R-:W-:Y:S05]  /*08e0*/  BSYNC.RECONVERGENT B2 ;  /* 0x0000000000027941 */ /* 0x000fea0003800200 */
.L_x_6:
[----:B------:R-:W-:-:S13]  /*08f0*/  ISETP.NE.AND P0, PT, R6, RZ, PT ;  /* 0x000000ff0600720c */ /* 0x000fda0003f05270 */
[----:B------:R-:W-:Y:S05]  /*0900*/  @!P0 BRA `(.L_x_5) ;  /* 0x00000004009c8947 */ /* 0x000fea0003800000 */
[----:B------:R-:W-:Y:S01]  /*0910*/  ISETP.GE.U32.AND P1, PT, R6, 0x8, PT ;  /* 0x000000080600780c */ /* 0x000fe20003f26070 */
[----:B------:R-:W-:Y:S01]  /*0920*/  BSSY.RECONVERGENT B2, `(.L_x_10) ;  /* 0x0000036000027945 */ /* 0x000fe20003800200 */
[----:B------:R-:W-:-:S04]  /*0930*/  LOP3.LUT R20, R5, 0x7, RZ, 0xc0, !PT ;  /* 0x0000000705147812 */ /* 0x000fc800078ec0ff */
[----:B------:R-:W-:-:S07]  /*0940*/  ISETP.NE.AND P0, PT, R20, RZ, PT ;  /* 0x000000ff1400720c */ /* 0x000fce0003f05270 */
[----:B------:R-:W-:Y:S06]  /*0950*/  @!P1 BRA `(.L_x_11) ;  /* 0x0000000000c89947 */ /* 0x000fec0003800000 */
[----:B------:R-:W0:Y:S01]  /*0960*/  LDC.64 R6, c[0x0][0x380] ;  /* 0x0000e000ff067b82 */ /* 0x000e220000000a00 */
[----:B------:R-:W-:-:S05]  /*0970*/  LEA R9, R3, R8, 0xc ;  /* 0x0000000803097211 */ /* 0x000fca00078e60ff */
[C---:B------:R-:W-:Y:S02]  /*0980*/  VIADD R13, R9.reuse, 0x100 ;  /* 0x00000100090d7836 */ /* 0x040fe40000000000 */
[C---:B------:R-:W-:Y:S02]  /*0990*/  VIADD R23, R9.reuse, 0x200 ;  /* 0x0000020009177836 */ /* 0x040fe40000000000 */
[----:B0-----:R-:W-:-:S04]  /*09a0*/  IMAD.WIDE.U32 R10, R9, 0x2, R6 ;  /* 0x00000002090a7825 */ /* 0x001fc800078e0006 */
[--C-:B------:R-:W-:Y:S01]  /*09b0*/  IMAD.WIDE.U32 R12, R13, 0x2, R6.reuse ;  /* 0x000000020d0c7825 */ /* 0x100fe200078e0006 */
[----:B------:R0:W2:Y:S04]  /*09c0*/  LDG.E.U16 R4, desc[UR6][R10.64] ;  /* 0x000000060a047981 */ /* 0x0000a8000c1e1500 */
[----:B------:R1:W3:Y:S01]  /*09d0*/  LDG.E.U16 R14, desc[UR6][R12.64] ;  /* 0x000000060c0e7981 */ /* 0x0002e2000c1e1500 */
[----:B------:R-:W-:-:S04]  /*09e0*/  IMAD.WIDE.U32 R22, R23, 0x2, R6 ;  /* 0x0000000217167825 */ /* 0x000fc800078e0006 */
[C---:B------:R-:W-:Y:S01]  /*09f0*/  VIADD R25, R9.reuse, 0x300 ;  /* 0x0000030009197836 */ /* 0x040fe20000000000 */
[----:B------:R-:W4:Y:S01]  /*0a00*/  LDG.E.U16 R15, desc[UR6][R22.64] ;  /* 0x00000006160f7981 */ /* 0x000f22000c1e1500 */
[----:B------:R-:W-:Y:S02]  /*0a10*/  IADD3 R17, PT, PT, R9, 0x400, RZ ;  /* 0x0000040009117810 */ /* 0x000fe40007ffe0ff */
[----:B------:R-:W-:-:S05]  /*0a20*/  IMAD.WIDE.U32 R24, R25, 0x2, R6 ;  /* 0x0000000219187825 */ /* 0x000fca00078e0006 */
[----:B------:R-:W5:Y:S01]  /*0a30*/  LDG.E.U16 R19, desc[UR6][R24.64] ;  /* 0x0000000618137981 */ /* 0x000f62000c1e1500 */
[----:B------:R-:W-:-:S04]  /*0a40*/  IMAD.WIDE.U32 R16, R17, 0x2, R6 ;  /* 0x0000000211107825 */ /* 0x000fc800078e0006 */
[C---:B0-----:R-:W-:Y:S02]  /*0a50*/  VIADD R11, R9.reuse, 0x500 ;  /* 0x00000500090b7836 */ /* 0x041fe40000000000 */
[----:B------:R-:W5:Y:S01]  /*0a60*/  LDG.E.U16 R16, desc[UR6][R16.64] ;  /* 0x0000000610107981 */ /* 0x000f62000c1e1500 */
[----:B-1----:R-:W-:Y:S02]  /*0a70*/  VIADD R13, R9, 0x600 ;  /* 0x00000600090d7836 */ /* 0x002fe40000000000 */
[----:B------:R-:W-:-:S06]  /*0a80*/  IMAD.WIDE.U32 R10, R11, 0x2, R6 ;  /* 0x000000020b0a7825 */ /* 0x000fcc00078e0006 */
[----:B------:R-:W5:Y:S01]  /*0a90*/  LDG.E.U16 R10, desc[UR6][R10.64] ;  /* 0x000000060a0a7981 */ /* 0x000f62000c1e1500 */
[----:B------:R-:W-:-:S04]  /*0aa0*/  IMAD.WIDE.U32 R12, R13, 0x2, R6 ;  /* 0x000000020d0c7825 */ /* 0x000fc800078e0006 */
[----:B------:R-:W-:Y:S02]  /*0ab0*/  VIADD R9, R9, 0x700 ;  /* 0x0000070009097836 */ /* 0x000fe40000000000 */
[----:B------:R-:W5:Y:S02]  /*0ac0*/  LDG.E.U16 R12, desc[UR6][R12.64] ;  /* 0x000000060c0c7981 */ /* 0x000f64000c1e1500 */
[----:B------:R-:W-:-:S06]  /*0ad0*/  IMAD.WIDE.U32 R6, R9, 0x2, R6 ;  /* 0x0000000209067825 */ /* 0x000fcc00078e0006 */
[----:B------:R0:W5:Y:S01]  /*0ae0*/  LDG.E.U16 R6, desc[UR6][R6.64] ;  /* 0x0000000606067981 */ /* 0x000162000c1e1500 */
[----:B------:R-:W-:Y:S01]  /*0af0*/  VIADD R8, R8, 0x800 ;  /* 0x0000080008087836 */ /* 0x000fe20000000000 */
[----:B--2---:R-:W-:Y:S02]  /*0b00*/  ISETP.NE.AND P1, PT, R4, RZ, PT ;  /* 0x000000ff0400720c */ /* 0x004fe40003f25270 */
[----:B------:R-:W-:Y:S02]  /*0b10*/  IADD3 R4, PT, PT, R18, 0x1, RZ ;  /* 0x0000000112047810 */ /* 0x000fe40007ffe0ff */
[----:B---3--:R-:W-:-:S09]  /*0b20*/  ISETP.NE.AND P2, PT, R14, RZ, PT ;  /* 0x000000ff0e00720c */ /* 0x008fd20003f45270 */
[----:B------:R-:W-:Y:S01]  /*0b30*/  @!P1 IMAD.MOV R4, RZ, RZ, R18 ;  /* 0x000000ffff049224 */ /* 0x000fe200078e0212 */
[----:B----4-:R-:W-:-:S03]  /*0b40*/  ISETP.NE.AND P1, PT, R15, RZ, PT ;  /* 0x000000ff0f00720c */ /* 0x010fc60003f25270 */
[----:B------:R-:W-:Y:S02]  /*0b50*/  VIADD R9, R4, 0x1 ;  /* 0x0000000104097836 */ /* 0x000fe40000000000 */
[----:B------:R-:W-:Y:S01]  /*0b60*/  @!P2 IMAD.MOV R9, RZ, RZ, R4 ;  /* 0x000000ffff09a224 */ /* 0x000fe200078e0204 */
[----:B-----5:R-:W-:-:S04]  /*0b70*/  ISETP.NE.AND P2, PT, R19, RZ, PT ;  /* 0x000000ff1300720c */ /* 0x020fc80003f45270 */
[----:B------:R-:W-:-:S03]  /*0b80*/  IADD3 R4, PT, PT, R9, 0x1, RZ ;  /* 0x0000000109047810 */ /* 0x000fc60007ffe0ff */
[----:B------:R-:W-:Y:S01]  /*0b90*/  @!P1 IMAD.MOV R4, RZ, RZ, R9 ;  /* 0x000000ffff049224 */ /* 0x000fe200078e0209 */
[----:B------:R-:W-:-:S03]  /*0ba0*/  ISETP.NE.AND P1, PT, R16, RZ, PT ;  /* 0x000000ff1000720c */ /* 0x000fc60003f25270 */
[----:B0-----:R-:W-:Y:S02]  /*0bb0*/  VIADD R7, R4, 0x1 ;  /* 0x0000000104077836 */ /* 0x001fe40000000000 */
        /* <DEDUP_REMOVED lines=10> */
[C---:B------:R-:W-:Y:S02]  /*0c60*/  VIADD R18, R4.reuse, 0x1 ;  /* 0x0000000104127836 */ /* 0x040fe40000000000 */
[----:B------:R-:W-:-:S07]  /*0c70*/  @!P2 IADD3 R18, PT, PT, R4, RZ, RZ ;  /* 0x000000ff0412a210 */ /* 0x000fce0007ffe0ff */
.L_x_11:
[----:B------:R-:W-:Y:S05]  /*0c80*/  BSYNC.RECONVERGENT B2 ;  /* 0x0000000000027941 */ /* 0x000fea0003800200 */
.L_x_10:
[----:B------:R-:W-:Y:S05]  /*0c90*/  @!P0 BRA `(.L_x_5) ;  /* 0x0000000000b88947 */ /* 0x000fea0003800000 */
[----:B------:R-:W-:Y:S01]  /*0ca0*/  ISETP.GE.U32.AND P1, PT, R20, 0x4, PT ;  /* 0x000000041400780c */ /* 0x000fe20003f26070 */
[----:B------:R-:W-:Y:S01]  /*0cb0*/  BSSY.RECONVERGENT B2, `(.L_x_12) ;  /* 0x000001e000027945 */ /* 0x000fe20003800200 */
[----:B------:R-:W-:-:S04]  /*0cc0*/  LOP3.LUT R6, R5, 0x3, RZ, 0xc0, !PT ;  /* 0x0000000305067812 */ /* 0x000fc800078ec0ff */
[----:B------:R-:W-:-:S07]  /*0cd0*/  ISETP.NE.AND P0, PT, R6, RZ, PT ;  /* 0x000000ff0600720c */ /* 0x000fce0003f05270 */
[----:B------:R-:W-:Y:S06]  /*0ce0*/  @!P1 BRA `(.L_x_13) ;  /* 0x0000000000689947 */ /* 0x000fec0003800000 */
[----:B------:R-:W0:Y:S01]  /*0cf0*/  LDC.64 R4, c[0x0][0x380] ;  /* 0x0000e000ff047b82 */ /* 0x000e220000000a00 */
[----:B------:R-:W-:-:S04]  /*0d00*/  IMAD R7, R3, 0x1000, R8 ;  /* 0x0000100003077824 */ /* 0x000fc800078e0208 */
[C---:B------:R-:W-:Y:S02]  /*0d10*/  VIADD R13, R7.reuse, 0x100 ;  /* 0x00000100070d7836 */ /* 0x040fe40000000000 */
[C---:B------:R-:W-:Y:S02]  /*0d20*/  VIADD R15, R7.reuse, 0x200 ;  /* 0x00000200070f7836 */ /* 0x040fe40000000000 */
[----:B0-----:R-:W-:-:S04]  /*0d30*/  IMAD.WIDE.U32 R10, R7, 0x2, R4 ;  /* 0x00000002070a7825 */ /* 0x001fc800078e0004 */
[----:B------:R-:W-:Y:S02]  /*0d40*/  IMAD.WIDE.U32 R12, R13, 0x2, R4 ;  /* 0x000000020d0c7825 */ /* 0x000fe400078e0004 */
[----:B------:R-:W2:Y:S01]  /*0d50*/  LDG.E.U16 R10, desc[UR6][R10.64] ;  /* 0x000000060a0a7981 */ /* 0x000ea2000c1e1500 */
[----:B------:R-:W-:-:S03]  /*0d60*/  IADD3 R7, PT, PT, R7, 0x300, RZ ;  /* 0x0000030007077810 */ /* 0x000fc60007ffe0ff */
[----:B------:R-:W3:Y:S01]  /*0d70*/  LDG.E.U16 R12, desc[UR6][R12.64] ;  /* 0x000000060c0c7981 */ /* 0x000ee2000c1e1500 */
[----:B------:R-:W-:-:S04]  /*0d80*/  IMAD.WIDE.U32 R14, R15, 0x2, R4 ;  /* 0x000000020f0e7825 */ /* 0x000fc800078e0004 */
[----:B------:R-:W-:Y:S02]  /*0d90*/  IMAD.WIDE.U32 R4, R7, 0x2, R4 ;  /* 0x0000000207047825 */ /* 0x000fe400078e0004 */
[----:B------:R-:W4:Y:S04]  /*0da0*/  LDG.E.U16 R14, desc[UR6][R14.64] ;  /* 0x000000060e0e7981 */ /* 0x000f28000c1e1500 */
[----:B------:R-:W5:Y:S01]  /*0db0*/  LDG.E.U16 R4, desc[UR6][R4.64] ;  /* 0x0000000604047981 */ /* 0x000f62000c1e1500 */
[----:B------:R-:W-:Y:S01]  /*0dc0*/  VIADD R7, R18, 0x1 ;  /* 0x0000000112077836 */ /* 0x000fe20000000000 */
[----:B------:R-:W-:Y:S02]  /*0dd0*/  IADD3 R8, PT, PT, R8, 0x400, RZ ;  /* 0x0000040008087810 */ /* 0x000fe40007ffe0ff */
[----:B--2---:R-:W-:-:S02]  /*0de0*/  ISETP.NE.AND P1, PT, R10, RZ, PT ;  /* 0x000000ff0a00720c */ /* 0x004fc40003f25270 */
[----:B---3--:R-:W-:-:S11]  /*0df0*/  ISETP.NE.AND P2, PT, R12, RZ, PT ;  /* 0x000000ff0c00720c */ /* 0x008fd60003f45270 */
[----:B------:R-:W-:Y:S01]  /*0e00*/  @!P1 IMAD.MOV R7, RZ, RZ, R18 ;  /* 0x000000ffff079224 */ /* 0x000fe200078e0212 */
[----:B----4-:R-:W-:-:S03]  /*0e10*/  ISETP.NE.AND P1, PT, R14, RZ, PT ;  /* 0x000000ff0e00720c */ /* 0x010fc60003f25270 */
[C---:B------:R-:W-:Y:S01]  /*0e20*/  VIADD R9, R7.reuse, 0x1 ;  /* 0x0000000107097836 */ /* 0x040fe20000000000 */
[----:B------:R-:W-:Y:S02]  /*0e30*/  @!P2 IADD3 R9, PT, PT, R7, RZ, RZ ;  /* 0x000000ff0709a210 */ /* 0x000fe40007ffe0ff */
[----:B-----5:R-:W-:-:S03]  /*0e40*/  ISETP.NE.AND P2, PT, R4, RZ, PT ;  /* 0x000000ff0400720c */ /* 0x020fc60003f45270 */
[----:B------:R-:W-:-:S04]  /*0e50*/  VIADD R7, R9, 0x1 ;  /* 0x0000000109077836 */ /* 0x000fc80000000000 */
[----:B------:R-:W-:-:S04]  /*0e60*/  @!P1 IMAD.MOV R7, RZ, RZ, R9 ;  /* 0x000000ffff079224 */ /* 0x000fc800078e0209 */
[----:B------:R-:W-:Y:S02]  /*0e70*/  VIADD R18, R7, 0x1 ;  /* 0x0000000107127836 */ /* 0x000fe40000000000 */
[----:B------:R-:W-:-:S07]  /*0e80*/  @!P2 IMAD.MOV R18, RZ, RZ, R7 ;  /* 0x000000ffff12a224 */ /* 0x000fce00078e0207 */
.L_x_13:
[----:B------:R-:W-:Y:S05]  /*0e90*/  BSYNC.RECONVERGENT B2 ;  /* 0x0000000000027941 */ /* 0x000fea0003800200 */
.L_x_12:
[----:B------:R-:W-:Y:S05]  /*0ea0*/  @!P0 BRA `(.L_x_5) ;  /* 0x0000000000348947 */ /* 0x000fea0003800000 */
[----:B------:R-:W0:Y:S01]  /*0eb0*/  LDC.64 R10, c[0x0][0x380] ;  /* 0x0000e000ff0a7b82 */ /* 0x000e220000000a00 */
[----:B------:R-:W-:Y:S02]  /*0ec0*/  IMAD R7, R3, 0x1000, R8 ;  /* 0x0000100003077824 */ /* 0x000fe400078e0208 */
[----:B------:R-:W-:-:S07]  /*0ed0*/  IMAD.MOV R6, RZ, RZ, -R6 ;  /* 0x000000ffff067224 */ /* 0x000fce00078e0a06 */
.L_x_14:
[----:B0-----:R-:W-:-:S06]  /*0ee0*/  IMAD.WIDE.U32 R4, R7, 0x2, R10 ;  /* 0x0000000207047825 */ /* 0x001fcc00078e000a */
[----:B------:R-:W2:Y:S01]  /*0ef0*/  LDG.E.U16 R4, desc[UR6][R4.64] ;  /* 0x0000000604047981 */ /* 0x000ea2000c1e1500 */
[----:B------:R-:W-:Y:S01]  /*0f00*/  IADD3 R6, PT, PT, R6, 0x1, RZ ;  /* 0x0000000106067810 */ /* 0x000fe20007ffe0ff */
[----:B------:R-:W-:Y:S01]  /*0f10*/  VIADD R8, R18, 0x1 ;  /* 0x0000000112087836 */ /* 0x000fe20000000000 */
[----:B------:R-:W-:Y:S02]  /*0f20*/  IADD3 R7, PT, PT, R7, 0x100, RZ ;  /* 0x0000010007077810 */ /* 0x000fe40007ffe0ff */
[----:B------:R-:W-:Y:S02]  /*0f30*/  ISETP.NE.AND P1, PT, R6, RZ, PT ;  /* 0x000000ff0600720c */ /* 0x000fe40003f25270 */
[----:B--2---:R-:W-:-:S13]  /*0f40*/  ISETP.NE.AND P0, PT, R4, RZ, PT ;  /* 0x000000ff0400720c */ /* 0x004fda0003f05270 */
[----:B------:R-:W-:-:S04]  /*0f50*/  @!P0 IMAD.MOV R8, RZ, RZ, R18 ;  /* 0x000000ffff088224 */ /* 0x000fc800078e0212 */
[----:B------:R-:W-:Y:S01]  /*0f60*/  IMAD.MOV.U32 R18, RZ, RZ, R8 ;  /* 0x000000ffff127224 */ /* 0x000fe200078e0008 */
[----:B------:R-:W-:Y:S06]  /*0f70*/  @P1 BRA `(.L_x_14) ;  /* 0xfffffffc00d81947 */ /* 0x000fec000383ffff */
.L_x_5:
[----:B------:R-:W-:Y:S05]  /*0f80*/  BSYNC.RECONVERGENT B1 ;  /* 0x0000000000017941 */ /* 0x000fea0003800200 */
.L_x_4:
[----:B------:R-:W-:-:S13]  /*0f90*/  ISETP.GE.U32.AND P0, PT, R0, 0x100, PT ;  /* 0x000001000000780c */ /* 0x000fda0003f06070 */
[----:B------:R-:W-:Y:S05]  /*0fa0*/  @!P0 BRA `(.L_x_15) ;  /* 0x0000000000648947 */ /* 0x000fea0003800000 */
[----:B------:R-:W0:Y:S01]  /*0fb0*/  S2R R0, SR_LANEID ;  /* 0x0000000000007919 */ /* 0x000e220000000000 */
[----:B------:R-:W1:Y:S02]  /*0fc0*/  REDUX.SUM UR4, R18 ;  /* 0x00000000120473c4 */ /* 0x000e64000000c000 */
[----:B-1----:R-:W-:Y:S01]  /*0fd0*/  IMAD.U32 R9, RZ, RZ, UR4 ;  /* 0x00000004ff097e24 */ /* 0x002fe2000f8e00ff */
[----:B0-----:R-:W-:-:S13]  /*0fe0*/  ISETP.NE.AND P0, PT, R0, RZ, PT ;  /* 0x000000ff0000720c */ /* 0x001fda0003f05270 */
[----:B------:R-:W0:Y:S01]  /*0ff0*/  @!P0 S2R R5, SR_CgaCtaId ;  /* 0x0000000000058919 */ /* 0x000e220000008800 */
[----:B------:R-:W-:Y:S02]  /*1000*/  @!P0 MOV R4, 0x400 ;  /* 0x0000040000048802 */ /* 0x000fe40000000f00 */
[----:B------:R-:W-:-:S04]  /*1010*/  @!P0 SHF.R.U32.HI R0, RZ, 0x3, R2 ;  /* 0x00000003ff008819 */ /* 0x000fc80000011602 */
[----:B------:R-:W-:Y:S02]  /*1020*/  @!P0 LOP3.LUT R0, R0, 0x7c, RZ, 0xc0, !PT ;  /* 0x0000007c00008812 */ /* 0x000fe400078ec0ff */
[----:B0-----:R-:W-:-:S04]  /*1030*/  @!P0 LEA R5, R5, R4, 0x18 ;  /* 0x0000000405058211 */ /* 0x001fc800078ec0ff */
[----:B------:R-:W-:-:S05]  /*1040*/  @!P0 IADD3 R0, PT, PT, R0, R5, RZ ;  /* 0x0000000500008210 */ /* 0x000fca0007ffe0ff */
[----:B------:R0:W-:Y:S01]  /*1050*/  @!P0 STS [R0+0x8], R9 ;  /* 0x0000080900008388 */ /* 0x0001e20000000800 */
[----:B------:R-:W-:Y:S01]  /*1060*/  BAR.SYNC.DEFER_BLOCKING 0x0 ;  /* 0x0000000000007b1d */ /* 0x000fe20000010000 */
[----:B------:R-:W-:-:S13]  /*1070*/  ISETP.NE.AND P0, PT, R2, RZ, PT ;  /* 0x000000ff0200720c */ /* 0x000fda0003f05270 */
[----:B0-----:R-:W-:Y:S05]  /*1080*/  @P0 BRA `(.L_x_16) ;  /* 0x0000001c00900947 */ /* 0x001fea0003800000 */
[----:B------:R-:W0:Y:S01]  /*1090*/  S2UR UR5, SR_CgaCtaId ;  /* 0x00000000000579c3 */ /* 0x000e220000008800 */
[----:B------:R-:W-:Y:S02]  /*10a0*/  UMOV UR4, 0x400 ;  /* 0x0000040000047882 */ /* 0x000fe40000000000 */
[----:B0-----:R-:W-:-:S09]  /*10b0*/  ULEA UR4, UR5, UR4, 0x18 ;  /* 0x0000000405047291 */ /* 0x001fd2000f8ec0ff */
[----:B------:R-:W-:Y:S04]  /*10c0*/  LDS R0, [UR4+0xc] ;  /* 0x00000c04ff007984 */ /* 0x000fe80008000800 */
[----:B------:R-:W0:Y:S04]  /*10d0*/  LDS.128 R4, [UR4+0x10] ;  /* 0x00001004ff047984 */ /* 0x000e280008000c00 */
[----:B------:R-:W1:Y:S01]  /*10e0*/  LDS.64 R10, [UR4+0x20] ;  /* 0x00002004ff0a7984 */ /* 0x000e620008000a00 */
[----:B0-----:R-:W-:-:S04]  /*10f0*/  IADD3 R0, PT, PT, R4, R0, R9 ;  /* 0x0000000004007210 */ /* 0x001fc80007ffe009 */
[----:B------:R-:W-:-:S04]  /*1100*/  IADD3 R0, PT, PT, R6, R0, R5 ;  /* 0x0000000006007210 */ /* 0x000fc80007ffe005 */
[----:B-1----:R-:W-:-:S05]  /*1110*/  IADD3 R0, PT, PT, R10, R0, R7 ;  /* 0x000000000a007210 */ /* 0x002fca0007ffe007 */
[----:B------:R-:W-:Y:S01]  /*1120*/  IMAD.IADD R9, R0, 0x1, R11 ;  /* 0x0000000100097824 */ /* 0x000fe200078e020b */
[----:B------:R-:W-:Y:S06]  /*1130*/  BRA `(.L_x_16) ;  /* 0x0000001c00647947 */ /* 0x000fec0003800000 */
.L_x_15:
[----:B------:R-:W-:Y:S01]  /*1140*/  LOP3.LUT R4, R2, 0x3e0, RZ, 0xc0, !PT ;  /* 0x000003e002047812 */ /* 0x000fe200078ec0ff */
[----:B------:R-:W0:Y:S03]  /*1150*/  S2R R9, SR_LANEID ;  /* 0x0000000000097919 */ /* 0x000e260000000000 */
[----:B------:R-:W-:Y:S01]  /*1160*/  LOP3.LUT R7, RZ, R4, RZ, 0x33, !PT ;  /* 0x00000004ff077212 */ /* 0x000fe200078e33ff */
[----:B------:R-:W-:-:S03]  /*1170*/  VIADD R5, R4, 0x20 ;  /* 0x0000002004057836 */ /* 0x000fc60000000000 */
[----:B------:R-:W-:Y:S02]  /*1180*/  IADD3 R7, PT, PT, R0, R7, RZ ;  /* 0x0000000700077210 */ /* 0x000fe40007ffe0ff */
[----:B------:R-:W-:-:S04]  /*1190*/  ISETP.GT.U32.AND P0, PT, R5, R0, PT ;  /* 0x000000000500720c */ /* 0x000fc80003f04070 */
[----:B------:R-:W-:-:S08]  /*11a0*/  SEL R7, R7, 0x1f, P0 ;  /* 0x0000001f07077807 */ /* 0x000fd00000000000 */
[----:B------:R-:W1:Y:S01]  /*11b0*/  SHFL.DOWN P0, R4, R18, 0x1, R7 ;  /* 0x0820000012047989 */ /* 0x000e620000000007 */
[----:B0-----:R-:W-:Y:S01]  /*11c0*/  ISETP.NE.AND P1, PT, R9, RZ, PT ;  /* 0x000000ff0900720c */ /* 0x001fe20003f25270 */
[----:B-1----:R-:W-:-:S12]  /*11d0*/  @P0 IMAD.IADD R4, R4, 0x1, R18 ;  /* 0x0000000104040824 */ /* 0x002fd800078e0212 */
[----:B------:R-:W0:Y:S01]  /*11e0*/  @!P1 S2R R11, SR_CgaCtaId ;  /* 0x00000000000b9919 */ /* 0x000e220000008800 */
[----:B------:R-:W-:Y:S01]  /*11f0*/  @!P1 MOV R10, 0x400 ;  /* 0x00000400000a9802 */ /* 0x000fe20000000f00 */
[----:B------:R-:W1:Y:S02]  /*1200*/  SHFL.DOWN P0, R5, R4, 0x2, R7 ;  /* 0x0840000004057989 */ /* 0x000e640000000007 */
[----:B-1----:R-:W-:Y:S01]  /*1210*/  @P0 IMAD.IADD R5, R4, 0x1, R5 ;  /* 0x0000000104050824 */ /* 0x002fe200078e0205 */
[----:B------:R-:W-:Y:S02]  /*1220*/  @!P1 SHF.R.U32.HI R4, RZ, 0x3, R2 ;  /* 0x00000003ff049819 */ /* 0x000fe40000011602 */
[----:B0-----:R-:W-:Y:S02]  /*1230*/  @!P1 LEA R11, R11, R10, 0x18 ;  /* 0x0000000a0b0b9211 */ /* 0x001fe400078ec0ff */
[----:B------:R-:W0:Y:S01]  /*1240*/  SHFL.DOWN P0, R6, R5, 0x4, R7 ;  /* 0x0880000005067989 */ /* 0x000e220000000007 */
[----:B------:R-:W-:-:S05]  /*1250*/  @!P1 LOP3.LUT R4, R4, 0x7c, RZ, 0xc0, !PT ;  /* 0x0000007c04049812 */ /* 0x000fca00078ec0ff */
[----:B------:R-:W-:Y:S01]  /*1260*/  @!P1 IMAD.IADD R4, R4, 0x1, R11 ;  /* 0x0000000104049824 */ /* 0x000fe200078e020b */
[----:B0-----:R-:W-:-:S05]  /*1270*/  @P0 IADD3 R6, PT, PT, R5, R6, RZ ;  /* 0x0000000605060210 */ /* 0x001fca0007ffe0ff */
[----:B------:R-:W0:Y:S02]  /*1280*/  SHFL.DOWN P0, R8, R6, 0x8, R7 ;  /* 0x0900000006087989 */ /* 0x000e240000000007 */
[----:B0-----:R-:W-:-:S05]  /*1290*/  @P0 IMAD.IADD R8, R6, 0x1, R8 ;  /* 0x0000000106080824 */ /* 0x001fca00078e0208 */
[----:B------:R-:W0:Y:S02]  /*12a0*/  SHFL.DOWN P0, R9, R8, 0x10, R7 ;  /* 0x0a00000008097989 */ /* 0x000e240000000007 */
[----:B0-----:R-:W-:Y:S02]  /*12b0*/  @P0 IADD3 R9, PT, PT, R8, R9, RZ ;  /* 0x0000000908090210 */ /* 0x001fe40007ffe0ff */
[----:B------:R-:W-:-:S03]  /*12c0*/  ISETP.NE.AND P0, PT, R2, RZ, PT ;  /* 0x000000ff0200720c */ /* 0x000fc60003f05270 */
[----:B------:R0:W-:Y:S01]  /*12d0*/  @!P1 STS [R4+0x8], R9 ;  /* 0x0000080904009388 */ /* 0x0001e20000000800 */
[----:B------:R-:W-:Y:S09]  /*12e0*/  BAR.SYNC.DEFER_BLOCKING 0x0 ;  /* 0x0000000000007b1d */ /* 0x000ff20000010000 */
[----:B0-----:R-:W-:Y:S05]  /*12f0*/  @P0 BRA `(.L_x_16) ;  /* 0x0000001800f40947 */ /* 0x001fea0003800000 */
[----:B------:R-:W0:Y:S01]  /*1300*/  S2UR UR5, SR_CgaCtaId ;  /* 0x00000000000579c3 */ /* 0x000e220000008800 */
[----:B------:R-:W-:Y:S01]  /*1310*/  UMOV UR4, 0x400 ;  /* 0x0000040000047882 */ /* 0x000fe20000000000 */
[C---:B------:R-:W-:Y:S02]  /*1320*/  ISETP.GT.U32.AND P2, PT, R0.reuse, 0x40, PT ;  /* 0x000000400000780c */ /* 0x040fe40003f44070 */
[C---:B------:R-:W-:Y:S02]  /*1330*/  ISETP.GT.U32.AND P1, PT, R0.reuse, 0x20, PT ;  /* 0x000000200000780c */ /* 0x040fe40003f24070 */
[----:B------:R-:W-:Y:S01]  /*1340*/  ISETP.GT.U32.AND P3, PT, R0, 0x80, PT ;  /* 0x000000800000780c */ /* 0x000fe20003f64070 */
[----:B0-----:R-:W-:-:S09]  /*1350*/  ULEA UR4, UR5, UR4, 0x18 ;  /* 0x0000000405047291 */ /* 0x001fd2000f8ec0ff */
[----:B------:R-:W0:Y:S04]  /*1360*/  LDS.128 R4, [UR4+0x10] ;  /* 0x00001004ff047984 */ /* 0x000e280008000c00 */
[----:B------:R-:W1:Y:S04]  /*1370*/  LDS R2, [UR4+0xc] ;  /* 0x00000c04ff027984 */ /* 0x000e680008000800 */
[----:B------:R-:W2:Y:S01]  /*1380*/  LDS.64 R10, [UR4+0x20] ;  /* 0x00002004ff0a7984 */ /* 0x000ea20008000a00 */
[----:B0-----:R-:W-:Y:S02]  /*1390*/  SEL R4, R4, RZ, P2 ;  /* 0x000000ff04047207 */ /* 0x001fe40001000000 */
[----:B------:R-:W-:-:S02]  /*13a0*/  ISETP.GT.U32.AND P2, PT, R0, 0x60, PT ;  /* 0x000000600000780c */ /* 0x000fc40003f44070 */
[----:B-1----:R-:W-:Y:S02]  /*13b0*/  SEL R2, R2, RZ, P1 ;  /* 0x000000ff02027207 */ /* 0x002fe40000800000 */
[----:B------:R-:W-:Y:S02]  /*13c0*/  SEL R5, R5, RZ, P2 ;  /* 0x000000ff05057207 */ /* 0x000fe40001000000 */
[----:B------:R-:W-:Y:S02]  /*13d0*/  IADD3 R2, PT, PT, R4, R2, R9 ;  /* 0x0000000204027210 */ /* 0x000fe40007ffe009 */
[----:B------:R-:W-:Y:S02]  /*13e0*/  ISETP.GT.U32.AND P1, PT, R0, 0xa0, PT ;  /* 0x000000a00000780c */ /* 0x000fe40003f24070 */
[----:B------:R-:W-:Y:S02]  /*13f0*/  SEL R6, R6, RZ, P3 ;  /* 0x000000ff06067207 */ /* 0x000fe40001800000 */
[----:B------:R-:W-:-:S02]  /*1400*/  ISETP.GT.U32.AND P2, PT, R0, 0xc0, PT ;  /* 0x000000c00000780c */ /* 0x000fc40003f44070 */
[----:B------:R-:W-:Y:S02]  /*1410*/  ISETP.GT.U32.AND P3, PT, R0, 0xe0, PT ;  /* 0x000000e00000780c */ /* 0x000fe40003f64070 */
[----:B------:R-:W-:Y:S02]  /*1420*/  SEL R7, R7, RZ, P1 ;  /* 0x000000ff07077207 */ /* 0x000fe40000800000 */
[----:B------:R-:W-:Y:S02]  /*1430*/  IADD3 R2, PT, PT, R6, R2, R5 ;  /* 0x0000000206027210 */ /* 0x000fe40007ffe005 */
[----:B--2---:R-:W-:Y:S02]  /*1440*/  SEL R10, R10, RZ, P2 ;  /* 0x000000ff0a0a7207 */ /* 0x004fe40001000000 */
[----:B------:R-:W-:Y:S02]  /*1450*/  SEL R11, R11, RZ, P3 ;  /* 0x000000ff0b0b7207 */ /* 0x000fe40001800000 */
[----:B------:R-:W-:-:S05]  /*1460*/  IADD3 R2, PT, PT, R10, R2, R7 ;  /* 0x000000020a027210 */ /* 0x000fca0007ffe007 */
[----:B------:R-:W-:Y:S01]  /*1470*/  IMAD.IADD R9, R2, 0x1, R11 ;  /* 0x0000000102097824 */ /* 0x000fe200078e020b */
[----:B------:R-:W-:Y:S06]  /*1480*/  BRA `(.L_x_16) ;  /* 0x0000001800907947 */ /* 0x000fec0003800000 */
.L_x_1:
[----:B------:R-:W0:Y:S01]  /*1490*/  S2R R2, SR_TID.X ;  /* 0x0000000000027919 */ /* 0x000e220000002100 */
[----:B------:R-:W1:Y:S02]  /*14a0*/  LDCU.64 UR4, c[0x0][0x380] ;  /* 0x00007000ff0477ac */ /* 0x000e640008000a00 */
[----:B-1----:R-:W-:Y:S01]  /*14b0*/  MOV R14, UR4 ;  /* 0x00000004000e7c02 */ /* 0x002fe20008000f00 */
[----:B------:R-:W-:Y:S02]  /*14c0*/  IMAD.U32 R15, RZ, RZ, UR5 ;  /* 0x00000005ff0f7e24 */ /* 0x000fe4000f8e00ff */
[----:B0-----:R-:W-:-:S04]  /*14d0*/  IMAD R5, R3, 0x1000, R2 ;  /* 0x0000100003057824 */ /* 0x001fc800078e0202 */
[----:B------:R-:W-:-:S05]  /*14e0*/  IMAD.WIDE.U32 R4, R5, 0x2, R14 ;  /* 0x0000000205047825 */ /* 0x000fca00078e000e */
[----:B------:R-:W2:Y:S04]  /*14f0*/  LDG.E.U16 R25, desc[UR6][R4.64] ;  /* 0x0000000604197981 */ /* 0x000ea8000c1e1500 */
[----:B------:R-:W3:Y:S04]  /*1500*/  LDG.E.U16 R20, desc[UR6][R4.64+0x200] ;  /* 0x0002000604147981 */ /* 0x000ee8000c1e1500 */
[----:B------:R-:W4:Y:S04]  /*1510*/  LDG.E.U16 R21, desc[UR6][R4.64+0x400] ;  /* 0x0004000604157981 */ /* 0x000f28000c1e1500 */
[----:B------:R-:W5:Y:S04]  /*1520*/  LDG.E.U16 R22, desc[UR6][R4.64+0x600] ;  /* 0x0006000604167981 */ /* 0x000f68000c1e1500 */
        /* <DEDUP_REMOVED lines=11> */
[----:B------:R0:W5:Y:S01]  /*15e0*/  LDG.E.U16 R19, desc[UR6][R4.64+0x1e00] ;  /* 0x001e000604137981 */ /* 0x000162000c1e1500 */
[----:B--2---:R-:W-:Y:S01]  /*15f0*/  ISETP.NE.AND P0, PT, R25, RZ, PT ;  /* 0x000000ff1900720c */ /* 0x004fe20003f05270 */
[----:B------:R-:W-:Y:S01]  /*1600*/  IMAD.MOV.U32 R25, RZ, RZ, 0x2 ;  /* 0x00000002ff197424 */ /* 0x000fe200078e00ff */
[----:B---3--:R-:W-:-:S02]  /*1610*/  ISETP.NE.AND P1, PT, R20, RZ, PT ;  /* 0x000000ff1400720c */ /* 0x008fc40003f25270 */
[----:B------:R-:W-:Y:S02]  /*1620*/  SEL R20, RZ, 0x1, !P0 ;  /* 0x00000001ff147807 */ /* 0x000fe40004000000 */
[----:B----4-:R-:W-:-:S07]  /*1630*/  ISETP.NE.AND P2, PT, R21, RZ, PT ;  /* 0x000000ff1500720c */ /* 0x010fce0003f45270 */
[----:B------:R-:W-:Y:S02]  /*1640*/  @!P0 IADD3 R25, PT, PT, RZ, 0x1, RZ ;  /* 0x00000001ff198810 */ /* 0x000fe40007ffe0ff */
[----:B-----5:R-:W-:Y:S01]  /*1650*/  ISETP.NE.AND P0, PT, R22, RZ, PT ;  /* 0x000000ff1600720c */ /* 0x020fe20003f05270 */
[----:B------:R-:W-:Y:S01]  /*1660*/  @!P1 IMAD.MOV R25, RZ, RZ, R20 ;  /* 0x000000ffff199224 */ /* 0x000fe200078e0214 */
[----:B------:R-:W-:-:S03]  /*1670*/  ISETP.NE.AND P1, PT, R23, RZ, PT ;  /* 0x000000ff1700720c */ /* 0x000fc60003f25270 */
[C---:B------:R-:W-:Y:S01]  /*1680*/  VIADD R20, R25.reuse, 0x1 ;  /* 0x0000000119147836 */ /* 0x040fe20000000000 */
[----:B------:R-:W-:-:S05]  /*1690*/  @!P2 IADD3 R20, PT, PT, R25, RZ, RZ ;  /* 0x000000ff1914a210 */ /* 0x000fca0007ffe0ff */
[----:B0-----:R-:W-:Y:S02]  /*16a0*/  VIADD R4, R20, 0x1 ;  /* 0x0000000114047836 */ /* 0x001fe40000000000 */
[----:B------:R-:W-:Y:S01]  /*16b0*/  @!P0 IMAD.MOV R4, RZ, RZ, R20 ;  /* 0x000000ffff048224 */ /* 0x000fe200078e0214 */
[----:B------:R-:W-:-:S04]  /*16c0*/  ISETP.NE.AND P0, PT, R24, RZ, PT ;  /* 0x000000ff1800720c */ /* 0x000fc80003f05270 */
[----:B------:R-:W-:Y:S01]  /*16d0*/  IADD3 R5, PT, PT, R4, 0x1, RZ ;  /* 0x0000000104057810 */ /* 0x000fe20007ffe0ff */
[----:B------:R-:W-:Y:S01]  /*16e0*/  @!P1 IMAD.MOV R5, RZ, RZ, R4 ;  /* 0x000000ffff059224 */ /* 0x000fe200078e0204 */
[----:B------:R-:W-:-:S03]  /*16f0*/  ISETP.NE.AND P1, PT, R18, RZ, PT ;  /* 0x000000ff1200720c */ /* 0x000fc60003f25270 */
[----:B------:R-:W-:-:S04]  /*1700*/  VIADD R4, R5, 0x1 ;  /* 0x0000000105047836 */ /* 0x000fc80000000000 */
[----:B------:R-:W-:Y:S02]  /*1710*/  @!P0 IADD3 R4, PT, PT, R5, RZ, RZ ;  /* 0x000000ff05048210 */ /* 0x000fe40007ffe0ff */
[----:B------:R-:W-:-:S03]  /*1720*/  ISETP.NE.AND P0, PT, R17, RZ, PT ;  /* 0x000000ff1100720c */ /* 0x000fc60003f05270 */
[----:B------:R-:W-:Y:S02]  /*1730*/  VIADD R5, R4, 0x1 ;  /* 0x0000000104057836 */ /* 0x000fe40000000000 */
[----:B------:R-:W-:Y:S01]  /*1740*/  @!P1 IMAD.MOV R5, RZ, RZ, R4 ;  /* 0x000000ffff059224 */ /* 0x000fe200078e0204 */
[----:B------:R-:W-:-:S04]  /*1750*/  ISETP.NE.AND P1, PT, R16, RZ, PT ;  /* 0x000000ff1000720c */ /* 0x000fc80003f25270 */
[----:B------:R-:W-:-:S03]  /*1760*/  IADD3 R4, PT, PT, R5, 0x1, RZ ;  /* 0x0000000105047810 */ /* 0x000fc60007ffe0ff */
[----:B------:R-:W-:Y:S01]  /*1770*/  @!P0 IMAD.MOV R4, RZ, RZ, R5 ;  /* 0x000000ffff048224 */ /* 0x000fe200078e0205 */
[----:B------:R-:W-:-:S03]  /*1780*/  ISETP.NE.AND P0, PT, R13, RZ, PT ;  /* 0x000000ff0d00720c */ /* 0x000fc60003f05270 */
[C---:B------:R-:W-:Y:S02]  /*1790*/  VIADD R5, R4.reuse, 0x1 ;  /* 0x0000000104057836 */ /* 0x040fe40000000000 */
[----:B------:R-:W-:Y:S02]  /*17a0*/  @!P1 IADD3 R5, PT, PT, R4, RZ, RZ ;  /* 0x000000ff04059210 */ /* 0x000fe40007ffe0ff */
[----:B------:R-:W-:-:S03]  /*17b0*/  ISETP.NE.AND P1, PT, R12, RZ, PT ;  /* 0x000000ff0c00720c */ /* 0x000fc60003f25270 */
[----:B------:R-:W-:-:S03]  /*17c0*/  VIADD R4, R5, 0x1 ;  /* 0x0000000105047836 */ /* 0x000fc60000000000 */
[----:B------:R-:W-:Y:S01]  /*17d0*/  @!P0 IMAD.MOV R4, RZ, RZ, R5 ;  /* 0x000000ffff048224 */ /* 0x000fe200078e0205 */
[----:B------:R-:W-:-:S04]  /*17e0*/  ISETP.NE.AND P0, PT, R10, RZ, PT ;  /* 0x000000ff0a00720c */ /* 0x000fc80003f05270 */
[----:B------:R-:W-:Y:S02]  /*17f0*/  IADD3 R5, PT, PT, R4, 0x1, RZ ;  /* 0x0000000104057810 */ /* 0x000fe40007ffe0ff */
[----:B------:R-:W-:Y:S01]  /*1800*/  @!P1 IMAD.MOV R5, RZ, RZ, R4 ;  /* 0x000000ffff059224 */ /* 0x000fe200078e0204 */
[----:B------:R-:W-:-:S03]  /*1810*/  ISETP.NE.AND P1, PT, R9, RZ, PT ;  /* 0x000000ff0900720c */ /* 0x000fc60003f25270 */
[----:B------:R-:W-:-:S03]  /*1820*/  VIADD R4, R5, 0x1 ;  /* 0x0000000105047836 */ /* 0x000fc60000000000 */
        /* <DEDUP_REMOVED lines=10> */
[----:B------:R-:W-:-:S03]  /*18d0*/  ISETP.GE.U32.AND P1, PT, R0, R11, PT ;  /* 0x0000000b0000720c */ /* 0x000fc60003f26070 */
[----:B------:R-:W-:-:S03]  /*18e0*/  VIADD R23, R5, 0x1 ;  /* 0x0000000105177836 */ /* 0x000fc60000000000 */
[----:B------:R-:W-:-:S07]  /*18f0*/  @!P0 IMAD.MOV R23, RZ, RZ, R5 ;  /* 0x000000ffff178224 */ /* 0x000fce00078e0205 */
[----:B------:R-:W-:Y:S05]  /*1900*/  @!P1 BRA `(.L_x_17) ;  /* 0x00000014000c9947 */ /* 0x000fea0003800000 */
[----:B------:R-:W-:Y:S01]  /*1910*/  VIADD R0, R6, 0xfffff000 ;  /* 0xfffff00006007836 */ /* 0x000fe20000000000 */
[----:B------:R-:W-:Y:S01]  /*1920*/  LEA R5, R3, R11, 0xc ;  /* 0x0000000b03057211 */ /* 0x000fe200078e60ff */
[----:B------:R-:W-:Y:S01]  /*1930*/  UMOV UR4, URZ ;  /* 0x000000ff00047c82 */ /* 0x000fe20008000000 */
[----:B------:R-:W-:Y:S02]  /*1940*/  LOP3.LUT R4, RZ, R2, RZ, 0x33, !PT ;  /* 0x00000002ff047212 */ /* 0x000fe400078e33ff */
[----:B------:R-:W-:Y:S02]  /*1950*/  ISETP.GT.U32.AND P0, PT, R5, R0, PT ;  /* 0x000000000500720c */ /* 0x000fe40003f04070 */
[----:B------:R-:W-:Y:S02]  /*1960*/  IADD3 R4, PT, PT, -R11, R6, R4 ;  /* 0x000000060b047210 */ /* 0x000fe40007ffe104 */
[----:B------:R-:W-:Y:S01]  /*1970*/  IADD3 R9, PT, PT, R5, 0x800, R2 ;  /* 0x0000080005097810 */ /* 0x000fe20007ffe002 */
[----:B------:R-:W-:-:S02]  /*1980*/  IMAD.MOV.U32 R2, RZ, RZ, R5 ;  /* 0x000000ffff027224 */ /* 0x000fc400078e0005 */
[----:B------:R-:W-:-:S06]  /*1990*/  IMAD R4, R3, -0x1000, R4 ;  /* 0xfffff00003047824 */ /* 0x000fcc00078e0204 */
[----:B------:R-:W-:Y:S05]  /*19a0*/  @P0 BRA `(.L_x_18) ;  /* 0x0000000400400947 */ /* 0x000fea0003800000 */
[----:B------:R-:W0:Y:S08]  /*19b0*/  LDC R8, c[0x0][0x3b0] ;  /* 0x0000ec00ff087b82 */ /* 0x000e300000000800 */
[----:B------:R-:W1:Y:S02]  /*19c0*/  LDC.64 R14, c[0x0][0x380] ;  /* 0x0000e000ff0e7b82 */ /* 0x000e640000000a00 */
.L_x_19:
[----:B------:R-:W2:Y:S02]  /*19d0*/  S2R R6, SR_TID.X ;  /* 0x0000000000067919 */ /* 0x000ea40000002100 */
[----:B--2---:R-:W-:-:S05]  /*19e0*/  IADD3 R7, PT, PT, R6, R5, RZ ;  /* 0x0000000506077210 */ /* 0x004fca0007ffe0ff */
[----:B-1----:R-:W-:-:S05]  /*19f0*/  IMAD.WIDE.U32 R6, R7, 0x2, R14 ;  /* 0x0000000207067825 */ /* 0x002fca00078e000e */
        /* <DEDUP_REMOVED lines=9> */
[----:B------:R-:W5:Y:S01]  /*1a90*/  LDG.E.U16 R18, desc[UR6][R6.64+0x1200] ;  /* 0x0012000606127981 */ /* 0x000f62000c1e1500 */
[----:B------:R-:W-:Y:S01]  /*1aa0*/  VIADD R24, R23, 0x1 ;  /* 0x0000000117187836 */ /* 0x000fe20000000000 */
[----:B--2---:R-:W-:-:S02]  /*1ab0*/  ISETP.NE.AND P0, PT, R19, RZ, PT ;  /* 0x000000ff1300720c */ /* 0x004fc40003f05270 */
[----:B------:R-:W2:Y:S01]  /*1ac0*/  LDG.E.U16 R19, desc[UR6][R6.64+0x1400] ;  /* 0x0014000606137981 */ /* 0x000ea2000c1e1500 */
[----:B---3--:R-:W-:-:S03]  /*1ad0*/  ISETP.NE.AND P1, PT, R21, RZ, PT ;  /* 0x000000ff1500720c */ /* 0x008fc60003f25270 */
[----:B------:R-:W3:Y:S07]  /*1ae0*/  LDG.E.U16 R21, desc[UR6][R6.64+0x1600] ;  /* 0x0016000606157981 */ /* 0x000eee000c1e1500 */
[----:B------:R-:W-:Y:S01]  /*1af0*/  @!P0 IMAD.MOV R24, RZ, RZ, R23 ;  /* 0x000000ffff188224 */ /* 0x000fe200078e0217 */
[----:B----4-:R-:W-:Y:S02]  /*1b00*/  ISETP.NE.AND P0, PT, R22, RZ, PT ;  /* 0x000000ff1600720c */ /* 0x010fe40003f05270 */
[----:B------:R-:W4:Y:S02]  /*1b10*/  LDG.E.U16 R22, desc[UR6][R6.64+0x1800] ;  /* 0x0018000606167981 */ /* 0x000f24000c1e1500 */
[----:B------:R-:W-:Y:S01]  /*1b20*/  IADD3 R25, PT, PT, R24, 0x1, RZ ;  /* 0x0000000118197810 */ /* 0x000fe20007ffe0ff */
[----:B------:R-:W-:-:S02]  /*1b30*/  @!P1 IMAD.MOV R25, RZ, RZ, R24 ;  /* 0x000000ffff199224 */ /* 0x000fc400078e0218 */
[----:B------:R-:W4:Y:S02]  /*1b40*/  LDG.E.U16 R24, desc[UR6][R6.64+0x1a00] ;  /* 0x001a000606187981 */ /* 0x000f24000c1e1500 */
[----:B------:R-:W-:-:S04]  /*1b50*/  VIADD R23, R25, 0x1 ;  /* 0x0000000119177836 */ /* 0x000fc80000000000 */
[----:B------:R-:W-:Y:S02]  /*1b60*/  @!P0 IADD3 R23, PT, PT, R25, RZ, RZ ;  /* 0x000000ff19178210 */ /* 0x000fe40007ffe0ff */
[----:B-----5:R-:W-:Y:S01]  /*1b70*/  ISETP.NE.AND P0, PT, R20, RZ, PT ;  /* 0x000000ff1400720c */ /* 0x020fe20003f05270 */
[----:B------:R-:W5:Y:S04]  /*1b80*/  LDG.E.U16 R25, desc[UR6][R6.64+0x1e00] ;  /* 0x001e000606197981 */ /* 0x000f68000c1e1500 */
[----:B------:R1:W5:Y:S01]  /*1b90*/  LDG.E.U16 R20, desc[UR6][R6.64+0x1c00] ;  /* 0x001c000606147981 */ /* 0x000362000c1e1500 */
[----:B------:R-:W-:Y:S01]  /*1ba0*/  ISETP.NE.AND P1, PT, R10, RZ, PT ;  /* 0x000000ff0a00720c */ /* 0x000fe20003f25270 */
[----:B------:R-:W-:-:S06]  /*1bb0*/  VIADD R10, R23, 0x1 ;  /* 0x00000001170a7836 */ /* 0x000fcc0000000000 */
        /* <DEDUP_REMOVED lines=8> */
[----:B-1----:R-:W-:Y:S02]  /*1c40*/  VIADD R6, R10, 0x1 ;  /* 0x000000010a067836 */ /* 0x002fe40000000000 */
[----:B------:R-:W-:Y:S01]  /*1c50*/  @!P1 IMAD.MOV R6, RZ, RZ, R10 ;  /* 0x000000ffff069224 */ /* 0x000fe200078e020a */
[----:B------:R-:W-:-:S04]  /*1c60*/  ISETP.NE.AND P1, PT, R17, RZ, PT ;  /* 0x000000ff1100720c */ /* 0x000fc80003f25270 */
[----:B------:R-:W-:-:S03]  /*1c70*/  IADD3 R7, PT, PT, R6, 0x1, RZ ;  /* 0x0000000106077810 */ /* 0x000fc60007ffe0ff */
[----:B------:R-:W-:Y:S01]  /*1c80*/  @!P0 IMAD.MOV R7, RZ, RZ, R6 ;  /* 0x000000ffff078224 */ /* 0x000fe200078e0206 */
[----:B------:R-:W-:-:S03]  /*1c90*/  ISETP.NE.AND P0, PT, R18, RZ, PT ;  /* 0x000000ff1200720c */ /* 0x000fc60003f05270 */
[C---:B------:R-:W-:Y:S02]  /*1ca0*/  VIADD R6, R7.reuse, 0x1 ;  /* 0x0000000107067836 */ /* 0x040fe40000000000 */
[----:B------:R-:W-:-:S05]  /*1cb0*/  @!P1 IADD3 R6, PT, PT, R7, RZ, RZ ;  /* 0x000000ff07069210 */ /* 0x000fca0007ffe0ff */
[----:B------:R-:W-:-:S03]  /*1cc0*/  VIADD R7, R6, 0x1 ;  /* 0x0000000106077836 */ /* 0x000fc60000000000 */
[----:B------:R-:W-:-:S05]  /*1cd0*/  @!P0 IMAD.MOV R7, RZ, RZ, R6 ;  /* 0x000000ffff078224 */ /* 0x000fca00078e0206 */
[----:B------:R-:W-:Y:S02]  /*1ce0*/  IADD3 R6, PT, PT, R7, 0x1, RZ ;  /* 0x0000000107067810 */ /* 0x000fe40007ffe0ff */
[----:B--2---:R-:W-:Y:S02]  /*1cf0*/  ISETP.NE.AND P1, PT, R19, RZ, PT ;  /* 0x000000ff1300720c */ /* 0x004fe40003f25270 */
[----:B---3--:R-:W-:-:S11]  /*1d00*/  ISETP.NE.AND P0, PT, R21, RZ, PT ;  /* 0x000000ff1500720c */ /* 0x008fd60003f05270 */
[----:B------:R-:W-:Y:S01]  /*1d10*/  @!P1 IMAD.MOV R6, RZ, RZ, R7 ;  /* 0x000000ffff069224 */ /* 0x000fe200078e0207 */
[----:B----4-:R-:W-:-:S03]  /*1d20*/  ISETP.NE.AND P1, PT, R22, RZ, PT ;  /* 0x000000ff1600720c */ /* 0x010fc60003f25270 */
[C---:B------:R-:W-:Y:S01]  /*1d30*/  VIADD R7, R6.reuse, 0x1 ;  /* 0x0000000106077836 */ /* 0x040fe20000000000 */
[----:B------:R-:W-:Y:S02]  /*1d40*/  @!P0 IADD3 R7, PT, PT, R6, RZ, RZ ;  /* 0x000000ff06078210 */ /* 0x000fe40007ffe0ff */
[----:B------:R-:W-:-:S03]  /*1d50*/  ISETP.NE.AND P0, PT, R24, RZ, PT ;  /* 0x000000ff1800720c */ /* 0x000fc60003f05270 */
[----:B------:R-:W-:-:S04]  /*1d60*/  VIADD R6, R7, 0x1 ;  /* 0x0000000107067836 */ /* 0x000fc80000000000 */
[----:B------:R-:W-:Y:S01]  /*1d70*/  @!P1 IMAD.MOV R6, RZ, RZ, R7 ;  /* 0x000000ffff069224 */ /* 0x000fe200078e0207 */
[----:B-----5:R-:W-:-:S04]  /*1d80*/  ISETP.NE.AND P1, PT, R20, RZ, PT ;  /* 0x000000ff1400720c */ /* 0x020fc80003f25270 */
[----:B------:R-:W-:Y:S01]  /*1d90*/  IADD3 R7, PT, PT, R6, 0x1, RZ ;  /* 0x0000000106077810 */ /* 0x000fe20007ffe0ff */
[----:B------:R-:W-:Y:S02]  /*1da0*/  @!P0 IMAD.MOV R7, RZ, RZ, R6 ;  /* 0x000000ffff078224 */ /* 0x000fe400078e0206 */
[----:B0-----:R-:W-:-:S04]  /*1db0*/  IMAD.MOV.U32 R6, RZ, RZ, R8 ;  /* 0x000000ffff067224 */ /* 0x001fc800078e0008 */
[----:B------:R-:W-:Y:S01]  /*1dc0*/  IMAD.IADD R10, R6, 0x1, -R5 ;  /* 0x00000001060a7824 */ /* 0x000fe200078e0a05 */
[----:B------:R-:W-:Y:S01]  /*1dd0*/  IADD3 R12, PT, PT, R7, 0x1, RZ ;  /* 0x00000001070c7810 */ /* 0x000fe20007ffe0ff */
[----:B------:R-:W-:-:S03]  /*1de0*/  @!P1 IMAD.MOV R12, RZ, RZ, R7 ;  /* 0x000000ffff0c9224 */ /* 0x000fc600078e0207 */
[----:B------:R-:W-:Y:S02]  /*1df0*/  ISETP.GE.U32.AND P1, PT, R10, R11, PT ;  /* 0x0000000b0a00720c */ /* 0x000fe40003f26070 */
[----:B------:R-:W-:Y:S02]  /*1e00*/  ISETP.NE.AND P0, PT, R25, RZ, PT ;  /* 0x000000ff1900720c */ /* 0x000fe40003f05270 */
[----:B------:R-:W-:-:S11]  /*1e10*/  IADD3 R23, PT, PT, R12, 0x1, RZ ;  /* 0x000000010c177810 */ /* 0x000fd60007ffe0ff */
[----:B------:R-:W-:Y:S01]  /*1e20*/  @!P0 IMAD.MOV R23, RZ, RZ, R12 ;  /* 0x000000ffff178224 */ /* 0x000fe200078e020c */
[----:B------:R-:W-:Y:S06]  /*1e30*/  @!P1 BRA `(.L_x_17) ;  /* 0x0000000c00c09947 */ /* 0x000fec0003800000 */
[C---:B------:R-:W-:Y:S01]  /*1e40*/  IMAD.IADD R5, R11.reuse, 0x1, R5 ;  /* 0x000000010b057824 */ /* 0x040fe200078e0205 */
[----:B------:R-:W-:Y:S01]  /*1e50*/  UIADD3 UR4, UPT, UPT, UR4, 0x1, URZ ;  /* 0x0000000104047890 */ /* 0x000fe2000fffe0ff */
[----:B------:R-:W-:Y:S01]  /*1e60*/  IADD3 R2, PT, PT, R11, R2, RZ ;  /* 0x000000020b027210 */ /* 0x000fe20007ffe0ff */
[----:B------:R-:W-:Y:S02]  /*1e70*/  IMAD.IADD R4, R4, 0x1, -R11 ;  /* 0x0000000104047824 */ /* 0x000fe400078e0a0b */
[----:B------:R-:W-:Y:S01]  /*1e80*/  ISETP.GT.U32.AND P0, PT, R5, R0, PT ;  /* 0x000000000500720c */ /* 0x000fe20003f04070 */
[----:B------:R-:W-:-:S12]  /*1e90*/  IMAD.IADD R9, R11, 0x1, R9 ;  /* 0x000000010b097824 */ /* 0x000fd800078e0209 */
[----:B------:R-:W-:Y:S05]  /*1ea0*/  @!P0 BRA `(.L_x_19) ;  /* 0xfffffff800c88947 */ /* 0x000fea000383ffff */
.L_x_18:
[----:B------:R-:W0:Y:S01]  /*1eb0*/  S2R R11, SR_TID.X ;  /* 0x00000000000b7919 */ /* 0x000e220000002100 */
[----:B------:R-:W-:Y:S01]  /*1ec0*/  IADD3 R0, PT, PT, -R5, R6, RZ ;  /* 0x0000000605007210 */ /* 0x000fe20007ffe1ff */
[----:B------:R-:W-:Y:S03]  /*1ed0*/  BSSY.RECONVERGENT B1, `(.L_x_17) ;  /* 0x00000e6000017945 */ /* 0x000fe60003800200 */
[----:B0-----:R-:W-:-:S04]  /*1ee0*/  ISETP.GE.AND P0, PT, R11, R0, PT ;  /* 0x000000000b00720c */ /* 0x001fc80003f06270 */
[----:B------:R-:W-:-:S13]  /*1ef0*/  ISETP.GE.U32.OR P0, PT, R5, R6, P0 ;  /* 0x000000060500720c */ /* 0x000fda0000706470 */
[----:B------:R-:W-:Y:S05]  /*1f00*/  @P0 BRA `(.L_x_20) ;  /* 0x0000000c00880947 */ /* 0x000fea0003800000 */
[----:B------:R-:W0:Y:S01]  /*1f10*/  LDC R7, c[0x0][0x3b4] ;  /* 0x0000ed00ff077b82 */ /* 0x000e220000000800 */
[----:B------:R-:W-:Y:S07]  /*1f20*/  BSSY.RECONVERGENT B2, `(.L_x_21) ;  /* 0x0000078000027945 */ /* 0x000fee0003800200 */
[----:B------:R-:W1:Y:S01]  /*1f30*/  LDC R0, c[0x0][0x3b4] ;  /* 0x0000ed00ff007b82 */ /* 0x000e620000000800 */
[----:B0-----:R-:W-:Y:S01]  /*1f40*/  IMAD.SHL.U32 R8, R7, 0x1000, RZ ;  /* 0x0000100007087824 */ /* 0x001fe200078e00ff */
[----:B------:R-:W-:-:S03]  /*1f50*/  LOP3.LUT R7, RZ, R11, RZ, 0x33, !PT ;  /* 0x0000000bff077212 */ /* 0x000fc600078e33ff */
[----:B------:R-:W-:-:S05]  /*1f60*/  IMAD R8, R3, 0x1000, R8 ;  /* 0x0000100003087824 */ /* 0x000fca00078e0208 */
[----:B------:R-:W-:Y:S01]  /*1f70*/  IADD3 R6, PT, PT, -R8, R6, R7 ;  /* 0x0000000608067210 */ /* 0x000fe20007ffe107 */
[----:B-1----:R-:W-:Y:S01]  /*1f80*/  IMAD R7, R0, UR4, RZ ;  /* 0x0000000400077c24 */ /* 0x002fe2000f8e02ff */
[----:B------:R-:W-:-:S03]  /*1f90*/  MOV R0, R11 ;  /* 0x0000000b00007202 */ /* 0x000fc60000000f00 */
[----:B------:R-:W-:-:S05]  /*1fa0*/  IMAD R6, R7, -0x1000, R6 ;  /* 0xfffff00007067824 */ /* 0x000fca00078e0206 */
[C---:B------:R-:W-:Y:S02]  /*1fb0*/  ISETP.GE.U32.AND P0, PT, R6.reuse, 0xf00, PT ;  /* 0x00000f000600780c */ /* 0x040fe40003f06070 */
[----:B------:R-:W-:-:S04]  /*1fc0*/  LEA.HI R6, R6, 0x1, RZ, 0x18 ;  /* 0x0000000106067811 */ /* 0x000fc800078fc0ff */
[----:B------:R-:W-:-:S07]  /*1fd0*/  LOP3.LUT R7, R6, 0xf, RZ, 0xc0, !PT ;  /* 0x0000000f06077812 */ /* 0x000fce00078ec0ff */
[----:B------:R-:W-:Y:S05]  /*1fe0*/  @!P0 BRA `(.L_x_22) ;  /* 0x0000000400ac8947 */ /* 0x000fea0003800000 */
[----:B------:R-:W-:Y:S01]  /*1ff0*/  LEA.HI R0, R4, 0x1, RZ, 0x18 ;  /* 0x0000000104007811 */ /* 0x000fe200078fc0ff */
[----:B------:R-:W-:Y:S03]  /*2000*/  BSSY.RECONVERGENT B3, `(.L_x_23) ;  /* 0x0000068000037945 */ /* 0x000fe60003800200 */
[----:B------:R-:W-:Y:S02]  /*2010*/  LOP3.LUT R8, R0, 0x1fffff0, RZ, 0xc0, !PT ;  /* 0x01fffff000087812 */ /* 0x000fe400078ec0ff */
[----:B------:R-:W-:-:S03]  /*2020*/  LOP3.LUT R0, R11, 0x800, RZ, 0xfc, !PT ;  /* 0x000008000b007812 */ /* 0x000fc600078efcff */
[----:B------:R-:W-:-:S07]  /*2030*/  IMAD.MOV R8, RZ, RZ, -R8 ;  /* 0x000000ffff087224 */ /* 0x000fce00078e0a08 */
.L_x_24:
[C---:B------:R-:W-:Y:S01]  /*2040*/  VIADD R13, R9.reuse, 0xfffff800 ;  /* 0xfffff800090d7836 */ /* 0x040fe20000000000 */
[----:B------:R-:W-:-:S03]  /*2050*/  IADD3 R29, PT, PT, R9, -0x700, RZ ;  /* 0xfffff900091d7810 */ /* 0x000fc60007ffe0ff */
[----:B------:R-:W-:-:S04]  /*2060*/  IMAD.WIDE.U32 R12, R13, 0x2, R14 ;  /* 0x000000020d0c7825 */ /* 0x000fc800078e000e */
[----:B------:R-:W-:Y:S01]  /*2070*/  IMAD.WIDE.U32 R28, R29, 0x2, R14 ;  /* 0x000000021d1c7825 */ /* 0x000fe200078e000e */
[----:B------:R0:W2:Y:S05]  /*2080*/  LDG.E.U16 R27, desc[UR6][R12.64] ;  /* 0x000000060c1b7981 */ /* 0x0000aa000c1e1500 */
[----:B------:R-:W3:Y:S01]  /*2090*/  LDG.E.U16 R28, desc[UR6][R28.64] ;  /* 0x000000061c1c7981 */ /* 0x000ee2000c1e1500 */
[----:B------:R-:W-:-:S04]  /*20a0*/  VIADD R17, R9, 0xfffffa00 ;  /* 0xfffffa0009117836 */ /* 0x000fc80000000000 */
[----:B------:R-:W-:-:S05]  /*20b0*/  IMAD.WIDE.U32 R16, R17, 0x2, R14 ;  /* 0x0000000211107825 */ /* 0x000fca00078e000e */
[----:B------:R1:W4:Y:S01]  /*20c0*/  LDG.E.U16 R22, desc[UR6][R16.64] ;  /* 0x0000000610167981 */ /* 0x000322000c1e1500 */
[C---:B------:R-:W-:Y:S01]  /*20d0*/  VIADD R11, R9.reuse, 0xfffffb00 ;  /* 0xfffffb00090b7836 */ /* 0x040fe20000000000 */
[----:B------:R-:W-:-:S03]  /*20e0*/  IADD3 R21, PT, PT, R9, -0x400, RZ ;  /* 0xfffffc0009157810 */ /* 0x000fc60007ffe0ff */
[----:B------:R-:W-:-:S04]  /*20f0*/  IMAD.WIDE.U32 R10, R11, 0x2, R14 ;  /* 0x000000020b0a7825 */ /* 0x000fc800078e000e */
[--C-:B------:R-:W-:Y:S02]  /*2100*/  IMAD.WIDE.U32 R20, R21, 0x2, R14.reuse ;  /* 0x0000000215147825 */ /* 0x100fe400078e000e */
[----:B------:R-:W5:Y:S02]  /*2110*/  LDG.E.U16 R10, desc[UR6][R10.64] ;  /* 0x000000060a0a7981 */ /* 0x000f64000c1e1500 */
[C---:B------:R-:W-:Y:S02]  /*2120*/  VIADD R19, R9.reuse, 0xfffffd00 ;  /* 0xfffffd0009137836 */ /* 0x040fe40000000000 */
[----:B0-----:R-:W-:Y:S02]  /*2130*/  VIADD R13, R9, 0xfffffe00 ;  /* 0xfffffe00090d7836 */ /* 0x001fe40000000000 */
[--C-:B------:R-:W-:Y:S01]  /*2140*/  IMAD.WIDE.U32 R18, R19, 0x2, R14.reuse ;  /* 0x0000000213127825 */ /* 0x100fe200078e000e */
[----:B------:R-:W5:Y:S03]  /*2150*/  LDG.E.U16 R11, desc[UR6][R20.64] ;  /* 0x00000006140b7981 */ /* 0x000f66000c1e1500 */
[----:B-1----:R-:W-:Y:S01]  /*2160*/  IMAD.WIDE.U32 R16, R13, 0x2, R14 ;  /* 0x000000020d107825 */ /* 0x002fe200078e000e */
[----:B------:R-:W5:Y:S01]  /*2170*/  LDG.E.U16 R12, desc[UR6][R18.64] ;  /* 0x00000006120c7981 */ /* 0x000f62000c1e1500 */
[----:B------:R-:W-:-:S03]  /*2180*/  IADD3 R25, PT, PT, R9, -0x100, RZ ;  /* 0xffffff0009197810 */ /* 0x000fc60007ffe0ff */
[----:B------:R0:W5:Y:S02]  /*2190*/  LDG.E.U16 R13, desc[UR6][R16.64] ;  /* 0x00000006100d7981 */ /* 0x000164000c1e1500 */
[----:B------:R-:W-:-:S06]  /*21a0*/  IMAD.WIDE.U32 R24, R25, 0x2, R14 ;  /* 0x0000000219187825 */ /* 0x000fcc00078e000e */
[----:B------:R-:W5:Y:S01]  /*21b0*/  LDG.E.U16 R24, desc[UR6][R24.64] ;  /* 0x0000000618187981 */ /* 0x000f62000c1e1500 */
[C---:B------:R-:W-:Y:S02]  /*21c0*/  VIADD R29, R9.reuse, 0x100 ;  /* 0x00000100091d7836 */ /* 0x040fe40000000000 */
[----:B0-----:R-:W-:-:S04]  /*21d0*/  IMAD.WIDE.U32 R16, R9, 0x2, R14 ;  /* 0x0000000209107825 */ /* 0x001fc800078e000e */
[--C-:B------:R-:W-:Y:S01]  /*21e0*/  IMAD.WIDE.U32 R20, R29, 0x2, R14.reuse ;  /* 0x000000021d147825 */ /* 0x100fe200078e000e */
[----:B------:R0:W5:Y:S03]  /*21f0*/  LDG.E.U16 R25, desc[UR6][R16.64] ;  /* 0x0000000610197981 */ /* 0x000166000c1e1500 */
[----:B------:R-:W-:Y:S01]  /*2200*/  VIADD R29, R9, 0x200 ;  /* 0x00000200091d7836 */ /* 0x000fe20000000000 */
[----:B------:R1:W5:Y:S03]  /*2210*/  LDG.E.U16 R26, desc[UR6][R20.64] ;  /* 0x00000006141a7981 */ /* 0x000366000c1e1500 */
[----:B------:R-:W-:Y:S01]  /*2220*/  IMAD.WIDE.U32 R18, R29, 0x2, R14 ;  /* 0x000000021d127825 */ /* 0x000fe200078e000e */
[----:B------:R-:W-:-:S05]  /*2230*/  IADD3 R29, PT, PT, R9, 0x300, RZ ;  /* 0x00000300091d7810 */ /* 0x000fca0007ffe0ff */
[----:B0-----:R-:W-:-:S04]  /*2240*/  IMAD.WIDE.U32 R16, R29, 0x2, R14 ;  /* 0x000000021d107825 */ /* 0x001fc800078e000e */
[C---:B------:R-:W-:Y:S02]  /*2250*/  VIADD R29, R9.reuse, 0x400 ;  /* 0x00000400091d7836 */ /* 0x040fe40000000000 */
[----:B-1----:R-:W-:Y:S01]  /*2260*/  VIADD R21, R9, 0x500 ;  /* 0x0000050009157836 */ /* 0x002fe20000000000 */
[----:B--2---:R-:W-:Y:S02]  /*2270*/  ISETP.NE.AND P0, PT, R27, RZ, PT ;  /* 0x000000ff1b00720c */ /* 0x004fe40003f05270 */
[----:B------:R0:W2:Y:S01]  /*2280*/  LDG.E.U16 R27, desc[UR6][R18.64] ;  /* 0x00000006121b7981 */ /* 0x0000a2000c1e1500 */
[----:B---3--:R-:W-:-:S03]  /*2290*/  ISETP.NE.AND P1, PT, R28, RZ, PT ;  /* 0x000000ff1c00720c */ /* 0x008fc60003f25270 */
[----:B------:R1:W3:Y:S01]  /*22a0*/  LDG.E.U16 R28, desc[UR6][R16.64] ;  /* 0x00000006101c7981 */ /* 0x0002e2000c1e1500 */
[----:B0-----:R-:W-:-:S06]  /*22b0*/  VIADD R18, R23, 0x1 ;  /* 0x0000000117127836 */ /* 0x001fcc0000000000 */
[----:B------:R-:W-:Y:S01]  /*22c0*/  @!P0 IADD3 R18, PT, PT, R23, RZ, RZ ;  /* 0x000000ff17128210 */ /* 0x000fe20007ffe0ff */
[----:B-1----:R-:W-:-:S04]  /*22d0*/  IMAD.WIDE.U32 R16, R29, 0x2, R14 ;  /* 0x000000021d107825 */ /* 0x002fc800078e000e */
[C---:B------:R-:W-:Y:S01]  /*22e0*/  VIADD R29, R18.reuse, 0x1 ;  /* 0x00000001121d7836 */ /* 0x040fe20000000000 */
[----:B------:R-:W-:Y:S01]  /*22f0*/  @!P1 IADD3 R29, PT, PT, R18, RZ, RZ ;  /* 0x000000ff121d9210 */ /* 0x000fe20007ffe0ff */
[----:B------:R-:W3:Y:S01]  /*2300*/  LDG.E.U16 R16, desc[UR6][R16.64] ;  /* 0x0000000610107981 */ /* 0x000ee2000c1e1500 */
[----:B------:R-:W-:-:S04]  /*2310*/  IMAD.WIDE.U32 R18, R21, 0x2, R14 ;  /* 0x0000000215127825 */ /* 0x000fc800078e000e */
[----:B------:R-:W-:Y:S02]  /*2320*/  VIADD R21, R9, 0x600 ;  /* 0x0000060009157836 */ /* 0x000fe40000000000 */
[----:B------:R-:W3:Y:S02]  /*2330*/  LDG.E.U16 R18, desc[UR6][R18.64] ;  /* 0x0000000612127981 */ /* 0x000ee4000c1e1500 */
[----:B------:R-:W-:-:S06]  /*2340*/  IMAD.WIDE.U32 R20, R21, 0x2, R14 ;  /* 0x0000000215147825 */ /* 0x000fcc00078e000e */
[----:B------:R-:W3:Y:S01]  /*2350*/  LDG.E.U16 R20, desc[UR6][R20.64] ;  /* 0x0000000614147981 */ /* 0x000ee2000c1e1500 */
[----:B------:R-:W-:Y:S01]  /*2360*/  VIADD R23, R9, 0x700 ;  /* 0x0000070009177836 */ /* 0x000fe20000000000 */
[----:B----4-:R-:W-:-:S03]  /*2370*/  ISETP.NE.AND P0, PT, R22, RZ, PT ;  /* 0x000000ff1600720c */ /* 0x010fc60003f05270 */
[----:B------:R-:W-:-:S06]  /*2380*/  IMAD.WIDE.U32 R22, R23, 0x2, R14 ;  /* 0x0000000217167825 */ /* 0x000fcc00078e000e */
[----:B------:R-:W4:Y:S01]  /*2390*/  LDG.E.U16 R22, desc[UR6][R22.64] ;  /* 0x0000000616167981 */ /* 0x000f22000c1e1500 */
[----:B-----5:R-:W-:Y:S02]  /*23a0*/  ISETP.NE.AND P1, PT, R10, RZ, PT ;  /* 0x000000ff0a00720c */ /* 0x020fe40003f25270 */
[----:B------:R-:W-:Y:S01]  /*23b0*/  IADD3 R10, PT, PT, R29, 0x1, RZ ;  /* 0x000000011d0a7810 */ /* 0x000fe20007ffe0ff */
[----:B------:R-:W-:Y:S01]  /*23c0*/  @!P0 IMAD.MOV R10, RZ, RZ, R29 ;  /* 0x000000ffff0a8224 */ /* 0x000fe200078e021d */
[----:B------:R-:W-:-:S03]  /*23d0*/  ISETP.NE.AND P0, PT, R11, RZ, PT ;  /* 0x000000ff0b00720c */ /* 0x000fc60003f05270 */
[----:B------:R-:W-:-:S06]  /*23e0*/  VIADD R11, R10, 0x1 ;  /* 0x000000010a0b7836 */ /* 0x000fcc0000000000 */
        /* <DEDUP_REMOVED lines=15> */
[----:B------:R-:W-:-:S04]  /*24e0*/  @!P0 IMAD.MOV R10, RZ, RZ, R11 ;  /* 0x000000ffff0a8224 */ /* 0x000fc800078e020b */
[----:B------:R-:W-:-:S03]  /*24f0*/  VIADD R11, R10, 0x1 ;  /* 0x000000010a0b7836 */ /* 0x000fc60000000000 */
[----:B------:R-:W-:-:S05]  /*2500*/  @!P1 IADD3 R11, PT, PT, R10, RZ, RZ ;  /* 0x000000ff0a0b9210 */ /* 0x000fca0007ffe0ff */
[----:B------:R-:W-:Y:S02]  /*2510*/  VIADD R10, R11, 0x1 ;  /* 0x000000010b0a7836 */ /* 0x000fe40000000000 */
[----:B------:R-:W-:Y:S01]  /*2520*/  VIADD R8, R8, 0x10 ;  /* 0x0000001008087836 */ /* 0x000fe20000000000 */
[----:B------:R-:W-:Y:S01]  /*2530*/  IADD3 R9, PT, PT, R9, 0x1000, RZ ;  /* 0x0000100009097810 */ /* 0x000fe20007ffe0ff */
[----:B------:R-:W-:Y:S01]  /*2540*/  VIADD R0, R0, 0x1000 ;  /* 0x0000100000007836 */ /* 0x000fe20000000000 */
[----:B--2---:R-:W-:Y:S02]  /*2550*/  ISETP.NE.AND P0, PT, R27, RZ, PT ;  /* 0x000000ff1b00720c */ /* 0x004fe40003f05270 */
[----:B---3--:R-:W-:-:S11]  /*2560*/  ISETP.NE.AND P1, PT, R28, RZ, PT ;  /* 0x000000ff1c00720c */ /* 0x008fd60003f25270 */
        /* <DEDUP_REMOVED lines=9> */
[----:B------:R-:W-:-:S05]  /*2600*/  @!P1 IMAD.MOV R11, RZ, RZ, R10 ;  /* 0x000000ffff0b9224 */ /* 0x000fca00078e020a */
[----:B------:R-:W-:-:S03]  /*2610*/  IADD3 R10, PT, PT, R11, 0x1, RZ ;  /* 0x000000010b0a7810 */ /* 0x000fc60007ffe0ff */
[----:B------:R-:W-:Y:S01]  /*2620*/  @!P0 IMAD.MOV R10, RZ, RZ, R11 ;  /* 0x000000ffff0a8224 */ /* 0x000fe200078e020b */
[----:B------:R-:W-:Y:S02]  /*2630*/  ISETP.NE.AND P0, PT, R8, RZ, PT ;  /* 0x000000ff0800720c */ /* 0x000fe40003f05270 */
[----:B----4-:R-:W-:Y:S02]  /*2640*/  ISETP.NE.AND P1, PT, R22, RZ, PT ;  /* 0x000000ff1600720c */ /* 0x010fe40003f25270 */
[----:B------:R-:W-:-:S11]  /*2650*/  IADD3 R23, PT, PT, R10, 0x1, RZ ;  /* 0x000000010a177810 */ /* 0x000fd60007ffe0ff */
[----:B------:R-:W-:Y:S01]  /*2660*/  @!P1 IMAD.MOV R23, RZ, RZ, R10 ;  /* 0x000000ffff179224 */ /* 0x000fe200078e020a */
[----:B------:R-:W-:Y:S06]  /*2670*/  @P0 BRA `(.L_x_24) ;  /* 0xfffffff800700947 */ /* 0x000fec000383ffff */
[----:B------:R-:W-:Y:S05]  /*2680*/  BSYNC.RECONVERGENT B3 ;  /* 0x0000000000037941 */ /* 0x000fea0003800200 */
.L_x_23:
[----:B------:R-:W-:-:S07]  /*2690*/  VIADD R0, R0, 0xfffff800 ;  /* 0xfffff80000007836 */ /* 0x000fce0000000000 */
.L_x_22:
[----:B------:R-:W-:Y:S05]  /*26a0*/  BSYNC.RECONVERGENT B2 ;  /* 0x0000000000027941 */ /* 0x000fea0003800200 */
.L_x_21:
[----:B------:R-:W-:-:S13]  /*26b0*/  ISETP.NE.AND P0, PT, R7, RZ, PT ;  /* 0x000000ff0700720c */ /* 0x000fda0003f05270 */
[----:B------:R-:W-:Y:S05]  /*26c0*/  @!P0 BRA `(.L_x_20) ;  /* 0x0000000400988947 */ /* 0x000fea0003800000 */
[----:B------:R-:W-:Y:S01]  /*26d0*/  ISETP.GE.U32.AND P1, PT, R7, 0x8, PT ;  /* 0x000000080700780c */ /* 0x000fe20003f26070 */
[----:B------:R-:W-:Y:S01]  /*26e0*/  BSSY.RECONVERGENT B2, `(.L_x_25) ;  /* 0x0000035000027945 */ /* 0x000fe20003800200 */
[----:B------:R-:W-:-:S04]  /*26f0*/  LOP3.LUT R22, R6, 0x7, RZ, 0xc0, !PT ;  /* 0x0000000706167812 */ /* 0x000fc800078ec0ff */
[----:B------:R-:W-:-:S07]  /*2700*/  ISETP.NE.AND P0, PT, R22, RZ, PT ;  /* 0x000000ff1600720c */ /* 0x000fce0003f05270 */
[----:B------:R-:W-:Y:S06]  /*2710*/  @!P1 BRA `(.L_x_26) ;  /* 0x0000000000c49947 */ /* 0x000fec0003800000 */
[----:B------:R-:W-:-:S04]  /*2720*/  IMAD.IADD R17, R0, 0x1, R5 ;  /* 0x0000000100117824 */ /* 0x000fc800078e0205 */
[C---:B------:R-:W-:Y:S01]  /*2730*/  IMAD.WIDE.U32 R8, R17.reuse, 0x2, R14 ;  /* 0x0000000211087825 */ /* 0x040fe200078e000e */
[----:B------:R-:W-:-:S04]  /*2740*/  IADD3 R11, PT, PT, R17, 0x100, RZ ;  /* 0x00000100110b7810 */ /* 0x000fc80007ffe0ff */
[----:B------:R0:W2:Y:S01]  /*2750*/  LDG.E.U16 R7, desc[UR6][R8.64] ;  /* 0x0000000608077981 */ /* 0x0000a2000c1e1500 */
[----:B------:R-:W-:-:S04]  /*2760*/  IMAD.WIDE.U32 R10, R11, 0x2, R14 ;  /* 0x000000020b0a7825 */ /* 0x000fc800078e000e */
[C---:B------:R-:W-:Y:S01]  /*2770*/  VIADD R25, R17.reuse, 0x200 ;  /* 0x0000020011197836 */ /* 0x040fe20000000000 */
[----:B------:R1:W3:Y:S01]  /*2780*/  LDG.E.U16 R18, desc[UR6][R10.64] ;  /* 0x000000060a127981 */ /* 0x0002e2000c1e1500 */
[----:B------:R-:W-:Y:S02]  /*2790*/  VIADD R21, R17, 0x300 ;  /* 0x0000030011157836 */ /* 0x000fe40000000000 */
[----:B------:R-:W-:Y:S01]  /*27a0*/  IMAD.WIDE.U32 R24, R25, 0x2, R14 ;  /* 0x0000000219187825 */ /* 0x000fe200078e000e */
[----:B------:R-:W-:-:S03]  /*27b0*/  IADD3 R13, PT, PT, R17, 0x400, RZ ;  /* 0x00000400110d7810 */ /* 0x000fc60007ffe0ff */
[--C-:B------:R-:W-:Y:S01]  /*27c0*/  IMAD.WIDE.U32 R20, R21, 0x2, R14.reuse ;  /* 0x0000000215147825 */ /* 0x100fe200078e000e */
[----:B------:R-:W4:Y:S03]  /*27d0*/  LDG.E.U16 R19, desc[UR6][R24.64] ;  /* 0x0000000618137981 */ /* 0x000f26000c1e1500 */
[----:B------:R-:W-:Y:S02]  /*27e0*/  IMAD.WIDE.U32 R12, R13, 0x2, R14 ;  /* 0x000000020d0c7825 */ /* 0x000fe400078e000e */
[----:B------:R-:W5:Y:S02]  /*27f0*/  LDG.E.U16 R20, desc[UR6][R20.64] ;  /* 0x0000000614147981 */ /* 0x000f64000c1e1500 */
[C---:B0-----:R-:W-:Y:S02]  /*2800*/  VIADD R9, R17.reuse, 0x500 ;  /* 0x0000050011097836 */ /* 0x041fe40000000000 */
[----:B------:R-:W5:Y:S01]  /*2810*/  LDG.E.U16 R12, desc[UR6][R12.64] ;  /* 0x000000060c0c7981 */ /* 0x000f62000c1e1500 */
[----:B-1----:R-:W-:-:S02]  /*2820*/  VIADD R11, R17, 0x600 ;  /* 0x00000600110b7836 */ /* 0x002fc40000000000 */
[----:B------:R-:W-:Y:S01]  /*2830*/  IMAD.WIDE.U32 R8, R9, 0x2, R14 ;  /* 0x0000000209087825 */ /* 0x000fe200078e000e */
[----:B------:R-:W-:-:S03]  /*2840*/  IADD3 R17, PT, PT, R17, 0x700, RZ ;  /* 0x0000070011117810 */ /* 0x000fc60007ffe0ff */
[--C-:B------:R-:W-:Y:S02]  /*2850*/  IMAD.WIDE.U32 R10, R11, 0x2, R14.reuse ;  /* 0x000000020b0a7825 */ /* 0x100fe400078e000e */
[----:B------:R0:W5:Y:S02]  /*2860*/  LDG.E.U16 R9, desc[UR6][R8.64] ;  /* 0x0000000608097981 */ /* 0x000164000c1e1500 */
[----:B------:R-:W-:Y:S02]  /*2870*/  IMAD.WIDE.U32 R16, R17, 0x2, R14 ;  /* 0x0000000211107825 */ /* 0x000fe400078e000e */
[----:B------:R-:W5:Y:S04]  /*2880*/  LDG.E.U16 R10, desc[UR6][R10.64] ;  /* 0x000000060a0a7981 */ /* 0x000f68000c1e1500 */
[----:B------:R-:W5:Y:S01]  /*2890*/  LDG.E.U16 R16, desc[UR6][R16.64] ;  /* 0x0000000610107981 */ /* 0x000f62000c1e1500 */
[----:B------:R-:W-:Y:S01]  /*28a0*/  VIADD R0, R0, 0x800 ;  /* 0x0000080000007836 */ /* 0x000fe20000000000 */
[----:B--2---:R-:W-:Y:S01]  /*28b0*/  ISETP.NE.AND P1, PT, R7, RZ, PT ;  /* 0x000000ff0700720c */ /* 0x004fe20003f25270 */
[----:B------:R-:W-:Y:S01]  /*28c0*/  VIADD R7, R23, 0x1 ;  /* 0x0000000117077836 */ /* 0x000fe20000000000 */
[----:B---3--:R-:W-:-:S11]  /*28d0*/  ISETP.NE.AND P2, PT, R18, RZ, PT ;  /* 0x000000ff1200720c */ /* 0x008fd60003f45270 */
[----:B------:R-:W-:Y:S01]  /*28e0*/  @!P1 IMAD.MOV R7, RZ, RZ, R23 ;  /* 0x000000ffff079224 */ /* 0x000fe200078e0217 */
[----:B----4-:R-:W-:-:S04]  /*28f0*/  ISETP.NE.AND P1, PT, R19, RZ, PT ;  /* 0x000000ff1300720c */ /* 0x010fc80003f25270 */
[----:B0-----:R-:W-:Y:S01]  /*2900*/  IADD3 R8, PT, PT, R7, 0x1, RZ ;  /* 0x0000000107087810 */ /* 0x001fe20007ffe0ff */
[----:B------:R-:W-:Y:S01]  /*2910*/  @!P2 IMAD.MOV R8, RZ, RZ, R7 ;  /* 0x000000ffff08a224 */ /* 0x000fe200078e0207 */
[----:B-----5:R-:W-:-:S03]  /*2920*/  ISETP.NE.AND P2, PT, R20, RZ, PT ;  /* 0x000000ff1400720c */ /* 0x020fc60003f45270 */
        /* <DEDUP_REMOVED lines=13> */
[----:B------:R-:W-:-:S05]  /*2a00*/  @!P1 IMAD.MOV R7, RZ, RZ, R8 ;  /* 0x000000ffff079224 */ /* 0x000fca00078e0208 */
[----:B------:R-:W-:Y:S02]  /*2a10*/  IADD3 R23, PT, PT, R7, 0x1, RZ ;  /* 0x0000000107177810 */ /* 0x000fe40007ffe0ff */
[----:B------:R-:W-:-:S07]  /*2a20*/  @!P2 IMAD.MOV R23, RZ, RZ, R7 ;  /* 0x000000ffff17a224 */ /* 0x000fce00078e0207 */
.L_x_26:
[----:B------:R-:W-:Y:S05]  /*2a30*/  BSYNC.RECONVERGENT B2 ;  /* 0x0000000000027941 */ /* 0x000fea0003800200 */
.L_x_25:
[----:B------:R-:W-:Y:S05]  /*2a40*/  @!P0 BRA `(.L_x_20) ;  /* 0x0000000000b88947 */ /* 0x000fea0003800000 */
[----:B------:R-:W-:Y:S01]  /*2a50*/  ISETP.GE.U32.AND P1, PT, R22, 0x4, PT ;  /* 0x000000041600780c */ /* 0x000fe20003f26070 */
[----:B------:R-:W-:Y:S01]  /*2a60*/  BSSY.RECONVERGENT B2, `(.L_x_27) ;  /* 0x000001c000027945 */ /* 0x000fe20003800200 */
[----:B------:R-:W-:-:S11]  /*2a70*/  LOP3.LUT P0, RZ, R6, 0x3, RZ, 0xc0, !PT ;  /* 0x0000000306ff7812 */ /* 0x000fd6000780c0ff */
[----:B------:R-:W-:Y:S05]  /*2a80*/  @!P1 BRA `(.L_x_28) ;  /* 0x0000000000649947 */ /* 0x000fea0003800000 */
[----:B------:R-:W-:-:S05]  /*2a90*/  IADD3 R5, PT, PT, R0, R5, RZ ;  /* 0x0000000500057210 */ /* 0x000fca0007ffe0ff */
[----:B------:R-:W-:-:S04]  /*2aa0*/  IMAD.WIDE.U32 R6, R5, 0x2, R14 ;  /* 0x0000000205067825 */ /* 0x000fc800078e000e */
[C---:B------:R-:W-:Y:S02]  /*2ab0*/  VIADD R9, R5.reuse, 0x100 ;  /* 0x0000010005097836 */ /* 0x040fe40000000000 */
[----:B------:R-:W2:Y:S01]  /*2ac0*/  LDG.E.U16 R6, desc[UR6][R6.64] ;  /* 0x0000000606067981 */ /* 0x000ea2000c1e1500 */
[----:B------:R-:W-:Y:S02]  /*2ad0*/  VIADD R11, R5, 0x200 ;  /* 0x00000200050b7836 */ /* 0x000fe40000000000 */
[----:B------:R-:W-:Y:S01]  /*2ae0*/  IMAD.WIDE.U32 R8, R9, 0x2, R14 ;  /* 0x0000000209087825 */ /* 0x000fe200078e000e */
[----:B------:R-:W-:-:S03]  /*2af0*/  IADD3 R13, PT, PT, R5, 0x300, RZ ;  /* 0x00000300050d7810 */ /* 0x000fc60007ffe0ff */
[--C-:B------:R-:W-:Y:S02]  /*2b00*/  IMAD.WIDE.U32 R10, R11, 0x2, R14.reuse ;  /* 0x000000020b0a7825 */ /* 0x100fe400078e000e */
[----:B------:R-:W3:Y:S02]  /*2b10*/  LDG.E.U16 R8, desc[UR6][R8.64] ;  /* 0x0000000608087981 */ /* 0x000ee4000c1e1500 */
[----:B------:R-:W-:Y:S02]  /*2b20*/  IMAD.WIDE.U32 R12, R13, 0x2, R14 ;  /* 0x000000020d0c7825 */ /* 0x000fe400078e000e */
[----:B------:R-:W4:Y:S04]  /*2b30*/  LDG.E.U16 R10, desc[UR6][R10.64] ;  /* 0x000000060a0a7981 */ /* 0x000f28000c1e1500 */
[----:B------:R-:W5:Y:S01]  /*2b40*/  LDG.E.U16 R12, desc[UR6][R12.64] ;  /* 0x000000060c0c7981 */ /* 0x000f62000c1e1500 */
[----:B------:R-:W-:-:S02]  /*2b50*/  VIADD R5, R23, 0x1 ;  /* 0x0000000117057836 */ /* 0x000fc40000000000 */
[----:B------:R-:W-:Y:S01]  /*2b60*/  VIADD R0, R0, 0x400 ;  /* 0x0000040000007836 */ /* 0x000fe20000000000 */
[----:B--2---:R-:W-:Y:S02]  /*2b70*/  ISETP.NE.AND P1, PT, R6, RZ, PT ;  /* 0x000000ff0600720c */ /* 0x004fe40003f25270 */
[----:B---3--:R-:W-:-:S11]  /*2b80*/  ISETP.NE.AND P2, PT, R8, RZ, PT ;  /* 0x000000ff0800720c */ /* 0x008fd60003f45270 */
[----:B------:R-:W-:Y:S01]  /*2b90*/  @!P1 IMAD.MOV R5, RZ, RZ, R23 ;  /* 0x000000ffff059224 */ /* 0x000fe200078e0217 */
[----:B----4-:R-:W-:-:S04]  /*2ba0*/  ISETP.NE.AND P1, PT, R10, RZ, PT ;  /* 0x000000ff0a00720c */ /* 0x010fc80003f25270 */
[----:B------:R-:W-:Y:S01]  /*2bb0*/  IADD3 R6, PT, PT, R5, 0x1, RZ ;  /* 0x0000000105067810 */ /* 0x000fe20007ffe0ff */
[----:B------:R-:W-:Y:S01]  /*2bc0*/  @!P2 IMAD.MOV R6, RZ, RZ, R5 ;  /* 0x000000ffff06a224 */ /* 0x000fe200078e0205 */
[----:B-----5:R-:W-:-:S03]  /*2bd0*/  ISETP.NE.AND P2, PT, R12, RZ, PT ;  /* 0x000000ff0c00720c */ /* 0x020fc60003f45270 */
[----:B------:R-:W-:-:S04]  /*2be0*/  VIADD R5, R6, 0x1 ;  /* 0x0000000106057836 */ /* 0x000fc80000000000 */
[----:B------:R-:W-:-:S05]  /*2bf0*/  @!P1 IADD3 R5, PT, PT, R6, RZ, RZ ;  /* 0x000000ff06059210 */ /* 0x000fca0007ffe0ff */
[C---:B------:R-:W-:Y:S01]  /*2c00*/  VIADD R23, R5.reuse, 0x1 ;  /* 0x0000000105177836 */ /* 0x040fe20000000000 */
[----:B------:R-:W-:-:S07]  /*2c10*/  @!P2 IADD3 R23, PT, PT, R5, RZ, RZ ;  /* 0x000000ff0517a210 */ /* 0x000fce0007ffe0ff */
.L_x_28:
[----:B------:R-:W-:Y:S05]  /*2c20*/  BSYNC.RECONVERGENT B2 ;  /* 0x0000000000027941 */ /* 0x000fea0003800200 */
.L_x_27:
[----:B------:R-:W-:Y:S05]  /*2c30*/  @!P0 BRA `(.L_x_20) ;  /* 0x00000000003c8947 */ /* 0x000fea0003800000 */
[----:B------:R-:W-:Y:S01]  /*2c40*/  LOP3.LUT R4, R4, 0xffff, RZ, 0xc0, !PT ;  /* 0x0000ffff04047812 */ /* 0x000fe200078ec0ff */
[----:B------:R-:W-:-:S03]  /*2c50*/  IMAD.IADD R7, R0, 0x1, R2 ;  /* 0x0000000100077824 */ /* 0x000fc600078e0202 */
[----:B------:R-:W-:-:S04]  /*2c60*/  LEA.HI R4, R4, 0x1, RZ, 0x18 ;  /* 0x0000000104047811 */ /* 0x000fc800078fc0ff */
[----:B------:R-:W-:-:S05]  /*2c70*/  LOP3.LUT R4, R4, 0x3, RZ, 0xc0, !PT ;  /* 0x0000000304047812 */ /* 0x000fca00078ec0ff */
[----:B------:R-:W-:-:S07]  /*2c80*/  IMAD.MOV R0, RZ, RZ, -R4 ;  /* 0x000000ffff007224 */ /* 0x000fce00078e0a04 */
.L_x_29:
[----:B------:R-:W-:-:S06]  /*2c90*/  IMAD.WIDE.U32 R4, R7, 0x2, R14 ;  /* 0x0000000207047825 */ /* 0x000fcc00078e000e */
        /* <DEDUP_REMOVED lines=9> */
.L_x_20:
[----:B------:R-:W-:Y:S05]  /*2d30*/  BSYNC.RECONVERGENT B1 ;  /* 0x0000000000017941 */ /* 0x000fea0003800200 */
.L_x_17:
[----:B------:R-:W0:Y:S01]  /*2d40*/  S2R R0, SR_LANEID ;  /* 0x0000000000007919 */ /* 0x000e220000000000 */
[----:B------:R-:W1:Y:S01]  /*2d50*/  REDUX.SUM UR4, R23 ;  /* 0x00000000170473c4 */ /* 0x000e62000000c000 */
[----:B------:R-:W2:Y:S01]  /*2d60*/  S2R R4, SR_TID.X ;  /* 0x0000000000047919 */ /* 0x000ea20000002100 */
[----:B-1----:R-:W-:Y:S01]  /*2d70*/  IMAD.U32 R9, RZ, RZ, UR4 ;  /* 0x00000004ff097e24 */ /* 0x002fe2000f8e00ff */
[----:B0-----:R-:W-:-:S13]  /*2d80*/  ISETP.NE.AND P0, PT, R0, RZ, PT ;  /* 0x000000ff0000720c */ /* 0x001fda0003f05270 */
[----:B------:R-:W0:Y:S01]  /*2d90*/  @!P0 S2R R5, SR_CgaCtaId ;  /* 0x0000000000058919 */ /* 0x000e220000008800 */
[----:B------:R-:W-:Y:S02]  /*2da0*/  @!P0 MOV R2, 0x400 ;  /* 0x0000040000028802 */ /* 0x000fe40000000f00 */
[----:B--2---:R-:W-:-:S04]  /*2db0*/  @!P0 SHF.R.U32.HI R0, RZ, 0x3, R4 ;  /* 0x00000003ff008819 */ /* 0x004fc80000011604 */
        /* <DEDUP_REMOVED lines=16> */
[----:B------:R-:W-:-:S07]  /*2ec0*/  IMAD.IADD R9, R0, 0x1, R11 ;  /* 0x0000000100097824 */ /* 0x000fce00078e020b */
.L_x_16:
[----:B------:R-:W-:Y:S05]  /*2ed0*/  BSYNC.RECONVERGENT B0 ;  /* 0x0000000000007941 */ /* 0x000fea0003800200 */
.L_x_0:
[----:B------:R-:W-:Y:S05]  /*2ee0*/  @P0 EXIT ;  /* 0x000000000000094d */ /* 0x000fea0003800000 */
[----:B------:R-:W0:Y:S02]  /*2ef0*/  LDC.64 R4, c[0x0][0x390] ;  /* 0x0000e400ff047b82 */ /* 0x000e240000000a00 */
[----:B0-----:R-:W-:-:S05]  /*2f00*/  IMAD.WIDE.U32 R2, R3, 0x4, R4 ;  /* 0x0000000403027825 */ /* 0x001fca00078e0004 */
[----:B------:R-:W-:Y:S01]  /*2f10*/  STG.E desc[UR6][R2.64], R9 ;  /* 0x0000000902007986 */ /* 0x000fe2000c101906 */
[----:B------:R-:W-:Y:S05]  /*2f20*/  EXIT ;  /* 0x000000000000794d */ /* 0x000fea0003800000 */
.L_x_30:
[----:B------:R-:W-:-:S00]  /*2f30*/  BRA `(.L_x_30) ;  /* 0xfffffffc00fc7947 */ /* 0x000fc0000383ffff */
[----:B------:R-:W-:-:S00]  /*2f40*/  NOP ;  /* 0x0000000000007918 */ /* 0x000fc00000000000 */
        /* <DEDUP_REMOVED lines=11> */
.L_x_3239:


//--------------------- .text._ZN3cub18CUB_300001_SM_10006detail6reduce28DeviceReduceSingleTileKernelINS2_10policy_hubIjjN4cuda3std3__44plusIvEEE10Policy1000EN6thrust24THRUST_300001_SM_1000_NS18transform_iteratorI9NonZeroOpIsEPKsNSD_11use_defaultESJ_EEPjjS9_jjNS7_10__identityEEEvT0_T1_T2_T3_T4_T6_ --------------------------
	.section	.text._ZN3cub18CUB_300001_SM_10006detail6reduce28DeviceReduceSingleTileKernelINS2_10policy_hubIjjN4cuda3std3__44plusIvEEE10Policy1000EN6thrust24THRUST_300001_SM_1000_NS18transform_iteratorI9NonZeroOpIsEPKsNSD_11use_defaultESJ_EEPjjS9_jjNS7_10__identityEEEvT0_T1_T2_T3_T4_T6_,"ax",@progbits
	.align	128
        .global         _ZN3cub18CUB_300001_SM_10006detail6reduce28DeviceReduceSingleTileKernelINS2_10policy_hubIjjN4cuda3std3__44plusIvEEE10Policy1000EN6thrust24THRUST_300001_SM_1000_NS18transform_iteratorI9NonZeroOpIsEPKsNSD_11use_defaultESJ_EEPjjS9_jjNS7_10__identityEEEvT0_T1_T2_T3_T4_T6_
        .type           _ZN3cub18CUB_300001_SM_10006detail6reduce28DeviceReduceSingleTileKernelINS2_10policy_hubIjjN4cuda3std3__44plusIvEEE10Policy1000EN6thrust24THRUST_300001_SM_1000_NS18transform_iteratorI9NonZeroOpIsEPKsNSD_11use_defaultESJ_EEPjjS9_jjNS7_10__identityEEEvT0_T1_T2_T3_T4_T6_,@function
        .size           _ZN3cub18CUB_300001_SM_10006detail6reduce28DeviceReduceSingleTileKernelINS2_10policy_hubIjjN4cuda3std3__44plusIvEEE10Policy1000EN6thrust24THRUST_300001_SM_1000_NS18transform_iteratorI9NonZeroOpIsEPKsNSD_11use_defaultESJ_EEPjjS9_jjNS7_10__identityEEEvT0_T1_T2_T3_T4_T6_,(.L_x_3240 - _ZN3cub18CUB_300001_SM_10006detail6reduce28DeviceReduceSingleTileKernelINS2_10policy_hubIjjN4cuda3std3__44plusIvEEE10Policy1000EN6thrust24THRUST_300001_SM_1000_NS18transform_iteratorI9NonZeroOpIsEPKsNSD_11use_defaultESJ_EEPjjS9_jjNS7_10__identityEEEvT0_T1_T2_T3_T4_T6_)
        .other          _ZN3cub18CUB_300001_SM_10006detail6reduce28DeviceReduceSingleTileKernelINS2_10policy_hubIjjN4cuda3std3__44plusIvEEE10Policy1000EN6thrust24THRUST_300001_SM_1000_NS18transform_iteratorI9NonZeroOpIsEPKsNSD_11use_defaultESJ_EEPjjS9_jjNS7_10__identityEEEvT0_T1_T2_T3_T4_T6_,@"STO_CUDA_ENTRY STV_DEFAULT"
_ZN3cub18CUB_300001_SM_10006detail6reduce28DeviceReduceSingleTileKernelINS2_10policy_hubIjjN4cuda3std3__44plusIvEEE10Policy1000EN6thrust24THRUST_300001_SM_1000_NS18transform_iteratorI9NonZeroOpIsEPKsNSD_11use_defaultESJ_EEPjjS9_jjNS7_10__identityEEEvT0_T1_T2_T3_T4_T6_:
.text._ZN3cub18CUB_300001_SM_10006detail6reduce28DeviceReduceSingleTileKernelINS2_10policy_hubIjjN4cuda3std3__44plusIvEEE10Policy1000EN6thrust24THRUST_300001_SM_1000_NS18transform_iteratorI9NonZeroOpIsEPKsNSD_11use_defaultESJ_EEPjjS9_jjNS7_10__identityEEEvT0_T1_T2_T3_T4_T6_:
[----:B------:R-:W-:Y:S01]  /*0000*/  LDC R1, c[0x0][0x37c] ;  /* 0x0000df00ff017b82 */ /* 0x000fe20000000800 */
[----:B------:R-:W0:Y:S01]  /*0010*/  LDCU UR4, c[0x0][0x398] ;  /* 0x00007300ff0477ac */ /* 0x000e220008000800 */
[----:B------:R-:W1:Y:S01]  /*0020*/  LDCU.64 UR6, c[0x0][0x358] ;  /* 0x00006b00ff0677ac */ /* 0x000e620008000a00 */
[----:B0-----:R-:W-:-:S05]  /*0030*/  IMAD.U32 R4, RZ, RZ, UR4 ;  /* 0x00000004ff047e24 */ /* 0x001fca000f8e00ff */
[----:B------:R-:W-:-:S13]  /*0040*/  ISETP.NE.AND P0, PT, R4, RZ, PT ;  /* 0x000000ff0400720c */ /* 0x000fda0003f05270 */
[----:B-1----:R-:W-:Y:S05]  /*0050*/  @P0 BRA `(.L_x_31) ;  /* 0x00000000001c0947 */ /* 0x002fea0003800000 */
[----:B------:R-:W0:Y:S02]  /*0060*/  S2R R0, SR_TID.X ;  /* 0x0000000000007919 */ /* 0x000e240000002100 */
[----:B0-----:R-:W-:-:S13]  /*0070*/  ISETP.NE.AND P0, PT, R0, RZ, PT ;  /* 0x000000ff0000720c */ /* 0x001fda0003f05270 */
[----:B------:R-:W-:Y:S05]  /*0080*/  @P0 EXIT ;  /* 0x000000000000094d */ /* 0x000fea0003800000 */
[----:B------:R-:W0:Y:S08]  /*0090*/  LDC R5, c[0x0][0x3a0] ;  /* 0x0000e800ff057b82 */ /* 0x000e300000000800 */
[----:B------:R-:W0:Y:S02]  /*00a0*/  LDC.64 R2, c[0x0][0x390] ;  /* 0x0000e400ff027b82 */ /* 0x000e240000000a00 */
[----:B0-----:R-:W-:Y:S01]  /*00b0*/  STG.E desc[UR6][R2.64], R5 ;  /* 0x0000000502007986 */ /* 0x001fe2000c101906 */
[----:B------:R-:W-:Y:S05]  /*00c0*/  EXIT ;  /* 0x000000000000794d */ /* 0x000fea0003800000 */
.L_x_31:
[----:B------:R-:W-:Y:S01]  /*00d0*/  ISETP.GT.U32.AND P0, PT, R4, 0xfff, PT ;  /* 0x00000fff0400780c */ /* 0x000fe20003f04070 */
[----:B------:R-:W-:-:S12]  /*00e0*/  BSSY.RECONVERGENT B0, `(.L_x_32) ;  /* 0x0000296000007945 */ /* 0x000fd80003800200 */
[----:B------:R-:W-:Y:S05]  /*00f0*/  @P0 BRA `(.L_x_33) ;  /* 0x0000001000200947 */ /* 0x000fea0003800000 */
[----:B------:R-:W0:Y:S01]  /*0100*/  S2R R5, SR_TID.X ;  /* 0x0000000000057919 */ /* 0x000e220000002100 */
[----:B------:R-:W-:Y:S01]  /*0110*/  BSSY.RECONVERGENT B1, `(.L_x_34) ;  /* 0x000000b000017945 */ /* 0x000fe20003800200 */
[----:B------:R-:W-:Y:S01]  /*0120*/  IMAD.MOV.U32 R0, RZ, RZ, RZ ;  /* 0x000000ffff007224 */ /* 0x000fe200078e00ff */
[----:B0-----:R-:W-:Y:S01]  /*0130*/  ISETP.GE.U32.AND P0, PT, R5, R4, PT ;  /* 0x000000040500720c */ /* 0x001fe20003f06070 */
[----:B------:R-:W-:-:S12]  /*0140*/  IMAD.MOV.U32 R7, RZ, RZ, R5 ;  /* 0x000000ffff077224 */ /* 0x000fd800078e0005 */
[----:B------:R-:W-:Y:S05]  /*0150*/  @P0 BRA `(.L_x_35) ;  /* 0x0000000000180947 */ /* 0x000fea0003800000 */
[----:B------:R-:W0:Y:S02]  /*0160*/  LDC.64 R2, c[0x0][0x380] ;  /* 0x0000e000ff027b82 */ /* 0x000e240000000a00 */
[----:B0-----:R-:W-:-:S06]  /*0170*/  IMAD.WIDE.U32 R2, R5, 0x2, R2 ;  /* 0x0000000205027825 */ /* 0x001fcc00078e0002 */
[----:B------:R-:W2:Y:S01]  /*0180*/  LDG.E.U16 R2, desc[UR6][R2.64] ;  /* 0x0000000602027981 */ /* 0x000ea2000c1e1500 */
[----:B------:R-:W-:Y:S01]  /*0190*/  VIADD R7, R5, 0x100 ;  /* 0x0000010005077836 */ /* 0x000fe20000000000 */
[----:B--2---:R-:W-:-:S04]  /*01a0*/  ISETP.NE.AND P0, PT, R2, RZ, PT ;  /* 0x000000ff0200720c */ /* 0x004fc80003f05270 */
[----:B------:R-:W-:-:S09]  /*01b0*/  SEL R0, RZ, 0x1, !P0 ;  /* 0x00000001ff007807 */ /* 0x000fd20004000000 */
.L_x_35:
[----:B------:R-:W-:Y:S05]  /*01c0*/  BSYNC.RECONVERGENT B1 ;  /* 0x0000000000017941 */ /* 0x000fea0003800200 */
.L_x_34:
[----:B------:R-:W-:Y:S01]  /*01d0*/  ISETP.GE.U32.AND P0, PT, R7, R4, PT ;  /* 0x000000040700720c */ /* 0x000fe20003f06070 */
[----:B------:R-:W-:-:S12]  /*01e0*/  BSSY.RECONVERGENT B1, `(.L_x_36) ;  /* 0x00000a9000017945 */ /* 0x000fd80003800200 */
[----:B------:R-:W-:Y:S05]  /*01f0*/  @P0 BRA `(.L_x_37) ;  /* 0x00000008009c0947 */ /* 0x000fea0003800000 */
[----:B------:R-:W-:Y:S01]  /*0200*/  LOP3.LUT R3, RZ, R7, RZ, 0x33, !PT ;  /* 0x00000007ff037212 */ /* 0x000fe200078e33ff */
[----:B------:R-:W-:Y:S03]  /*0210*/  BSSY.RECONVERGENT B2, `(.L_x_38) ;  /* 0x0000053000027945 */ /* 0x000fe60003800200 */
[----:B------:R-:W-:-:S04]  /*0220*/  IADD3 R3, PT, PT, R3, R4, RZ ;  /* 0x0000000403037210 */ /* 0x000fc80007ffe0ff */
[C---:B------:R-:W-:Y:S02]  /*0230*/  ISETP.GE.U32.AND P1, PT, R3.reuse, 0xf00, PT ;  /* 0x00000f000300780c */ /* 0x040fe40003f26070 */
[----:B------:R-:W-:-:S04]  /*0240*/  LEA.HI R6, R3, 0x1, RZ, 0x18 ;  /* 0x0000000103067811 */ /* 0x000fc800078fc0ff */
[----:B------:R-:W-:-:S04]  /*0250*/  LOP3.LUT R21, R6, 0xf, RZ, 0xc0, !PT ;  /* 0x0000000f06157812 */ /* 0x000fc800078ec0ff */
[----:B------:R-:W-:-:S03]  /*0260*/  ISETP.NE.AND P0, PT, R21, RZ, PT ;  /* 0x000000ff1500720c */ /* 0x000fc60003f05270 */
[----:B------:R-:W-:Y:S10]  /*0270*/  @!P1 BRA `(.L_x_39) ;  /* 0x0000000400309947 */ /* 0x000ff40003800000 */
[----:B------:R-:W0:Y:S01]  /*0280*/  LDC.64 R2, c[0x0][0x380] ;  /* 0x0000e000ff027b82 */ /* 0x000e220000000a00 */
[----:B------:R-:W-:-:S05]  /*0290*/  LOP3.LUT R8, R6, 0x1fffff0, RZ, 0xc0, !PT ;  /* 0x01fffff006087812 */ /* 0x000fca00078ec0ff */
[----:B------:R-:W-:Y:S02]  /*02a0*/  IMAD.MOV R8, RZ, RZ, -R8 ;  /* 0x000000ffff087224 */ /* 0x000fe400078e0a08 */
[----:B0-----:R-:W-:-:S03]  /*02b0*/  IMAD.WIDE.U32 R2, R7, 0x2, R2 ;  /* 0x0000000207027825 */ /* 0x001fc600078e0002 */
[----:B------:R-:W-:-:S05]  /*02c0*/  IADD3 R2, P1, PT, R2, 0x1000, RZ ;  /* 0x0000100002027810 */ /* 0x000fca0007f3e0ff */
[----:B------:R-:W-:-:S08]  /*02d0*/  IMAD.X R3, RZ, RZ, R3, P1 ;  /* 0x000000ffff037224 */ /* 0x000fd000008e0603 */
.L_x_40:
        /* <DEDUP_REMOVED lines=15> */
[----:B------:R-:W5:Y:S01]  /*03d0*/  LDG.E.U16 R9, desc[UR6][R2.64+0xe00] ;  /* 0x000e000602097981 */ /* 0x000f62000c1e1500 */
[----:B------:R-:W-:-:S02]  /*03e0*/  VIADD R8, R8, 0x10 ;  /* 0x0000001008087836 */ /* 0x000fc40000000000 */
[----:B------:R-:W-:Y:S01]  /*03f0*/  VIADD R7, R7, 0x1000 ;  /* 0x0000100007077836 */ /* 0x000fe20000000000 */
[----:B--2---:R-:W-:Y:S02]  /*0400*/  ISETP.NE.AND P1, PT, R25, RZ, PT ;  /* 0x000000ff1900720c */ /* 0x004fe40003f25270 */
[----:B---3--:R-:W-:Y:S01]  /*0410*/  ISETP.NE.AND P2, PT, R19, RZ, PT ;  /* 0x000000ff1300720c */ /* 0x008fe20003f45270 */
[----:B------:R-:W-:-:S10]  /*0420*/  VIADD R19, R0, 0x1 ;  /* 0x0000000100137836 */ /* 0x000fd40000000000 */
[----:B------:R-:W-:Y:S01]  /*0430*/  @!P1 IMAD.MOV R19, RZ, RZ, R0 ;  /* 0x000000ffff139224 */ /* 0x000fe200078e0200 */
[----:B----4-:R-:W-:-:S04]  /*0440*/  ISETP.NE.AND P1, PT, R20, RZ, PT ;  /* 0x000000ff1400720c */ /* 0x010fc80003f25270 */
[----:B------:R-:W-:Y:S01]  /*0450*/  IADD3 R0, PT, PT, R19, 0x1, RZ ;  /* 0x0000000113007810 */ /* 0x000fe20007ffe0ff */
[----:B------:R-:W-:Y:S01]  /*0460*/  @!P2 IMAD.MOV R0, RZ, RZ, R19 ;  /* 0x000000ffff00a224 */ /* 0x000fe200078e0213 */
[----:B-----5:R-:W-:-:S03]  /*0470*/  ISETP.NE.AND P2, PT, R22, RZ, PT ;  /* 0x000000ff1600720c */ /* 0x020fc60003f45270 */
[----:B------:R-:W-:-:S04]  /*0480*/  VIADD R19, R0, 0x1 ;  /* 0x0000000100137836 */ /* 0x000fc80000000000 */
[----:B------:R-:W-:Y:S01]  /*0490*/  @!P1 IMAD.MOV R19, RZ, RZ, R0 ;  /* 0x000000ffff139224 */ /* 0x000fe200078e0200 */
[----:B------:R-:W-:-:S03]  /*04a0*/  ISETP.NE.AND P1, PT, R23, RZ, PT ;  /* 0x000000ff1700720c */ /* 0x000fc60003f25270 */
[C---:B------:R-:W-:Y:S02]  /*04b0*/  VIADD R0, R19.reuse, 0x1 ;  /* 0x0000000113007836 */ /* 0x040fe40000000000 */
[----:B------:R-:W-:Y:S02]  /*04c0*/  @!P2 IADD3 R0, PT, PT, R19, RZ, RZ ;  /* 0x000000ff1300a210 */ /* 0x000fe40007ffe0ff */
[----:B------:R-:W-:-:S03]  /*04d0*/  ISETP.NE.AND P2, PT, R24, RZ, PT ;  /* 0x000000ff1800720c */ /* 0x000fc60003f45270 */
[----:B------:R-:W-:-:S03]  /*04e0*/  VIADD R19, R0, 0x1 ;  /* 0x0000000100137836 */ /* 0x000fc60000000000 */
[----:B------:R-:W-:Y:S01]  /*04f0*/  @!P1 IMAD.MOV R19, RZ, RZ, R0 ;  /* 0x000000ffff139224 */ /* 0x000fe200078e0200 */
[----:B------:R-:W-:-:S03]  /*0500*/  ISETP.NE.AND P1, PT, R18, RZ, PT ;  /* 0x000000ff1200720c */ /* 0x000fc60003f25270 */
[----:B------:R-:W-:-:S03]  /*0510*/  VIADD R0, R19, 0x1 ;  /* 0x0000000113007836 */ /* 0x000fc60000000000 */
[----:B------:R-:W-:Y:S01]  /*0520*/  @!P2 IMAD.MOV R0, RZ, RZ, R19 ;  /* 0x000000ffff00a224 */ /* 0x000fe200078e0213 */
[----:B------:R-:W-:-:S04]  /*0530*/  ISETP.NE.AND P2, PT, R17, RZ, PT ;  /* 0x000000ff1100720c */ /* 0x000fc80003f45270 */
[----:B------:R-:W-:Y:S02]  /*0540*/  IADD3 R17, PT, PT, R0, 0x1, RZ ;  /* 0x0000000100117810 */ /* 0x000fe40007ffe0ff */
[----:B------:R-:W-:Y:S01]  /*0550*/  @!P1 IMAD.MOV R17, RZ, RZ, R0 ;  /* 0x000000ffff119224 */ /* 0x000fe200078e0200 */
[----:B------:R-:W-:Y:S02]  /*0560*/  ISETP.NE.AND P1, PT, R16, RZ, PT ;  /* 0x000000ff1000720c */ /* 0x000fe40003f25270 */
[----:B------:R-:W-:Y:S01]  /*0570*/  ISETP.NE.AND P3, PT, R10, RZ, PT ;  /* 0x000000ff0a00720c */ /* 0x000fe20003f65270 */
[----:B------:R-:W-:-:S03]  /*0580*/  VIADD R0, R17, 0x1 ;  /* 0x0000000111007836 */ /* 0x000fc60000000000 */
[----:B------:R-:W-:Y:S01]  /*0590*/  @!P2 IMAD.MOV R0, RZ, RZ, R17 ;  /* 0x000000ffff00a224 */ /* 0x000fe200078e0211 */
[----:B------:R-:W-:-:S03]  /*05a0*/  ISETP.NE.AND P2, PT, R15, RZ, PT ;  /* 0x000000ff0f00720c */ /* 0x000fc60003f45270 */
[----:B------:R-:W-:-:S03]  /*05b0*/  VIADD R15, R0, 0x1 ;  /* 0x00000001000f7836 */ /* 0x000fc60000000000 */
[----:B------:R-:W-:Y:S02]  /*05c0*/  @!P1 IADD3 R15, PT, PT, R0, RZ, RZ ;  /* 0x000000ff000f9210 */ /* 0x000fe40007ffe0ff */
[----:B------:R-:W-:-:S03]  /*05d0*/  ISETP.NE.AND P1, PT, R14, RZ, PT ;  /* 0x000000ff0e00720c */ /* 0x000fc60003f25270 */
[----:B------:R-:W-:Y:S02]  /*05e0*/  VIADD R0, R15, 0x1 ;  /* 0x000000010f007836 */ /* 0x000fe40000000000 */
[----:B------:R-:W-:Y:S01]  /*05f0*/  @!P2 IMAD.MOV R0, RZ, RZ, R15 ;  /* 0x000000ffff00a224 */ /* 0x000fe200078e020f */
[----:B------:R-:W-:-:S03]  /*0600*/  ISETP.NE.AND P2, PT, R13, RZ, PT ;  /* 0x000000ff0d00720c */ /* 0x000fc60003f45270 */
[----:B------:R-:W-:-:S04]  /*0610*/  VIADD R13, R0, 0x1 ;  /* 0x00000001000d7836 */ /* 0x000fc80000000000 */
[----:B------:R-:W-:Y:S01]  /*0620*/  @!P1 IMAD.MOV R13, RZ, RZ, R0 ;  /* 0x000000ffff0d9224 */ /* 0x000fe200078e0200 */
[----:B------:R-:W-:-:S04]  /*0630*/  ISETP.NE.AND P1, PT, R12, RZ, PT ;  /* 0x000000ff0c00720c */ /* 0x000fc80003f25270 */
[----:B------:R-:W-:Y:S01]  /*0640*/  IADD3 R0, PT, PT, R13, 0x1, RZ ;  /* 0x000000010d007810 */ /* 0x000fe20007ffe0ff */
[----:B------:R-:W-:Y:S01]  /*0650*/  @!P2 IMAD.MOV R0, RZ, RZ, R13 ;  /* 0x000000ffff00a224 */ /* 0x000fe200078e020d */
[----:B------:R-:W-:-:S03]  /*0660*/  ISETP.NE.AND P2, PT, R11, RZ, PT ;  /* 0x000000ff0b00720c */ /* 0x000fc60003f45270 */
[----:B------:R-:W-:-:S04]  /*0670*/  VIADD R11, R0, 0x1 ;  /* 0x00000001000b7836 */ /* 0x000fc80000000000 */
[----:B------:R-:W-:Y:S01]  /*0680*/  @!P1 IMAD.MOV R11, RZ, RZ, R0 ;  /* 0x000000ffff0b9224 */ /* 0x000fe200078e0200 */
[----:B------:R-:W-:-:S03]  /*0690*/  ISETP.NE.AND P1, PT, R9, RZ, PT ;  /* 0x000000ff0900720c */ /* 0x000fc60003f25270 */
[C---:B------:R-:W-:Y:S02]  /*06a0*/  VIADD R0, R11.reuse, 0x1 ;  /* 0x000000010b007836 */ /* 0x040fe40000000000 */
[----:B------:R-:W-:Y:S02]  /*06b0*/  @!P2 IADD3 R0, PT, PT, R11, RZ, RZ ;  /* 0x000000ff0b00a210 */ /* 0x000fe40007ffe0ff */
[----:B------:R-:W-:-:S03]  /*06c0*/  ISETP.NE.AND P2, PT, R8, RZ, PT ;  /* 0x000000ff0800720c */ /* 0x000fc60003f45270 */
[----:B------:R-:W-:Y:S02]  /*06d0*/  VIADD R9, R0, 0x1 ;  /* 0x0000000100097836 */ /* 0x000fe40000000000 */
[----:B------:R-:W-:Y:S01]  /*06e0*/  @!P3 IMAD.MOV R9, RZ, RZ, R0 ;  /* 0x000000ffff09b224 */ /* 0x000fe200078e0200 */
[----:B------:R-:W-:-:S03]  /*06f0*/  IADD3 R2, P3, PT, R2, 0x2000, RZ ;  /* 0x0000200002027810 */ /* 0x000fc60007f7e0ff */
[----:B------:R-:W-:Y:S01]  /*0700*/  VIADD R0, R9, 0x1 ;  /* 0x0000000109007836 */ /* 0x000fe20000000000 */
[----:B------:R-:W-:Y:S01]  /*0710*/  IADD3.X R3, PT, PT, RZ, R3, RZ, P3, !PT ;  /* 0x00000003ff037210 */ /* 0x000fe20001ffe4ff */
[----:B------:R-:W-:Y:S02]  /*0720*/  @!P1 IMAD.MOV R0, RZ, RZ, R9 ;  /* 0x000000ffff009224 */ /* 0x000fe400078e0209 */
[----:B------:R-:W-:Y:S06]  /*0730*/  @P2 BRA `(.L_x_40) ;  /* 0xfffffff800e82947 */ /* 0x000fec000383ffff */
.L_x_39:
[----:B------:R-:W-:Y:S05]  /*0740*/  BSYNC.RECONVERGENT B2 ;  /* 0x0000000000027941 */ /* 0x000fea0003800200 */
.L_x_38:
[----:B------:R-:W-:Y:S05]  /*0750*/  @!P0 BRA `(.L_x_37) ;  /* 0x0000000400448947 */ /* 0x000fea0003800000 */
[----:B------:R-:W-:Y:S01]  /*0760*/  ISETP.GE.U32.AND P1, PT, R21, 0x8, PT ;  /* 0x000000081500780c */ /* 0x000fe20003f26070 */
[----:B------:R-:W-:Y:S01]  /*0770*/  BSSY.RECONVERGENT B2, `(.L_x_41) ;  /* 0x0000027000027945 */ /* 0x000fe20003800200 */
[----:B------:R-:W-:-:S04]  /*0780*/  LOP3.LUT R16, R6, 0x7, RZ, 0xc0, !PT ;  /* 0x0000000706107812 */ /* 0x000fc800078ec0ff */
[----:B------:R-:W-:-:S07]  /*0790*/  ISETP.NE.AND P0, PT, R16, RZ, PT ;  /* 0x000000ff1000720c */ /* 0x000fce0003f05270 */
[----:B------:R-:W-:Y:S06]  /*07a0*/  @!P1 BRA `(.L_x_42) ;  /* 0x00000000008c9947 */ /* 0x000fec0003800000 */
[----:B------:R-:W0:Y:S02]  /*07b0*/  LDC.64 R2, c[0x0][0x380] ;  /* 0x0000e000ff027b82 */ /* 0x000e240000000a00 */
[----:B0-----:R-:W-:-:S05]  /*07c0*/  IMAD.WIDE.U32 R2, R7, 0x2, R2 ;  /* 0x0000000207027825 */ /* 0x001fca00078e0002 */
[----:B------:R-:W2:Y:S04]  /*07d0*/  LDG.E.U16 R15, desc[UR6][R2.64] ;  /* 0x00000006020f7981 */ /* 0x000ea8000c1e1500 */
[----:B------:R-:W3:Y:S04]  /*07e0*/  LDG.E.U16 R8, desc[UR6][R2.64+0x200] ;  /* 0x0002000602087981 */ /* 0x000ee8000c1e1500 */
[----:B------:R-:W4:Y:S04]  /*07f0*/  LDG.E.U16 R9, desc[UR6][R2.64+0x400] ;  /* 0x0004000602097981 */ /* 0x000f28000c1e1500 */
[----:B------:R-:W5:Y:S04]  /*0800*/  LDG.E.U16 R10, desc[UR6][R2.64+0x600] ;  /* 0x00060006020a7981 */ /* 0x000f68000c1e1500 */
[----:B------:R-:W5:Y:S04]  /*0810*/  LDG.E.U16 R11, desc[UR6][R2.64+0x800] ;  /* 0x00080006020b7981 */ /* 0x000f68000c1e1500 */
[----:B------:R-:W5:Y:S04]  /*0820*/  LDG.E.U16 R12, desc[UR6][R2.64+0xa00] ;  /* 0x000a0006020c7981 */ /* 0x000f68000c1e1500 */
[----:B------:R-:W5:Y:S04]  /*0830*/  LDG.E.U16 R13, desc[UR6][R2.64+0xc00] ;  /* 0x000c0006020d7981 */ /* 0x000f68000c1e1500 */
[----:B------:R0:W5:Y:S01]  /*0840*/  LDG.E.U16 R14, desc[UR6][R2.64+0xe00] ;  /* 0x000e0006020e7981 */ /* 0x000162000c1e1500 */
[----:B------:R-:W-:Y:S01]  /*0850*/  VIADD R7, R7, 0x800 ;  /* 0x0000080007077836 */ /* 0x000fe20000000000 */
[----:B--2---:R-:W-:-:S02]  /*0860*/  ISETP.NE.AND P1, PT, R15, RZ, PT ;  /* 0x000000ff0f00720c */ /* 0x004fc40003f25270 */
        /* <DEDUP_REMOVED lines=13> */
[----:B0-----:R-:W-:-:S03]  /*0940*/  VIADD R2, R0, 0x1 ;  /* 0x0000000100027836 */ /* 0x001fc60000000000 */
[----:B------:R-:W-:Y:S01]  /*0950*/  @!P1 IMAD.MOV R2, RZ, RZ, R0 ;  /* 0x000000ffff029224 */ /* 0x000fe200078e0200 */
[----:B------:R-:W-:-:S03]  /*0960*/  ISETP.NE.AND P1, PT, R13, RZ, PT ;  /* 0x000000ff0d00720c */ /* 0x000fc60003f25270 */
[----:B------:R-:W-:-:S03]  /*0970*/  VIADD R0, R2, 0x1 ;  /* 0x0000000102007836 */ /* 0x000fc60000000000 */
[----:B------:R-:W-:Y:S01]  /*0980*/  @!P2 IMAD.MOV R0, RZ, RZ, R2 ;  /* 0x000000ffff00a224 */ /* 0x000fe200078e0202 */
[----:B------:R-:W-:-:S04]  /*0990*/  ISETP.NE.AND P2, PT, R14, RZ, PT ;  /* 0x000000ff0e00720c */ /* 0x000fc80003f45270 */
[----:B------:R-:W-:Y:S02]  /*09a0*/  IADD3 R2, PT, PT, R0, 0x1, RZ ;  /* 0x0000000100027810 */ /* 0x000fe40007ffe0ff */
[----:B------:R-:W-:-:S04]  /*09b0*/  @!P1 IMAD.MOV R2, RZ, RZ, R0 ;  /* 0x000000ffff029224 */ /* 0x000fc800078e0200 */
[----:B------:R-:W-:-:S03]  /*09c0*/  VIADD R0, R2, 0x1 ;  /* 0x0000000102007836 */ /* 0x000fc60000000000 */
[----:B------:R-:W-:-:S07]  /*09d0*/  @!P2 IMAD.MOV R0, RZ, RZ, R2 ;  /* 0x000000ffff00a224 */ /* 0x000fce00078e0202 */
.L_x_42:
[----:B------:R-:W-:Y:S05]  /*09e0*/  BSYNC.RECONVERGENT B2 ;  /* 0x0000000000027941 */ /* 0x000fea0003800200 */
.L_x_41:
        /* <DEDUP_REMOVED lines=11> */
[----:B------:R-:W5:Y:S01]  /*0aa0*/  LDG.E.U16 R10, desc[UR6][R2.64+0x600] ;  /* 0x00060006020a7981 */ /* 0x000f62000c1e1500 */
[----:B------:R-:W-:Y:S01]  /*0ab0*/  VIADD R7, R7, 0x400 ;  /* 0x0000040007077836 */ /* 0x000fe20000000000 */
[----:B--2---:R-:W-:-:S02]  /*0ac0*/  ISETP.NE.AND P1, PT, R11, RZ, PT ;  /* 0x000000ff0b00720c */ /* 0x004fc40003f25270 */
[----:B---3--:R-:W-:Y:S02]  /*0ad0*/  ISETP.NE.AND P2, PT, R6, RZ, PT ;  /* 0x000000ff0600720c */ /* 0x008fe40003f45270 */
[----:B------:R-:W-:-:S09]  /*0ae0*/  IADD3 R6, PT, PT, R0, 0x1, RZ ;  /* 0x0000000100067810 */ /* 0x000fd20007ffe0ff */
[----:B------:R-:W-:Y:S01]  /*0af0*/  @!P1 IMAD.MOV R6, RZ, RZ, R0 ;  /* 0x000000ffff069224 */ /* 0x000fe200078e0200 */
[----:B----4-:R-:W-:-:S03]  /*0b00*/  ISETP.NE.AND P1, PT, R9, RZ, PT ;  /* 0x000000ff0900720c */ /* 0x010fc60003f25270 */
[----:B------:R-:W-:Y:S02]  /*0b10*/  VIADD R0, R6, 0x1 ;  /* 0x0000000106007836 */ /* 0x000fe40000000000 */
[----:B------:R-:W-:Y:S01]  /*0b20*/  @!P2 IMAD.MOV R0, RZ, RZ, R6 ;  /* 0x000000ffff00a224 */ /* 0x000fe200078e0206 */
[----:B-----5:R-:W-:-:S03]  /*0b30*/  ISETP.NE.AND P2, PT, R10, RZ, PT ;  /* 0x000000ff0a00720c */ /* 0x020fc60003f45270 */
[----:B------:R-:W-:-:S04]  /*0b40*/  VIADD R6, R0, 0x1 ;  /* 0x0000000100067836 */ /* 0x000fc80000000000 */
[----:B------:R-:W-:-:S05]  /*0b50*/  @!P1 IADD3 R6, PT, PT, R0, RZ, RZ ;  /* 0x000000ff00069210 */ /* 0x000fca0007ffe0ff */
[----:B------:R-:W-:Y:S02]  /*0b60*/  VIADD R0, R6, 0x1 ;  /* 0x0000000106007836 */ /* 0x000fe40000000000 */
[----:B------:R-:W-:-:S07]  /*0b70*/  @!P2 IMAD.MOV R0, RZ, RZ, R6 ;  /* 0x000000ffff00a224 */ /* 0x000fce00078e0206 */
.L_x_44:
[----:B------:R-:W-:Y:S05]  /*0b80*/  BSYNC.RECONVERGENT B2 ;  /* 0x0000000000027941 */ /* 0x000fea0003800200 */
.L_x_43:
[----:B------:R-:W-:Y:S05]  /*0b90*/  @!P0 BRA `(.L_x_37) ;  /* 0x0000000000348947 */ /* 0x000fea0003800000 */
[----:B------:R-:W0:Y:S01]  /*0ba0*/  LDC.64 R2, c[0x0][0x380] ;  /* 0x0000e000ff027b82 */ /* 0x000e220000000a00 */
[----:B------:R-:W-:Y:S02]  /*0bb0*/  IMAD.MOV R6, RZ, RZ, -R8 ;  /* 0x000000ffff067224 */ /* 0x000fe400078e0a08 */
[----:B0-----:R-:W-:-:S07]  /*0bc0*/  IMAD.WIDE.U32 R2, R7, 0x2, R2 ;  /* 0x0000000207027825 */ /* 0x001fce00078e0002 */
.L_x_45:
[----:B------:R0:W2:Y:S01]  /*0bd0*/  LDG.E.U16 R7, desc[UR6][R2.64] ;  /* 0x0000000602077981 */ /* 0x0000a2000c1e1500 */
[----:B------:R-:W-:-:S04]  /*0be0*/  IADD3 R6, PT, PT, R6, 0x1, RZ ;  /* 0x0000000106067810 */ /* 0x000fc80007ffe0ff */
[----:B------:R-:W-:Y:S02]  /*0bf0*/  ISETP.NE.AND P1, PT, R6, RZ, PT ;  /* 0x000000ff0600720c */ /* 0x000fe40003f25270 */
[----:B0-----:R-:W-:-:S05]  /*0c00*/  IADD3 R2, P2, PT, R2, 0x200, RZ ;  /* 0x0000020002027810 */ /* 0x001fca0007f5e0ff */
[----:B------:R-:W-:Y:S01]  /*0c10*/  IMAD.X R3, RZ, RZ, R3, P2 ;  /* 0x000000ffff037224 */ /* 0x000fe200010e0603 */
[----:B--2---:R-:W-:Y:S01]  /*0c20*/  ISETP.NE.AND P0, PT, R7, RZ, PT ;  /* 0x000000ff0700720c */ /* 0x004fe20003f05270 */
[----:B------:R-:W-:-:S12]  /*0c30*/  VIADD R7, R0, 0x1 ;  /* 0x0000000100077836 */ /* 0x000fd80000000000 */
[----:B------:R-:W-:-:S04]  /*0c40*/  @!P0 IMAD.MOV R7, RZ, RZ, R0 ;  /* 0x000000ffff078224 */ /* 0x000fc800078e0200 */
[----:B------:R-:W-:Y:S01]  /*0c50*/  IMAD.MOV.U32 R0, RZ, RZ, R7 ;  /* 0x000000ffff007224 */ /* 0x000fe200078e0007 */
[----:B------:R-:W-:Y:S06]  /*0c60*/  @P1 BRA `(.L_x_45) ;  /* 0xfffffffc00d81947 */ /* 0x000fec000383ffff */
.L_x_37:
[----:B------:R-:W-:Y:S05]  /*0c70*/  BSYNC.RECONVERGENT B1 ;  /* 0x0000000000017941 */ /* 0x000fea0003800200 */
.L_x_36:
[----:B------:R-:W-:-:S13]  /*0c80*/  ISETP.GE.U32.AND P0, PT, R4, 0x100, PT ;  /* 0x000001000400780c */ /* 0x000fda0003f06070 */
[----:B------:R-:W-:Y:S05]  /*0c90*/  @!P0 BRA `(.L_x_46) ;  /* 0x0000000000648947 */ /* 0x000fea0003800000 */
[----:B------:R-:W0:Y:S01]  /*0ca0*/  S2R R2, SR_LANEID ;  /* 0x0000000000027919 */ /* 0x000e220000000000 */
[----:B------:R-:W1:Y:S01]  /*0cb0*/  REDUX.SUM UR4, R0 ;  /* 0x00000000000473c4 */ /* 0x000e62000000c000 */
[----:B0-----:R-:W-:-:S13]  /*0cc0*/  ISETP.NE.AND P0, PT, R2, RZ, PT ;  /* 0x000000ff0200720c */ /* 0x001fda0003f05270 */
[----:B------:R-:W0:Y:S01]  /*0cd0*/  @!P0 S2R R4, SR_CgaCtaId ;  /* 0x0000000000048919 */ /* 0x000e220000008800 */
[----:B------:R-:W-:Y:S02]  /*0ce0*/  @!P0 MOV R3, 0x400 ;  /* 0x0000040000038802 */ /* 0x000fe40000000f00 */
[----:B------:R-:W-:-:S04]  /*0cf0*/  @!P0 SHF.R.U32.HI R2, RZ, 0x3, R5 ;  /* 0x00000003ff028819 */ /* 0x000fc80000011605 */
[----:B------:R-:W-:Y:S02]  /*0d00*/  @!P0 LOP3.LUT R2, R2, 0x7c, RZ, 0xc0, !PT ;  /* 0x0000007c02028812 */ /* 0x000fe400078ec0ff */
[----:B0-----:R-:W-:Y:S02]  /*0d10*/  @!P0 LEA R7, R4, R3, 0x18 ;  /* 0x0000000304078211 */ /* 0x001fe400078ec0ff */
[----:B-1----:R-:W-:-:S03]  /*0d20*/  MOV R3, UR4 ;  /* 0x0000000400037c02 */ /* 0x002fc60008000f00 */
[----:B------:R-:W-:-:S05]  /*0d30*/  @!P0 IMAD.IADD R2, R2, 0x1, R7 ;  /* 0x0000000102028824 */ /* 0x000fca00078e0207 */
        /* <DEDUP_REMOVED lines=15> */
.L_x_46:
[----:B------:R-:W-:-:S04]  /*0e30*/  LOP3.LUT R2, R5, 0x3e0, RZ, 0xc0, !PT ;  /* 0x000003e005027812 */ /* 0x000fc800078ec0ff */
[----:B------:R-:W-:Y:S01]  /*0e40*/  LOP3.LUT R7, RZ, R2, RZ, 0x33, !PT ;  /* 0x00000002ff077212 */ /* 0x000fe200078e33ff */
[----:B------:R-:W-:-:S04]  /*0e50*/  VIADD R3, R2, 0x20 ;  /* 0x0000002002037836 */ /* 0x000fc80000000000 */
[----:B------:R-:W-:Y:S01]  /*0e60*/  IMAD.IADD R7, R7, 0x1, R4 ;  /* 0x0000000107077824 */ /* 0x000fe200078e0204 */
[----:B------:R-:W-:Y:S02]  /*0e70*/  ISETP.GT.U32.AND P0, PT, R3, R4, PT ;  /* 0x000000040300720c */ /* 0x000fe40003f04070 */
[----:B------:R-:W0:Y:S02]  /*0e80*/  S2R R3, SR_LANEID ;  /* 0x0000000000037919 */ /* 0x000e240000000000 */
[----:B------:R-:W-:-:S08]  /*0e90*/  SEL R7, R7, 0x1f, P0 ;  /* 0x0000001f07077807 */ /* 0x000fd00000000000 */
[----:B------:R-:W1:Y:S01]  /*0ea0*/  SHFL.DOWN P0, R2, R0, 0x1, R7 ;  /* 0x0820000000027989 */ /* 0x000e620000000007 */
[----:B0-----:R-:W-:Y:S02]  /*0eb0*/  ISETP.NE.AND P1, PT, R3, RZ, PT ;  /* 0x000000ff0300720c */ /* 0x001fe40003f25270 */
[----:B-1----:R-:W-:-:S05]  /*0ec0*/  @P0 IADD3 R2, PT, PT, R2, R0, RZ ;  /* 0x0000000002020210 */ /* 0x002fca0007ffe0ff */
[----:B------:R-:W0:Y:S06]  /*0ed0*/  SHFL.DOWN P0, R6, R2, 0x2, R7 ;  /* 0x0840000002067989 */ /* 0x000e2c0000000007 */
[----:B------:R-:W1:Y:S01]  /*0ee0*/  @!P1 S2R R12, SR_CgaCtaId ;  /* 0x00000000000c9919 */ /* 0x000e620000008800 */
[----:B------:R-:W-:Y:S02]  /*0ef0*/  @!P1 MOV R9, 0x400 ;  /* 0x0000040000099802 */ /* 0x000fe40000000f00 */
[----:B------:R-:W-:-:S04]  /*0f00*/  @!P1 SHF.R.U32.HI R0, RZ, 0x3, R5 ;  /* 0x00000003ff009819 */ /* 0x000fc80000011605 */
[----:B------:R-:W-:Y:S01]  /*0f10*/  @!P1 LOP3.LUT R0, R0, 0x7c, RZ, 0xc0, !PT ;  /* 0x0000007c00009812 */ /* 0x000fe200078ec0ff */
[----:B0-----:R-:W-:-:S05]  /*0f20*/  @P0 IMAD.IADD R6, R2, 0x1, R6 ;  /* 0x0000000102060824 */ /* 0x001fca00078e0206 */
[----:B------:R-:W0:Y:S01]  /*0f30*/  SHFL.DOWN P0, R8, R6, 0x4, R7 ;  /* 0x0880000006087989 */ /* 0x000e220000000007 */
[----:B-1----:R-:W-:-:S05]  /*0f40*/  @!P1 LEA R9, R12, R9, 0x18 ;  /* 0x000000090c099211 */ /* 0x002fca00078ec0ff */
[----:B------:R-:W-:Y:S02]  /*0f50*/  @!P1 IMAD.IADD R0, R0, 0x1, R9 ;  /* 0x0000000100009824 */ /* 0x000fe400078e0209 */
[----:B0-----:R-:W-:-:S05]  /*0f60*/  @P0 IMAD.IADD R8, R6, 0x1, R8 ;  /* 0x0000000106080824 */ /* 0x001fca00078e0208 */
        /* <DEDUP_REMOVED lines=33> */
.L_x_33:
[----:B------:R-:W0:Y:S01]  /*1180*/  S2R R0, SR_TID.X ;  /* 0x0000000000007919 */ /* 0x000e220000002100 */
[----:B------:R-:W1:Y:S02]  /*1190*/  LDCU.64 UR4, c[0x0][0x380] ;  /* 0x00007000ff0477ac */ /* 0x000e640008000a00 */
[----:B-1----:R-:W-:Y:S02]  /*11a0*/  IMAD.U32 R14, RZ, RZ, UR4 ;  /* 0x00000004ff0e7e24 */ /* 0x002fe4000f8e00ff */
[----:B------:R-:W-:Y:S02]  /*11b0*/  IMAD.U32 R15, RZ, RZ, UR5 ;  /* 0x00000005ff0f7e24 */ /* 0x000fe4000f8e00ff */
        /* <DEDUP_REMOVED lines=17> */
[----:B------:R-:W-:Y:S01]  /*12d0*/  VIADD R23, R4, 0xfffff000 ;  /* 0xfffff00004177836 */ /* 0x000fe20000000000 */
[----:B------:R-:W-:Y:S01]  /*12e0*/  UMOV UR4, 0x1000 ;  /* 0x0000100000047882 */ /* 0x000fe20000000000 */
        /* <DEDUP_REMOVED lines=9> */
[----:B------:R-:W-:Y:S02]  /*1380*/  VIADD R12, R22, 0x1 ;  /* 0x00000001160c7836 */ /* 0x000fe40000000000 */
[----:B------:R-:W-:-:S04]  /*1390*/  @!P2 IMAD.MOV R12, RZ, RZ, R22 ;  /* 0x000000ffff0ca224 */ /* 0x000fc800078e0216 */
[C---:B0-----:R-:W-:Y:S02]  /*13a0*/  VIADD R2, R12.reuse, 0x1 ;  /* 0x000000010c027836 */ /* 0x041fe40000000000 */
        /* <DEDUP_REMOVED lines=34> */
[----:B------:R-:W-:-:S03]  /*15d0*/  ISETP.GE.U32.AND P1, PT, R23, 0x1000, PT ;  /* 0x000010001700780c */ /* 0x000fc60003f26070 */
[----:B------:R-:W-:-:S04]  /*15e0*/  VIADD R6, R3, 0x1 ;  /* 0x0000000103067836 */ /* 0x000fc80000000000 */
[----:B------:R-:W-:-:S06]  /*15f0*/  @!P0 IADD3 R6, PT, PT, R3, RZ, RZ ;  /* 0x000000ff03068210 */ /* 0x000fcc0007ffe0ff */
[----:B------:R-:W-:Y:S05]  /*1600*/  @!P1 BRA `(.L_x_48) ;  /* 0x00000004002c9947 */ /* 0x000fea0003800000 */
[----:B------:R-:W0:Y:S01]  /*1610*/  LDC R4, c[0x0][0x398] ;  /* 0x0000e600ff047b82 */ /* 0x000e220000000800 */
[----:B------:R-:W-:-:S07]  /*1620*/  UMOV UR4, 0x1000 ;  /* 0x0000100000047882 */ /* 0x000fce0000000000 */
[----:B------:R-:W1:Y:S02]  /*1630*/  LDC.64 R14, c[0x0][0x380] ;  /* 0x0000e000ff0e7b82 */ /* 0x000e640000000a00 */
.L_x_50:
[----:B------:R-:W-:-:S04]  /*1640*/  VIADD R3, R0, UR4 ;  /* 0x0000000400037c36 */ /* 0x000fc80008000000 */
        /* <DEDUP_REMOVED lines=17> */
[----:B--2---:R-:W-:-:S02]  /*1760*/  ISETP.NE.AND P0, PT, R24, RZ, PT ;  /* 0x000000ff1800720c */ /* 0x004fc40003f05270 */
[----:B---3--:R-:W-:Y:S01]  /*1770*/  ISETP.NE.AND P1, PT, R19, RZ, PT ;  /* 0x000000ff1300720c */ /* 0x008fe20003f25270 */
[----:B------:R-:W-:-:S10]  /*1780*/  VIADD R19, R6, 0x1 ;  /* 0x0000000106137836 */ /* 0x000fd40000000000 */
[----:B------:R-:W-:Y:S01]  /*1790*/  @!P0 IMAD.MOV R19, RZ, RZ, R6 ;  /* 0x000000ffff138224 */ /* 0x000fe200078e0206 */
[----:B----4-:R-:W-:-:S03]  /*17a0*/  ISETP.NE.AND P0, PT, R20, RZ, PT ;  /* 0x000000ff1400720c */ /* 0x010fc60003f05270 */
[C---:B------:R-:W-:Y:S01]  /*17b0*/  VIADD R6, R19.reuse, 0x1 ;  /* 0x0000000113067836 */ /* 0x040fe20000000000 */
[----:B------:R-:W-:Y:S02]  /*17c0*/  @!P1 IADD3 R6, PT, PT, R19, RZ, RZ ;  /* 0x000000ff13069210 */ /* 0x000fe40007ffe0ff */
[----:B-----5:R-:W-:-:S03]  /*17d0*/  ISETP.NE.AND P1, PT, R21, RZ, PT ;  /* 0x000000ff1500720c */ /* 0x020fc60003f25270 */
[----:B------:R-:W-:-:S04]  /*17e0*/  VIADD R19, R6, 0x1 ;  /* 0x0000000106137836 */ /* 0x000fc80000000000 */
[----:B------:R-:W-:Y:S01]  /*17f0*/  @!P0 IMAD.MOV R19, RZ, RZ, R6 ;  /* 0x000000ffff138224 */ /* 0x000fe200078e0206 */
[----:B------:R-:W-:-:S03]  /*1800*/  ISETP.NE.AND P0, PT, R22, RZ, PT ;  /* 0x000000ff1600720c */ /* 0x000fc60003f05270 */
[----:B-1----:R-:W-:Y:S02]  /*1810*/  VIADD R2, R19, 0x1 ;  /* 0x0000000113027836 */ /* 0x002fe40000000000 */
[----:B------:R-:W-:Y:S01]  /*1820*/  @!P1 IMAD.MOV R2, RZ, RZ, R19 ;  /* 0x000000ffff029224 */ /* 0x000fe200078e0213 */
[----:B------:R-:W-:-:S04]  /*1830*/  ISETP.NE.AND P1, PT, R17, RZ, PT ;  /* 0x000000ff1100720c */ /* 0x000fc80003f25270 */
[----:B------:R-:W-:-:S03]  /*1840*/  IADD3 R3, PT, PT, R2, 0x1, RZ ;  /* 0x0000000102037810 */ /* 0x000fc60007ffe0ff */
[----:B------:R-:W-:Y:S01]  /*1850*/  @!P0 IMAD.MOV R3, RZ, RZ, R2 ;  /* 0x000000ffff038224 */ /* 0x000fe200078e0202 */
[----:B------:R-:W-:-:S03]  /*1860*/  ISETP.NE.AND P0, PT, R16, RZ, PT ;  /* 0x000000ff1000720c */ /* 0x000fc60003f05270 */
[----:B------:R-:W-:Y:S02]  /*1870*/  VIADD R2, R3, 0x1 ;  /* 0x0000000103027836 */ /* 0x000fe40000000000 */
[----:B------:R-:W-:Y:S01]  /*1880*/  @!P1 IMAD.MOV R2, RZ, RZ, R3 ;  /* 0x000000ffff029224 */ /* 0x000fe200078e0203 */
[----:B------:R-:W-:-:S03]  /*1890*/  ISETP.NE.AND P1, PT, R13, RZ, PT ;  /* 0x000000ff0d00720c */ /* 0x000fc60003f25270 */
[----:B------:R-:W-:-:S04]  /*18a0*/  VIADD R3, R2, 0x1 ;  /* 0x0000000102037836 */ /* 0x000fc80000000000 */
        /* <DEDUP_REMOVED lines=19> */
[----:B------:R-:W-:Y:S01]  /*19e0*/  ISETP.NE.AND P0, PT, R5, RZ, PT ;  /* 0x000000ff0500720c */ /* 0x000fe20003f05270 */
[----:B0-----:R-:W-:-:S03]  /*19f0*/  VIADD R5, R4, -UR4 ;  /* 0x8000000404057c36 */ /* 0x001fc60008000000 */
[----:B------:R-:W-:Y:S01]  /*1a00*/  IADD3 R2, PT, PT, R3, 0x1, RZ ;  /* 0x0000000103027810 */ /* 0x000fe20007ffe0ff */
[----:B------:R-:W-:Y:S01]  /*1a10*/  @!P1 IMAD.MOV R2, RZ, RZ, R3 ;  /* 0x000000ffff029224 */ /* 0x000fe200078e0203 */
[----:B------:R-:W-:-:S03]  /*1a20*/  ISETP.NE.AND P1, PT, R18, RZ, PT ;  /* 0x000000ff1200720c */ /* 0x000fc60003f25270 */
[----:B------:R-:W-:-:S04]  /*1a30*/  VIADD R3, R2, 0x1 ;  /* 0x0000000102037836 */ /* 0x000fc80000000000 */
[----:B------:R-:W-:Y:S02]  /*1a40*/  @!P0 IADD3 R3, PT, PT, R2, RZ, RZ ;  /* 0x000000ff02038210 */ /* 0x000fe40007ffe0ff */
[----:B------:R-:W-:-:S03]  /*1a50*/  ISETP.GE.U32.AND P0, PT, R5, 0x1000, PT ;  /* 0x000010000500780c */ /* 0x000fc60003f06070 */
[----:B------:R-:W-:Y:S02]  /*1a60*/  VIADD R6, R3, 0x1 ;  /* 0x0000000103067836 */ /* 0x000fe40000000000 */
[----:B------:R-:W-:-:S08]  /*1a70*/  @!P1 IMAD.MOV R6, RZ, RZ, R3 ;  /* 0x000000ffff069224 */ /* 0x000fd000078e0203 */
[----:B------:R-:W-:Y:S05]  /*1a80*/  @!P0 BRA `(.L_x_49) ;  /* 0x0000000c008c8947 */ /* 0x000fea0003800000 */
[----:B------:R-:W-:-:S06]  /*1a90*/  UIADD3 UR4, UPT, UPT, UR4, 0x1000, URZ ;  /* 0x0000100004047890 */ /* 0x000fcc000fffe0ff */
[----:B------:R-:W-:-:S13]  /*1aa0*/  ISETP.LT.U32.AND P0, PT, R23, UR4, PT ;  /* 0x0000000417007c0c */ /* 0x000fda000bf01070 */
[----:B------:R-:W-:Y:S05]  /*1ab0*/  @!P0 BRA `(.L_x_50) ;  /* 0xfffffff800e08947 */ /* 0x000fea000383ffff */
.L_x_48:
[----:B------:R-:W-:Y:S01]  /*1ac0*/  VIADD R3, R4, -UR4 ;  /* 0x8000000404037c36 */ /* 0x000fe20008000000 */
[----:B------:R-:W-:Y:S04]  /*1ad0*/  BSSY.RECONVERGENT B1, `(.L_x_49) ;  /* 0x00000de000017945 */ /* 0x000fe80003800200 */
[----:B------:R-:W-:-:S04]  /*1ae0*/  ISETP.GE.AND P0, PT, R0, R3, PT ;  /* 0x000000030000720c */ /* 0x000fc80003f06270 */
[----:B------:R-:W-:-:S13]  /*1af0*/  ISETP.LE.U32.OR P0, PT, R4, UR4, P0 ;  /* 0x0000000404007c0c */ /* 0x000fda0008703470 */
[----:B------:R-:W-:Y:S05]  /*1b00*/  @P0 BRA `(.L_x_51) ;  /* 0x0000000c00680947 */ /* 0x000fea0003800000 */
[-C--:B------:R-:W-:Y:S01]  /*1b10*/  LOP3.LUT R3, RZ, R0.reuse, RZ, 0x33, !PT ;  /* 0x00000000ff037212 */ /* 0x080fe200078e33ff */
[----:B------:R-:W-:Y:S01]  /*1b20*/  BSSY.RECONVERGENT B2, `(.L_x_52) ;  /* 0x0000072000027945 */ /* 0x000fe20003800200 */
[----:B------:R-:W-:Y:S02]  /*1b30*/  MOV R2, R0 ;  /* 0x0000000000027202 */ /* 0x000fe40000000f00 */
[----:B------:R-:W-:-:S04]  /*1b40*/  IADD3 R3, PT, PT, R4, -UR4, R3 ;  /* 0x8000000404037c10 */ /* 0x000fc8000fffe003 */
[C---:B------:R-:W-:Y:S02]  /*1b50*/  ISETP.GE.U32.AND P0, PT, R3.reuse, 0xf00, PT ;  /* 0x00000f000300780c */ /* 0x040fe40003f06070 */
[----:B------:R-:W-:-:S04]  /*1b60*/  LEA.HI R3, R3, 0x1, RZ, 0x18 ;  /* 0x0000000103037811 */ /* 0x000fc800078fc0ff */
[----:B------:R-:W-:-:S07]  /*1b70*/  LOP3.LUT R4, R3, 0xf, RZ, 0xc0, !PT ;  /* 0x0000000f03047812 */ /* 0x000fce00078ec0ff */
[----:B------:R-:W-:Y:S05]  /*1b80*/  @!P0 BRA `(.L_x_53) ;  /* 0x0000000400ac8947 */ /* 0x000fea0003800000 */
[----:B------:R-:W-:Y:S01]  /*1b90*/  LOP3.LUT R5, R3, 0x1fffff0, RZ, 0xc0, !PT ;  /* 0x01fffff003057812 */ /* 0x000fe200078ec0ff */
[----:B------:R-:W-:Y:S01]  /*1ba0*/  BSSY.RECONVERGENT B3, `(.L_x_54) ;  /* 0x0000068000037945 */ /* 0x000fe20003800200 */
[C---:B------:R-:W-:Y:S01]  /*1bb0*/  LOP3.LUT R2, R0.reuse, 0x800, RZ, 0xfc, !PT ;  /* 0x0000080000027812 */ /* 0x040fe200078efcff */
[----:B------:R-:W-:Y:S02]  /*1bc0*/  VIADD R7, R0, UR4 ;  /* 0x0000000400077c36 */ /* 0x000fe40008000000 */
[----:B------:R-:W-:-:S07]  /*1bd0*/  IMAD.MOV R5, RZ, RZ, -R5 ;  /* 0x000000ffff057224 */ /* 0x000fce00078e0a05 */
.L_x_55:
[----:B------:R-:W-:-:S04]  /*1be0*/  IMAD.WIDE.U32 R12, R7, 0x2, R14 ;  /* 0x00000002070c7825 */ /* 0x000fc800078e000e */
[C---:B------:R-:W-:Y:S01]  /*1bf0*/  VIADD R17, R7.reuse, 0x100 ;  /* 0x0000010007117836 */ /* 0x040fe20000000000 */
[----:B------:R0:W2:Y:S01]  /*1c00*/  LDG.E.U16 R8, desc[UR6][R12.64] ;  /* 0x000000060c087981 */ /* 0x0000a2000c1e1500 */
[----:B------:R-:W-:Y:S02]  /*1c10*/  IADD3 R19, PT, PT, R7, 0x200, RZ ;  /* 0x0000020007137810 */ /* 0x000fe40007ffe0ff */
[----:B------:R-:W-:-:S04]  /*1c20*/  IMAD.WIDE.U32 R16, R17, 0x2, R14 ;  /* 0x0000000211107825 */ /* 0x000fc800078e000e */
[--C-:B------:R-:W-:Y:S01]  /*1c30*/  IMAD.WIDE.U32 R18, R19, 0x2, R14.reuse ;  /* 0x0000000213127825 */ /* 0x100fe200078e000e */
[----:B------:R1:W3:Y:S03]  /*1c40*/  LDG.E.U16 R9, desc[UR6][R16.64] ;  /* 0x0000000610097981 */ /* 0x0002e6000c1e1500 */
[C---:B------:R-:W-:Y:S01]  /*1c50*/  VIADD R21, R7.reuse, 0x300 ;  /* 0x0000030007157836 */ /* 0x040fe20000000000 */
[----:B------:R4:W5:Y:S01]  /*1c60*/  LDG.E.U16 R10, desc[UR6][R18.64] ;  /* 0x00000006120a7981 */ /* 0x000962000c1e1500 */
[----:B------:R-:W-:Y:S02]  /*1c70*/  VIADD R29, R7, 0x400 ;  /* 0x00000400071d7836 */ /* 0x000fe40000000000 */
[----:B------:R-:W-:-:S04]  /*1c80*/  IMAD.WIDE.U32 R20, R21, 0x2, R14 ;  /* 0x0000000215147825 */ /* 0x000fc800078e000e */
[--C-:B------:R-:W-:Y:S01]  /*1c90*/  IMAD.WIDE.U32 R28, R29, 0x2, R14.reuse ;  /* 0x000000021d1c7825 */ /* 0x100fe200078e000e */
[----:B------:R4:W5:Y:S03]  /*1ca0*/  LDG.E.U16 R11, desc[UR6][R20.64] ;  /* 0x00000006140b7981 */ /* 0x000966000c1e1500 */
[C---:B------:R-:W-:Y:S02]  /*1cb0*/  VIADD R23, R7.reuse, 0x500 ;  /* 0x0000050007177836 */ /* 0x040fe40000000000 */
[----:B------:R-:W5:Y:S01]  /*1cc0*/  LDG.E.U16 R28, desc[UR6][R28.64] ;  /* 0x000000061c1c7981 */ /* 0x000f62000c1e1500 */
[----:B0-----:R-:W-:Y:S01]  /*1cd0*/  IADD3 R13, PT, PT, R7, 0x600, RZ ;  /* 0x00000600070d7810 */ /* 0x001fe20007ffe0ff */
[----:B------:R-:W-:-:S04]  /*1ce0*/  IMAD.WIDE.U32 R22, R23, 0x2, R14 ;  /* 0x0000000217167825 */ /* 0x000fc800078e000e */
[--C-:B------:R-:W-:Y:S01]  /*1cf0*/  IMAD.WIDE.U32 R12, R13, 0x2, R14.reuse ;  /* 0x000000020d0c7825 */ /* 0x100fe200078e000e */
[----:B------:R0:W5:Y:S03]  /*1d00*/  LDG.E.U16 R27, desc[UR6][R22.64] ;  /* 0x00000006161b7981 */ /* 0x000166000c1e1500 */
[C---:B-1----:R-:W-:Y:S01]  /*1d10*/  VIADD R17, R7.reuse, 0x700 ;  /* 0x0000070007117836 */ /* 0x042fe20000000000 */
[----:B------:R-:W5:Y:S01]  /*1d20*/  LDG.E.U16 R26, desc[UR6][R12.64] ;  /* 0x000000060c1a7981 */ /* 0x000f62000c1e1500 */
[----:B----4-:R-:W-:Y:S02]  /*1d30*/  VIADD R19, R7, 0x800 ;  /* 0x0000080007137836 */ /* 0x010fe40000000000 */
[----:B------:R-:W-:-:S04]  /*1d40*/  IMAD.WIDE.U32 R16, R17, 0x2, R14 ;  /* 0x0000000211107825 */ /* 0x000fc800078e000e */
[--C-:B------:R-:W-:Y:S01]  /*1d50*/  IMAD.WIDE.U32 R18, R19, 0x2, R14.reuse ;  /* 0x0000000213127825 */ /* 0x100fe200078e000e */
[----:B------:R-:W4:Y:S03]  /*1d60*/  LDG.E.U16 R25, desc[UR6][R16.64] ;  /* 0x0000000610197981 */ /* 0x000f26000c1e1500 */
[C---:B------:R-:W-:Y:S01]  /*1d70*/  VIADD R21, R7.reuse, 0x900 ;  /* 0x0000090007157836 */ /* 0x040fe20000000000 */
[----:B------:R1:W4:Y:S01]  /*1d80*/  LDG.E.U16 R24, desc[UR6][R18.64] ;  /* 0x0000000612187981 */ /* 0x000322000c1e1500 */
[----:B0-----:R-:W-:Y:S02]  /*1d90*/  IADD3 R23, PT, PT, R7, 0xa00, RZ ;  /* 0x00000a0007177810 */ /* 0x001fe40007ffe0ff */
[----:B------:R-:W-:-:S04]  /*1da0*/  IMAD.WIDE.U32 R20, R21, 0x2, R14 ;  /* 0x0000000215147825 */ /* 0x000fc800078e000e */
[--C-:B------:R-:W-:Y:S01]  /*1db0*/  IMAD.WIDE.U32 R22, R23, 0x2, R14.reuse ;  /* 0x0000000217167825 */ /* 0x100fe200078e000e */
[----:B------:R0:W4:Y:S03]  /*1dc0*/  LDG.E.U16 R13, desc[UR6][R20.64] ;  /* 0x00000006140d7981 */ /* 0x000126000c1e1500 */
[C---:B------:R-:W-:Y:S01]  /*1dd0*/  VIADD R29, R7.reuse, 0xb00 ;  /* 0x00000b00071d7836 */ /* 0x040fe20000000000 */
[----:B------:R-:W4:Y:S01]  /*1de0*/  LDG.E.U16 R12, desc[UR6][R22.64] ;  /* 0x00000006160c7981 */ /* 0x000f22000c1e1500 */
[----:B-1----:R-:W-:Y:S02]  /*1df0*/  VIADD R19, R7, 0xc00 ;  /* 0x00000c0007137836 */ /* 0x002fe40000000000 */
[----:B------:R-:W-:-:S05]  /*1e00*/  IMAD.WIDE.U32 R16, R29, 0x2, R14 ;  /* 0x000000021d107825 */ /* 0x000fca00078e000e */
[----:B------:R1:W4:Y:S01]  /*1e10*/  LDG.E.U16 R29, desc[UR6][R16.64] ;  /* 0x00000006101d7981 */ /* 0x000322000c1e1500 */
[----:B0-----:R-:W-:Y:S01]  /*1e20*/  IADD3 R21, PT, PT, R7, 0xe00, RZ ;  /* 0x00000e0007157810 */ /* 0x001fe20007ffe0ff */
[----:B-1----:R-:W-:-:S04]  /*1e30*/  IMAD.WIDE.U32 R16, R19, 0x2, R14 ;  /* 0x0000000213107825 */ /* 0x002fc800078e000e */
[----:B------:R-:W-:Y:S02]  /*1e40*/  VIADD R19, R7, 0xd00 ;  /* 0x00000d0007137836 */ /* 0x000fe40000000000 */
[----:B------:R-:W4:Y:S02]  /*1e50*/  LDG.E.U16 R16, desc[UR6][R16.64] ;  /* 0x0000000610107981 */ /* 0x000f24000c1e1500 */
[----:B------:R-:W-:-:S04]  /*1e60*/  IMAD.WIDE.U32 R18, R19, 0x2, R14 ;  /* 0x0000000213127825 */ /* 0x000fc800078e000e */
[--C-:B------:R-:W-:Y:S02]  /*1e70*/  IMAD.WIDE.U32 R20, R21, 0x2, R14.reuse ;  /* 0x0000000215147825 */ /* 0x100fe400078e000e */
[----:B------:R-:W4:Y:S02]  /*1e80*/  LDG.E.U16 R18, desc[UR6][R18.64] ;  /* 0x0000000612127981 */ /* 0x000f24000c1e1500 */
[----:B------:R-:W-:Y:S02]  /*1e90*/  VIADD R23, R7, 0xf00 ;  /* 0x00000f0007177836 */ /* 0x000fe40000000000 */
[----:B------:R-:W4:Y:S02]  /*1ea0*/  LDG.E.U16 R20, desc[UR6][R20.64] ;  /* 0x0000000614147981 */ /* 0x000f24000c1e1500 */
[----:B------:R-:W-:-:S06]  /*1eb0*/  IMAD.WIDE.U32 R22, R23, 0x2, R14 ;  /* 0x0000000217167825 */ /* 0x000fcc00078e000e */
[----:B------:R-:W4:Y:S01]  /*1ec0*/  LDG.E.U16 R22, desc[UR6][R22.64] ;  /* 0x0000000616167981 */ /* 0x000f22000c1e1500 */
[----:B------:R-:W-:Y:S01]  /*1ed0*/  VIADD R5, R5, 0x10 ;  /* 0x0000001005057836 */ /* 0x000fe20000000000 */
[----:B------:R-:W-:Y:S01]  /*1ee0*/  IADD3 R7, PT, PT, R7, 0x1000, RZ ;  /* 0x0000100007077810 */ /* 0x000fe20007ffe0ff */
[----:B------:R-:W-:Y:S01]  /*1ef0*/  VIADD R2, R2, 0x1000 ;  /* 0x0000100002027836 */ /* 0x000fe20000000000 */
[----:B--2---:R-:W-:Y:S01]  /*1f00*/  ISETP.NE.AND P0, PT, R8, RZ, PT ;  /* 0x000000ff0800720c */ /* 0x004fe20003f05270 */
[----:B------:R-:W-:Y:S01]  /*1f10*/  VIADD R8, R6, 0x1 ;  /* 0x0000000106087836 */ /* 0x000fe20000000000 */
[----:B---3--:R-:W-:-:S11]  /*1f20*/  ISETP.NE.AND P1, PT, R9, RZ, PT ;  /* 0x000000ff0900720c */ /* 0x008fd60003f25270 */
[----:B------:R-:W-:Y:S01]  /*1f30*/  @!P0 IMAD.MOV R8, RZ, RZ, R6 ;  /* 0x000000ffff088224 */ /* 0x000fe200078e0206 */
[----:B-----5:R-:W-:-:S04]  /*1f40*/  ISETP.NE.AND P0, PT, R10, RZ, PT ;  /* 0x000000ff0a00720c */ /* 0x020fc80003f05270 */
        /* <DEDUP_REMOVED lines=14> */
[----:B----4-:R-:W-:-:S03]  /*2030*/  ISETP.NE.AND P1, PT, R25, RZ, PT ;  /* 0x000000ff1900720c */ /* 0x010fc60003f25270 */
        /* <DEDUP_REMOVED lines=28> */
[----:B------:R-:W-:-:S08]  /*2200*/  @!P1 IMAD.MOV R6, RZ, RZ, R8 ;  /* 0x000000ffff069224 */ /* 0x000fd000078e0208 */
[----:B------:R-:W-:Y:S05]  /*2210*/  @P0 BRA `(.L_x_55) ;  /* 0xfffffff800700947 */ /* 0x000fea000383ffff */
[----:B------:R-:W-:Y:S05]  /*2220*/  BSYNC.RECONVERGENT B3 ;  /* 0x0000000000037941 */ /* 0x000fea0003800200 */
.L_x_54:
[----:B------:R-:W-:-:S07]  /*2230*/  VIADD R2, R2, 0xfffff800 ;  /* 0xfffff80002027836 */ /* 0x000fce0000000000 */
.L_x_53:
[----:B------:R-:W-:Y:S05]  /*2240*/  BSYNC.RECONVERGENT B2 ;  /* 0x0000000000027941 */ /* 0x000fea0003800200 */
.L_x_52:
[----:B------:R-:W-:-:S13]  /*2250*/  ISETP.NE.AND P0, PT, R4, RZ, PT ;  /* 0x000000ff0400720c */ /* 0x000fda0003f05270 */
[----:B------:R-:W-:Y:S05]  /*2260*/  @!P0 BRA `(.L_x_51) ;  /* 0x0000000400908947 */ /* 0x000fea0003800000 */
[----:B------:R-:W-:Y:S01]  /*2270*/  ISETP.GE.U32.AND P1, PT, R4, 0x8, PT ;  /* 0x000000080400780c */ /* 0x000fe20003f26070 */
[----:B------:R-:W-:Y:S01]  /*2280*/  BSSY.RECONVERGENT B2, `(.L_x_56) ;  /* 0x0000035000027945 */ /* 0x000fe20003800200 */
[----:B------:R-:W-:-:S04]  /*2290*/  LOP3.LUT R24, R3, 0x7, RZ, 0xc0, !PT ;  /* 0x0000000703187812 */ /* 0x000fc800078ec0ff */
[----:B------:R-:W-:-:S07]  /*22a0*/  ISETP.NE.AND P0, PT, R24, RZ, PT ;  /* 0x000000ff1800720c */ /* 0x000fce0003f05270 */
[----:B------:R-:W-:Y:S06]  /*22b0*/  @!P1 BRA `(.L_x_57) ;  /* 0x0000000000c49947 */ /* 0x000fec0003800000 */
[----:B------:R-:W-:-:S04]  /*22c0*/  VIADD R5, R2, UR4 ;  /* 0x0000000402057c36 */ /* 0x000fc80008000000 */
[----:B------:R-:W-:-:S04]  /*22d0*/  IMAD.WIDE.U32 R10, R5, 0x2, R14 ;  /* 0x00000002050a7825 */ /* 0x000fc800078e000e */
[C---:B------:R-:W-:Y:S01]  /*22e0*/  VIADD R13, R5.reuse, 0x100 ;  /* 0x00000100050d7836 */ /* 0x040fe20000000000 */
[----:B------:R0:W2:Y:S01]  /*22f0*/  LDG.E.U16 R4, desc[UR6][R10.64] ;  /* 0x000000060a047981 */ /* 0x0000a2000c1e1500 */
[----:B------:R-:W-:Y:S02]  /*2300*/  IADD3 R17, PT, PT, R5, 0x200, RZ ;  /* 0x0000020005117810 */ /* 0x000fe40007ffe0ff */
[----:B------:R-:W-:-:S05]  /*2310*/  IMAD.WIDE.U32 R12, R13, 0x2, R14 ;  /* 0x000000020d0c7825 */ /* 0x000fca00078e000e */
[----:B------:R1:W3:Y:S01]  /*2320*/  LDG.E.U16 R7, desc[UR6][R12.64] ;  /* 0x000000060c077981 */ /* 0x0002e2000c1e1500 */
[----:B------:R-:W-:-:S04]  /*2330*/  IMAD.WIDE.U32 R16, R17, 0x2, R14 ;  /* 0x0000000211107825 */ /* 0x000fc800078e000e */
[C---:B------:R-:W-:Y:S01]  /*2340*/  VIADD R19, R5.reuse, 0x300 ;  /* 0x0000030005137836 */ /* 0x040fe20000000000 */
[----:B------:R-:W4:Y:S01]  /*2350*/  LDG.E.U16 R8, desc[UR6][R16.64] ;  /* 0x0000000610087981 */ /* 0x000f22000c1e1500 */
[----:B------:R-:W-:Y:S02]  /*2360*/  VIADD R21, R5, 0x400 ;  /* 0x0000040005157836 */ /* 0x000fe40000000000 */
[----:B------:R-:W-:-:S05]  /*2370*/  IMAD.WIDE.U32 R18, R19, 0x2, R14 ;  /* 0x0000000213127825 */ /* 0x000fca00078e000e */
[----:B------:R-:W5:Y:S01]  /*2380*/  LDG.E.U16 R9, desc[UR6][R18.64] ;  /* 0x0000000612097981 */ /* 0x000f62000c1e1500 */
[----:B------:R-:W-:-:S04]  /*2390*/  IMAD.WIDE.U32 R20, R21, 0x2, R14 ;  /* 0x0000000215147825 */ /* 0x000fc800078e000e */
[C---:B------:R-:W-:Y:S02]  /*23a0*/  VIADD R23, R5.reuse, 0x500 ;  /* 0x0000050005177836 */ /* 0x040fe40000000000 */
[----:B------:R-:W5:Y:S01]  /*23b0*/  LDG.E.U16 R20, desc[UR6][R20.64] ;  /* 0x0000000614147981 */ /* 0x000f62000c1e1500 */
[----:B0-----:R-:W-:Y:S01]  /*23c0*/  IADD3 R11, PT, PT, R5, 0x600, RZ ;  /* 0x00000600050b7810 */ /* 0x001fe20007ffe0ff */
[----:B------:R-:W-:-:S04]  /*23d0*/  IMAD.WIDE.U32 R22, R23, 0x2, R14 ;  /* 0x0000000217167825 */ /* 0x000fc800078e000e */
[--C-:B------:R-:W-:Y:S02]  /*23e0*/  IMAD.WIDE.U32 R10, R11, 0x2, R14.reuse ;  /* 0x000000020b0a7825 */ /* 0x100fe400078e000e */
[----:B------:R-:W5:Y:S02]  /*23f0*/  LDG.E.U16 R22, desc[UR6][R22.64] ;  /* 0x0000000616167981 */ /* 0x000f64000c1e1500 */
[----:B-1----:R-:W-:Y:S02]  /*2400*/  VIADD R13, R5, 0x700 ;  /* 0x00000700050d7836 */ /* 0x002fe40000000000 */
[----:B------:R-:W5:Y:S02]  /*2410*/  LDG.E.U16 R10, desc[UR6][R10.64] ;  /* 0x000000060a0a7981 */ /* 0x000f64000c1e1500 */
[----:B------:R-:W-:-:S06]  /*2420*/  IMAD.WIDE.U32 R12, R13, 0x2, R14 ;  /* 0x000000020d0c7825 */ /* 0x000fcc00078e000e */
[----:B------:R-:W5:Y:S01]  /*2430*/  LDG.E.U16 R12, desc[UR6][R12.64] ;  /* 0x000000060c0c7981 */ /* 0x000f62000c1e1500 */
[----:B------:R-:W-:Y:S01]  /*2440*/  VIADD R2, R2, 0x800 ;  /* 0x0000080002027836 */ /* 0x000fe20000000000 */
[----:B--2---:R-:W-:Y:S01]  /*2450*/  ISETP.NE.AND P1, PT, R4, RZ, PT ;  /* 0x000000ff0400720c */ /* 0x004fe20003f25270 */
[----:B------:R-:W-:Y:S01]  /*2460*/  VIADD R4, R6, 0x1 ;  /* 0x0000000106047836 */ /* 0x000fe20000000000 */
[----:B---3--:R-:W-:-:S11]  /*2470*/  ISETP.NE.AND P2, PT, R7, RZ, PT ;  /* 0x000000ff0700720c */ /* 0x008fd60003f45270 */
[----:B------:R-:W-:Y:S01]  /*2480*/  @!P1 IMAD.MOV R4, RZ, RZ, R6 ;  /* 0x000000ffff049224 */ /* 0x000fe200078e0206 */
[----:B----4-:R-:W-:-:S04]  /*2490*/  ISETP.NE.AND P1, PT, R8, RZ, PT ;  /* 0x000000ff0800720c */ /* 0x010fc80003f25270 */
[----:B------:R-:W-:Y:S01]  /*24a0*/  IADD3 R5, PT, PT, R4, 0x1, RZ ;  /* 0x0000000104057810 */ /* 0x000fe20007ffe0ff */
[----:B------:R-:W-:Y:S01]  /*24b0*/  @!P2 IMAD.MOV R5, RZ, RZ, R4 ;  /* 0x000000ffff05a224 */ /* 0x000fe200078e0204 */
[----:B-----5:R-:W-:-:S03]  /*24c0*/  ISETP.NE.AND P2, PT, R9, RZ, PT ;  /* 0x000000ff0900720c */ /* 0x020fc60003f45270 */
        /* <DEDUP_REMOVED lines=13> */
[----:B------:R-:W-:-:S05]  /*25a0*/  @!P1 IMAD.MOV R4, RZ, RZ, R5 ;  /* 0x000000ffff049224 */ /* 0x000fca00078e0205 */
[----:B------:R-:W-:Y:S01]  /*25b0*/  IADD3 R6, PT, PT, R4, 0x1, RZ ;  /* 0x0000000104067810 */ /* 0x000fe20007ffe0ff */
[----:B------:R-:W-:-:S07]  /*25c0*/  @!P2 IMAD.MOV R6, RZ, RZ, R4 ;  /* 0x000000ffff06a224 */ /* 0x000fce00078e0204 */
.L_x_57:
[----:B------:R-:W-:Y:S05]  /*25d0*/  BSYNC.RECONVERGENT B2 ;  /* 0x0000000000027941 */ /* 0x000fea0003800200 */
.L_x_56:
[----:B------:R-:W-:Y:S05]  /*25e0*/  @!P0 BRA `(.L_x_51) ;  /* 0x0000000000b08947 */ /* 0x000fea0003800000 */
[----:B------:R-:W-:Y:S01]  /*25f0*/  ISETP.GE.U32.AND P1, PT, R24, 0x4, PT ;  /* 0x000000041800780c */ /* 0x000fe20003f26070 */
[----:B------:R-:W-:Y:S01]  /*2600*/  BSSY.RECONVERGENT B2, `(.L_x_58) ;  /* 0x000001d000027945 */ /* 0x000fe20003800200 */
[----:B------:R-:W-:-:S04]  /*2610*/  LOP3.LUT R7, R3, 0x3, RZ, 0xc0, !PT ;  /* 0x0000000303077812 */ /* 0x000fc800078ec0ff */
[----:B------:R-:W-:-:S07]  /*2620*/  ISETP.NE.AND P0, PT, R7, RZ, PT ;  /* 0x000000ff0700720c */ /* 0x000fce0003f05270 */
[----:B------:R-:W-:Y:S06]  /*2630*/  @!P1 BRA `(.L_x_59) ;  /* 0x0000000000649947 */ /* 0x000fec0003800000 */
[----:B------:R-:W-:-:S04]  /*2640*/  VIADD R3, R2, UR4 ;  /* 0x0000000402037c36 */ /* 0x000fc80008000000 */
[C---:B------:R-:W-:Y:S01]  /*2650*/  IMAD.WIDE.U32 R4, R3.reuse, 0x2, R14 ;  /* 0x0000000203047825 */ /* 0x040fe200078e000e */
[----:B------:R-:W-:-:S05]  /*2660*/  IADD3 R9, PT, PT, R3, 0x100, RZ ;  /* 0x0000010003097810 */ /* 0x000fca0007ffe0ff */
[----:B------:R-:W2:Y:S01]  /*2670*/  LDG.E.U16 R4, desc[UR6][R4.64] ;  /* 0x0000000604047981 */ /* 0x000ea2000c1e1500 */
[----:B------:R-:W-:-:S04]  /*2680*/  IMAD.WIDE.U32 R8, R9, 0x2, R14 ;  /* 0x0000000209087825 */ /* 0x000fc800078e000e */
[C---:B------:R-:W-:Y:S02]  /*2690*/  VIADD R11, R3.reuse, 0x200 ;  /* 0x00000200030b7836 */ /* 0x040fe40000000000 */
[----:B------:R-:W3:Y:S01]  /*26a0*/  LDG.E.U16 R8, desc[UR6][R8.64] ;  /* 0x0000000608087981 */ /* 0x000ee2000c1e1500 */
[----:B------:R-:W-:Y:S02]  /*26b0*/  VIADD R13, R3, 0x300 ;  /* 0x00000300030d7836 */ /* 0x000fe40000000000 */
[----:B------:R-:W-:-:S04]  /*26c0*/  IMAD.WIDE.U32 R10, R11, 0x2, R14 ;  /* 0x000000020b0a7825 */ /* 0x000fc800078e000e */
[----:B------:R-:W-:Y:S02]  /*26d0*/  IMAD.WIDE.U32 R12, R13, 0x2, R14 ;  /* 0x000000020d0c7825 */ /* 0x000fe400078e000e */
[----:B------:R-:W4:Y:S04]  /*26e0*/  LDG.E.U16 R10, desc[UR6][R10.64] ;  /* 0x000000060a0a7981 */ /* 0x000f28000c1e1500 */
[----:B------:R-:W5:Y:S01]  /*26f0*/  LDG.E.U16 R12, desc[UR6][R12.64] ;  /* 0x000000060c0c7981 */ /* 0x000f62000c1e1500 */
[----:B------:R-:W-:Y:S02]  /*2700*/  VIADD R3, R6, 0x1 ;  /* 0x0000000106037836 */ /* 0x000fe40000000000 */
[----:B------:R-:W-:Y:S01]  /*2710*/  VIADD R2, R2, 0x400 ;  /* 0x0000040002027836 */ /* 0x000fe20000000000 */
[----:B--2---:R-:W-:-:S02]  /*2720*/  ISETP.NE.AND P1, PT, R4, RZ, PT ;  /* 0x000000ff0400720c */ /* 0x004fc40003f25270 */
[----:B---3--:R-:W-:-:S11]  /*2730*/  ISETP.NE.AND P2, PT, R8, RZ, PT ;  /* 0x000000ff0800720c */ /* 0x008fd60003f45270 */
[----:B------:R-:W-:Y:S02]  /*2740*/  @!P1 IADD3 R3, PT, PT, R6, RZ, RZ ;  /* 0x000000ff06039210 */ /* 0x000fe40007ffe0ff */
        /* <DEDUP_REMOVED lines=8> */
.L_x_59:
[----:B------:R-:W-:Y:S05]  /*27d0*/  BSYNC.RECONVERGENT B2 ;  /* 0x0000000000027941 */ /* 0x000fea0003800200 */
.L_x_58:
[----:B------:R-:W-:Y:S05]  /*27e0*/  @!P0 BRA `(.L_x_51) ;  /* 0x0000000000308947 */ /* 0x000fea0003800000 */
[----:B------:R-:W-:Y:S01]  /*27f0*/  IADD3 R5, PT, PT, R2, UR4, RZ ;  /* 0x0000000402057c10 */ /* 0x000fe2000fffe0ff */
[----:B------:R-:W-:-:S07]  /*2800*/  IMAD.MOV R4, RZ, RZ, -R7 ;  /* 0x000000ffff047224 */ /* 0x000fce00078e0a07 */
.L_x_60:
[----:B------:R-:W-:-:S06]  /*2810*/  IMAD.WIDE.U32 R2, R5, 0x2, R14 ;  /* 0x0000000205027825 */ /* 0x000fcc00078e000e */
[----:B------:R-:W2:Y:S01]  /*2820*/  LDG.E.U16 R2, desc[UR6][R2.64] ;  /* 0x0000000602027981 */ /* 0x000ea2000c1e1500 */
[----:B------:R-:W-:Y:S02]  /*2830*/  VIADD R4, R4, 0x1 ;  /* 0x0000000104047836 */ /* 0x000fe40000000000 */
[----:B------:R-:W-:Y:S02]  /*2840*/  VIADD R7, R6, 0x1 ;  /* 0x0000000106077836 */ /* 0x000fe40000000000 */
[----:B------:R-:W-:Y:S01]  /*2850*/  VIADD R5, R5, 0x100 ;  /* 0x0000010005057836 */ /* 0x000fe20000000000 */
[----:B------:R-:W-:Y:S02]  /*2860*/  ISETP.NE.AND P1, PT, R4, RZ, PT ;  /* 0x000000ff0400720c */ /* 0x000fe40003f25270 */
[----:B--2---:R-:W-:-:S13]  /*2870*/  ISETP.NE.AND P0, PT, R2, RZ, PT ;  /* 0x000000ff0200720c */ /* 0x004fda0003f05270 */
[----:B------:R-:W-:-:S05]  /*2880*/  @!P0 IADD3 R7, PT, PT, R6, RZ, RZ ;  /* 0x000000ff06078210 */ /* 0x000fca0007ffe0ff */
[----:B------:R-:W-:Y:S01]  /*2890*/  IMAD.MOV.U32 R6, RZ, RZ, R7 ;  /* 0x000000ffff067224 */ /* 0x000fe200078e0007 */
[----:B------:R-:W-:Y:S06]  /*28a0*/  @P1 BRA `(.L_x_60) ;  /* 0xfffffffc00d81947 */ /* 0x000fec000383ffff */
.L_x_51:
[----:B------:R-:W-:Y:S05]  /*28b0*/  BSYNC.RECONVERGENT B1 ;  /* 0x0000000000017941 */ /* 0x000fea0003800200 */
.L_x_49:
[----:B------:R-:W0:Y:S01]  /*28c0*/  S2R R2, SR_LANEID ;  /* 0x0000000000027919 */ /* 0x000e220000000000 */
[----:B------:R-:W1:Y:S01]  /*28d0*/  REDUX.SUM UR4, R6 ;  /* 0x00000000060473c4 */ /* 0x000e62000000c000 */
[----:B0-----:R-:W-:-:S13]  /*28e0*/  ISETP.NE.AND P0, PT, R2, RZ, PT ;  /* 0x000000ff0200720c */ /* 0x001fda0003f05270 */
[----:B------:R-:W0:Y:S01]  /*28f0*/  @!P0 S2R R4, SR_CgaCtaId ;  /* 0x0000000000048919 */ /* 0x000e220000008800 */
[----:B------:R-:W-:Y:S02]  /*2900*/  @!P0 MOV R3, 0x400 ;  /* 0x0000040000038802 */ /* 0x000fe40000000f00 */
[----:B------:R-:W-:-:S04]  /*2910*/  @!P0 SHF.R.U32.HI R2, RZ, 0x3, R0 ;  /* 0x00000003ff028819 */ /* 0x000fc80000011600 */
[----:B------:R-:W-:Y:S02]  /*2920*/  @!P0 LOP3.LUT R2, R2, 0x7c, RZ, 0xc0, !PT ;  /* 0x0000007c02028812 */ /* 0x000fe400078ec0ff */
[----:B0-----:R-:W-:Y:S01]  /*2930*/  @!P0 LEA R5, R4, R3, 0x18 ;  /* 0x0000000304058211 */ /* 0x001fe200078ec0ff */
[----:B-1----:R-:W-:-:S03]  /*2940*/  IMAD.U32 R3, RZ, RZ, UR4 ;  /* 0x00000004ff037e24 */ /* 0x002fc6000f8e00ff */
        /* <DEDUP_REMOVED lines=15> */
.L_x_47:
[----:B------:R-:W-:Y:S05]  /*2a40*/  BSYNC.RECONVERGENT B0 ;  /* 0x0000000000007941 */ /* 0x000fea0003800200 */
.L_x_32:
[----:B------:R-:W-:Y:S05]  /*2a50*/  @P0 EXIT ;  /* 0x000000000000094d */ /* 0x000fea0003800000 */
[----:B------:R-:W0:Y:S01]  /*2a60*/  LDC.64 R4, c[0x0][0x390] ;  /* 0x0000e400ff047b82 */ /* 0x000e220000000a00 */
[----:B------:R-:W1:Y:S02]  /*2a70*/  LDCU UR4, c[0x0][0x3a0] ;  /* 0x00007400ff0477ac */ /* 0x000e640008000800 */
[----:B-1----:R-:W-:-:S05]  /*2a80*/  VIADD R3, R3, UR4 ;  /* 0x0000000403037c36 */ /* 0x002fca0008000000 */
[----:B0-----:R-:W-:Y:S01]  /*2a90*/  STG.E desc[UR6][R4.64], R3 ;  /* 0x0000000304007986 */ /* 0x001fe2000c101906 */
[----:B------:R-:W-:Y:S05]  /*2aa0*/  EXIT ;  /* 0x000000000000794d */ /* 0x000fea0003800000 */
.L_x_61:
        /* <DEDUP_REMOVED lines=13> */
.L_x_3240:


//--------------------- .text._ZN3cub18CUB_300001_SM_10006detail6reduce18DeviceReduceKernelINS2_10policy_hubIjjN4cuda3std3__44plusIvEEE10Policy1000EN6thrust24THRUST_300001_SM_1000_NS18transform_iteratorI9NonZeroOpIiEPKiNSD_11use_defaultESJ_EEjS9_jNS7_10__identityEEEvT0_PT3_T1_NS0_13GridEvenShareISP_EET2_T4_ --------------------------
	.section	.text._ZN3cub18CUB_300001_SM_10006detail6reduce18DeviceReduceKernelINS2_10policy_hubIjjN4cuda3std3__44plusIvEEE10Policy1000EN6thrust24THRUST_300001_SM_1000_NS18transform_iteratorI9NonZeroOpIiEPKiNSD_11use_defaultESJ_EEjS9_jNS7_10__identityEEEvT0_PT3_T1_NS0_13GridEvenShareISP_EET2_T4_,"ax",@progbits
	.align	128
        .global         _ZN3cub18CUB_300001_SM_10006detail6reduce18DeviceReduceKernelINS2_10policy_hubIjjN4cuda3std3__44plusIvEEE10Policy1000EN6thrust24THRUST_300001_SM_1000_NS18transform_iteratorI9NonZeroOpIiEPKiNSD_11use_defaultESJ_EEjS9_jNS7_10__identityEEEvT0_PT3_T1_NS0_13GridEvenShareISP_EET2_T4_
        .type           _ZN3cub18CUB_300001_SM_10006detail6reduce18DeviceReduceKernelINS2_10policy_hubIjjN4cuda3std3__44plusIvEEE10Policy1000EN6thrust24THRUST_300001_SM_1000_NS18transform_iteratorI9NonZeroOpIiEPKiNSD_11use_defaultESJ_EEjS9_jNS7_10__identityEEEvT0_PT3_T1_NS0_13GridEvenShareISP_EET2_T4_,@function
        .size           _ZN3cub18CUB_300001_SM_10006detail6reduce18DeviceReduceKernelINS2_10policy_hubIjjN4cuda3std3__44plusIvEEE10Policy1000EN6thrust24THRUST_300001_SM_1000_NS18transform_iteratorI9NonZeroOpIiEPKiNSD_11use_defaultESJ_EEjS9_jNS7_10__identityEEEvT0_PT3_T1_NS0_13GridEvenShareISP_EET2_T4_,(.L_x_3241 - _ZN3cub18CUB_300001_SM_10006detail6reduce18DeviceReduceKernelINS2_10policy_hubIjjN4cuda3std3__44plusIvEEE10Policy1000EN6thrust24THRUST_300001_SM_1000_NS18transform_iteratorI9NonZeroOpIiEPKiNSD_11use_defaultESJ_EEjS9_jNS7_10__identityEEEvT0_PT3_T1_NS0_13GridEvenShareISP_EET2_T4_)
        .other          _ZN3cub18CUB_300001_SM_10006detail6reduce18DeviceReduceKernelINS2_10policy_hubIjjN4cuda3std3__44plusIvEEE10Policy1000EN6thrust24THRUST_300001_SM_1000_NS18transform_iteratorI9NonZeroOpIiEPKiNSD_11use_defaultESJ_EEjS9_jNS7_10__identityEEEvT0_PT3_T1_NS0_13GridEvenShareISP_EET2_T4_,@"STO_CUDA_ENTRY STV_DEFAULT"
_ZN3cub18CUB_300001_SM_10006detail6reduce18DeviceReduceKernelINS2_10policy_hubIjjN4cuda3std3__44plusIvEEE10Policy1000EN6thrust24THRUST_300001_SM_1000_NS18transform_iteratorI9NonZeroOpIiEPKiNSD_11use_defaultESJ_EEjS9_jNS7_10__identityEEEvT0_PT3_T1_NS0_13GridEvenShareISP_EET2_T4_:
.text._ZN3cub18CUB_300001_SM_10006detail6reduce18DeviceReduceKernelINS2_10policy_hubIjjN4cuda3std3__44plusIvEEE10Policy1000EN6thrust24THRUST_300001_SM_1000_NS18transform_iteratorI9NonZeroOpIiEPKiNSD_11use_defaultESJ_EEjS9_jNS7_10__identityEEEvT0_PT3_T1_NS0_13GridEvenShareISP_EET2_T4_:
        /* <DEDUP_REMOVED lines=18> */
[----:B------:R-:W2:Y:S01]  /*0120*/  LDG.E R4, desc[UR6][R4.64] ;  /* 0x0000000604047981 */ /* 0x000ea2000c1e1900 */
[----:B------:R-:W-:Y:S01]  /*0130*/  VIADD R8, R2, 0x100 ;  /* 0x0000010002087836 */ /* 0x000fe20000000000 */
[----:B--2---:R-:W-:-:S04]  /*0140*/  ISETP.NE.AND P0, PT, R4, RZ, PT ;  /* 0x000000ff0400720c */ /* 0x004fc80003f05270 */
[----:B------:R-:W-:-:S09]  /*0150*/  SEL R18, RZ, 0x1, !P0 ;  /* 0x00000001ff127807 */ /* 0x000fd20004000000 */
.L_x_65:
[----:B------:R-:W-:Y:S05]  /*0160*/  BSYNC.RECONVERGENT B1 ;  /* 0x0000000000017941 */ /* 0x000fea0003800200 */
.L_x_64:
        /* <DEDUP_REMOVED lines=17> */
.L_x_71:
[----:B0-----:R-:W-:-:S05]  /*0280*/  IMAD.WIDE.U32 R12, R8, 0x4, R14 ;  /* 0x00000004080c7825 */ /* 0x001fca00078e000e */
[----:B------:R-:W2:Y:S01]  /*0290*/  LDG.E R19, desc[UR6][R12.64] ;  /* 0x000000060c137981 */ /* 0x000ea2000c1e1900 */
[----:B------:R-:W-:-:S04]  /*02a0*/  VIADD R23, R8, 0x100 ;  /* 0x0000010008177836 */ /* 0x000fc80000000000 */
[----:B------:R-:W-:-:S06]  /*02b0*/  IMAD.WIDE.U32 R22, R23, 0x4, R14 ;  /* 0x0000000417167825 */ /* 0x000fcc00078e000e */
[----:B------:R-:W3:Y:S01]  /*02c0*/  LDG.E R22, desc[UR6][R22.64] ;  /* 0x0000000616167981 */ /* 0x000ee2000c1e1900 */
[C---:B------:R-:W-:Y:S02]  /*02d0*/  VIADD R29, R8.reuse, 0x200 ;  /* 0x00000200081d7836 */ /* 0x040fe40000000000 */
[C---:B------:R-:W-:Y:S02]  /*02e0*/  VIADD R25, R8.reuse, 0x300 ;  /* 0x0000030008197836 */ /* 0x040fe40000000000 */
[----:B------:R-:W-:Y:S01]  /*02f0*/  IMAD.WIDE.U32 R28, R29, 0x4, R14 ;  /* 0x000000041d1c7825 */ /* 0x000fe200078e000e */
[----:B------:R-:W-:-:S04]  /*0300*/  IADD3 R27, PT, PT, R8, 0x400, RZ ;  /* 0x00000400081b7810 */ /* 0x000fc80007ffe0ff */
[----:B------:R0:W4:Y:S01]  /*0310*/  LDG.E R9, desc[UR6][R28.64] ;  /* 0x000000061c097981 */ /* 0x000122000c1e1900 */
[----:B------:R-:W-:-:S04]  /*0320*/  IMAD.WIDE.U32 R24, R25, 0x4, R14 ;  /* 0x0000000419187825 */ /* 0x000fc800078e000e */
[--C-:B------:R-:W-:Y:S01]  /*0330*/  IMAD.WIDE.U32 R26, R27, 0x4, R14.reuse ;  /* 0x000000041b1a7825 */ /* 0x100fe200078e000e */
[----:B------:R-:W5:Y:S03]  /*0340*/  LDG.E R10, desc[UR6][R24.64] ;  /* 0x00000006180a7981 */ /* 0x000f66000c1e1900 */
[C---:B------:R-:W-:Y:S01]  /*0350*/  VIADD R21, R8.reuse, 0x500 ;  /* 0x0000050008157836 */ /* 0x040fe20000000000 */
[----:B------:R1:W5:Y:S01]  /*0360*/  LDG.E R11, desc[UR6][R26.64] ;  /* 0x000000061a0b7981 */ /* 0x000362000c1e1900 */
[----:B------:R-:W-:Y:S02]  /*0370*/  VIADD R17, R8, 0x600 ;  /* 0x0000060008117836 */ /* 0x000fe40000000000 */
[----:B------:R-:W-:-:S04]  /*0380*/  IMAD.WIDE.U32 R20, R21, 0x4, R14 ;  /* 0x0000000415147825 */ /* 0x000fc800078e000e */
[--C-:B------:R-:W-:Y:S01]  /*0390*/  IMAD.WIDE.U32 R16, R17, 0x4, R14.reuse ;  /* 0x0000000411107825 */ /* 0x100fe200078e000e */
[----:B------:R-:W5:Y:S03]  /*03a0*/  LDG.E R12, desc[UR6][R20.64] ;  /* 0x00000006140c7981 */ /* 0x000f66000c1e1900 */
[C---:B0-----:R-:W-:Y:S01]  /*03b0*/  VIADD R29, R8.reuse, 0x700 ;  /* 0x00000700081d7836 */ /* 0x041fe20000000000 */
[----:B------:R0:W5:Y:S01]  /*03c0*/  LDG.E R13, desc[UR6][R16.64] ;  /* 0x00000006100d7981 */ /* 0x000162000c1e1900 */
[----:B------:R-:W-:Y:S02]  /*03d0*/  IADD3 R23, PT, PT, R8, 0x800, RZ ;  /* 0x0000080008177810 */ /* 0x000fe40007ffe0ff */
[----:B------:R-:W-:-:S05]  /*03e0*/  IMAD.WIDE.U32 R28, R29, 0x4, R14 ;  /* 0x000000041d1c7825 */ /* 0x000fca00078e000e */
[----:B------:R-:W5:Y:S01]  /*03f0*/  LDG.E R24, desc[UR6][R28.64] ;  /* 0x000000061c187981 */ /* 0x000f62000c1e1900 */
[----:B-1----:R-:W-:Y:S02]  /*0400*/  VIADD R27, R8, 0x900 ;  /* 0x00000900081b7836 */ /* 0x002fe40000000000 */
[----:B0-----:R-:W-:-:S05]  /*0410*/  IMAD.WIDE.U32 R16, R23, 0x4, R14 ;  /* 0x0000000417107825 */ /* 0x001fca00078e000e */
[----:B------:R0:W5:Y:S01]  /*0420*/  LDG.E R25, desc[UR6][R16.64] ;  /* 0x0000000610197981 */ /* 0x000162000c1e1900 */
[----:B------:R-:W-:-:S04]  /*0430*/  IMAD.WIDE.U32 R26, R27, 0x4, R14 ;  /* 0x000000041b1a7825 */ /* 0x000fc800078e000e */
[C---:B------:R-:W-:Y:S02]  /*0440*/  VIADD R21, R8.reuse, 0xa00 ;  /* 0x00000a0008157836 */ /* 0x040fe40000000000 */
[----:B------:R-:W5:Y:S01]  /*0450*/  LDG.E R26, desc[UR6][R26.64] ;  /* 0x000000061a1a7981 */ /* 0x000f62000c1e1900 */
[----:B------:R-:W-:Y:S02]  /*0460*/  VIADD R23, R8, 0xb00 ;  /* 0x00000b0008177836 */ /* 0x000fe40000000000 */
[----:B------:R-:W-:-:S04]  /*0470*/  IMAD.WIDE.U32 R20, R21, 0x4, R14 ;  /* 0x0000000415147825 */ /* 0x000fc800078e000e */
[----:B0-----:R-:W-:Y:S01]  /*0480*/  IMAD.WIDE.U32 R16, R23, 0x4, R14 ;  /* 0x0000000417107825 */ /* 0x001fe200078e000e */
[----:B------:R0:W5:Y:S04]  /*0490*/  LDG.E R27, desc[UR6][R20.64] ;  /* 0x00000006141b7981 */ /* 0x000168000c1e1900 */
[----:B------:R1:W5:Y:S01]  /*04a0*/  LDG.E R28, desc[UR6][R16.64] ;  /* 0x00000006101c7981 */ /* 0x000362000c1e1900 */
[----:B------:R-:W-:Y:S01]  /*04b0*/  VIADD R29, R18, 0x1 ;  /* 0x00000001121d7836 */ /* 0x000fe20000000000 */
[----:B0-----:R-:W-:-:S05]  /*04c0*/  IADD3 R21, PT, PT, R8, 0xe00, RZ ;  /* 0x00000e0008157810 */ /* 0x001fca0007ffe0ff */
[----:B------:R-:W-:-:S06]  /*04d0*/  IMAD.WIDE.U32 R20, R21, 0x4, R14 ;  /* 0x0000000415147825 */ /* 0x000fcc00078e000e */
[----:B------:R-:W5:Y:S01]  /*04e0*/  LDG.E R20, desc[UR6][R20.64] ;  /* 0x0000000614147981 */ /* 0x000f62000c1e1900 */
[C---:B------:R-:W-:Y:S01]  /*04f0*/  VIADD R23, R8.reuse, 0xf00 ;  /* 0x00000f0008177836 */ /* 0x040fe20000000000 */
[----:B--2---:R-:W-:Y:S02]  /*0500*/  ISETP.NE.AND P0, PT, R19, RZ, PT ;  /* 0x000000ff1300720c */ /* 0x004fe40003f05270 */
[----:B------:R-:W-:-:S05]  /*0510*/  IADD3 R19, PT, PT, R8, 0xc00, RZ ;  /* 0x00000c0008137810 */ /* 0x000fca0007ffe0ff */
[----:B-1----:R-:W-:-:S04]  /*0520*/  IMAD.WIDE.U32 R16, R19, 0x4, R14 ;  /* 0x0000000413107825 */ /* 0x002fc800078e000e */
[----:B------:R-:W-:Y:S02]  /*0530*/  VIADD R19, R8, 0xd00 ;  /* 0x00000d0008137836 */ /* 0x000fe40000000000 */
[----:B------:R-:W2:Y:S01]  /*0540*/  LDG.E R16, desc[UR6][R16.64] ;  /* 0x0000000610107981 */ /* 0x000ea2000c1e1900 */
[----:B------:R-:W-:Y:S02]  /*0550*/  @!P0 IMAD.MOV R29, RZ, RZ, R18 ;  /* 0x000000ffff1d8224 */ /* 0x000fe400078e0212 */
[----:B------:R-:W-:-:S06]  /*0560*/  IMAD.WIDE.U32 R18, R19, 0x4, R14 ;  /* 0x0000000413127825 */ /* 0x000fcc00078e000e */
[----:B------:R-:W2:Y:S01]  /*0570*/  LDG.E R18, desc[UR6][R18.64] ;  /* 0x0000000612127981 */ /* 0x000ea2000c1e1900 */
[----:B---3--:R-:W-:Y:S01]  /*0580*/  ISETP.NE.AND P0, PT, R22, RZ, PT ;  /* 0x000000ff1600720c */ /* 0x008fe20003f05270 */
[----:B------:R-:W-:-:S06]  /*0590*/  IMAD.WIDE.U32 R22, R23, 0x4, R14 ;  /* 0x0000000417167825 */ /* 0x000fcc00078e000e */
[----:B------:R-:W3:Y:S01]  /*05a0*/  LDG.E R22, desc[UR6][R22.64] ;  /* 0x0000000616167981 */ /* 0x000ee2000c1e1900 */
        /* <DEDUP_REMOVED lines=50> */
.L_x_70:
[----:B------:R-:W-:-:S07]  /*08d0*/  VIADD R8, R4, 0xfffff800 ;  /* 0xfffff80004087836 */ /* 0x000fce0000000000 */
.L_x_69:
[----:B------:R-:W-:Y:S05]  /*08e0*/  BSYNC.RECONVERGENT B2 ;  /* 0x0000000000027941 */ /* 0x000fea0003800200 */
.L_x_68:
        /* <DEDUP_REMOVED lines=13> */
[----:B------:R0:W2:Y:S04]  /*09c0*/  LDG.E R4, desc[UR6][R10.64] ;  /* 0x000000060a047981 */ /* 0x0000a8000c1e1900 */
[----:B------:R1:W3:Y:S01]  /*09d0*/  LDG.E R14, desc[UR6][R12.64] ;  /* 0x000000060c0e7981 */ /* 0x0002e2000c1e1900 */
[----:B------:R-:W-:-:S04]  /*09e0*/  IMAD.WIDE.U32 R22, R23, 0x4, R6 ;  /* 0x0000000417167825 */ /* 0x000fc800078e0006 */
[C---:B------:R-:W-:Y:S01]  /*09f0*/  VIADD R25, R9.reuse, 0x300 ;  /* 0x0000030009197836 */ /* 0x040fe20000000000 */
[----:B------:R-:W4:Y:S01]  /*0a00*/  LDG.E R15, desc[UR6][R22.64] ;  /* 0x00000006160f7981 */ /* 0x000f22000c1e1900 */
[----:B------:R-:W-:Y:S02]  /*0a10*/  IADD3 R17, PT, PT, R9, 0x400, RZ ;  /* 0x0000040009117810 */ /* 0x000fe40007ffe0ff */
[----:B------:R-:W-:-:S05]  /*0a20*/  IMAD.WIDE.U32 R24, R25, 0x4, R6 ;  /* 0x0000000419187825 */ /* 0x000fca00078e0006 */
[----:B------:R-:W5:Y:S01]  /*0a30*/  LDG.E R19, desc[UR6][R24.64] ;  /* 0x0000000618137981 */ /* 0x000f62000c1e1900 */
[----:B------:R-:W-:-:S04]  /*0a40*/  IMAD.WIDE.U32 R16, R17, 0x4, R6 ;  /* 0x0000000411107825 */ /* 0x000fc800078e0006 */
[C---:B0-----:R-:W-:Y:S02]  /*0a50*/  VIADD R11, R9.reuse, 0x500 ;  /* 0x00000500090b7836 */ /* 0x041fe40000000000 */
[----:B------:R-:W5:Y:S01]  /*0a60*/  LDG.E R16, desc[UR6][R16.64] ;  /* 0x0000000610107981 */ /* 0x000f62000c1e1900 */
[----:B-1----:R-:W-:Y:S02]  /*0a70*/  VIADD R13, R9, 0x600 ;  /* 0x00000600090d7836 */ /* 0x002fe40000000000 */
[----:B------:R-:W-:-:S06]  /*0a80*/  IMAD.WIDE.U32 R10, R11, 0x4, R6 ;  /* 0x000000040b0a7825 */ /* 0x000fcc00078e0006 */
[----:B------:R-:W5:Y:S01]  /*0a90*/  LDG.E R10, desc[UR6][R10.64] ;  /* 0x000000060a0a7981 */ /* 0x000f62000c1e1900 */
[----:B------:R-:W-:-:S04]  /*0aa0*/  IMAD.WIDE.U32 R12, R13, 0x4, R6 ;  /* 0x000000040d0c7825 */ /* 0x000fc800078e0006 */
[----:B------:R-:W-:Y:S02]  /*0ab0*/  VIADD R9, R9, 0x700 ;  /* 0x0000070009097836 */ /* 0x000fe40000000000 */
[----:B------:R-:W5:Y:S02]  /*0ac0*/  LDG.E R12, desc[UR6][R12.64] ;  /* 0x000000060c0c7981 */ /* 0x000f64000c1e1900 */
[----:B------:R-:W-:-:S06]  /*0ad0*/  IMAD.WIDE.U32 R6, R9, 0x4, R6 ;  /* 0x0000000409067825 */ /* 0x000fcc00078e0006 */
[----:B------:R0:W5:Y:S01]  /*0ae0*/  LDG.E R6, desc[UR6][R6.64] ;  /* 0x0000000606067981 */ /* 0x000162000c1e1900 */
        /* <DEDUP_REMOVED lines=25> */
.L_x_73:
[----:B------:R-:W-:Y:S05]  /*0c80*/  BSYNC.RECONVERGENT B2 ;  /* 0x0000000000027941 */ /* 0x000fea0003800200 */
.L_x_72:
        /* <DEDUP_REMOVED lines=12> */
[----:B------:R-:W2:Y:S01]  /*0d50*/  LDG.E R10, desc[UR6][R10.64] ;  /* 0x000000060a0a7981 */ /* 0x000ea2000c1e1900 */
[----:B------:R-:W-:-:S03]  /*0d60*/  IADD3 R7, PT, PT, R7, 0x300, RZ ;  /* 0x0000030007077810 */ /* 0x000fc60007ffe0ff */
[----:B------:R-:W3:Y:S01]  /*0d70*/  LDG.E R12, desc[UR6][R12.64] ;  /* 0x000000060c0c7981 */ /* 0x000ee2000c1e1900 */
[----:B------:R-:W-:-:S04]  /*0d80*/  IMAD.WIDE.U32 R14, R15, 0x4, R4 ;  /* 0x000000040f0e7825 */ /* 0x000fc800078e0004 */
[----:B------:R-:W-:Y:S02]  /*0d90*/  IMAD.WIDE.U32 R4, R7, 0x4, R4 ;  /* 0x0000000407047825 */ /* 0x000fe400078e0004 */
[----:B------:R-:W4:Y:S04]  /*0da0*/  LDG.E R14, desc[UR6][R14.64] ;  /* 0x000000060e0e7981 */ /* 0x000f28000c1e1900 */
[----:B------:R-:W5:Y:S01]  /*0db0*/  LDG.E R4, desc[UR6][R4.64] ;  /* 0x0000000604047981 */ /* 0x000f62000c1e1900 */
        /* <DEDUP_REMOVED lines=13> */
.L_x_75:
[----:B------:R-:W-:Y:S05]  /*0e90*/  BSYNC.RECONVERGENT B2 ;  /* 0x0000000000027941 */ /* 0x000fea0003800200 */
.L_x_74:
[----:B------:R-:W-:Y:S05]  /*0ea0*/  @!P0 BRA `(.L_x_67) ;  /* 0x0000000000348947 */ /* 0x000fea0003800000 */
[----:B------:R-:W0:Y:S01]  /*0eb0*/  LDC.64 R10, c[0x0][0x380] ;  /* 0x0000e000ff0a7b82 */ /* 0x000e220000000a00 */
[----:B------:R-:W-:Y:S02]  /*0ec0*/  IMAD R7, R3, 0x1000, R8 ;  /* 0x0000100003077824 */ /* 0x000fe400078e0208 */
[----:B------:R-:W-:-:S07]  /*0ed0*/  IMAD.MOV R6, RZ, RZ, -R6 ;  /* 0x000000ffff067224 */ /* 0x000fce00078e0a06 */
.L_x_76:
[----:B0-----:R-:W-:-:S06]  /*0ee0*/  IMAD.WIDE.U32 R4, R7, 0x4, R10 ;  /* 0x0000000407047825 */ /* 0x001fcc00078e000a */
[----:B------:R-:W2:Y:S01]  /*0ef0*/  LDG.E R4, desc[UR6][R4.64] ;  /* 0x0000000604047981 */ /* 0x000ea2000c1e1900 */
        /* <DEDUP_REMOVED lines=8> */
.L_x_67:
[----:B------:R-:W-:Y:S05]  /*0f80*/  BSYNC.RECONVERGENT B1 ;  /* 0x0000000000017941 */ /* 0x000fea0003800200 */
.L_x_66:
        /* <DEDUP_REMOVED lines=27> */
.L_x_77:
        /* <DEDUP_REMOVED lines=53> */
.L_x_63:
[----:B------:R-:W0:Y:S01]  /*1490*/  S2R R2, SR_TID.X ;  /* 0x0000000000027919 */ /* 0x000e220000002100 */
[----:B------:R-:W1:Y:S02]  /*14a0*/  LDCU.64 UR4, c[0x0][0x380] ;  /* 0x00007000ff0477ac */ /* 0x000e640008000a00 */
[----:B-1----:R-:W-:Y:S01]  /*14b0*/  MOV R14, UR4 ;  /* 0x00000004000e7c02 */ /* 0x002fe20008000f00 */
[----:B------:R-:W-:Y:S02]  /*14c0*/  IMAD.U32 R15, RZ, RZ, UR5 ;  /* 0x00000005ff0f7e24 */ /* 0x000fe4000f8e00ff */
[----:B0-----:R-:W-:-:S04]  /*14d0*/  IMAD R5, R3, 0x1000, R2 ;  /* 0x0000100003057824 */ /* 0x001fc800078e0202 */
[----:B------:R-:W-:-:S05]  /*14e0*/  IMAD.WIDE.U32 R4, R5, 0x4, R14 ;  /* 0x0000000405047825 */ /* 0x000fca00078e000e */
[----:B------:R-:W2:Y:S04]  /*14f0*/  LDG.E R25, desc[UR6][R4.64] ;  /* 0x0000000604197981 */ /* 0x000ea8000c1e1900 */
[----:B------:R-:W3:Y:S04]  /*1500*/  LDG.E R20, desc[UR6][R4.64+0x400] ;  /* 0x0004000604147981 */ /* 0x000ee8000c1e1900 */
[----:B------:R-:W4:Y:S04]  /*1510*/  LDG.E R21, desc[UR6][R4.64+0x800] ;  /* 0x0008000604157981 */ /* 0x000f28000c1e1900 */
[----:B------:R-:W5:Y:S04]  /*1520*/  LDG.E R22, desc[UR6][R4.64+0xc00] ;  /* 0x000c000604167981 */ /* 0x000f68000c1e1900 */
        /* <DEDUP_REMOVED lines=11> */
[----:B------:R0:W5:Y:S01]  /*15e0*/  LDG.E R19, desc[UR6][R4.64+0x3c00] ;  /* 0x003c000604137981 */ /* 0x000162000c1e1900 */
        /* <DEDUP_REMOVED lines=62> */
.L_x_81:
[----:B------:R-:W2:Y:S02]  /*19d0*/  S2R R6, SR_TID.X ;  /* 0x0000000000067919 */ /* 0x000ea40000002100 */
[----:B--2---:R-:W-:-:S05]  /*19e0*/  IADD3 R7, PT, PT, R6, R5, RZ ;  /* 0x0000000506077210 */ /* 0x004fca0007ffe0ff */
[----:B-1----:R-:W-:-:S05]  /*19f0*/  IMAD.WIDE.U32 R6, R7, 0x4, R14 ;  /* 0x0000000407067825 */ /* 0x002fca00078e000e */
        /* <DEDUP_REMOVED lines=9> */
[----:B------:R-:W5:Y:S01]  /*1a90*/  LDG.E R18, desc[UR6][R6.64+0x2400] ;  /* 0x0024000606127981 */ /* 0x000f62000c1e1900 */
[----:B------:R-:W-:Y:S01]  /*1aa0*/  VIADD R24, R23, 0x1 ;  /* 0x0000000117187836 */ /* 0x000fe20000000000 */
[----:B--2---:R-:W-:-:S02]  /*1ab0*/  ISETP.NE.AND P0, PT, R19, RZ, PT ;  /* 0x000000ff1300720c */ /* 0x004fc40003f05270 */
[----:B------:R-:W2:Y:S01]  /*1ac0*/  LDG.E R19, desc[UR6][R6.64+0x2800] ;  /* 0x0028000606137981 */ /* 0x000ea2000c1e1900 */
[----:B---3--:R-:W-:-:S03]  /*1ad0*/  ISETP.NE.AND P1, PT, R21, RZ, PT ;  /* 0x000000ff1500720c */ /* 0x008fc60003f25270 */
[----:B------:R-:W3:Y:S07]  /*1ae0*/  LDG.E R21, desc[UR6][R6.64+0x2c00] ;  /* 0x002c000606157981 */ /* 0x000eee000c1e1900 */
[----:B------:R-:W-:Y:S01]  /*1af0*/  @!P0 IMAD.MOV R24, RZ, RZ, R23 ;  /* 0x000000ffff188224 */ /* 0x000fe200078e0217 */
[----:B----4-:R-:W-:Y:S02]  /*1b00*/  ISETP.NE.AND P0, PT, R22, RZ, PT ;  /* 0x000000ff1600720c */ /* 0x010fe40003f05270 */
[----:B------:R-:W4:Y:S02]  /*1b10*/  LDG.E R22, desc[UR6][R6.64+0x3000] ;  /* 0x0030000606167981 */ /* 0x000f24000c1e1900 */
[----:B------:R-:W-:Y:S01]  /*1b20*/  IADD3 R25, PT, PT, R24, 0x1, RZ ;  /* 0x0000000118197810 */ /* 0x000fe20007ffe0ff */
[----:B------:R-:W-:-:S02]  /*1b30*/  @!P1 IMAD.MOV R25, RZ, RZ, R24 ;  /* 0x000000ffff199224 */ /* 0x000fc400078e0218 */
[----:B------:R-:W4:Y:S02]  /*1b40*/  LDG.E R24, desc[UR6][R6.64+0x3400] ;  /* 0x0034000606187981 */ /* 0x000f24000c1e1900 */
[----:B------:R-:W-:-:S04]  /*1b50*/  VIADD R23, R25, 0x1 ;  /* 0x0000000119177836 */ /* 0x000fc80000000000 */
[----:B------:R-:W-:Y:S02]  /*1b60*/  @!P0 IADD3 R23, PT, PT, R25, RZ, RZ ;  /* 0x000000ff19178210 */ /* 0x000fe40007ffe0ff */
[----:B-----5:R-:W-:Y:S01]  /*1b70*/  ISETP.NE.AND P0, PT, R20, RZ, PT ;  /* 0x000000ff1400720c */ /* 0x020fe20003f05270 */
[----:B------:R-:W5:Y:S04]  /*1b80*/  LDG.E R25, desc[UR6][R6.64+0x3c00] ;  /* 0x003c000606197981 */ /* 0x000f68000c1e1900 */
[----:B------:R1:W5:Y:S01]  /*1b90*/  LDG.E R20, desc[UR6][R6.64+0x3800] ;  /* 0x0038000606147981 */ /* 0x000362000c1e1900 */
        /* <DEDUP_REMOVED lines=49> */
.L_x_80:
        /* <DEDUP_REMOVED lines=25> */
.L_x_86:
[C---:B------:R-:W-:Y:S01]  /*2040*/  VIADD R13, R9.reuse, 0xfffff800 ;  /* 0xfffff800090d7836 */ /* 0x040fe20000000000 */
[----:B------:R-:W-:-:S03]  /*2050*/  IADD3 R29, PT, PT, R9, -0x700, RZ ;  /* 0xfffff900091d7810 */ /* 0x000fc60007ffe0ff */
[----:B------:R-:W-:-:S04]  /*2060*/  IMAD.WIDE.U32 R12, R13, 0x4, R14 ;  /* 0x000000040d0c7825 */ /* 0x000fc800078e000e */
[----:B------:R-:W-:Y:S01]  /*2070*/  IMAD.WIDE.U32 R28, R29, 0x4, R14 ;  /* 0x000000041d1c7825 */ /* 0x000fe200078e000e */
[----:B------:R0:W2:Y:S05]  /*2080*/  LDG.E R27, desc[UR6][R12.64] ;  /* 0x000000060c1b7981 */ /* 0x0000aa000c1e1900 */
[----:B------:R-:W3:Y:S01]  /*2090*/  LDG.E R28, desc[UR6][R28.64] ;  /* 0x000000061c1c7981 */ /* 0x000ee2000c1e1900 */
[----:B------:R-:W-:-:S04]  /*20a0*/  VIADD R17, R9, 0xfffffa00 ;  /* 0xfffffa0009117836 */ /* 0x000fc80000000000 */
[----:B------:R-:W-:-:S05]  /*20b0*/  IMAD.WIDE.U32 R16, R17, 0x4, R14 ;  /* 0x0000000411107825 */ /* 0x000fca00078e000e */
[----:B------:R1:W4:Y:S01]  /*20c0*/  LDG.E R22, desc[UR6][R16.64] ;  /* 0x0000000610167981 */ /* 0x000322000c1e1900 */
[C---:B------:R-:W-:Y:S01]  /*20d0*/  VIADD R11, R9.reuse, 0xfffffb00 ;  /* 0xfffffb00090b7836 */ /* 0x040fe20000000000 */
[----:B------:R-:W-:-:S03]  /*20e0*/  IADD3 R21, PT, PT, R9, -0x400, RZ ;  /* 0xfffffc0009157810 */ /* 0x000fc60007ffe0ff */
[----:B------:R-:W-:-:S04]  /*20f0*/  IMAD.WIDE.U32 R10, R11, 0x4, R14 ;  /* 0x000000040b0a7825 */ /* 0x000fc800078e000e */
[--C-:B------:R-:W-:Y:S02]  /*2100*/  IMAD.WIDE.U32 R20, R21, 0x4, R14.reuse ;  /* 0x0000000415147825 */ /* 0x100fe400078e000e */
[----:B------:R-:W5:Y:S02]  /*2110*/  LDG.E R10, desc[UR6][R10.64] ;  /* 0x000000060a0a7981 */ /* 0x000f64000c1e1900 */
[C---:B------:R-:W-:Y:S02]  /*2120*/  VIADD R19, R9.reuse, 0xfffffd00 ;  /* 0xfffffd0009137836 */ /* 0x040fe40000000000 */
[----:B0-----:R-:W-:Y:S02]  /*2130*/  VIADD R13, R9, 0xfffffe00 ;  /* 0xfffffe00090d7836 */ /* 0x001fe40000000000 */
[--C-:B------:R-:W-:Y:S01]  /*2140*/  IMAD.WIDE.U32 R18, R19, 0x4, R14.reuse ;  /* 0x0000000413127825 */ /* 0x100fe200078e000e */
[----:B------:R-:W5:Y:S03]  /*2150*/  LDG.E R11, desc[UR6][R20.64] ;  /* 0x00000006140b7981 */ /* 0x000f66000c1e1900 */
[----:B-1----:R-:W-:Y:S01]  /*2160*/  IMAD.WIDE.U32 R16, R13, 0x4, R14 ;  /* 0x000000040d107825 */ /* 0x002fe200078e000e */
[----:B------:R-:W5:Y:S01]  /*2170*/  LDG.E R12, desc[UR6][R18.64] ;  /* 0x00000006120c7981 */ /* 0x000f62000c1e1900 */
[----:B------:R-:W-:-:S03]  /*2180*/  IADD3 R25, PT, PT, R9, -0x100, RZ ;  /* 0xffffff0009197810 */ /* 0x000fc60007ffe0ff */
[----:B------:R0:W5:Y:S02]  /*2190*/  LDG.E R13, desc[UR6][R16.64] ;  /* 0x00000006100d7981 */ /* 0x000164000c1e1900 */
[----:B------:R-:W-:-:S06]  /*21a0*/  IMAD.WIDE.U32 R24, R25, 0x4, R14 ;  /* 0x0000000419187825 */ /* 0x000fcc00078e000e */
[----:B------:R-:W5:Y:S01]  /*21b0*/  LDG.E R24, desc[UR6][R24.64] ;  /* 0x0000000618187981 */ /* 0x000f62000c1e1900 */
[C---:B------:R-:W-:Y:S02]  /*21c0*/  VIADD R29, R9.reuse, 0x100 ;  /* 0x00000100091d7836 */ /* 0x040fe40000000000 */
[----:B0-----:R-:W-:-:S04]  /*21d0*/  IMAD.WIDE.U32 R16, R9, 0x4, R14 ;  /* 0x0000000409107825 */ /* 0x001fc800078e000e */
[--C-:B------:R-:W-:Y:S01]  /*21e0*/  IMAD.WIDE.U32 R20, R29, 0x4, R14.reuse ;  /* 0x000000041d147825 */ /* 0x100fe200078e000e */
[----:B------:R0:W5:Y:S03]  /*21f0*/  LDG.E R25, desc[UR6][R16.64] ;  /* 0x0000000610197981 */ /* 0x000166000c1e1900 */
[----:B------:R-:W-:Y:S01]  /*2200*/  VIADD R29, R9, 0x200 ;  /* 0x00000200091d7836 */ /* 0x000fe20000000000 */
[----:B------:R1:W5:Y:S03]  /*2210*/  LDG.E R26, desc[UR6][R20.64] ;  /* 0x00000006141a7981 */ /* 0x000366000c1e1900 */
[----:B------:R-:W-:Y:S01]  /*2220*/  IMAD.WIDE.U32 R18, R29, 0x4, R14 ;  /* 0x000000041d127825 */ /* 0x000fe200078e000e */
[----:B------:R-:W-:-:S05]  /*2230*/  IADD3 R29, PT, PT, R9, 0x300, RZ ;  /* 0x00000300091d7810 */ /* 0x000fca0007ffe0ff */
[----:B0-----:R-:W-:-:S04]  /*2240*/  IMAD.WIDE.U32 R16, R29, 0x4, R14 ;  /* 0x000000041d107825 */ /* 0x001fc800078e000e */
[C---:B------:R-:W-:Y:S02]  /*2250*/  VIADD R29, R9.reuse, 0x400 ;  /* 0x00000400091d7836 */ /* 0x040fe40000000000 */
[----:B-1----:R-:W-:Y:S01]  /*2260*/  VIADD R21, R9, 0x500 ;  /* 0x0000050009157836 */ /* 0x002fe20000000000 */
[----:B--2---:R-:W-:Y:S02]  /*2270*/  ISETP.NE.AND P0, PT, R27, RZ, PT ;  /* 0x000000ff1b00720c */ /* 0x004fe40003f05270 */
[----:B------:R0:W2:Y:S01]  /*2280*/  LDG.E R27, desc[UR6][R18.64] ;  /* 0x00000006121b7981 */ /* 0x0000a2000c1e1900 */
[----:B---3--:R-:W-:-:S03]  /*2290*/  ISETP.NE.AND P1, PT, R28, RZ, PT ;  /* 0x000000ff1c00720c */ /* 0x008fc60003f25270 */
[----:B------:R1:W3:Y:S01]  /*22a0*/  LDG.E R28, desc[UR6][R16.64] ;  /* 0x00000006101c7981 */ /* 0x0002e2000c1e1900 */
[----:B0-----:R-:W-:-:S06]  /*22b0*/  VIADD R18, R23, 0x1 ;  /* 0x0000000117127836 */ /* 0x001fcc0000000000 */
[----:B------:R-:W-:Y:S01]  /*22c0*/  @!P0 IADD3 R18, PT, PT, R23, RZ, RZ ;  /* 0x000000ff17128210 */ /* 0x000fe20007ffe0ff */
[----:B-1----:R-:W-:-:S04]  /*22d0*/  IMAD.WIDE.U32 R16, R29, 0x4, R14 ;  /* 0x000000041d107825 */ /* 0x002fc800078e000e */
[C---:B------:R-:W-:Y:S01]  /*22e0*/  VIADD R29, R18.reuse, 0x1 ;  /* 0x00000001121d7836 */ /* 0x040fe20000000000 */
[----:B------:R-:W-:Y:S01]  /*22f0*/  @!P1 IADD3 R29, PT, PT, R18, RZ, RZ ;  /* 0x000000ff121d9210 */ /* 0x000fe20007ffe0ff */
[----:B------:R-:W3:Y:S01]  /*2300*/  LDG.E R16, desc[UR6][R16.64] ;  /* 0x0000000610107981 */ /* 0x000ee2000c1e1900 */
[----:B------:R-:W-:-:S04]  /*2310*/  IMAD.WIDE.U32 R18, R21, 0x4, R14 ;  /* 0x0000000415127825 */ /* 0x000fc800078e000e */
[----:B------:R-:W-:Y:S02]  /*2320*/  VIADD R21, R9, 0x600 ;  /* 0x0000060009157836 */ /* 0x000fe40000000000 */
[----:B------:R-:W3:Y:S02]  /*2330*/  LDG.E R18, desc[UR6][R18.64] ;  /* 0x0000000612127981 */ /* 0x000ee4000c1e1900 */
[----:B------:R-:W-:-:S06]  /*2340*/  IMAD.WIDE.U32 R20, R21, 0x4, R14 ;  /* 0x0000000415147825 */ /* 0x000fcc00078e000e */
[----:B------:R-:W3:Y:S01]  /*2350*/  LDG.E R20, desc[UR6][R20.64] ;  /* 0x0000000614147981 */ /* 0x000ee2000c1e1900 */
[----:B------:R-:W-:Y:S01]  /*2360*/  VIADD R23, R9, 0x700 ;  /* 0x0000070009177836 */ /* 0x000fe20000000000 */
[----:B----4-:R-:W-:-:S03]  /*2370*/  ISETP.NE.AND P0, PT, R22, RZ, PT ;  /* 0x000000ff1600720c */ /* 0x010fc60003f05270 */
[----:B------:R-:W-:-:S06]  /*2380*/  IMAD.WIDE.U32 R22, R23, 0x4, R14 ;  /* 0x0000000417167825 */ /* 0x000fcc00078e000e */
[----:B------:R-:W4:Y:S01]  /*2390*/  LDG.E R22, desc[UR6][R22.64] ;  /* 0x0000000616167981 */ /* 0x000f22000c1e1900 */
        /* <DEDUP_REMOVED lines=47> */
.L_x_85:
[----:B------:R-:W-:-:S07]  /*2690*/  VIADD R0, R0, 0xfffff800 ;  /* 0xfffff80000007836 */ /* 0x000fce0000000000 */
.L_x_84:
[----:B------:R-:W-:Y:S05]  /*26a0*/  BSYNC.RECONVERGENT B2 ;  /* 0x0000000000027941 */ /* 0x000fea0003800200 */
.L_x_83:
        /* <DEDUP_REMOVED lines=10> */
[----:B------:R0:W2:Y:S01]  /*2750*/  LDG.E R7, desc[UR6][R8.64] ;  /* 0x0000000608077981 */ /* 0x0000a2000c1e1900 */
[----:B------:R-:W-:-:S04]  /*2760*/  IMAD.WIDE.U32 R10, R11, 0x4, R14 ;  /* 0x000000040b0a7825 */ /* 0x000fc800078e000e */
[C---:B------:R-:W-:Y:S01]  /*2770*/  VIADD R25, R17.reuse, 0x200 ;  /* 0x0000020011197836 */ /* 0x040fe20000000000 */
[----:B------:R1:W3:Y:S01]  /*2780*/  LDG.E R18, desc[UR6][R10.64] ;  /* 0x000000060a127981 */ /* 0x0002e2000c1e1900 */
[----:B------:R-:W-:Y:S02]  /*2790*/  VIADD R21, R17, 0x300 ;  /* 0x0000030011157836 */ /* 0x000fe40000000000 */
[----:B------:R-:W-:Y:S01]  /*27a0*/  IMAD.WIDE.U32 R24, R25, 0x4, R14 ;  /* 0x0000000419187825 */ /* 0x000fe200078e000e */
[----:B------:R-:W-:-:S03]  /*27b0*/  IADD3 R13, PT, PT, R17, 0x400, RZ ;  /* 0x00000400110d7810 */ /* 0x000fc60007ffe0ff */
[--C-:B------:R-:W-:Y:S01]  /*27c0*/  IMAD.WIDE.U32 R20, R21, 0x4, R14.reuse ;  /* 0x0000000415147825 */ /* 0x100fe200078e000e */
[----:B------:R-:W4:Y:S03]  /*27d0*/  LDG.E R19, desc[UR6][R24.64] ;  /* 0x0000000618137981 */ /* 0x000f26000c1e1900 */
[----:B------:R-:W-:Y:S02]  /*27e0*/  IMAD.WIDE.U32 R12, R13, 0x4, R14 ;  /* 0x000000040d0c7825 */ /* 0x000fe400078e000e */
[----:B------:R-:W5:Y:S02]  /*27f0*/  LDG.E R20, desc[UR6][R20.64] ;  /* 0x0000000614147981 */ /* 0x000f64000c1e1900 */
[C---:B0-----:R-:W-:Y:S02]  /*2800*/  VIADD R9, R17.reuse, 0x500 ;  /* 0x0000050011097836 */ /* 0x041fe40000000000 */
[----:B------:R-:W5:Y:S01]  /*2810*/  LDG.E R12, desc[UR6][R12.64] ;  /* 0x000000060c0c7981 */ /* 0x000f62000c1e1900 */
[----:B-1----:R-:W-:-:S02]  /*2820*/  VIADD R11, R17, 0x600 ;  /* 0x00000600110b7836 */ /* 0x002fc40000000000 */
[----:B------:R-:W-:Y:S01]  /*2830*/  IMAD.WIDE.U32 R8, R9, 0x4, R14 ;  /* 0x0000000409087825 */ /* 0x000fe200078e000e */
[----:B------:R-:W-:-:S03]  /*2840*/  IADD3 R17, PT, PT, R17, 0x700, RZ ;  /* 0x0000070011117810 */ /* 0x000fc60007ffe0ff */
[--C-:B------:R-:W-:Y:S02]  /*2850*/  IMAD.WIDE.U32 R10, R11, 0x4, R14.reuse ;  /* 0x000000040b0a7825 */ /* 0x100fe400078e000e */
[----:B------:R0:W5:Y:S02]  /*2860*/  LDG.E R9, desc[UR6][R8.64] ;  /* 0x0000000608097981 */ /* 0x000164000c1e1900 */
[----:B------:R-:W-:Y:S02]  /*2870*/  IMAD.WIDE.U32 R16, R17, 0x4, R14 ;  /* 0x0000000411107825 */ /* 0x000fe400078e000e */
[----:B------:R-:W5:Y:S04]  /*2880*/  LDG.E R10, desc[UR6][R10.64] ;  /* 0x000000060a0a7981 */ /* 0x000f68000c1e1900 */
[----:B------:R-:W5:Y:S01]  /*2890*/  LDG.E R16, desc[UR6][R16.64] ;  /* 0x0000000610107981 */ /* 0x000f62000c1e1900 */
        /* <DEDUP_REMOVED lines=25> */
.L_x_88:
[----:B------:R-:W-:Y:S05]  /*2a30*/  BSYNC.RECONVERGENT B2 ;  /* 0x0000000000027941 */ /* 0x000fea0003800200 */
.L_x_87:
        /* <DEDUP_REMOVED lines=8> */
[----:B------:R-:W2:Y:S01]  /*2ac0*/  LDG.E R6, desc[UR6][R6.64] ;  /* 0x0000000606067981 */ /* 0x000ea2000c1e1900 */
[----:B------:R-:W-:Y:S02]  /*2ad0*/  VIADD R11, R5, 0x200 ;  /* 0x00000200050b7836 */ /* 0x000fe40000000000 */
[----:B------:R-:W-:Y:S01]  /*2ae0*/  IMAD.WIDE.U32 R8, R9, 0x4, R14 ;  /* 0x0000000409087825 */ /* 0x000fe200078e000e */
[----:B------:R-:W-:-:S03]  /*2af0*/  IADD3 R13, PT, PT, R5, 0x300, RZ ;  /* 0x00000300050d7810 */ /* 0x000fc60007ffe0ff */
[--C-:B------:R-:W-:Y:S02]  /*2b00*/  IMAD.WIDE.U32 R10, R11, 0x4, R14.reuse ;  /* 0x000000040b0a7825 */ /* 0x100fe400078e000e */
[----:B------:R-:W3:Y:S02]  /*2b10*/  LDG.E R8, desc[UR6][R8.64] ;  /* 0x0000000608087981 */ /* 0x000ee4000c1e1900 */
[----:B------:R-:W-:Y:S02]  /*2b20*/  IMAD.WIDE.U32 R12, R13, 0x4, R14 ;  /* 0x000000040d0c7825 */ /* 0x000fe400078e000e */
[----:B------:R-:W4:Y:S04]  /*2b30*/  LDG.E R10, desc[UR6][R10.64] ;  /* 0x000000060a0a7981 */ /* 0x000f28000c1e1900 */
[----:B------:R-:W5:Y:S01]  /*2b40*/  LDG.E R12, desc[UR6][R12.64] ;  /* 0x000000060c0c7981 */ /* 0x000f62000c1e1900 */
        /* <DEDUP_REMOVED lines=13> */
.L_x_90:
[----:B------:R-:W-:Y:S05]  /*2c20*/  BSYNC.RECONVERGENT B2 ;  /* 0x0000000000027941 */ /* 0x000fea0003800200 */
.L_x_89:
[----:B------:R-:W-:Y:S05]  /*2c30*/  @!P0 BRA `(.L_x_82) ;  /* 0x00000000003c8947 */ /* 0x000fea0003800000 */
[----:B------:R-:W-:Y:S01]  /*2c40*/  LOP3.LUT R4, R4, 0xffff, RZ, 0xc0, !PT ;  /* 0x0000ffff04047812 */ /* 0x000fe200078ec0ff */
[----:B------:R-:W-:-:S03]  /*2c50*/  IMAD.IADD R7, R0, 0x1, R2 ;  /* 0x0000000100077824 */ /* 0x000fc600078e0202 */
[----:B------:R-:W-:-:S04]  /*2c60*/  LEA.HI R4, R4, 0x1, RZ, 0x18 ;  /* 0x0000000104047811 */ /* 0x000fc800078fc0ff */
[----:B------:R-:W-:-:S05]  /*2c70*/  LOP3.LUT R4, R4, 0x3, RZ, 0xc0, !PT ;  /* 0x0000000304047812 */ /* 0x000fca00078ec0ff */
[----:B------:R-:W-:-:S07]  /*2c80*/  IMAD.MOV R0, RZ, RZ, -R4 ;  /* 0x000000ffff007224 */ /* 0x000fce00078e0a04 */
.L_x_91:
[----:B------:R-:W-:-:S06]  /*2c90*/  IMAD.WIDE.U32 R4, R7, 0x4, R14 ;  /* 0x0000000407047825 */ /* 0x000fcc00078e000e */
        /* <DEDUP_REMOVED lines=9> */
.L_x_82:
[----:B------:R-:W-:Y:S05]  /*2d30*/  BSYNC.RECONVERGENT B1 ;  /* 0x0000000000017941 */ /* 0x000fea0003800200 */
.L_x_79:
        /* <DEDUP_REMOVED lines=25> */
.L_x_78:
[----:B------:R-:W-:Y:S05]  /*2ed0*/  BSYNC.RECONVERGENT B0 ;  /* 0x0000000000007941 */ /* 0x000fea0003800200 */
.L_x_62:
[----:B------:R-:W-:Y:S05]  /*2ee0*/  @P0 EXIT ;  /* 0x000000000000094d */ /* 0x000fea0003800000 */
[----:B------:R-:W0:Y:S02]  /*2ef0*/  LDC.64 R4, c[0x0][0x390] ;  /* 0x0000e400ff047b82 */ /* 0x000e240000000a00 */
[----:B0-----:R-:W-:-:S05]  /*2f00*/  IMAD.WIDE.U32 R2, R3, 0x4, R4 ;  /* 0x0000000403027825 */ /* 0x001fca00078e0004 */
[----:B------:R-:W-:Y:S01]  /*2f10*/  STG.E desc[UR6][R2.64], R9 ;  /* 0x0000000902007986 */ /* 0x000fe2000c101906 */
[----:B------:R-:W-:Y:S05]  /*2f20*/  EXIT ;  /* 0x000000000000794d */ /* 0x000fea0003800000 */
.L_x_92:
        /* <DEDUP_REMOVED lines=13> */
.L_x_3241:


//--------------------- .text._ZN3cub18CUB_300001_SM_10006detail6reduce28DeviceReduceSingleTileKernelINS2_10policy_hubIjjN4cuda3std3__44plusIvEEE10Policy1000EN6thrust24THRUST_300001_SM_1000_NS18transform_iteratorI9NonZeroOpIiEPKiNSD_11use_defaultESJ_EEPjjS9_jjNS7_10__identityEEEvT0_T1_T2_T3_T4_T6_ --------------------------
	.section	.text._ZN3cub18CUB_300001_SM_10006detail6reduce28DeviceReduceSingleTileKernelINS2_10policy_hubIjjN4cuda3std3__44plusIvEEE10Policy1000EN6thrust24THRUST_300001_SM_1000_NS18transform_iteratorI9NonZeroOpIiEPKiNSD_11use_defaultESJ_EEPjjS9_jjNS7_10__identityEEEvT0_T1_T2_T3_T4_T6_,"ax",@progbits
	.align	128
        .global         _ZN3cub18CUB_300001_SM_10006detail6reduce28DeviceReduceSingleTileKernelINS2_10policy_hubIjjN4cuda3std3__44plusIvEEE10Policy1000EN6thrust24THRUST_300001_SM_1000_NS18transform_iteratorI9NonZeroOpIiEPKiNSD_11use_defaultESJ_EEPjjS9_jjNS7_10__identityEEEvT0_T1_T2_T3_T4_T6_
        .type           _ZN3cub18CUB_300001_SM_10006detail6reduce28DeviceReduceSingleTileKernelINS2_10policy_hubIjjN4cuda3std3__44plusIvEEE10Policy1000EN6thrust24THRUST_300001_SM_1000_NS18transform_iteratorI9NonZeroOpIiEPKiNSD_11use_defaultESJ_EEPjjS9_jjNS7_10__identityEEEvT0_T1_T2_T3_T4_T6_,@function
        .size           _ZN3cub18CUB_300001_SM_10006detail6reduce28DeviceReduceSingleTileKernelINS2_10policy_hubIjjN4cuda3std3__44plusIvEEE10Policy1000EN6thrust24THRUST_300001_SM_1000_NS18transform_iteratorI9NonZeroOpIiEPKiNSD_11use_defaultESJ_EEPjjS9_jjNS7_10__identityEEEvT0_T1_T2_T3_T4_T6_,(.L_x_3242 - _ZN3cub18CUB_300001_SM_10006detail6reduce28DeviceReduceSingleTileKernelINS2_10policy_hubIjjN4cuda3std3__44plusIvEEE10Policy1000EN6thrust24THRUST_300001_SM_1000_NS18transform_iteratorI9NonZeroOpIiEPKiNSD_11use_defaultESJ_EEPjjS9_jjNS7_10__identityEEEvT0_T1_T2_T3_T4_T6_)
        .other          _ZN3cub18CUB_300001_SM_10006detail6reduce28DeviceReduceSingleTileKernelINS2_10policy_hubIjjN4cuda3std3__44plusIvEEE10Policy1000EN6thrust24THRUST_300001_SM_1000_NS18transform_iteratorI9NonZeroOpIiEPKiNSD_11use_defaultESJ_EEPjjS9_jjNS7_10__identityEEEvT0_T1_T2_T3_T4_T6_,@"STO_CUDA_ENTRY STV_DEFAULT"
_ZN3cub18CUB_300001_SM_10006detail6reduce28DeviceReduceSingleTileKernelINS2_10policy_hubIjjN4cuda3std3__44plusIvEEE10Policy1000EN6thrust24THRUST_300001_SM_1000_NS18transform_iteratorI9NonZeroOpIiEPKiNSD_11use_defaultESJ_EEPjjS9_jjNS7_10__identityEEEvT0_T1_T2_T3_T4_T6_:
.text._ZN3cub18CUB_300001_SM_10006detail6reduce28DeviceReduceSingleTileKernelINS2_10policy_hubIjjN4cuda3std3__44plusIvEEE10Policy1000EN6thrust24THRUST_300001_SM_1000_NS18transform_iteratorI9NonZeroOpIiEPKiNSD_11use_defaultESJ_EEPjjS9_jjNS7_10__identityEEEvT0_T1_T2_T3_T4_T6_:
        /* <DEDUP_REMOVED lines=13> */
.L_x_93:
        /* <DEDUP_REMOVED lines=11> */
[----:B------:R-:W2:Y:S01]  /*0180*/  LDG.E R2, desc[UR6][R2.64] ;  /* 0x0000000602027981 */ /* 0x000ea2000c1e1900 */
[----:B------:R-:W-:Y:S01]  /*0190*/  VIADD R7, R5, 0x100 ;  /* 0x0000010005077836 */ /* 0x000fe20000000000 */
[----:B--2---:R-:W-:-:S04]  /*01a0*/  ISETP.NE.AND P0, PT, R2, RZ, PT ;  /* 0x000000ff0200720c */ /* 0x004fc80003f05270 */
[----:B------:R-:W-:-:S09]  /*01b0*/  SEL R0, RZ, 0x1, !P0 ;  /* 0x00000001ff007807 */ /* 0x000fd20004000000 */
.L_x_97:
[----:B------:R-:W-:Y:S05]  /*01c0*/  BSYNC.RECONVERGENT B1 ;  /* 0x0000000000017941 */ /* 0x000fea0003800200 */
.L_x_96:
        /* <DEDUP_REMOVED lines=17> */
.L_x_102:
        /* <DEDUP_REMOVED lines=15> */
[----:B------:R-:W5:Y:S01]  /*03d0*/  LDG.E R9, desc[UR6][R2.64+0x1c00] ;  /* 0x001c000602097981 */ /* 0x000f62000c1e1900 */
        /* <DEDUP_REMOVED lines=54> */
.L_x_101:
[----:B------:R-:W-:Y:S05]  /*0740*/  BSYNC.RECONVERGENT B2 ;  /* 0x0000000000027941 */ /* 0x000fea0003800200 */
.L_x_100:
        /* <DEDUP_REMOVED lines=8> */
[----:B------:R-:W2:Y:S04]  /*07d0*/  LDG.E R15, desc[UR6][R2.64] ;  /* 0x00000006020f7981 */ /* 0x000ea8000c1e1900 */
[----:B------:R-:W3:Y:S04]  /*07e0*/  LDG.E R8, desc[UR6][R2.64+0x400] ;  /* 0x0004000602087981 */ /* 0x000ee8000c1e1900 */
[----:B------:R-:W4:Y:S04]  /*07f0*/  LDG.E R9, desc[UR6][R2.64+0x800] ;  /* 0x0008000602097981 */ /* 0x000f28000c1e1900 */
[----:B------:R-:W5:Y:S04]  /*0800*/  LDG.E R10, desc[UR6][R2.64+0xc00] ;  /* 0x000c0006020a7981 */ /* 0x000f68000c1e1900 */
[----:B------:R-:W5:Y:S04]  /*0810*/  LDG.E R11, desc[UR6][R2.64+0x1000] ;  /* 0x00100006020b7981 */ /* 0x000f68000c1e1900 */
[----:B------:R-:W5:Y:S04]  /*0820*/  LDG.E R12, desc[UR6][R2.64+0x1400] ;  /* 0x00140006020c7981 */ /* 0x000f68000c1e1900 */
[----:B------:R-:W5:Y:S04]  /*0830*/  LDG.E R13, desc[UR6][R2.64+0x1800] ;  /* 0x00180006020d7981 */ /* 0x000f68000c1e1900 */
[----:B------:R0:W5:Y:S01]  /*0840*/  LDG.E R14, desc[UR6][R2.64+0x1c00] ;  /* 0x001c0006020e7981 */ /* 0x000162000c1e1900 */
        /* <DEDUP_REMOVED lines=25> */
.L_x_104:
[----:B------:R-:W-:Y:S05]  /*09e0*/  BSYNC.RECONVERGENT B2 ;  /* 0x0000000000027941 */ /* 0x000fea0003800200 */
.L_x_103:
        /* <DEDUP_REMOVED lines=11> */
[----:B------:R-:W5:Y:S01]  /*0aa0*/  LDG.E R10, desc[UR6][R2.64+0xc00] ;  /* 0x000c0006020a7981 */ /* 0x000f62000c1e1900 */
        /* <DEDUP_REMOVED lines=13> */
.L_x_106:
[----:B------:R-:W-:Y:S05]  /*0b80*/  BSYNC.RECONVERGENT B2 ;  /* 0x0000000000027941 */ /* 0x000fea0003800200 */
.L_x_105:
[----:B------:R-:W-:Y:S05]  /*0b90*/  @!P0 BRA `(.L_x_99) ;  /* 0x0000000000348947 */ /* 0x000fea0003800000 */
[----:B------:R-:W0:Y:S01]  /*0ba0*/  LDC.64 R2, c[0x0][0x380] ;  /* 0x0000e000ff027b82 */ /* 0x000e220000000a00 */
[----:B------:R-:W-:Y:S02]  /*0bb0*/  IMAD.MOV R6, RZ, RZ, -R8 ;  /* 0x000000ffff067224 */ /* 0x000fe400078e0a08 */
[----:B0-----:R-:W-:-:S07]  /*0bc0*/  IMAD.WIDE.U32 R2, R7, 0x4, R2 ;  /* 0x0000000407027825 */ /* 0x001fce00078e0002 */
.L_x_107:
[----:B------:R0:W2:Y:S01]  /*0bd0*/  LDG.E R7, desc[UR6][R2.64] ;  /* 0x0000000602077981 */ /* 0x0000a2000c1e1900 */
        /* <DEDUP_REMOVED lines=9> */
.L_x_99:
[----:B------:R-:W-:Y:S05]  /*0c70*/  BSYNC.RECONVERGENT B1 ;  /* 0x0000000000017941 */ /* 0x000fea0003800200 */
.L_x_98:
        /* <DEDUP_REMOVED lines=27> */
.L_x_108:
        /* <DEDUP_REMOVED lines=53> */
.L_x_95:
[----:B------:R-:W0:Y:S01]  /*1180*/  S2R R0, SR_TID.X ;  /* 0x0000000000007919 */ /* 0x000e220000002100 */
[----:B------:R-:W1:Y:S02]  /*1190*/  LDCU.64 UR4, c[0x0][0x380] ;  /* 0x00007000ff0477ac */ /* 0x000e640008000a00 */
[----:B-1----:R-:W-:Y:S02]  /*11a0*/  IMAD.U32 R14, RZ, RZ, UR4 ;  /* 0x00000004ff0e7e24 */ /* 0x002fe4000f8e00ff */
[----:B------:R-:W-:Y:S02]  /*11b0*/  IMAD.U32 R15, RZ, RZ, UR5 ;  /* 0x00000005ff0f7e24 */ /* 0x000fe4000f8e00ff */
        /* <DEDUP_REMOVED lines=72> */
.L_x_112:
[----:B------:R-:W-:-:S04]  /*1640*/  VIADD R3, R0, UR4 ;  /* 0x0000000400037c36 */ /* 0x000fc80008000000 */
        /* <DEDUP_REMOVED lines=71> */
.L_x_110:
        /* <DEDUP_REMOVED lines=18> */
.L_x_117:
[----:B------:R-:W-:-:S04]  /*1be0*/  IMAD.WIDE.U32 R12, R7, 0x4, R14 ;  /* 0x00000004070c7825 */ /* 0x000fc800078e000e */
[C---:B------:R-:W-:Y:S01]  /*1bf0*/  VIADD R17, R7.reuse, 0x100 ;  /* 0x0000010007117836 */ /* 0x040fe20000000000 */
[----:B------:R0:W2:Y:S01]  /*1c00*/  LDG.E R8, desc[UR6][R12.64] ;  /* 0x000000060c087981 */ /* 0x0000a2000c1e1900 */
[----:B------:R-:W-:Y:S02]  /*1c10*/  IADD3 R19, PT, PT, R7, 0x200, RZ ;  /* 0x0000020007137810 */ /* 0x000fe40007ffe0ff */
[----:B------:R-:W-:-:S04]  /*1c20*/  IMAD.WIDE.U32 R16, R17, 0x4, R14 ;  /* 0x0000000411107825 */ /* 0x000fc800078e000e */
[--C-:B------:R-:W-:Y:S01]  /*1c30*/  IMAD.WIDE.U32 R18, R19, 0x4, R14.reuse ;  /* 0x0000000413127825 */ /* 0x100fe200078e000e */
[----:B------:R1:W3:Y:S03]  /*1c40*/  LDG.E R9, desc[UR6][R16.64] ;  /* 0x0000000610097981 */ /* 0x0002e6000c1e1900 */
[C---:B------:R-:W-:Y:S01]  /*1c50*/  VIADD R21, R7.reuse, 0x300 ;  /* 0x0000030007157836 */ /* 0x040fe20000000000 */
[----:B------:R4:W5:Y:S01]  /*1c60*/  LDG.E R10, desc[UR6][R18.64] ;  /* 0x00000006120a7981 */ /* 0x000962000c1e1900 */
[----:B------:R-:W-:Y:S02]  /*1c70*/  VIADD R29, R7, 0x400 ;  /* 0x00000400071d7836 */ /* 0x000fe40000000000 */
[----:B------:R-:W-:-:S04]  /*1c80*/  IMAD.WIDE.U32 R20, R21, 0x4, R14 ;  /* 0x0000000415147825 */ /* 0x000fc800078e000e */
[--C-:B------:R-:W-:Y:S01]  /*1c90*/  IMAD.WIDE.U32 R28, R29, 0x4, R14.reuse ;  /* 0x000000041d1c7825 */ /* 0x100fe200078e000e */
[----:B------:R4:W5:Y:S03]  /*1ca0*/  LDG.E R11, desc[UR6][R20.64] ;  /* 0x00000006140b7981 */ /* 0x000966000c1e1900 */
[C---:B------:R-:W-:Y:S02]  /*1cb0*/  VIADD R23, R7.reuse, 0x500 ;  /* 0x0000050007177836 */ /* 0x040fe40000000000 */
[----:B------:R-:W5:Y:S01]  /*1cc0*/  LDG.E R28, desc[UR6][R28.64] ;  /* 0x000000061c1c7981 */ /* 0x000f62000c1e1900 */
[----:B0-----:R-:W-:Y:S01]  /*1cd0*/  IADD3 R13, PT, PT, R7, 0x600, RZ ;  /* 0x00000600070d7810 */ /* 0x001fe20007ffe0ff */
[----:B------:R-:W-:-:S04]  /*1ce0*/  IMAD.WIDE.U32 R22, R23, 0x4, R14 ;  /* 0x0000000417167825 */ /* 0x000fc800078e000e */
[--C-:B------:R-:W-:Y:S01]  /*1cf0*/  IMAD.WIDE.U32 R12, R13, 0x4, R14.reuse ;  /* 0x000000040d0c7825 */ /* 0x100fe200078e000e */
[----:B------:R0:W5:Y:S03]  /*1d00*/  LDG.E R27, desc[UR6][R22.64] ;  /* 0x00000006161b7981 */ /* 0x000166000c1e1900 */
[C---:B-1----:R-:W-:Y:S01]  /*1d10*/  VIADD R17, R7.reuse, 0x700 ;  /* 0x0000070007117836 */ /* 0x042fe20000000000 */
[----:B------:R-:W5:Y:S01]  /*1d20*/  LDG.E R26, desc[UR6][R12.64] ;  /* 0x000000060c1a7981 */ /* 0x000f62000c1e1900 */
[----:B----4-:R-:W-:Y:S02]  /*1d30*/  VIADD R19, R7, 0x800 ;  /* 0x0000080007137836 */ /* 0x010fe40000000000 */
[----:B------:R-:W-:-:S04]  /*1d40*/  IMAD.WIDE.U32 R16, R17, 0x4, R14 ;  /* 0x0000000411107825 */ /* 0x000fc800078e000e */
[--C-:B------:R-:W-:Y:S01]  /*1d50*/  IMAD.WIDE.U32 R18, R19, 0x4, R14.reuse ;  /* 0x0000000413127825 */ /* 0x100fe200078e000e */
[----:B------:R-:W4:Y:S03]  /*1d60*/  LDG.E R25, desc[UR6][R16.64] ;  /* 0x0000000610197981 */ /* 0x000f26000c1e1900 */
[C---:B------:R-:W-:Y:S01]  /*1d70*/  VIADD R21, R7.reuse, 0x900 ;  /* 0x0000090007157836 */ /* 0x040fe20000000000 */
[----:B------:R1:W4:Y:S01]  /*1d80*/  LDG.E R24, desc[UR6][R18.64] ;  /* 0x0000000612187981 */ /* 0x000322000c1e1900 */
[----:B0-----:R-:W-:Y:S02]  /*1d90*/  IADD3 R23, PT, PT, R7, 0xa00, RZ ;  /* 0x00000a0007177810 */ /* 0x001fe40007ffe0ff */
[----:B------:R-:W-:-:S04]  /*1da0*/  IMAD.WIDE.U32 R20, R21, 0x4, R14 ;  /* 0x0000000415147825 */ /* 0x000fc800078e000e */
[--C-:B------:R-:W-:Y:S01]  /*1db0*/  IMAD.WIDE.U32 R22, R23, 0x4, R14.reuse ;  /* 0x0000000417167825 */ /* 0x100fe200078e000e */
[----:B------:R0:W4:Y:S03]  /*1dc0*/  LDG.E R13, desc[UR6][R20.64] ;  /* 0x00000006140d7981 */ /* 0x000126000c1e1900 */
[C---:B------:R-:W-:Y:S01]  /*1dd0*/  VIADD R29, R7.reuse, 0xb00 ;  /* 0x00000b00071d7836 */ /* 0x040fe20000000000 */
[----:B------:R-:W4:Y:S01]  /*1de0*/  LDG.E R12, desc[UR6][R22.64] ;  /* 0x00000006160c7981 */ /* 0x000f22000c1e1900 */
[----:B-1----:R-:W-:Y:S02]  /*1df0*/  VIADD R19, R7, 0xc00 ;  /* 0x00000c0007137836 */ /* 0x002fe40000000000 */
[----:B------:R-:W-:-:S05]  /*1e00*/  IMAD.WIDE.U32 R16, R29, 0x4, R14 ;  /* 0x000000041d107825 */ /* 0x000fca00078e000e */
[----:B------:R1:W4:Y:S01]  /*1e10*/  LDG.E R29, desc[UR6][R16.64] ;  /* 0x00000006101d7981 */ /* 0x000322000c1e1900 */
[----:B0-----:R-:W-:Y:S01]  /*1e20*/  IADD3 R21, PT, PT, R7, 0xe00, RZ ;  /* 0x00000e0007157810 */ /* 0x001fe20007ffe0ff */
[----:B-1----:R-:W-:-:S04]  /*1e30*/  IMAD.WIDE.U32 R16, R19, 0x4, R14 ;  /* 0x0000000413107825 */ /* 0x002fc800078e000e */
[----:B------:R-:W-:Y:S02]  /*1e40*/  VIADD R19, R7, 0xd00 ;  /* 0x00000d0007137836 */ /* 0x000fe40000000000 */
[----:B------:R-:W4:Y:S02]  /*1e50*/  LDG.E R16, desc[UR6][R16.64] ;  /* 0x0000000610107981 */ /* 0x000f24000c1e1900 */
[----:B------:R-:W-:-:S04]  /*1e60*/  IMAD.WIDE.U32 R18, R19, 0x4, R14 ;  /* 0x0000000413127825 */ /* 0x000fc800078e000e */
[--C-:B------:R-:W-:Y:S02]  /*1e70*/  IMAD.WIDE.U32 R20, R21, 0x4, R14.reuse ;  /* 0x0000000415147825 */ /* 0x100fe400078e000e */
[----:B------:R-:W4:Y:S02]  /*1e80*/  LDG.E R18, desc[UR6][R18.64] ;  /* 0x0000000612127981 */ /* 0x000f24000c1e1900 */
[----:B------:R-:W-:Y:S02]  /*1e90*/  VIADD R23, R7, 0xf00 ;  /* 0x00000f0007177836 */ /* 0x000fe40000000000 */
[----:B------:R-:W4:Y:S02]  /*1ea0*/  LDG.E R20, desc[UR6][R20.64] ;  /* 0x0000000614147981 */ /* 0x000f24000c1e1900 */
[----:B------:R-:W-:-:S06]  /*1eb0*/  IMAD.WIDE.U32 R22, R23, 0x4, R14 ;  /* 0x0000000417167825 */ /* 0x000fcc00078e000e */
[----:B------:R-:W4:Y:S01]  /*1ec0*/  LDG.E R22, desc[UR6][R22.64] ;  /* 0x0000000616167981 */ /* 0x000f22000c1e1900 */
        /* <DEDUP_REMOVED lines=54> */
.L_x_116:
[----:B------:R-:W-:-:S07]  /*2230*/  VIADD R2, R2, 0xfffff800 ;  /* 0xfffff80002027836 */ /* 0x000fce0000000000 */
.L_x_115:
[----:B------:R-:W-:Y:S05]  /*2240*/  BSYNC.RECONVERGENT B2 ;  /* 0x0000000000027941 */ /* 0x000fea0003800200 */
.L_x_114:
        /* <DEDUP_REMOVED lines=10> */
[----:B------:R0:W2:Y:S01]  /*22f0*/  LDG.E R4, desc[UR6][R10.64] ;  /* 0x000000060a047981 */ /* 0x0000a2000c1e1900 */
[----:B------:R-:W-:Y:S02]  /*2300*/  IADD3 R17, PT, PT, R5, 0x200, RZ ;  /* 0x0000020005117810 */ /* 0x000fe40007ffe0ff */
[----:B------:R-:W-:-:S05]  /*2310*/  IMAD.WIDE.U32 R12, R13, 0x4, R14 ;  /* 0x000000040d0c7825 */ /* 0x000fca00078e000e */
[----:B------:R1:W3:Y:S01]  /*2320*/  LDG.E R7, desc[UR6][R12.64] ;  /* 0x000000060c077981 */ /* 0x0002e2000c1e1900 */
[----:B------:R-:W-:-:S04]  /*2330*/  IMAD.WIDE.U32 R16, R17, 0x4, R14 ;  /* 0x0000000411107825 */ /* 0x000fc800078e000e */
[C---:B------:R-:W-:Y:S01]  /*2340*/  VIADD R19, R5.reuse, 0x300 ;  /* 0x0000030005137836 */ /* 0x040fe20000000000 */
[----:B------:R-:W4:Y:S01]  /*2350*/  LDG.E R8, desc[UR6][R16.64] ;  /* 0x0000000610087981 */ /* 0x000f22000c1e1900 */
[----:B------:R-:W-:Y:S02]  /*2360*/  VIADD R21, R5, 0x400 ;  /* 0x0000040005157836 */ /* 0x000fe40000000000 */
[----:B------:R-:W-:-:S05]  /*2370*/  IMAD.WIDE.U32 R18, R19, 0x4, R14 ;  /* 0x0000000413127825 */ /* 0x000fca00078e000e */
[----:B------:R-:W5:Y:S01]  /*2380*/  LDG.E R9, desc[UR6][R18.64] ;  /* 0x0000000612097981 */ /* 0x000f62000c1e1900 */
[----:B------:R-:W-:-:S04]  /*2390*/  IMAD.WIDE.U32 R20, R21, 0x4, R14 ;  /* 0x0000000415147825 */ /* 0x000fc800078e000e */
[C---:B------:R-:W-:Y:S02]  /*23a0*/  VIADD R23, R5.reuse, 0x500 ;  /* 0x0000050005177836 */ /* 0x040fe40000000000 */
[----:B------:R-:W5:Y:S01]  /*23b0*/  LDG.E R20, desc[UR6][R20.64] ;  /* 0x0000000614147981 */ /* 0x000f62000c1e1900 */
[----:B0-----:R-:W-:Y:S01]  /*23c0*/  IADD3 R11, PT, PT, R5, 0x600, RZ ;  /* 0x00000600050b7810 */ /* 0x001fe20007ffe0ff */
[----:B------:R-:W-:-:S04]  /*23d0*/  IMAD.WIDE.U32 R22, R23, 0x4, R14 ;  /* 0x0000000417167825 */ /* 0x000fc800078e000e */
[--C-:B------:R-:W-:Y:S02]  /*23e0*/  IMAD.WIDE.U32 R10, R11, 0x4, R14.reuse ;  /* 0x000000040b0a7825 */ /* 0x100fe400078e000e */
[----:B------:R-:W5:Y:S02]  /*23f0*/  LDG.E R22, desc[UR6][R22.64] ;  /* 0x0000000616167981 */ /* 0x000f64000c1e1900 */
[----:B-1----:R-:W-:Y:S02]  /*2400*/  VIADD R13, R5, 0x700 ;  /* 0x00000700050d7836 */ /* 0x002fe40000000000 */
[----:B------:R-:W5:Y:S02]  /*2410*/  LDG.E R10, desc[UR6][R10.64] ;  /* 0x000000060a0a7981 */ /* 0x000f64000c1e1900 */
[----:B------:R-:W-:-:S06]  /*2420*/  IMAD.WIDE.U32 R12, R13, 0x4, R14 ;  /* 0x000000040d0c7825 */ /* 0x000fcc00078e000e */
[----:B------:R-:W5:Y:S01]  /*2430*/  LDG.E R12, desc[UR6][R12.64] ;  /* 0x000000060c0c7981 */ /* 0x000f62000c1e1900 */
        /* <DEDUP_REMOVED lines=25> */
.L_x_119:
[----:B------:R-:W-:Y:S05]  /*25d0*/  BSYNC.RECONVERGENT B2 ;  /* 0x0000000000027941 */ /* 0x000fea0003800200 */
.L_x_118:
        /* <DEDUP_REMOVED lines=9> */
[----:B------:R-:W2:Y:S01]  /*2670*/  LDG.E R4, desc[UR6][R4.64] ;  /* 0x0000000604047981 */ /* 0x000ea2000c1e1900 */
[----:B------:R-:W-:-:S04]  /*2680*/  IMAD.WIDE.U32 R8, R9, 0x4, R14 ;  /* 0x0000000409087825 */ /* 0x000fc800078e000e */
[C---:B------:R-:W-:Y:S02]  /*2690*/  VIADD R11, R3.reuse, 0x200 ;  /* 0x00000200030b7836 */ /* 0x040fe40000000000 */
[----:B------:R-:W3:Y:S01]  /*26a0*/  LDG.E R8, desc[UR6][R8.64] ;  /* 0x0000000608087981 */ /* 0x000ee2000c1e1900 */
[----:B------:R-:W-:Y:S02]  /*26b0*/  VIADD R13, R3, 0x300 ;  /* 0x00000300030d7836 */ /* 0x000fe40000000000 */
[----:B------:R-:W-:-:S04]  /*26c0*/  IMAD.WIDE.U32 R10, R11, 0x4, R14 ;  /* 0x000000040b0a7825 */ /* 0x000fc800078e000e */
[----:B------:R-:W-:Y:S02]  /*26d0*/  IMAD.WIDE.U32 R12, R13, 0x4, R14 ;  /* 0x000000040d0c7825 */ /* 0x000fe400078e000e */
[----:B------:R-:W4:Y:S04]  /*26e0*/  LDG.E R10, desc[UR6][R10.64] ;  /* 0x000000060a0a7981 */ /* 0x000f28000c1e1900 */
[----:B------:R-:W5:Y:S01]  /*26f0*/  LDG.E R12, desc[UR6][R12.64] ;  /* 0x000000060c0c7981 */ /* 0x000f62000c1e1900 */
        /* <DEDUP_REMOVED lines=13> */
.L_x_121:
[----:B------:R-:W-:Y:S05]  /*27d0*/  BSYNC.RECONVERGENT B2 ;  /* 0x0000000000027941 */ /* 0x000fea0003800200 */
.L_x_120:
[----:B------:R-:W-:Y:S05]  /*27e0*/  @!P0 BRA `(.L_x_113) ;  /* 0x0000000000308947 */ /* 0x000fea0003800000 */
[----:B------:R-:W-:Y:S01]  /*27f0*/  IADD3 R5, PT, PT, R2, UR4, RZ ;  /* 0x0000000402057c10 */ /* 0x000fe2000fffe0ff */
[----:B------:R-:W-:-:S07]  /*2800*/  IMAD.MOV R4, RZ, RZ, -R7 ;  /* 0x000000ffff047224 */ /* 0x000fce00078e0a07 */
.L_x_122:
[----:B------:R-:W-:-:S06]  /*2810*/  IMAD.WIDE.U32 R2, R5, 0x4, R14 ;  /* 0x0000000405027825 */ /* 0x000fcc00078e000e */
[----:B------:R-:W2:Y:S01]  /*2820*/  LDG.E R2, desc[UR6][R2.64] ;  /* 0x0000000602027981 */ /* 0x000ea2000c1e1900 */
        /* <DEDUP_REMOVED lines=8> */
.L_x_113:
[----:B------:R-:W-:Y:S05]  /*28b0*/  BSYNC.RECONVERGENT B1 ;  /* 0x0000000000017941 */ /* 0x000fea0003800200 */
.L_x_111:
        /* <DEDUP_REMOVED lines=24> */
.L_x_109:
[----:B------:R-:W-:Y:S05]  /*2a40*/  BSYNC.RECONVERGENT B0 ;  /* 0x0000000000007941 */ /* 0x000fea0003800200 */
.L_x_94:
[----:B------:R-:W-:Y:S05]  /*2a50*/  @P0 EXIT ;  /* 0x000000000000094d */ /* 0x000fea0003800000 */
[----:B------:R-:W0:Y:S01]  /*2a60*/  LDC.64 R4, c[0x0][0x390] ;  /* 0x0000e400ff047b82 */ /* 0x000e220000000a00 */
[----:B------:R-:W1:Y:S02]  /*2a70*/  LDCU UR4, c[0x0][0x3a0] ;  /* 0x00007400ff0477ac */ /* 0x000e640008000800 */
[----:B-1----:R-:W-:-:S05]  /*2a80*/  VIADD R3, R3, UR4 ;  /* 0x0000000403037c36 */ /* 0x002fca0008000000 */
[----:B0-----:R-:W-:Y:S01]  /*2a90*/  STG.E desc[UR6][R4.64], R3 ;  /* 0x0000000304007986 */ /* 0x001fe2000c101906 */
[----:B------:R-:W-:Y:S05]  /*2aa0*/  EXIT ;  /* 0x000000000000794d */ /* 0x000fea0003800000 */
.L_x_123:
        /* <DEDUP_REMOVED lines=13> */
.L_x_3242:


//--------------------- .text._ZN3cub18CUB_300001_SM_10006detail6reduce18DeviceReduceKernelINS2_10policy_hubIjjN4cuda3std3__44plusIvEEE10Policy1000EN6thrust24THRUST_300001_SM_1000_NS18transform_iteratorI9NonZeroOpIlEPKlNSD_11use_defaultESJ_EEjS9_jNS7_10__identityEEEvT0_PT3_T1_NS0_13GridEvenShareISP_EET2_T4_ --------------------------
	.section	.text._ZN3cub18CUB_300001_SM_10006detail6reduce18DeviceReduceKernelINS2_10policy_hubIjjN4cuda3std3__44plusIvEEE10Policy1000EN6thrust24THRUST_300001_SM_1000_NS18transform_iteratorI9NonZeroOpIlEPKlNSD_11use_defaultESJ_EEjS9_jNS7_10__identityEEEvT0_PT3_T1_NS0_13GridEvenShareISP_EET2_T4_,"ax",@progbits
	.align	128
        .global         _ZN3cub18CUB_300001_SM_10006detail6reduce18DeviceReduceKernelINS2_10policy_hubIjjN4cuda3std3__44plusIvEEE10Policy1000EN6thrust24THRUST_300001_SM_1000_NS18transform_iteratorI9NonZeroOpIlEPKlNSD_11use_defaultESJ_EEjS9_jNS7_10__identityEEEvT0_PT3_T1_NS0_13GridEvenShareISP_EET2_T4_
        .type           _ZN3cub18CUB_300001_SM_10006detail6reduce18DeviceReduceKernelINS2_10policy_hubIjjN4cuda3std3__44plusIvEEE10Policy1000EN6thrust24THRUST_300001_SM_1000_NS18transform_iteratorI9NonZeroOpIlEPKlNSD_11use_defaultESJ_EEjS9_jNS7_10__identityEEEvT0_PT3_T1_NS0_13GridEvenShareISP_EET2_T4_,@function
        .size           _ZN3cub18CUB_300001_SM_10006detail6reduce18DeviceReduceKernelINS2_10policy_hubIjjN4cuda3std3__44plusIvEEE10Policy1000EN6thrust24THRUST_300001_SM_1000_NS18transform_iteratorI9NonZeroOpIlEPKlNSD_11use_defaultESJ_EEjS9_jNS7_10__identityEEEvT0_PT3_T1_NS0_13GridEvenShareISP_EET2_T4_,(.L_x_3243 - _ZN3cub18CUB_300001_SM_10006detail6reduce18DeviceReduceKernelINS2_10policy_hubIjjN4cuda3std3__44plusIvEEE10Policy1000EN6thrust24THRUST_300001_SM_1000_NS18transform_iteratorI9NonZeroOpIlEPKlNSD_11use_defaultESJ_EEjS9_jNS7_10__identityEEEvT0_PT3_T1_NS0_13GridEvenShareISP_EET2_T4_)
        .other          _ZN3cub18CUB_300001_SM_10006detail6reduce18DeviceReduceKernelINS2_10policy_hubIjjN4cuda3std3__44plusIvEEE10Policy1000EN6thrust24THRUST_300001_SM_1000_NS18transform_iteratorI9NonZeroOpIlEPKlNSD_11use_defaultESJ_EEjS9_jNS7_10__identityEEEvT0_PT3_T1_NS0_13GridEvenShareISP_EET2_T4_,@"STO_CUDA_ENTRY STV_DEFAULT"
_ZN3cub18CUB_300001_SM_10006detail6reduce18DeviceReduceKernelINS2_10policy_hubIjjN4cuda3std3__44plusIvEEE10Policy1000EN6thrust24THRUST_300001_SM_1000_NS18transform_iteratorI9NonZeroOpIlEPKlNSD_11use_defaultESJ_EEjS9_jNS7_10__identityEEEvT0_PT3_T1_NS0_13GridEvenShareISP_EET2_T4_:
.text._ZN3cub18CUB_300001_SM_10006detail6reduce18DeviceReduceKernelINS2_10policy_hubIjjN4cuda3std3__44plusIvEEE10Policy1000EN6thrust24THRUST_300001_SM_1000_NS18transform_iteratorI9NonZeroOpIlEPKlNSD_11use_defaultESJ_EEjS9_jNS7_10__identityEEEvT0_PT3_T1_NS0_13GridEvenShareISP_EET2_T4_:
[----:B------:R-:W-:Y:S01]  /*0000*/  LDC R1, c[0x0][0x37c] ;  /* 0x0000df00ff017b82 */ /* 0x000fe20000000800 */
[----:B------:R-:W0:Y:S01]  /*0010*/  S2R R0, SR_CTAID.X ;  /* 0x0000000000007919 */ /* 0x000e220000002500 */
[----:B------:R-:W1:Y:S01]  /*0020*/  LDCU UR5, c[0x0][0x3b0] ;  /* 0x00007600ff0577ac */ /* 0x000e620008000800 */
[----:B------:R-:W-:Y:S01]  /*0030*/  BSSY.RECONVERGENT B0, `(.L_x_124) ;  /* 0x0000344000007945 */ /* 0x000fe20003800200 */
[----:B------:R-:W2:Y:S01]  /*0040*/  LDCU.64 UR10, c[0x0][0x358] ;  /* 0x00006b00ff0a77ac */ /* 0x000ea20008000a00 */
[----:B0-----:R-:W-:-:S05]  /*0050*/  IMAD.SHL.U32 R3, R0, 0x1000, RZ ;  /* 0x0000100000037824 */ /* 0x001fca00078e00ff */
[----:B-1----:R-:W-:-:S04]  /*0060*/  IADD3 R4, PT, PT, -R3, UR5, RZ ;  /* 0x0000000503047c10 */ /* 0x002fc8000fffe1ff */
        /* <DEDUP_REMOVED lines=9> */
[----:B------:R-:W-:-:S04]  /*0100*/  IMAD.IADD R9, R3, 0x1, R5 ;  /* 0x0000000103097824 */ /* 0x000fc800078e0205 */
[----:B0-----:R-:W-:-:S06]  /*0110*/  IMAD.WIDE.U32 R6, R9, 0x8, R6 ;  /* 0x0000000809067825 */ /* 0x001fcc00078e0006 */
[----:B------:R-:W2:Y:S01]  /*0120*/  LDG.E.64 R6, desc[UR10][R6.64] ;  /* 0x0000000a06067981 */ /* 0x000ea2000c1e1b00 */
[----:B------:R-:W-:Y:S01]  /*0130*/  VIADD R26, R5, 0x100 ;  /* 0x00000100051a7836 */ /* 0x000fe20000000000 */
[----:B--2---:R-:W-:-:S04]  /*0140*/  ISETP.NE.U32.AND P0, PT, R6, RZ, PT ;  /* 0x000000ff0600720c */ /* 0x004fc80003f05070 */
[----:B------:R-:W-:-:S04]  /*0150*/  ISETP.NE.AND.EX P0, PT, R7, RZ, PT, P0 ;  /* 0x000000ff0700720c */ /* 0x000fc80003f05300 */
[----:B------:R-:W-:-:S09]  /*0160*/  SEL R2, RZ, 0x1, !P0 ;  /* 0x00000001ff027807 */ /* 0x000fd20004000000 */
.L_x_127:
[----:B------:R-:W-:Y:S05]  /*0170*/  BSYNC.RECONVERGENT B1 ;  /* 0x0000000000017941 */ /* 0x000fea0003800200 */
.L_x_126:
[----:B------:R-:W-:Y:S01]  /*0180*/  ISETP.GE.U32.AND P0, PT, R26, R4, PT ;  /* 0x000000041a00720c */ /* 0x000fe20003f06070 */
[----:B------:R-:W-:-:S12]  /*0190*/  BSSY.RECONVERGENT B1, `(.L_x_128) ;  /* 0x00000fc000017945 */ /* 0x000fd80003800200 */
[----:B------:R-:W-:Y:S05]  /*01a0*/  @P0 BRA `(.L_x_129) ;  /* 0x0000000c00e80947 */ /* 0x000fea0003800000 */
[----:B------:R-:W-:Y:S01]  /*01b0*/  LOP3.LUT R6, RZ, R26, RZ, 0x33, !PT ;  /* 0x0000001aff067212 */ /* 0x000fe200078e33ff */
[----:B------:R-:W-:Y:S03]  /*01c0*/  BSSY.RECONVERGENT B2, `(.L_x_130) ;  /* 0x0000082000027945 */ /* 0x000fe60003800200 */
[----:B------:R-:W-:-:S04]  /*01d0*/  IADD3 R6, PT, PT, -R3, UR5, R6 ;  /* 0x0000000503067c10 */ /* 0x000fc8000fffe106 */
        /* <DEDUP_REMOVED lines=8> */
[----:B------:R-:W-:Y:S02]  /*0260*/  IMAD.IADD R27, R3, 0x1, R26 ;  /* 0x00000001031b7824 */ /* 0x000fe400078e021a */
[----:B------:R-:W-:-:S07]  /*0270*/  IMAD.MOV R25, RZ, RZ, -R25 ;  /* 0x000000ffff197224 */ /* 0x000fce00078e0a19 */
.L_x_133:
[C---:B------:R-:W-:Y:S01]  /*0280*/  IADD3 R11, PT, PT, R27.reuse, 0x100, RZ ;  /* 0x000001001b0b7810 */ /* 0x040fe20007ffe0ff */
[----:B0-----:R-:W-:-:S04]  /*0290*/  IMAD.WIDE.U32 R12, R27, 0x8, R8 ;  /* 0x000000081b0c7825 */ /* 0x001fc800078e0008 */
[--C-:B------:R-:W-:Y:S02]  /*02a0*/  IMAD.WIDE.U32 R10, R11, 0x8, R8.reuse ;  /* 0x000000080b0a7825 */ /* 0x100fe400078e0008 */
[----:B------:R-:W2:Y:S04]  /*02b0*/  LDG.E.64 R12, desc[UR10][R12.64] ;  /* 0x0000000a0c0c7981 */ /* 0x000ea8000c1e1b00 */
[----:B------:R-:W3:Y:S01]  /*02c0*/  LDG.E.64 R10, desc[UR10][R10.64] ;  /* 0x0000000a0a0a7981 */ /* 0x000ee2000c1e1b00 */
[C---:B------:R-:W-:Y:S02]  /*02d0*/  VIADD R23, R27.reuse, 0x200 ;  /* 0x000002001b177836 */ /* 0x040fe40000000000 */
[----:B------:R-:W-:Y:S02]  /*02e0*/  VIADD R21, R27, 0x300 ;  /* 0x000003001b157836 */ /* 0x000fe40000000000 */
[----:B------:R-:W-:-:S04]  /*02f0*/  IMAD.WIDE.U32 R22, R23, 0x8, R8 ;  /* 0x0000000817167825 */ /* 0x000fc800078e0008 */
[--C-:B------:R-:W-:Y:S02]  /*0300*/  IMAD.WIDE.U32 R20, R21, 0x8, R8.reuse ;  /* 0x0000000815147825 */ /* 0x100fe400078e0008 */
[----:B------:R-:W4:Y:S02]  /*0310*/  LDG.E.64 R22, desc[UR10][R22.64] ;  /* 0x0000000a16167981 */ /* 0x000f24000c1e1b00 */
[C---:B------:R-:W-:Y:S02]  /*0320*/  VIADD R19, R27.reuse, 0x400 ;  /* 0x000004001b137836 */ /* 0x040fe40000000000 */
[----:B------:R-:W5:Y:S01]  /*0330*/  LDG.E.64 R20, desc[UR10][R20.64] ;  /* 0x0000000a14147981 */ /* 0x000f62000c1e1b00 */
[----:B------:R-:W-:Y:S02]  /*0340*/  VIADD R17, R27, 0x500 ;  /* 0x000005001b117836 */ /* 0x000fe40000000000 */
[----:B------:R-:W-:-:S04]  /*0350*/  IMAD.WIDE.U32 R18, R19, 0x8, R8 ;  /* 0x0000000813127825 */ /* 0x000fc800078e0008 */
[--C-:B------:R-:W-:Y:S02]  /*0360*/  IMAD.WIDE.U32 R16, R17, 0x8, R8.reuse ;  /* 0x0000000811107825 */ /* 0x100fe400078e0008 */
[----:B------:R-:W5:Y:S02]  /*0370*/  LDG.E.64 R18, desc[UR10][R18.64] ;  /* 0x0000000a12127981 */ /* 0x000f64000c1e1b00 */
[----:B------:R-:W-:Y:S02]  /*0380*/  VIADD R15, R27, 0x600 ;  /* 0x000006001b0f7836 */ /* 0x000fe40000000000 */
[----:B------:R-:W5:Y:S02]  /*0390*/  LDG.E.64 R16, desc[UR10][R16.64] ;  /* 0x0000000a10107981 */ /* 0x000f64000c1e1b00 */
[----:B------:R-:W-:-:S06]  /*03a0*/  IMAD.WIDE.U32 R14, R15, 0x8, R8 ;  /* 0x000000080f0e7825 */ /* 0x000fcc00078e0008 */
[----:B------:R-:W5:Y:S01]  /*03b0*/  LDG.E.64 R14, desc[UR10][R14.64] ;  /* 0x0000000a0e0e7981 */ /* 0x000f62000c1e1b00 */
[----:B--2---:R-:W-:-:S04]  /*03c0*/  ISETP.NE.U32.AND P0, PT, R12, RZ, PT ;  /* 0x000000ff0c00720c */ /* 0x004fc80003f05070 */
[----:B------:R-:W-:Y:S01]  /*03d0*/  ISETP.NE.AND.EX P0, PT, R13, RZ, PT, P0 ;  /* 0x000000ff0d00720c */ /* 0x000fe20003f05300 */
[----:B------:R-:W-:Y:S01]  /*03e0*/  VIADD R13, R27, 0x700 ;  /* 0x000007001b0d7836 */ /* 0x000fe20000000000 */
[----:B---3--:R-:W-:-:S03]  /*03f0*/  ISETP.NE.U32.AND P1, PT, R10, RZ, PT ;  /* 0x000000ff0a00720c */ /* 0x008fc60003f25070 */
[----:B------:R-:W-:Y:S01]  /*0400*/  IMAD.WIDE.U32 R12, R13, 0x8, R8 ;  /* 0x000000080d0c7825 */ /* 0x000fe200078e0008 */
[----:B------:R-:W-:Y:S02]  /*0410*/  ISETP.NE.AND.EX P1, PT, R11, RZ, PT, P1 ;  /* 0x000000ff0b00720c */ /* 0x000fe40003f25310 */
[----:B------:R-:W-:-:S03]  /*0420*/  IADD3 R11, PT, PT, R27, 0x800, RZ ;  /* 0x000008001b0b7810 */ /* 0x000fc60007ffe0ff */
[----:B------:R-:W2:Y:S02]  /*0430*/  LDG.E.64 R12, desc[UR10][R12.64] ;  /* 0x0000000a0c0c7981 */ /* 0x000ea4000c1e1b00 */
[----:B------:R-:W-:-:S06]  /*0440*/  IMAD.WIDE.U32 R10, R11, 0x8, R8 ;  /* 0x000000080b0a7825 */ /* 0x000fcc00078e0008 */
[----:B------:R-:W3:Y:S01]  /*0450*/  LDG.E.64 R10, desc[UR10][R10.64] ;  /* 0x0000000a0a0a7981 */ /* 0x000ee2000c1e1b00 */
[----:B------:R-:W-:Y:S02]  /*0460*/  VIADD R26, R2, 0x1 ;  /* 0x00000001021a7836 */ /* 0x000fe40000000000 */
[----:B------:R-:W-:Y:S01]  /*0470*/  @!P0 IMAD.MOV R26, RZ, RZ, R2 ;  /* 0x000000ffff1a8224 */ /* 0x000fe200078e0202 */
[----:B----4-:R-:W-:-:S04]  /*0480*/  ISETP.NE.U32.AND P0, PT, R22, RZ, PT ;  /* 0x000000ff1600720c */ /* 0x010fc80003f05070 */
[----:B------:R-:W-:Y:S02]  /*0490*/  ISETP.NE.AND.EX P0, PT, R23, RZ, PT, P0 ;  /* 0x000000ff1700720c */ /* 0x000fe40003f05300 */
[----:B-----5:R-:W-:Y:S01]  /*04a0*/  ISETP.NE.U32.AND P2, PT, R20, RZ, PT ;  /* 0x000000ff1400720c */ /* 0x020fe20003f45070 */
[----:B------:R-:W-:Y:S02]  /*04b0*/  VIADD R2, R26, 0x1 ;  /* 0x000000011a027836 */ /* 0x000fe40000000000 */
[----:B------:R-:W-:Y:S01]  /*04c0*/  @!P1 IMAD.MOV R2, RZ, RZ, R26 ;  /* 0x000000ffff029224 */ /* 0x000fe200078e021a */
[----:B------:R-:W-:Y:S01]  /*04d0*/  ISETP.NE.AND.EX P1, PT, R21, RZ, PT, P2 ;  /* 0x000000ff1500720c */ /* 0x000fe20003f25320 */
[----:B------:R-:W-:Y:S01]  /*04e0*/  VIADD R21, R27, 0x900 ;  /* 0x000009001b157836 */ /* 0x000fe20000000000 */
[----:B------:R-:W-:Y:S01]  /*04f0*/  ISETP.NE.U32.AND P2, PT, R18, RZ, PT ;  /* 0x000000ff1200720c */ /* 0x000fe20003f45070 */
[----:B------:R-:W-:Y:S02]  /*0500*/  VIADD R22, R2, 0x1 ;  /* 0x0000000102167836 */ /* 0x000fe40000000000 */
[----:B------:R-:W-:-:S04]  /*0510*/  IMAD.WIDE.U32 R20, R21, 0x8, R8 ;  /* 0x0000000815147825 */ /* 0x000fc800078e0008 */
[----:B------:R-:W-:Y:S01]  /*0520*/  @!P0 IMAD.MOV R22, RZ, RZ, R2 ;  /* 0x000000ffff168224 */ /* 0x000fe200078e0202 */
[----:B------:R-:W-:Y:S01]  /*0530*/  ISETP.NE.AND.EX P0, PT, R19, RZ, PT, P2 ;  /* 0x000000ff1300720c */ /* 0x000fe20003f05320 */
[----:B------:R-:W-:Y:S01]  /*0540*/  VIADD R19, R27, 0xa00 ;  /* 0x00000a001b137836 */ /* 0x000fe20000000000 */
[----:B------:R-:W-:Y:S01]  /*0550*/  ISETP.NE.U32.AND P2, PT, R16, RZ, PT ;  /* 0x000000ff1000720c */ /* 0x000fe20003f45070 */
[----:B------:R-:W4:Y:S01]  /*0560*/  LDG.E.64 R20, desc[UR10][R20.64] ;  /* 0x0000000a14147981 */ /* 0x000f22000c1e1b00 */
[----:B------:R-:W-:Y:S01]  /*0570*/  IADD3 R2, PT, PT, R22, 0x1, RZ ;  /* 0x0000000116027810 */ /* 0x000fe20007ffe0ff */
[----:B------:R-:W-:-:S04]  /*0580*/  IMAD.WIDE.U32 R18, R19, 0x8, R8 ;  /* 0x0000000813127825 */ /* 0x000fc800078e0008 */
[----:B------:R-:W-:Y:S01]  /*0590*/  @!P1 IMAD.MOV R2, RZ, RZ, R22 ;  /* 0x000000ffff029224 */ /* 0x000fe200078e0216 */
[----:B------:R-:W-:Y:S01]  /*05a0*/  ISETP.NE.AND.EX P1, PT, R17, RZ, PT, P2 ;  /* 0x000000ff1100720c */ /* 0x000fe20003f25320 */
[----:B------:R-:W-:Y:S01]  /*05b0*/  VIADD R17, R27, 0xb00 ;  /* 0x00000b001b117836 */ /* 0x000fe20000000000 */
[----:B------:R-:W-:Y:S01]  /*05c0*/  ISETP.NE.U32.AND P2, PT, R14, RZ, PT ;  /* 0x000000ff0e00720c */ /* 0x000fe20003f45070 */
[----:B------:R-:W5:Y:S01]  /*05d0*/  LDG.E.64 R18, desc[UR10][R18.64] ;  /* 0x0000000a12127981 */ /* 0x000f62000c1e1b00 */
[----:B------:R-:W-:Y:S02]  /*05e0*/  VIADD R22, R2, 0x1 ;  /* 0x0000000102167836 */ /* 0x000fe40000000000 */
[----:B------:R-:W-:Y:S01]  /*05f0*/  @!P0 IMAD.MOV R22, RZ, RZ, R2 ;  /* 0x000000ffff168224 */ /* 0x000fe200078e0202 */
[----:B------:R-:W-:Y:S01]  /*0600*/  ISETP.NE.AND.EX P0, PT, R15, RZ, PT, P2 ;  /* 0x000000ff0f00720c */ /* 0x000fe20003f05320 */
[----:B------:R-:W-:-:S04]  /*0610*/  IMAD.WIDE.U32 R16, R17, 0x8, R8 ;  /* 0x0000000811107825 */ /* 0x000fc800078e0008 */
[----:B------:R-:W-:Y:S02]  /*0620*/  VIADD R15, R27, 0xc00 ;  /* 0x00000c001b0f7836 */ /* 0x000fe40000000000 */
[C---:B------:R-:W-:Y:S01]  /*0630*/  VIADD R2, R22.reuse, 0x1 ;  /* 0x0000000116027836 */ /* 0x040fe20000000000 */
[----:B------:R-:W5:Y:S01]  /*0640*/  LDG.E.64 R16, desc[UR10][R16.64] ;  /* 0x0000000a10107981 */ /* 0x000f62000c1e1b00 */
[----:B------:R-:W-:Y:S01]  /*0650*/  IMAD.WIDE.U32 R14, R15, 0x8, R8 ;  /* 0x000000080f0e7825 */ /* 0x000fe200078e0008 */
[----:B------:R-:W-:-:S05]  /*0660*/  @!P1 IADD3 R2, PT, PT, R22, RZ, RZ ;  /* 0x000000ff16029210 */ /* 0x000fca0007ffe0ff */
[----:B------:R-:W5:Y:S01]  /*0670*/  LDG.E.64 R14, desc[UR10][R14.64] ;  /* 0x0000000a0e0e7981 */ /* 0x000f62000c1e1b00 */
[----:B------:R-:W-:Y:S02]  /*0680*/  VIADD R22, R2, 0x1 ;  /* 0x0000000102167836 */ /* 0x000fe40000000000 */
[----:B------:R-:W-:Y:S01]  /*0690*/  @!P0 IMAD.MOV R22, RZ, RZ, R2 ;  /* 0x000000ffff168224 */ /* 0x000fe200078e0202 */
[----:B------:R-:W-:-:S03]  /*06a0*/  IADD3 R23, PT, PT, R27, 0xf00, RZ ;  /* 0x00000f001b177810 */ /* 0x000fc60007ffe0ff */
[----:B------:R-:W-:Y:S01]  /*06b0*/  VIADD R2, R22, 0x1 ;  /* 0x0000000116027836 */ /* 0x000fe20000000000 */
[----:B--2---:R-:W-:-:S04]  /*06c0*/  ISETP.NE.U32.AND P2, PT, R12, RZ, PT ;  /* 0x000000ff0c00720c */ /* 0x004fc80003f45070 */
[----:B------:R-:W-:Y:S01]  /*06d0*/  ISETP.NE.AND.EX P1, PT, R13, RZ, PT, P2 ;  /* 0x000000ff0d00720c */ /* 0x000fe20003f25320 */
[----:B------:R-:W-:Y:S01]  /*06e0*/  VIADD R13, R27, 0xd00 ;  /* 0x00000d001b0d7836 */ /* 0x000fe20000000000 */
[----:B---3--:R-:W-:-:S03]  /*06f0*/  ISETP.NE.U32.AND P2, PT, R10, RZ, PT ;  /* 0x000000ff0a00720c */ /* 0x008fc60003f45070 */
[----:B------:R-:W-:Y:S01]  /*0700*/  IMAD.WIDE.U32 R12, R13, 0x8, R8 ;  /* 0x000000080d0c7825 */ /* 0x000fe200078e0008 */
[----:B------:R-:W-:-:S03]  /*0710*/  ISETP.NE.AND.EX P0, PT, R11, RZ, PT, P2 ;  /* 0x000000ff0b00720c */ /* 0x000fc60003f05320 */
[----:B------:R-:W-:Y:S02]  /*0720*/  VIADD R11, R27, 0xe00 ;  /* 0x00000e001b0b7836 */ /* 0x000fe40000000000 */
[----:B------:R-:W2:Y:S02]  /*0730*/  LDG.E.64 R12, desc[UR10][R12.64] ;  /* 0x0000000a0c0c7981 */ /* 0x000ea4000c1e1b00 */
[----:B------:R-:W-:-:S06]  /*0740*/  IMAD.WIDE.U32 R10, R11, 0x8, R8 ;  /* 0x000000080b0a7825 */ /* 0x000fcc00078e0008 */
[----:B------:R-:W3:Y:S01]  /*0750*/  LDG.E.64 R10, desc[UR10][R10.64] ;  /* 0x0000000a0a0a7981 */ /* 0x000ee2000c1e1b00 */
[----:B------:R-:W-:Y:S02]  /*0760*/  @!P1 IMAD.MOV R2, RZ, RZ, R22 ;  /* 0x000000ffff029224 */ /* 0x000fe400078e0216 */
[----:B------:R-:W-:-:S06]  /*0770*/  IMAD.WIDE.U32 R22, R23, 0x8, R8 ;  /* 0x0000000817167825 */ /* 0x000fcc00078e0008 */
[----:B------:R-:W3:Y:S01]  /*0780*/  LDG.E.64 R22, desc[UR10][R22.64] ;  /* 0x0000000a16167981 */ /* 0x000ee2000c1e1b00 */
[----:B----4-:R-:W-:Y:S01]  /*0790*/  ISETP.NE.U32.AND P1, PT, R20, RZ, PT ;  /* 0x000000ff1400720c */ /* 0x010fe20003f25070 */
[----:B------:R-:W-:Y:S02]  /*07a0*/  VIADD R20, R2, 0x1 ;  /* 0x0000000102147836 */ /* 0x000fe40000000000 */
[----:B------:R-:W-:Y:S01]  /*07b0*/  @!P0 IMAD.MOV R20, RZ, RZ, R2 ;  /* 0x000000ffff148224 */ /* 0x000fe200078e0202 */
[----:B------:R-:W-:Y:S02]  /*07c0*/  ISETP.NE.AND.EX P1, PT, R21, RZ, PT, P1 ;  /* 0x000000ff1500720c */ /* 0x000fe40003f25310 */
[----:B-----5:R-:W-:-:S04]  /*07d0*/  ISETP.NE.U32.AND P0, PT, R18, RZ, PT ;  /* 0x000000ff1200720c */ /* 0x020fc80003f05070 */
[----:B------:R-:W-:Y:S01]  /*07e0*/  ISETP.NE.AND.EX P0, PT, R19, RZ, PT, P0 ;  /* 0x000000ff1300720c */ /* 0x000fe20003f05300 */
[----:B------:R-:W-:-:S06]  /*07f0*/  VIADD R2, R20, 0x1 ;  /* 0x0000000114027836 */ /* 0x000fcc0000000000 */
[----:B------:R-:W-:Y:S01]  /*0800*/  @!P1 IMAD.MOV R2, RZ, RZ, R20 ;  /* 0x000000ffff029224 */ /* 0x000fe200078e0214 */
[----:B------:R-:W-:-:S03]  /*0810*/  ISETP.NE.U32.AND P2, PT, R16, RZ, PT ;  /* 0x000000ff1000720c */ /* 0x000fc60003f45070 */
[----:B------:R-:W-:Y:S01]  /*0820*/  VIADD R16, R2, 0x1 ;  /* 0x0000000102107836 */ /* 0x000fe20000000000 */
[----:B------:R-:W-:Y:S02]  /*0830*/  ISETP.NE.AND.EX P1, PT, R17, RZ, PT, P2 ;  /* 0x000000ff1100720c */ /* 0x000fe40003f25320 */
[----:B------:R-:W-:Y:S01]  /*0840*/  ISETP.NE.U32.AND P2, PT, R14, RZ, PT ;  /* 0x000000ff0e00720c */ /* 0x000fe20003f45070 */
[----:B------:R-:W-:-:S03]  /*0850*/  @!P0 IMAD.MOV R16, RZ, RZ, R2 ;  /* 0x000000ffff108224 */ /* 0x000fc600078e0202 */
[----:B------:R-:W-:Y:S02]  /*0860*/  ISETP.NE.AND.EX P0, PT, R15, RZ, PT, P2 ;  /* 0x000000ff0f00720c */ /* 0x000fe40003f05320 */
[----:B------:R-:W-:-:S05]  /*0870*/  IADD3 R2, PT, PT, R16, 0x1, RZ ;  /* 0x0000000110027810 */ /* 0x000fca0007ffe0ff */
[----:B------:R-:W-:Y:S01]  /*0880*/  @!P1 IMAD.MOV R2, RZ, RZ, R16 ;  /* 0x000000ffff029224 */ /* 0x000fe200078e0210 */
[----:B------:R-:W-:Y:S01]  /*0890*/  IADD3 R25, PT, PT, R25, 0x10, RZ ;  /* 0x0000001019197810 */ /* 0x000fe20007ffe0ff */
[----:B------:R-:W-:Y:S02]  /*08a0*/  VIADD R6, R6, 0x1000 ;  /* 0x0000100006067836 */ /* 0x000fe40000000000 */
[----:B------:R-:W-:Y:S01]  /*08b0*/  VIADD R27, R27, 0x1000 ;  /* 0x000010001b1b7836 */ /* 0x000fe20000000000 */
[----:B--2---:R-:W-:Y:S01]  /*08c0*/  ISETP.NE.U32.AND P2, PT, R12, RZ, PT ;  /* 0x000000ff0c00720c */ /* 0x004fe20003f45070 */
[----:B------:R-:W-:-:S03]  /*08d0*/  VIADD R12, R2, 0x1 ;  /* 0x00000001020c7836 */ /* 0x000fc60000000000 */
[----:B------:R-:W-:Y:S01]  /*08e0*/  ISETP.NE.AND.EX P1, PT, R13, RZ, PT, P2 ;  /* 0x000000ff0d00720c */ /* 0x000fe20003f25320 */
[----:B------:R-:W-:Y:S01]  /*08f0*/  @!P0 IMAD.MOV R12, RZ, RZ, R2 ;  /* 0x000000ffff0c8224 */ /* 0x000fe200078e0202 */
[----:B---3--:R-:W-:-:S04]  /*0900*/  ISETP.NE.U32.AND P2, PT, R10, RZ, PT ;  /* 0x000000ff0a00720c */ /* 0x008fc80003f45070 */
[----:B------:R-:W-:Y:S01]  /*0910*/  ISETP.NE.AND.EX P0, PT, R11, RZ, PT, P2 ;  /* 0x000000ff0b00720c */ /* 0x000fe20003f05320 */
[----:B------:R-:W-:-:S06]  /*0920*/  VIADD R2, R12, 0x1 ;  /* 0x000000010c027836 */ /* 0x000fcc0000000000 */
[----:B------:R-:W-:Y:S01]  /*0930*/  @!P1 IMAD.MOV R2, RZ, RZ, R12 ;  /* 0x000000ffff029224 */ /* 0x000fe200078e020c */
[----:B------:R-:W-:-:S03]  /*0940*/  ISETP.NE.U32.AND P2, PT, R22, RZ, PT ;  /* 0x000000ff1600720c */ /* 0x000fc60003f45070 */
[----:B------:R-:W-:Y:S01]  /*0950*/  VIADD R10, R2, 0x1 ;  /* 0x00000001020a7836 */ /* 0x000fe20000000000 */
[----:B------:R-:W-:Y:S01]  /*0960*/  ISETP.NE.AND.EX P1, PT, R23, RZ, PT, P2 ;  /* 0x000000ff1700720c */ /* 0x000fe20003f25320 */
[----:B------:R-:W-:Y:S01]  /*0970*/  @!P0 IMAD.MOV R10, RZ, RZ, R2 ;  /* 0x000000ffff0a8224 */ /* 0x000fe200078e0202 */
[----:B------:R-:W-:-:S03]  /*0980*/  ISETP.NE.AND P0, PT, R25, RZ, PT ;  /* 0x000000ff1900720c */ /* 0x000fc60003f05270 */
[----:B------:R-:W-:-:S08]  /*0990*/  VIADD R2, R10, 0x1 ;  /* 0x000000010a027836 */ /* 0x000fd00000000000 */
[----:B------:R-:W-:Y:S02]  /*09a0*/  @!P1 IMAD.MOV R2, RZ, RZ, R10 ;  /* 0x000000ffff029224 */ /* 0x000fe400078e020a */
[----:B------:R-:W-:Y:S05]  /*09b0*/  @P0 BRA `(.L_x_133) ;  /* 0xfffffff800300947 */ /* 0x000fea000383ffff */
[----:B------:R-:W-:Y:S05]  /*09c0*/  BSYNC.RECONVERGENT B3 ;  /* 0x0000000000037941 */ /* 0x000fea0003800200 */
.L_x_132:
[----:B------:R-:W-:-:S07]  /*09d0*/  VIADD R26, R6, 0xfffff800 ;  /* 0xfffff800061a7836 */ /* 0x000fce0000000000 */
.L_x_131:
[----:B------:R-:W-:Y:S05]  /*09e0*/  BSYNC.RECONVERGENT B2 ;  /* 0x0000000000027941 */ /* 0x000fea0003800200 */
.L_x_130:
        /* <DEDUP_REMOVED lines=8> */
[----:B------:R-:W-:-:S05]  /*0a70*/  IADD3 R25, PT, PT, R3, R26, RZ ;  /* 0x0000001a03197210 */ /* 0x000fca0007ffe0ff */
[C---:B------:R-:W-:Y:S02]  /*0a80*/  VIADD R19, R25.reuse, 0x100 ;  /* 0x0000010019137836 */ /* 0x040fe40000000000 */
[C---:B------:R-:W-:Y:S02]  /*0a90*/  VIADD R17, R25.reuse, 0x200 ;  /* 0x0000020019117836 */ /* 0x040fe40000000000 */
[----:B0-----:R-:W-:-:S04]  /*0aa0*/  IMAD.WIDE.U32 R20, R25, 0x8, R22 ;  /* 0x0000000819147825 */ /* 0x001fc800078e0016 */
[--C-:B------:R-:W-:Y:S02]  /*0ab0*/  IMAD.WIDE.U32 R18, R19, 0x8, R22.reuse ;  /* 0x0000000813127825 */ /* 0x100fe400078e0016 */
[----:B------:R-:W2:Y:S02]  /*0ac0*/  LDG.E.64 R20, desc[UR10][R20.64] ;  /* 0x0000000a14147981 */ /* 0x000ea4000c1e1b00 */
[----:B------:R-:W-:Y:S02]  /*0ad0*/  IMAD.WIDE.U32 R16, R17, 0x8, R22 ;  /* 0x0000000811107825 */ /* 0x000fe400078e0016 */
[----:B------:R-:W3:Y:S02]  /*0ae0*/  LDG.E.64 R18, desc[UR10][R18.64] ;  /* 0x0000000a12127981 */ /* 0x000ee4000c1e1b00 */
[C---:B------:R-:W-:Y:S02]  /*0af0*/  VIADD R15, R25.reuse, 0x300 ;  /* 0x00000300190f7836 */ /* 0x040fe40000000000 */
[----:B------:R-:W4:Y:S01]  /*0b00*/  LDG.E.64 R16, desc[UR10][R16.64] ;  /* 0x0000000a10107981 */ /* 0x000f22000c1e1b00 */
[----:B------:R-:W-:-:S02]  /*0b10*/  VIADD R13, R25, 0x400 ;  /* 0x00000400190d7836 */ /* 0x000fc40000000000 */
[----:B------:R-:W-:-:S04]  /*0b20*/  IMAD.WIDE.U32 R14, R15, 0x8, R22 ;  /* 0x000000080f0e7825 */ /* 0x000fc800078e0016 */
[--C-:B------:R-:W-:Y:S02]  /*0b30*/  IMAD.WIDE.U32 R12, R13, 0x8, R22.reuse ;  /* 0x000000080d0c7825 */ /* 0x100fe400078e0016 */
[----:B------:R-:W5:Y:S02]  /*0b40*/  LDG.E.64 R14, desc[UR10][R14.64] ;  /* 0x0000000a0e0e7981 */ /* 0x000f64000c1e1b00 */
[C---:B------:R-:W-:Y:S02]  /*0b50*/  VIADD R11, R25.reuse, 0x500 ;  /* 0x00000500190b7836 */ /* 0x040fe40000000000 */
[----:B------:R-:W5:Y:S01]  /*0b60*/  LDG.E.64 R12, desc[UR10][R12.64] ;  /* 0x0000000a0c0c7981 */ /* 0x000f62000c1e1b00 */
[----:B------:R-:W-:Y:S02]  /*0b70*/  VIADD R9, R25, 0x600 ;  /* 0x0000060019097836 */ /* 0x000fe40000000000 */
[----:B------:R-:W-:Y:S01]  /*0b80*/  IMAD.WIDE.U32 R10, R11, 0x8, R22 ;  /* 0x000000080b0a7825 */ /* 0x000fe200078e0016 */
[----:B------:R-:W-:-:S03]  /*0b90*/  IADD3 R25, PT, PT, R25, 0x700, RZ ;  /* 0x0000070019197810 */ /* 0x000fc60007ffe0ff */
[--C-:B------:R-:W-:Y:S02]  /*0ba0*/  IMAD.WIDE.U32 R8, R9, 0x8, R22.reuse ;  /* 0x0000000809087825 */ /* 0x100fe400078e0016 */
[----:B------:R-:W5:Y:S02]  /*0bb0*/  LDG.E.64 R10, desc[UR10][R10.64] ;  /* 0x0000000a0a0a7981 */ /* 0x000f64000c1e1b00 */
[----:B------:R-:W-:Y:S02]  /*0bc0*/  IMAD.WIDE.U32 R22, R25, 0x8, R22 ;  /* 0x0000000819167825 */ /* 0x000fe400078e0016 */
[----:B------:R-:W5:Y:S04]  /*0bd0*/  LDG.E.64 R8, desc[UR10][R8.64] ;  /* 0x0000000a08087981 */ /* 0x000f68000c1e1b00 */
[----:B------:R-:W5:Y:S01]  /*0be0*/  LDG.E.64 R22, desc[UR10][R22.64] ;  /* 0x0000000a16167981 */ /* 0x000f62000c1e1b00 */
[----:B------:R-:W-:Y:S01]  /*0bf0*/  VIADD R26, R26, 0x800 ;  /* 0x000008001a1a7836 */ /* 0x000fe20000000000 */
[----:B--2---:R-:W-:-:S04]  /*0c00*/  ISETP.NE.U32.AND P0, PT, R20, RZ, PT ;  /* 0x000000ff1400720c */ /* 0x004fc80003f05070 */
[----:B------:R-:W-:Y:S02]  /*0c10*/  ISETP.NE.AND.EX P0, PT, R21, RZ, PT, P0 ;  /* 0x000000ff1500720c */ /* 0x000fe40003f05300 */
[----:B---3--:R-:W-:Y:S01]  /*0c20*/  ISETP.NE.U32.AND P1, PT, R18, RZ, PT ;  /* 0x000000ff1200720c */ /* 0x008fe20003f25070 */
[----:B------:R-:W-:Y:S01]  /*0c30*/  VIADD R18, R2, 0x1 ;  /* 0x0000000102127836 */ /* 0x000fe20000000000 */
[----:B----4-:R-:W-:Y:S02]  /*0c40*/  ISETP.NE.U32.AND P3, PT, R16, RZ, PT ;  /* 0x000000ff1000720c */ /* 0x010fe40003f65070 */
[----:B------:R-:W-:-:S07]  /*0c50*/  ISETP.NE.AND.EX P1, PT, R19, RZ, PT, P1 ;  /* 0x000000ff1300720c */ /* 0x000fce0003f25310 */
[----:B------:R-:W-:Y:S01]  /*0c60*/  @!P0 IMAD.MOV R18, RZ, RZ, R2 ;  /* 0x000000ffff128224 */ /* 0x000fe200078e0202 */
[----:B------:R-:W-:Y:S02]  /*0c70*/  ISETP.NE.AND.EX P0, PT, R17, RZ, PT, P3 ;  /* 0x000000ff1100720c */ /* 0x000fe40003f05330 */
[----:B-----5:R-:W-:Y:S01]  /*0c80*/  ISETP.NE.U32.AND P3, PT, R14, RZ, PT ;  /* 0x000000ff0e00720c */ /* 0x020fe20003f65070 */
[----:B------:R-:W-:Y:S02]  /*0c90*/  VIADD R2, R18, 0x1 ;  /* 0x0000000112027836 */ /* 0x000fe40000000000 */
[----:B------:R-:W-:Y:S01]  /*0ca0*/  @!P1 IMAD.MOV R2, RZ, RZ, R18 ;  /* 0x000000ffff029224 */ /* 0x000fe200078e0212 */
[----:B------:R-:W-:Y:S02]  /*0cb0*/  ISETP.NE.AND.EX P1, PT, R15, RZ, PT, P3 ;  /* 0x000000ff0f00720c */ /* 0x000fe40003f25330 */
[----:B------:R-:W-:Y:S01]  /*0cc0*/  ISETP.NE.U32.AND P3, PT, R12, RZ, PT ;  /* 0x000000ff0c00720c */ /* 0x000fe20003f65070 */
[----:B------:R-:W-:-:S04]  /*0cd0*/  VIADD R14, R2, 0x1 ;  /* 0x00000001020e7836 */ /* 0x000fc80000000000 */
[----:B------:R-:W-:Y:S01]  /*0ce0*/  @!P0 IMAD.MOV R14, RZ, RZ, R2 ;  /* 0x000000ffff0e8224 */ /* 0x000fe200078e0202 */
[----:B------:R-:W-:Y:S02]  /*0cf0*/  ISETP.NE.AND.EX P0, PT, R13, RZ, PT, P3 ;  /* 0x000000ff0d00720c */ /* 0x000fe40003f05330 */
[----:B------:R-:W-:Y:S02]  /*0d00*/  ISETP.NE.U32.AND P3, PT, R10, RZ, PT ;  /* 0x000000ff0a00720c */ /* 0x000fe40003f65070 */
[----:B------:R-:W-:Y:S01]  /*0d10*/  IADD3 R2, PT, PT, R14, 0x1, RZ ;  /* 0x000000010e027810 */ /* 0x000fe20007ffe0ff */
[----:B------:R-:W-:Y:S01]  /*0d20*/  @!P1 IMAD.MOV R2, RZ, RZ, R14 ;  /* 0x000000ffff029224 */ /* 0x000fe200078e020e */
[----:B------:R-:W-:Y:S02]  /*0d30*/  ISETP.NE.AND.EX P1, PT, R11, RZ, PT, P3 ;  /* 0x000000ff0b00720c */ /* 0x000fe40003f25330 */
[----:B------:R-:W-:Y:S01]  /*0d40*/  ISETP.NE.U32.AND P3, PT, R8, RZ, PT ;  /* 0x000000ff0800720c */ /* 0x000fe20003f65070 */
[----:B------:R-:W-:-:S04]  /*0d50*/  VIADD R10, R2, 0x1 ;  /* 0x00000001020a7836 */ /* 0x000fc80000000000 */
[----:B------:R-:W-:Y:S01]  /*0d60*/  @!P0 IMAD.MOV R10, RZ, RZ, R2 ;  /* 0x000000ffff0a8224 */ /* 0x000fe200078e0202 */
[----:B------:R-:W-:Y:S02]  /*0d70*/  ISETP.NE.AND.EX P0, PT, R9, RZ, PT, P3 ;  /* 0x000000ff0900720c */ /* 0x000fe40003f05330 */
[----:B------:R-:W-:Y:S01]  /*0d80*/  ISETP.NE.U32.AND P3, PT, R22, RZ, PT ;  /* 0x000000ff1600720c */ /* 0x000fe20003f65070 */
[----:B------:R-:W-:Y:S02]  /*0d90*/  VIADD R2, R10, 0x1 ;  /* 0x000000010a027836 */ /* 0x000fe40000000000 */
[----:B------:R-:W-:Y:S01]  /*0da0*/  @!P1 IMAD.MOV R2, RZ, RZ, R10 ;  /* 0x000000ffff029224 */ /* 0x000fe200078e020a */
[----:B------:R-:W-:-:S03]  /*0db0*/  ISETP.NE.AND.EX P1, PT, R23, RZ, PT, P3 ;  /* 0x000000ff1700720c */ /* 0x000fc60003f25330 */
[----:B------:R-:W-:-:S04]  /*0dc0*/  VIADD R8, R2, 0x1 ;  /* 0x0000000102087836 */ /* 0x000fc80000000000 */
[----:B------:R-:W-:-:S05]  /*0dd0*/  @!P0 IADD3 R8, PT, PT, R2, RZ, RZ ;  /* 0x000000ff02088210 */ /* 0x000fca0007ffe0ff */
[----:B------:R-:W-:Y:S02]  /*0de0*/  VIADD R2, R8, 0x1 ;  /* 0x0000000108027836 */ /* 0x000fe40000000000 */
[----:B------:R-:W-:-:S07]  /*0df0*/  @!P1 IMAD.MOV R2, RZ, RZ, R8 ;  /* 0x000000ffff029224 */ /* 0x000fce00078e0208 */
.L_x_135:
[----:B------:R-:W-:Y:S05]  /*0e00*/  BSYNC.RECONVERGENT B2 ;  /* 0x0000000000027941 */ /* 0x000fea0003800200 */
.L_x_134:
[----:B------:R-:W-:Y:S05]  /*0e10*/  @!P2 BRA `(.L_x_129) ;  /* 0x0000000000cca947 */ /* 0x000fea0003800000 */
[----:B------:R-:W-:Y:S01]  /*0e20*/  ISETP.GE.U32.AND P0, PT, R6, 0x4, PT ;  /* 0x000000040600780c */ /* 0x000fe20003f06070 */
[----:B------:R-:W-:Y:S01]  /*0e30*/  BSSY.RECONVERGENT B2, `(.L_x_136) ;  /* 0x0000022000027945 */ /* 0x000fe20003800200 */
[----:B------:R-:W-:-:S04]  /*0e40*/  LOP3.LUT R8, R7, 0x3, RZ, 0xc0, !PT ;  /* 0x0000000307087812 */ /* 0x000fc800078ec0ff */
[----:B------:R-:W-:-:S07]  /*0e50*/  ISETP.NE.AND P3, PT, R8, RZ, PT ;  /* 0x000000ff0800720c */ /* 0x000fce0003f65270 */
[----:B------:R-:W-:Y:S06]  /*0e60*/  @!P0 BRA `(.L_x_137) ;  /* 0x0000000000788947 */ /* 0x000fec0003800000 */
[----:B------:R-:W0:Y:S01]  /*0e70*/  LDC.64 R10, c[0x0][0x380] ;  /* 0x0000e000ff0a7b82 */ /* 0x000e220000000a00 */
[----:B------:R-:W-:-:S04]  /*0e80*/  IMAD.IADD R9, R3, 0x1, R26 ;  /* 0x0000000103097824 */ /* 0x000fc800078e021a */
[C---:B------:R-:W-:Y:S02]  /*0e90*/  VIADD R13, R9.reuse, 0x100 ;  /* 0x00000100090d7836 */ /* 0x040fe40000000000 */
[C---:B------:R-:W-:Y:S02]  /*0ea0*/  VIADD R15, R9.reuse, 0x200 ;  /* 0x00000200090f7836 */ /* 0x040fe40000000000 */
[----:B0-----:R-:W-:-:S04]  /*0eb0*/  IMAD.WIDE.U32 R6, R9, 0x8, R10 ;  /* 0x0000000809067825 */ /* 0x001fc800078e000a */
[--C-:B------:R-:W-:Y:S02]  /*0ec0*/  IMAD.WIDE.U32 R12, R13, 0x8, R10.reuse ;  /* 0x000000080d0c7825 */ /* 0x100fe400078e000a */
[----:B------:R-:W2:Y:S01]  /*0ed0*/  LDG.E.64 R6, desc[UR10][R6.64] ;  /* 0x0000000a06067981 */ /* 0x000ea2000c1e1b00 */
[----:B------:R-:W-:Y:S01]  /*0ee0*/  IADD3 R9, PT, PT, R9, 0x300, RZ ;  /* 0x0000030009097810 */ /* 0x000fe20007ffe0ff */
[--C-:B------:R-:W-:Y:S02]  /*0ef0*/  IMAD.WIDE.U32 R14, R15, 0x8, R10.reuse ;  /* 0x000000080f0e7825 */ /* 0x100fe400078e000a */
[----:B------:R-:W3:Y:S02]  /*0f00*/  LDG.E.64 R12, desc[UR10][R12.64] ;  /* 0x0000000a0c0c7981 */ /* 0x000ee4000c1e1b00 */
[----:B------:R-:W-:Y:S02]  /*0f10*/  IMAD.WIDE.U32 R10, R9, 0x8, R10 ;  /* 0x00000008090a7825 */ /* 0x000fe400078e000a */
[----:B------:R-:W4:Y:S04]  /*0f20*/  LDG.E.64 R14, desc[UR10][R14.64] ;  /* 0x0000000a0e0e7981 */ /* 0x000f28000c1e1b00 */
[----:B------:R-:W5:Y:S01]  /*0f30*/  LDG.E.64 R10, desc[UR10][R10.64] ;  /* 0x0000000a0a0a7981 */ /* 0x000f62000c1e1b00 */
[----:B------:R-:W-:Y:S01]  /*0f40*/  VIADD R26, R26, 0x400 ;  /* 0x000004001a1a7836 */ /* 0x000fe20000000000 */
[----:B--2---:R-:W-:Y:S01]  /*0f50*/  ISETP.NE.U32.AND P0, PT, R6, RZ, PT ;  /* 0x000000ff0600720c */ /* 0x004fe20003f05070 */
[----:B------:R-:W-:-:S03]  /*0f60*/  VIADD R6, R2, 0x1 ;  /* 0x0000000102067836 */ /* 0x000fc60000000000 */
[----:B------:R-:W-:Y:S02]  /*0f70*/  ISETP.NE.AND.EX P0, PT, R7, RZ, PT, P0 ;  /* 0x000000ff0700720c */ /* 0x000fe40003f05300 */
[----:B---3--:R-:W-:Y:S02]  /*0f80*/  ISETP.NE.U32.AND P1, PT, R12, RZ, PT ;  /* 0x000000ff0c00720c */ /* 0x008fe40003f25070 */
[----:B----4-:R-:W-:Y:S02]  /*0f90*/  ISETP.NE.U32.AND P2, PT, R14, RZ, PT ;  /* 0x000000ff0e00720c */ /* 0x010fe40003f45070 */
[----:B------:R-:W-:Y:S02]  /*0fa0*/  ISETP.NE.AND.EX P1, PT, R13, RZ, PT, P1 ;  /* 0x000000ff0d00720c */ /* 0x000fe40003f25310 */
[----:B------:R-:W-:-:S05]  /*0fb0*/  ISETP.NE.AND.EX P2, PT, R15, RZ, PT, P2 ;  /* 0x000000ff0f00720c */ /* 0x000fca0003f45320 */
[----:B------:R-:W-:Y:S01]  /*0fc0*/  @!P0 IMAD.MOV R6, RZ, RZ, R2 ;  /* 0x000000ffff068224 */ /* 0x000fe200078e0202 */
[----:B-----5:R-:W-:-:S03]  /*0fd0*/  ISETP.NE.U32.AND P0, PT, R10, RZ, PT ;  /* 0x000000ff0a00720c */ /* 0x020fc60003f05070 */
[----:B------:R-:W-:Y:S01]  /*0fe0*/  VIADD R2, R6, 0x1 ;  /* 0x0000000106027836 */ /* 0x000fe20000000000 */
[----:B------:R-:W-:Y:S01]  /*0ff0*/  ISETP.NE.AND.EX P0, PT, R11, RZ, PT, P0 ;  /* 0x000000ff0b00720c */ /* 0x000fe20003f05300 */
[----:B------:R-:W-:-:S04]  /*1000*/  @!P1 IMAD.MOV R2, RZ, RZ, R6 ;  /* 0x000000ffff029224 */ /* 0x000fc800078e0206 */
[----:B------:R-:W-:Y:S02]  /*1010*/  VIADD R6, R2, 0x1 ;  /* 0x0000000102067836 */ /* 0x000fe40000000000 */
[----:B------:R-:W-:-:S05]  /*1020*/  @!P2 IMAD.MOV R6, RZ, RZ, R2 ;  /* 0x000000ffff06a224 */ /* 0x000fca00078e0202 */
[----:B------:R-:W-:Y:S01]  /*1030*/  IADD3 R2, PT, PT, R6, 0x1, RZ ;  /* 0x0000000106027810 */ /* 0x000fe20007ffe0ff */
[----:B------:R-:W-:-:S07]  /*1040*/  @!P0 IMAD.MOV R2, RZ, RZ, R6 ;  /* 0x000000ffff028224 */ /* 0x000fce00078e0206 */
.L_x_137:
[----:B------:R-:W-:Y:S05]  /*1050*/  BSYNC.RECONVERGENT B2 ;  /* 0x0000000000027941 */ /* 0x000fea0003800200 */
.L_x_136:
[----:B------:R-:W-:Y:S05]  /*1060*/  @!P3 BRA `(.L_x_129) ;  /* 0x000000000038b947 */ /* 0x000fea0003800000 */
[----:B------:R-:W0:Y:S01]  /*1070*/  LDC.64 R10, c[0x0][0x380] ;  /* 0x0000e000ff0a7b82 */ /* 0x000e220000000a00 */
[----:B------:R-:W-:Y:S02]  /*1080*/  IMAD.IADD R3, R3, 0x1, R26 ;  /* 0x0000000103037824 */ /* 0x000fe400078e021a */
[----:B------:R-:W-:-:S07]  /*1090*/  IMAD.MOV R8, RZ, RZ, -R8 ;  /* 0x000000ffff087224 */ /* 0x000fce00078e0a08 */
.L_x_138:
[----:B0-----:R-:W-:-:S06]  /*10a0*/  IMAD.WIDE.U32 R6, R3, 0x8, R10 ;  /* 0x0000000803067825 */ /* 0x001fcc00078e000a */
[----:B------:R-:W2:Y:S01]  /*10b0*/  LDG.E.64 R6, desc[UR10][R6.64] ;  /* 0x0000000a06067981 */ /* 0x000ea2000c1e1b00 */
[----:B------:R-:W-:Y:S02]  /*10c0*/  VIADD R8, R8, 0x1 ;  /* 0x0000000108087836 */ /* 0x000fe40000000000 */
[----:B------:R-:W-:Y:S02]  /*10d0*/  VIADD R9, R2, 0x1 ;  /* 0x0000000102097836 */ /* 0x000fe40000000000 */
[----:B------:R-:W-:Y:S01]  /*10e0*/  VIADD R3, R3, 0x100 ;  /* 0x0000010003037836 */ /* 0x000fe20000000000 */
[----:B------:R-:W-:Y:S02]  /*10f0*/  ISETP.NE.AND P1, PT, R8, RZ, PT ;  /* 0x000000ff0800720c */ /* 0x000fe40003f25270 */
[----:B--2---:R-:W-:-:S04]  /*1100*/  ISETP.NE.U32.AND P0, PT, R6, RZ, PT ;  /* 0x000000ff0600720c */ /* 0x004fc80003f05070 */
[----:B------:R-:W-:-:S13]  /*1110*/  ISETP.NE.AND.EX P0, PT, R7, RZ, PT, P0 ;  /* 0x000000ff0700720c */ /* 0x000fda0003f05300 */
[----:B------:R-:W-:-:S05]  /*1120*/  @!P0 IADD3 R9, PT, PT, R2, RZ, RZ ;  /* 0x000000ff02098210 */ /* 0x000fca0007ffe0ff */
[----:B------:R-:W-:Y:S01]  /*1130*/  IMAD.MOV.U32 R2, RZ, RZ, R9 ;  /* 0x000000ffff027224 */ /* 0x000fe200078e0009 */
[----:B------:R-:W-:Y:S06]  /*1140*/  @P1 BRA `(.L_x_138) ;  /* 0xfffffffc00d41947 */ /* 0x000fec000383ffff */
.L_x_129:
[----:B------:R-:W-:Y:S05]  /*1150*/  BSYNC.RECONVERGENT B1 ;  /* 0x0000000000017941 */ /* 0x000fea0003800200 */
.L_x_128:
[----:B------:R-:W-:-:S13]  /*1160*/  ISETP.GE.U32.AND P0, PT, R4, 0x100, PT ;  /* 0x000001000400780c */ /* 0x000fda0003f06070 */
[----:B------:R-:W-:Y:S05]  /*1170*/  @!P0 BRA `(.L_x_139) ;  /* 0x0000000000648947 */ /* 0x000fea0003800000 */
[----:B------:R-:W0:Y:S01]  /*1180*/  S2R R3, SR_LANEID ;  /* 0x0000000000037919 */ /* 0x000e220000000000 */
[----:B------:R-:W1:Y:S01]  /*1190*/  REDUX.SUM UR4, R2 ;  /* 0x00000000020473c4 */ /* 0x000e62000000c000 */
[----:B0-----:R-:W-:-:S13]  /*11a0*/  ISETP.NE.AND P0, PT, R3, RZ, PT ;  /* 0x000000ff0300720c */ /* 0x001fda0003f05270 */
[----:B------:R-:W0:Y:S01]  /*11b0*/  @!P0 S2R R7, SR_CgaCtaId ;  /* 0x0000000000078919 */ /* 0x000e220000008800 */
[----:B------:R-:W-:Y:S02]  /*11c0*/  @!P0 MOV R4, 0x400 ;  /* 0x0000040000048802 */ /* 0x000fe40000000f00 */
[----:B------:R-:W-:Y:S02]  /*11d0*/  @!P0 SHF.R.U32.HI R3, RZ, 0x3, R5 ;  /* 0x00000003ff038819 */ /* 0x000fe40000011605 */
[----:B0-----:R-:W-:Y:S02]  /*11e0*/  @!P0 LEA R7, R7, R4, 0x18 ;  /* 0x0000000407078211 */ /* 0x001fe400078ec0ff */
[----:B------:R-:W-:Y:S01]  /*11f0*/  @!P0 LOP3.LUT R4, R3, 0x7c, RZ, 0xc0, !PT ;  /* 0x0000007c03048812 */ /* 0x000fe200078ec0ff */
[----:B-1----:R-:W-:-:S04]  /*1200*/  IMAD.U32 R3, RZ, RZ, UR4 ;  /* 0x00000004ff037e24 */ /* 0x002fc8000f8e00ff */
[----:B------:R-:W-:-:S05]  /*1210*/  @!P0 IMAD.IADD R4, R4, 0x1, R7 ;  /* 0x0000000104048824 */ /* 0x000fca00078e0207 */
[----:B------:R1:W-:Y:S01]  /*1220*/  @!P0 STS [R4+0x8], R3 ;  /* 0x0000080304008388 */ /* 0x0003e20000000800 */
[----:B------:R-:W-:Y:S01]  /*1230*/  BAR.SYNC.DEFER_BLOCKING 0x0 ;  /* 0x0000000000007b1d */ /* 0x000fe20000010000 */
[----:B------:R-:W-:-:S13]  /*1240*/  ISETP.NE.AND P0, PT, R5, RZ, PT ;  /* 0x000000ff0500720c */ /* 0x000fda0003f05270 */
[----:B-1----:R-:W-:Y:S05]  /*1250*/  @P0 BRA `(.L_x_140) ;  /* 0x0000002000840947 */ /* 0x002fea0003800000 */
        /* <DEDUP_REMOVED lines=11> */
.L_x_139:
[----:B------:R-:W-:-:S05]  /*1310*/  LOP3.LUT R3, R5, 0x3e0, RZ, 0xc0, !PT ;  /* 0x000003e005037812 */ /* 0x000fca00078ec0ff */
[----:B------:R-:W-:Y:S01]  /*1320*/  VIADD R7, R3, 0x20 ;  /* 0x0000002003077836 */ /* 0x000fe20000000000 */
[----:B------:R-:W-:-:S04]  /*1330*/  LOP3.LUT R3, RZ, R3, RZ, 0x33, !PT ;  /* 0x00000003ff037212 */ /* 0x000fc800078e33ff */
[----:B------:R-:W-:Y:S02]  /*1340*/  ISETP.GT.U32.AND P0, PT, R7, R4, PT ;  /* 0x000000040700720c */ /* 0x000fe40003f04070 */
[----:B------:R-:W-:-:S04]  /*1350*/  IADD3 R3, PT, PT, R4, R3, RZ ;  /* 0x0000000304037210 */ /* 0x000fc80007ffe0ff */
[----:B------:R-:W-:Y:S02]  /*1360*/  SEL R7, R3, 0x1f, P0 ;  /* 0x0000001f03077807 */ /* 0x000fe40000000000 */
[----:B------:R-:W0:Y:S04]  /*1370*/  S2R R3, SR_LANEID ;  /* 0x0000000000037919 */ /* 0x000e280000000000 */
[----:B------:R-:W1:Y:S02]  /*1380*/  SHFL.DOWN P0, R6, R2, 0x1, R7 ;  /* 0x0820000002067989 */ /* 0x000e640000000007 */
[----:B-1----:R-:W-:Y:S01]  /*1390*/  @P0 IMAD.IADD R6, R6, 0x1, R2 ;  /* 0x0000000106060824 */ /* 0x002fe200078e0202 */
[----:B0-----:R-:W-:-:S04]  /*13a0*/  ISETP.NE.AND P1, PT, R3, RZ, PT ;  /* 0x000000ff0300720c */ /* 0x001fc80003f25270 */
[----:B------:R-:W0:Y:S09]  /*13b0*/  SHFL.DOWN P0, R8, R6, 0x2, R7 ;  /* 0x0840000006087989 */ /* 0x000e320000000007 */
[----:B------:R-:W1:Y:S01]  /*13c0*/  @!P1 S2R R12, SR_CgaCtaId ;  /* 0x00000000000c9919 */ /* 0x000e620000008800 */
[----:B------:R-:W-:-:S02]  /*13d0*/  @!P1 MOV R11, 0x400 ;  /* 0x00000400000b9802 */ /* 0x000fc40000000f00 */
        /* <DEDUP_REMOVED lines=10> */
[----:B0-----:R-:W-:Y:S01]  /*1480*/  @P0 IMAD.IADD R3, R10, 0x1, R3 ;  /* 0x000000010a030824 */ /* 0x001fe200078e0203 */
[----:B------:R-:W-:-:S04]  /*1490*/  ISETP.NE.AND P0, PT, R5, RZ, PT ;  /* 0x000000ff0500720c */ /* 0x000fc80003f05270 */
[----:B------:R0:W-:Y:S01]  /*14a0*/  @!P1 STS [R2+0x8], R3 ;  /* 0x0000080302009388 */ /* 0x0001e20000000800 */
[----:B------:R-:W-:Y:S08]  /*14b0*/  BAR.SYNC.DEFER_BLOCKING 0x0 ;  /* 0x0000000000007b1d */ /* 0x000ff00000010000 */
[----:B------:R-:W-:Y:S05]  /*14c0*/  @P0 BRA `(.L_x_140) ;  /* 0x0000001c00e80947 */ /* 0x000fea0003800000 */
[----:B------:R-:W1:Y:S01]  /*14d0*/  S2UR UR5, SR_CgaCtaId ;  /* 0x00000000000579c3 */ /* 0x000e620000008800 */
[----:B------:R-:W-:Y:S01]  /*14e0*/  UMOV UR4, 0x400 ;  /* 0x0000040000047882 */ /* 0x000fe20000000000 */
[C---:B------:R-:W-:Y:S02]  /*14f0*/  ISETP.GT.U32.AND P1, PT, R4.reuse, 0x20, PT ;  /* 0x000000200400780c */ /* 0x040fe40003f24070 */
[C---:B------:R-:W-:Y:S02]  /*1500*/  ISETP.GT.U32.AND P2, PT, R4.reuse, 0x40, PT ;  /* 0x000000400400780c */ /* 0x040fe40003f44070 */
[----:B------:R-:W-:Y:S01]  /*1510*/  ISETP.GT.U32.AND P3, PT, R4, 0xa0, PT ;  /* 0x000000a00400780c */ /* 0x000fe20003f64070 */
[----:B-1----:R-:W-:-:S09]  /*1520*/  ULEA UR4, UR5, UR4, 0x18 ;  /* 0x0000000405047291 */ /* 0x002fd2000f8ec0ff */
[----:B0-----:R-:W0:Y:S04]  /*1530*/  LDS R2, [UR4+0xc] ;  /* 0x00000c04ff027984 */ /* 0x001e280008000800 */
[----:B------:R-:W1:Y:S04]  /*1540*/  LDS.128 R8, [UR4+0x10] ;  /* 0x00001004ff087984 */ /* 0x000e680008000c00 */
[----:B------:R-:W2:Y:S01]  /*1550*/  LDS.64 R6, [UR4+0x20] ;  /* 0x00002004ff067984 */ /* 0x000ea20008000a00 */
[----:B0-----:R-:W-:Y:S02]  /*1560*/  SEL R2, R2, RZ, P1 ;  /* 0x000000ff02027207 */ /* 0x001fe40000800000 */
[----:B------:R-:W-:-:S02]  /*1570*/  ISETP.GT.U32.AND P1, PT, R4, 0x60, PT ;  /* 0x000000600400780c */ /* 0x000fc40003f24070 */
[----:B-1----:R-:W-:Y:S02]  /*1580*/  SEL R8, R8, RZ, P2 ;  /* 0x000000ff08087207 */ /* 0x002fe40001000000 */
[----:B------:R-:W-:Y:S02]  /*1590*/  ISETP.GT.U32.AND P2, PT, R4, 0x80, PT ;  /* 0x000000800400780c */ /* 0x000fe40003f44070 */
[----:B------:R-:W-:Y:S02]  /*15a0*/  SEL R9, R9, RZ, P1 ;  /* 0x000000ff09097207 */ /* 0x000fe40000800000 */
[----:B------:R-:W-:Y:S02]  /*15b0*/  IADD3 R2, PT, PT, R8, R2, R3 ;  /* 0x0000000208027210 */ /* 0x000fe40007ffe003 */
[----:B------:R-:W-:Y:S02]  /*15c0*/  SEL R10, R10, RZ, P2 ;  /* 0x000000ff0a0a7207 */ /* 0x000fe40001000000 */
[----:B------:R-:W-:-:S02]  /*15d0*/  ISETP.GT.U32.AND P1, PT, R4, 0xc0, PT ;  /* 0x000000c00400780c */ /* 0x000fc40003f24070 */
[----:B------:R-:W-:Y:S02]  /*15e0*/  ISETP.GT.U32.AND P2, PT, R4, 0xe0, PT ;  /* 0x000000e00400780c */ /* 0x000fe40003f44070 */
[----:B------:R-:W-:Y:S02]  /*15f0*/  SEL R11, R11, RZ, P3 ;  /* 0x000000ff0b0b7207 */ /* 0x000fe40001800000 */
[----:B------:R-:W-:Y:S02]  /*1600*/  IADD3 R2, PT, PT, R10, R2, R9 ;  /* 0x000000020a027210 */ /* 0x000fe40007ffe009 */
[----:B--2---:R-:W-:Y:S02]  /*1610*/  SEL R6, R6, RZ, P1 ;  /* 0x000000ff06067207 */ /* 0x004fe40000800000 */
[----:B------:R-:W-:Y:S02]  /*1620*/  SEL R7, R7, RZ, P2 ;  /* 0x000000ff07077207 */ /* 0x000fe40001000000 */
[----:B------:R-:W-:-:S04]  /*1630*/  IADD3 R2, PT, PT, R6, R2, R11 ;  /* 0x0000000206027210 */ /* 0x000fc80007ffe00b */
[----:B------:R-:W-:Y:S01]  /*1640*/  IADD3 R3, PT, PT, R2, R7, RZ ;  /* 0x0000000702037210 */ /* 0x000fe20007ffe0ff */
[----:B------:R-:W-:Y:S06]  /*1650*/  BRA `(.L_x_140) ;  /* 0x0000001c00847947 */ /* 0x000fec0003800000 */
.L_x_125:
[----:B------:R-:W0:Y:S01]  /*1660*/  S2R R2, SR_TID.X ;  /* 0x0000000000027919 */ /* 0x000e220000002100 */
[----:B------:R-:W1:Y:S01]  /*1670*/  LDCU.64 UR6, c[0x0][0x380] ;  /* 0x00007000ff0677ac */ /* 0x000e620008000a00 */
[----:B------:R-:W2:Y:S01]  /*1680*/  LDCU UR4, c[0x0][0x3b4] ;  /* 0x00007680ff0477ac */ /* 0x000ea20008000800 */
[----:B-1----:R-:W-:Y:S02]  /*1690*/  IMAD.U32 R8, RZ, RZ, UR6 ;  /* 0x00000006ff087e24 */ /* 0x002fe4000f8e00ff */
[----:B------:R-:W-:Y:S02]  /*16a0*/  IMAD.U32 R9, RZ, RZ, UR7 ;  /* 0x00000007ff097e24 */ /* 0x000fe4000f8e00ff */
[----:B0-----:R-:W-:-:S04]  /*16b0*/  IMAD.IADD R7, R3, 0x1, R2 ;  /* 0x0000000103077824 */ /* 0x001fc800078e0202 */
[----:B------:R-:W-:-:S05]  /*16c0*/  IMAD.WIDE.U32 R6, R7, 0x8, R8 ;  /* 0x0000000807067825 */ /* 0x000fca00078e0008 */
[----:B------:R-:W3:Y:S04]  /*16d0*/  LDG.E.64 R14, desc[UR10][R6.64] ;  /* 0x0000000a060e7981 */ /* 0x000ee8000c1e1b00 */
[----:B------:R-:W4:Y:S04]  /*16e0*/  LDG.E.64 R16, desc[UR10][R6.64+0x800] ;  /* 0x0008000a06107981 */ /* 0x000f28000c1e1b00 */
[----:B------:R-:W5:Y:S04]  /*16f0*/  LDG.E.64 R18, desc[UR10][R6.64+0x1000] ;  /* 0x0010000a06127981 */ /* 0x000f68000c1e1b00 */
[----:B------:R-:W2:Y:S04]  /*1700*/  LDG.E.64 R20, desc[UR10][R6.64+0x1800] ;  /* 0x0018000a06147981 */ /* 0x000ea8000c1e1b00 */
[----:B------:R-:W2:Y:S04]  /*1710*/  LDG.E.64 R22, desc[UR10][R6.64+0x2000] ;  /* 0x0020000a06167981 */ /* 0x000ea8000c1e1b00 */
[----:B------:R-:W2:Y:S04]  /*1720*/  LDG.E.64 R24, desc[UR10][R6.64+0x2800] ;  /* 0x0028000a06187981 */ /* 0x000ea8000c1e1b00 */
[----:B------:R-:W2:Y:S04]  /*1730*/  LDG.E.64 R26, desc[UR10][R6.64+0x3000] ;  /* 0x0030000a061a7981 */ /* 0x000ea8000c1e1b00 */
[----:B------:R-:W2:Y:S04]  /*1740*/  LDG.E.64 R10, desc[UR10][R6.64+0x3800] ;  /* 0x0038000a060a7981 */ /* 0x000ea8000c1e1b00 */
[----:B------:R-:W2:Y:S04]  /*1750*/  LDG.E.64 R12, desc[UR10][R6.64+0x4000] ;  /* 0x0040000a060c7981 */ /* 0x000ea8000c1e1b00 */
[----:B------:R-:W2:Y:S01]  /*1760*/  LDG.E.64 R28, desc[UR10][R6.64+0x7800] ;  /* 0x0078000a061c7981 */ /* 0x000ea2000c1e1b00 */
[----:B---3--:R-:W-:-:S04]  /*1770*/  ISETP.NE.U32.AND P1, PT, R14, RZ, PT ;  /* 0x000000ff0e00720c */ /* 0x008fc80003f25070 */
[----:B------:R-:W-:Y:S02]  /*1780*/  ISETP.NE.AND.EX P1, PT, R15, RZ, PT, P1 ;  /* 0x000000ff0f00720c */ /* 0x000fe40003f25310 */
[----:B------:R-:W3:Y:S01]  /*1790*/  LDG.E.64 R14, desc[UR10][R6.64+0x4800] ;  /* 0x0048000a060e7981 */ /* 0x000ee2000c1e1b00 */
[----:B----4-:R-:W-:-:S04]  /*17a0*/  ISETP.NE.U32.AND P2, PT, R16, RZ, PT ;  /* 0x000000ff1000720c */ /* 0x010fc80003f45070 */
[----:B------:R-:W-:Y:S02]  /*17b0*/  ISETP.NE.AND.EX P2, PT, R17, RZ, PT, P2 ;  /* 0x000000ff1100720c */ /* 0x000fe40003f45320 */
[----:B------:R-:W4:Y:S01]  /*17c0*/  LDG.E.64 R16, desc[UR10][R6.64+0x5000] ;  /* 0x0050000a06107981 */ /* 0x000f22000c1e1b00 */
[----:B-----5:R-:W-:-:S04]  /*17d0*/  ISETP.NE.U32.AND P3, PT, R18, RZ, PT ;  /* 0x000000ff1200720c */ /* 0x020fc80003f65070 */
[----:B------:R-:W-:Y:S02]  /*17e0*/  ISETP.NE.AND.EX P3, PT, R19, RZ, PT, P3 ;  /* 0x000000ff1300720c */ /* 0x000fe40003f65330 */
[----:B------:R-:W5:Y:S01]  /*17f0*/  LDG.E.64 R18, desc[UR10][R6.64+0x5800] ;  /* 0x0058000a06127981 */ /* 0x000f62000c1e1b00 */
[----:B--2---:R-:W-:-:S04]  /*1800*/  ISETP.NE.U32.AND P4, PT, R20, RZ, PT ;  /* 0x000000ff1400720c */ /* 0x004fc80003f85070 */
[----:B------:R-:W-:Y:S02]  /*1810*/  ISETP.NE.AND.EX P4, PT, R21, RZ, PT, P4 ;  /* 0x000000ff1500720c */ /* 0x000fe40003f85340 */
[----:B------:R-:W2:Y:S01]  /*1820*/  LDG.E.64 R20, desc[UR10][R6.64+0x6000] ;  /* 0x0060000a06147981 */ /* 0x000ea2000c1e1b00 */
[----:B------:R-:W-:Y:S02]  /*1830*/  ISETP.NE.U32.AND P5, PT, R22, RZ, PT ;  /* 0x000000ff1600720c */ /* 0x000fe40003fa5070 */
[----:B------:R-:W-:Y:S02]  /*1840*/  ISETP.NE.U32.AND P6, PT, R24, RZ, PT ;  /* 0x000000ff1800720c */ /* 0x000fe40003fc5070 */
[----:B------:R-:W-:Y:S02]  /*1850*/  ISETP.NE.AND.EX P5, PT, R23, RZ, PT, P5 ;  /* 0x000000ff1700720c */ /* 0x000fe40003fa5350 */
[----:B------:R-:W2:Y:S01]  /*1860*/  LDG.E.64 R22, desc[UR10][R6.64+0x6800] ;  /* 0x0068000a06167981 */ /* 0x000ea2000c1e1b00 */
[----:B------:R-:W-:-:S03]  /*1870*/  ISETP.NE.AND.EX P6, PT, R25, RZ, PT, P6 ;  /* 0x000000ff1900720c */ /* 0x000fc60003fc5360 */
[----:B------:R0:W2:Y:S01]  /*1880*/  LDG.E.64 R24, desc[UR10][R6.64+0x7000] ;  /* 0x0070000a06187981 */ /* 0x0000a2000c1e1b00 */
[----:B------:R-:W-:Y:S02]  /*1890*/  SEL R5, RZ, 0x1, !P1 ;  /* 0x00000001ff057807 */ /* 0x000fe40004800000 */
[----:B------:R-:W-:Y:S01]  /*18a0*/  ISETP.NE.U32.AND P0, PT, R26, RZ, PT ;  /* 0x000000ff1a00720c */ /* 0x000fe20003f05070 */
[----:B------:R-:W-:Y:S02]  /*18b0*/  IMAD.MOV.U32 R26, RZ, RZ, 0x2 ;  /* 0x00000002ff1a7424 */ /* 0x000fe400078e00ff */
[----:B------:R-:W-:Y:S02]  /*18c0*/  @!P1 IMAD.MOV R26, RZ, RZ, 0x1 ;  /* 0x00000001ff1a9424 */ /* 0x000fe400078e02ff */
[----:B------:R-:W-:-:S05]  /*18d0*/  @!P2 IMAD.MOV R26, RZ, RZ, R5 ;  /* 0x000000ffff1aa224 */ /* 0x000fca00078e0205 */
[----:B------:R-:W-:Y:S01]  /*18e0*/  IADD3 R5, PT, PT, R26, 0x1, RZ ;  /* 0x000000011a057810 */ /* 0x000fe20007ffe0ff */
[----:B------:R-:W-:-:S04]  /*18f0*/  @!P3 IMAD.MOV R5, RZ, RZ, R26 ;  /* 0x000000ffff05b224 */ /* 0x000fc800078e021a */
[----:B------:R-:W-:Y:S02]  /*1900*/  VIADD R26, R5, 0x1 ;  /* 0x00000001051a7836 */ /* 0x000fe40000000000 */
[----:B------:R-:W-:Y:S01]  /*1910*/  @!P4 IMAD.MOV R26, RZ, RZ, R5 ;  /* 0x000000ffff1ac224 */ /* 0x000fe200078e0205 */
[----:B------:R-:W-:-:S03]  /*1920*/  ISETP.NE.AND.EX P0, PT, R27, RZ, PT, P0 ;  /* 0x000000ff1b00720c */ /* 0x000fc60003f05300 */
[----:B------:R-:W-:Y:S02]  /*1930*/  VIADD R5, R26, 0x1 ;  /* 0x000000011a057836 */ /* 0x000fe40000000000 */
[----:B------:R-:W-:Y:S01]  /*1940*/  @!P5 IMAD.MOV R5, RZ, RZ, R26 ;  /* 0x000000ffff05d224 */ /* 0x000fe200078e021a */
[----:B------:R-:W-:-:S03]  /*1950*/  ISETP.NE.U32.AND P1, PT, R10, RZ, PT ;  /* 0x000000ff0a00720c */ /* 0x000fc60003f25070 */
[C---:B0-----:R-:W-:Y:S01]  /*1960*/  VIADD R6, R5.reuse, 0x1 ;  /* 0x0000000105067836 */ /* 0x041fe20000000000 */
[----:B------:R-:W-:Y:S02]  /*1970*/  @!P6 IADD3 R6, PT, PT, R5, RZ, RZ ;  /* 0x000000ff0506e210 */ /* 0x000fe40007ffe0ff */
[----:B------:R-:W-:Y:S02]  /*1980*/  ISETP.NE.AND.EX P1, PT, R11, RZ, PT, P1 ;  /* 0x000000ff0b00720c */ /* 0x000fe40003f25310 */
[----:B------:R-:W-:Y:S01]  /*1990*/  ISETP.NE.U32.AND P2, PT, R12, RZ, PT ;  /* 0x000000ff0c00720c */ /* 0x000fe20003f45070 */
[----:B------:R-:W-:Y:S02]  /*19a0*/  VIADD R5, R6, 0x1 ;  /* 0x0000000106057836 */ /* 0x000fe40000000000 */
[----:B------:R-:W-:Y:S01]  /*19b0*/  @!P0 IMAD.MOV R5, RZ, RZ, R6 ;  /* 0x000000ffff058224 */ /* 0x000fe200078e0206 */
[----:B------:R-:W-:-:S03]  /*19c0*/  ISETP.NE.AND.EX P0, PT, R13, RZ, PT, P2 ;  /* 0x000000ff0d00720c */ /* 0x000fc60003f05320 */
[----:B------:R-:W-:-:S04]  /*19d0*/  VIADD R6, R5, 0x1 ;  /* 0x0000000105067836 */ /* 0x000fc80000000000 */
[----:B------:R-:W-:-:S04]  /*19e0*/  @!P1 IMAD.MOV R6, RZ, RZ, R5 ;  /* 0x000000ffff069224 */ /* 0x000fc800078e0205 */
[----:B------:R-:W-:Y:S02]  /*19f0*/  VIADD R5, R6, 0x1 ;  /* 0x0000000106057836 */ /* 0x000fe40000000000 */
[----:B------:R-:W-:-:S05]  /*1a00*/  @!P0 IMAD.MOV R5, RZ, RZ, R6 ;  /* 0x000000ffff058224 */ /* 0x000fca00078e0206 */
[----:B------:R-:W-:Y:S01]  /*1a10*/  IADD3 R6, PT, PT, R5, 0x1, RZ ;  /* 0x0000000105067810 */ /* 0x000fe20007ffe0ff */
[----:B------:R-:W-:Y:S01]  /*1a20*/  IMAD.U32 R10, RZ, RZ, UR4 ;  /* 0x00000004ff0a7e24 */ /* 0x000fe2000f8e00ff */
[----:B---3--:R-:W-:-:S04]  /*1a30*/  ISETP.NE.U32.AND P2, PT, R14, RZ, PT ;  /* 0x000000ff0e00720c */ /* 0x008fc80003f45070 */
[----:B------:R-:W-:Y:S02]  /*1a40*/  ISETP.NE.AND.EX P1, PT, R15, RZ, PT, P2 ;  /* 0x000000ff0f00720c */ /* 0x000fe40003f25320 */
[----:B----4-:R-:W-:-:S04]  /*1a50*/  ISETP.NE.U32.AND P2, PT, R16, RZ, PT ;  /* 0x000000ff1000720c */ /* 0x010fc80003f45070 */
[----:B------:R-:W-:Y:S02]  /*1a60*/  ISETP.NE.AND.EX P0, PT, R17, RZ, PT, P2 ;  /* 0x000000ff1100720c */ /* 0x000fe40003f05320 */
[----:B-----5:R-:W-:-:S05]  /*1a70*/  ISETP.NE.U32.AND P2, PT, R18, RZ, PT ;  /* 0x000000ff1200720c */ /* 0x020fca0003f45070 */
[----:B------:R-:W-:Y:S01]  /*1a80*/  @!P1 IMAD.MOV R6, RZ, RZ, R5 ;  /* 0x000000ffff069224 */ /* 0x000fe200078e0205 */
[----:B------:R-:W-:-:S03]  /*1a90*/  ISETP.NE.AND.EX P1, PT, R19, RZ, PT, P2 ;  /* 0x000000ff1300720c */ /* 0x000fc60003f25320 */
[----:B------:R-:W-:Y:S02]  /*1aa0*/  VIADD R5, R6, 0x1 ;  /* 0x0000000106057836 */ /* 0x000fe40000000000 */
[----:B------:R-:W-:Y:S01]  /*1ab0*/  @!P0 IMAD.MOV R5, RZ, RZ, R6 ;  /* 0x000000ffff058224 */ /* 0x000fe200078e0206 */
[----:B--2---:R-:W-:-:S04]  /*1ac0*/  ISETP.NE.U32.AND P0, PT, R20, RZ, PT ;  /* 0x000000ff1400720c */ /* 0x004fc80003f05070 */
[----:B------:R-:W-:Y:S01]  /*1ad0*/  ISETP.NE.AND.EX P0, PT, R21, RZ, PT, P0 ;  /* 0x000000ff1500720c */ /* 0x000fe20003f05300 */
[----:B------:R-:W-:Y:S02]  /*1ae0*/  VIADD R6, R5, 0x1 ;  /* 0x0000000105067836 */ /* 0x000fe40000000000 */
[----:B------:R-:W-:Y:S01]  /*1af0*/  @!P1 IMAD.MOV R6, RZ, RZ, R5 ;  /* 0x000000ffff069224 */ /* 0x000fe200078e0205 */
[----:B------:R-:W-:Y:S02]  /*1b00*/  ISETP.NE.U32.AND P1, PT, R22, RZ, PT ;  /* 0x000000ff1600720c */ /* 0x000fe40003f25070 */
[----:B------:R-:W-:Y:S02]  /*1b10*/  ISETP.NE.U32.AND P2, PT, R24, RZ, PT ;  /* 0x000000ff1800720c */ /* 0x000fe40003f45070 */
[----:B------:R-:W-:Y:S01]  /*1b20*/  ISETP.NE.AND.EX P1, PT, R23, RZ, PT, P1 ;  /* 0x000000ff1700720c */ /* 0x000fe20003f25310 */
[----:B------:R-:W-:-:S04]  /*1b30*/  VIADD R5, R6, 0x1 ;  /* 0x0000000106057836 */ /* 0x000fc80000000000 */
[----:B------:R-:W-:Y:S02]  /*1b40*/  @!P0 IADD3 R5, PT, PT, R6, RZ, RZ ;  /* 0x000000ff06058210 */ /* 0x000fe40007ffe0ff */
[----:B------:R-:W-:Y:S01]  /*1b50*/  ISETP.NE.AND.EX P0, PT, R25, RZ, PT, P2 ;  /* 0x000000ff1900720c */ /* 0x000fe20003f05320 */
[----:B------:R-:W-:Y:S02]  /*1b60*/  IMAD.SHL.U32 R6, R10, 0x1000, RZ ;  /* 0x000010000a067824 */ /* 0x000fe400078e00ff */
[----:B------:R-:W-:-:S03]  /*1b70*/  VIADD R7, R5, 0x1 ;  /* 0x0000000105077836 */ /* 0x000fc60000000000 */
[----:B------:R-:W-:Y:S01]  /*1b80*/  @!P1 IMAD.MOV R7, RZ, RZ, R5 ;  /* 0x000000ffff079224 */ /* 0x000fe200078e0205 */
[----:B------:R-:W-:-:S03]  /*1b90*/  ISETP.NE.U32.AND P2, PT, R28, RZ, PT ;  /* 0x000000ff1c00720c */ /* 0x000fc60003f45070 */
[----:B------:R-:W-:-:S03]  /*1ba0*/  VIADD R5, R7, 0x1 ;  /* 0x0000000107057836 */ /* 0x000fc60000000000 */
[----:B------:R-:W-:Y:S01]  /*1bb0*/  @!P0 IMAD.MOV R5, RZ, RZ, R7 ;  /* 0x000000ffff058224 */ /* 0x000fe200078e0207 */
[----:B------:R-:W-:Y:S02]  /*1bc0*/  ISETP.GE.U32.AND P0, PT, R4, R6, PT ;  /* 0x000000060400720c */ /* 0x000fe40003f06070 */
[----:B------:R-:W-:Y:S02]  /*1bd0*/  ISETP.NE.AND.EX P1, PT, R29, RZ, PT, P2 ;  /* 0x000000ff1d00720c */ /* 0x000fe40003f25320 */
[----:B------:R-:W-:-:S11]  /*1be0*/  IADD3 R24, PT, PT, R5, 0x1, RZ ;  /* 0x0000000105187810 */ /* 0x000fd60007ffe0ff */
[----:B------:R-:W-:Y:S01]  /*1bf0*/  @!P1 IMAD.MOV R24, RZ, RZ, R5 ;  /* 0x000000ffff189224 */ /* 0x000fe200078e0205 */
[----:B------:R-:W-:Y:S06]  /*1c00*/  @!P0 BRA `(.L_x_141) ;  /* 0x0000001400b88947 */ /* 0x000fec0003800000 */
[----:B------:R-:W-:Y:S01]  /*1c10*/  UIADD3 UR8, UPT, UPT, UR5, -0x1000, URZ ;  /* 0xfffff00005087890 */ /* 0x000fe2000fffe0ff */
[----:B------:R-:W-:Y:S01]  /*1c20*/  IMAD R5, R10, 0x1000, R3 ;  /* 0x000010000a057824 */ /* 0x000fe200078e0203 */
[----:B------:R-:W-:Y:S01]  /*1c30*/  LOP3.LUT R11, RZ, R2, RZ, 0x33, !PT ;  /* 0x00000002ff0b7212 */ /* 0x000fe200078e33ff */
[----:B------:R-:W-:Y:S01]  /*1c40*/  IMAD.IADD R7, R3, 0x1, R6 ;  /* 0x0000000103077824 */ /* 0x000fe200078e0206 */
[----:B------:R-:W-:Y:S02]  /*1c50*/  UMOV UR4, URZ ;  /* 0x000000ff00047c82 */ /* 0x000fe40008000000 */
[----:B------:R-:W-:Y:S02]  /*1c60*/  ISETP.GT.U32.AND P0, PT, R5, UR8, PT ;  /* 0x0000000805007c0c */ /* 0x000fe4000bf04070 */
[----:B------:R-:W-:Y:S01]  /*1c70*/  IADD3 R4, PT, PT, -R6, UR5, R11 ;  /* 0x0000000506047c10 */ /* 0x000fe2000fffe10b */
[----:B------:R-:W-:Y:S01]  /*1c80*/  IMAD.MOV.U32 R6, RZ, RZ, R7 ;  /* 0x000000ffff067224 */ /* 0x000fe200078e0007 */
[----:B------:R-:W-:-:S03]  /*1c90*/  IADD3 R25, PT, PT, R7, 0x800, R2 ;  /* 0x0000080007197810 */ /* 0x000fc60007ffe002 */
[----:B------:R-:W-:-:S06]  /*1ca0*/  IMAD.IADD R4, R4, 0x1, -R3 ;  /* 0x0000000104047824 */ /* 0x000fcc00078e0a03 */
[----:B------:R-:W-:Y:S05]  /*1cb0*/  @P0 BRA `(.L_x_142) ;  /* 0x0000000400880947 */ /* 0x000fea0003800000 */
[----:B------:R-:W0:Y:S01]  /*1cc0*/  LDC.64 R8, c[0x0][0x380] ;  /* 0x0000e000ff087b82 */ /* 0x000e220000000a00 */
[----:B------:R-:W1:Y:S01]  /*1cd0*/  LDCU.64 UR6, c[0x0][0x3b0] ;  /* 0x00007600ff0677ac */ /* 0x000e620008000a00 */
[----:B------:R-:W-:Y:S01]  /*1ce0*/  NOP ;  /* 0x0000000000007918 */ /* 0x000fe20000000000 */
.L_x_143:
[----:B------:R-:W-:-:S04]  /*1cf0*/  IMAD.IADD R13, R2, 0x1, R5 ;  /* 0x00000001020d7824 */ /* 0x000fc800078e0205 */
[----:B0-----:R-:W-:-:S05]  /*1d00*/  IMAD.WIDE.U32 R12, R13, 0x8, R8 ;  /* 0x000000080d0c7825 */ /* 0x001fca00078e0008 */
[----:B------:R-:W2:Y:S04]  /*1d10*/  LDG.E.64 R10, desc[UR10][R12.64] ;  /* 0x0000000a0c0a7981 */ /* 0x000ea8000c1e1b00 */
[----:B------:R-:W3:Y:S04]  /*1d20*/  LDG.E.64 R14, desc[UR10][R12.64+0x800] ;  /* 0x0008000a0c0e7981 */ /* 0x000ee8000c1e1b00 */
[----:B------:R-:W4:Y:S04]  /*1d30*/  LDG.E.64 R20, desc[UR10][R12.64+0x1000] ;  /* 0x0010000a0c147981 */ /* 0x000f28000c1e1b00 */
[----:B------:R-:W5:Y:S04]  /*1d40*/  LDG.E.64 R18, desc[UR10][R12.64+0x1800] ;  /* 0x0018000a0c127981 */ /* 0x000f68000c1e1b00 */
[----:B------:R-:W5:Y:S04]  /*1d50*/  LDG.E.64 R16, desc[UR10][R12.64+0x2000] ;  /* 0x0020000a0c107981 */ /* 0x000f68000c1e1b00 */
[----:B------:R-:W5:Y:S01]  /*1d60*/  LDG.E.64 R22, desc[UR10][R12.64+0x3800] ;  /* 0x0038000a0c167981 */ /* 0x000f62000c1e1b00 */
[----:B------:R-:W-:-:S02]  /*1d70*/  IADD3 R3, PT, PT, R24, 0x1, RZ ;  /* 0x0000000118037810 */ /* 0x000fc40007ffe0ff */
[----:B--2---:R-:W-:-:S04]  /*1d80*/  ISETP.NE.U32.AND P0, PT, R10, RZ, PT ;  /* 0x000000ff0a00720c */ /* 0x004fc80003f05070 */
[----:B------:R-:W-:Y:S02]  /*1d90*/  ISETP.NE.AND.EX P0, PT, R11, RZ, PT, P0 ;  /* 0x000000ff0b00720c */ /* 0x000fe40003f05300 */
[----:B------:R-:W2:Y:S01]  /*1da0*/  LDG.E.64 R10, desc[UR10][R12.64+0x2800] ;  /* 0x0028000a0c0a7981 */ /* 0x000ea2000c1e1b00 */
[----:B---3--:R-:W-:-:S04]  /*1db0*/  ISETP.NE.U32.AND P1, PT, R14, RZ, PT ;  /* 0x000000ff0e00720c */ /* 0x008fc80003f25070 */
[----:B------:R-:W-:Y:S02]  /*1dc0*/  ISETP.NE.AND.EX P1, PT, R15, RZ, PT, P1 ;  /* 0x000000ff0f00720c */ /* 0x000fe40003f25310 */
[----:B------:R-:W3:Y:S01]  /*1dd0*/  LDG.E.64 R14, desc[UR10][R12.64+0x3000] ;  /* 0x0030000a0c0e7981 */ /* 0x000ee2000c1e1b00 */
[----:B----4-:R-:W-:-:S03]  /*1de0*/  ISETP.NE.U32.AND P2, PT, R20, RZ, PT ;  /* 0x000000ff1400720c */ /* 0x010fc60003f45070 */
[----:B------:R-:W-:Y:S01]  /*1df0*/  @!P0 IMAD.MOV R3, RZ, RZ, R24 ;  /* 0x000000ffff038224 */ /* 0x000fe200078e0218 */
[----:B------:R-:W-:Y:S02]  /*1e00*/  ISETP.NE.AND.EX P0, PT, R21, RZ, PT, P2 ;  /* 0x000000ff1500720c */ /* 0x000fe40003f05320 */
[----:B------:R-:W4:Y:S01]  /*1e10*/  LDG.E.64 R20, desc[UR10][R12.64+0x4000] ;  /* 0x0040000a0c147981 */ /* 0x000f22000c1e1b00 */
[----:B------:R-:W-:-:S03]  /*1e20*/  VIADD R24, R3, 0x1 ;  /* 0x0000000103187836 */ /* 0x000fc60000000000 */
[----:B------:R-:W-:Y:S01]  /*1e30*/  @!P1 IMAD.MOV R24, RZ, RZ, R3 ;  /* 0x000000ffff189224 */ /* 0x000fe200078e0203 */
[----:B-----5:R-:W-:Y:S02]  /*1e40*/  ISETP.NE.U32.AND P1, PT, R18, RZ, PT ;  /* 0x000000ff1200720c */ /* 0x020fe40003f25070 */
[----:B------:R-:W-:Y:S02]  /*1e50*/  ISETP.NE.U32.AND P2, PT, R16, RZ, PT ;  /* 0x000000ff1000720c */ /* 0x000fe40003f45070 */
[----:B------:R-:W-:Y:S01]  /*1e60*/  ISETP.NE.AND.EX P1, PT, R19, RZ, PT, P1 ;  /* 0x000000ff1300720c */ /* 0x000fe20003f25310 */
[----:B------:R-:W-:Y:S02]  /*1e70*/  VIADD R3, R24, 0x1 ;  /* 0x0000000118037836 */ /* 0x000fe40000000000 */
[----:B------:R-:W-:Y:S01]  /*1e80*/  @!P0 IMAD.MOV R3, RZ, RZ, R24 ;  /* 0x000000ffff038224 */ /* 0x000fe200078e0218 */
[----:B------:R-:W-:Y:S02]  /*1e90*/  ISETP.NE.AND.EX P0, PT, R17, RZ, PT, P2 ;  /* 0x000000ff1100720c */ /* 0x000fe40003f05320 */
[----:B------:R-:W5:Y:S01]  /*1ea0*/  LDG.E.64 R16, desc[UR10][R12.64+0x4800] ;  /* 0x0048000a0c107981 */ /* 0x000f62000c1e1b00 */
[----:B------:R-:W-:-:S06]  /*1eb0*/  VIADD R18, R3, 0x1 ;  /* 0x0000000103127836 */ /* 0x000fcc0000000000 */
[----:B------:R-:W-:-:S05]  /*1ec0*/  @!P1 IADD3 R18, PT, PT, R3, RZ, RZ ;  /* 0x000000ff03129210 */ /* 0x000fca0007ffe0ff */
[----:B------:R-:W-:Y:S02]  /*1ed0*/  VIADD R3, R18, 0x1 ;  /* 0x0000000112037836 */ /* 0x000fe40000000000 */
[----:B------:R-:W-:Y:S02]  /*1ee0*/  @!P0 IMAD.MOV R3, RZ, RZ, R18 ;  /* 0x000000ffff038224 */ /* 0x000fe400078e0212 */
[----:B------:R-:W5:Y:S02]  /*1ef0*/  LDG.E.64 R18, desc[UR10][R12.64+0x6000] ;  /* 0x0060000a0c127981 */ /* 0x000f64000c1e1b00 */
[----:B------:R-:W-:Y:S01]  /*1f00*/  VIADD R24, R3, 0x1 ;  /* 0x0000000103187836 */ /* 0x000fe20000000000 */
[----:B--2---:R-:W-:-:S04]  /*1f10*/  ISETP.NE.U32.AND P2, PT, R10, RZ, PT ;  /* 0x000000ff0a00720c */ /* 0x004fc80003f45070 */
[----:B------:R-:W-:Y:S02]  /*1f20*/  ISETP.NE.AND.EX P1, PT, R11, RZ, PT, P2 ;  /* 0x000000ff0b00720c */ /* 0x000fe40003f25320 */
[----:B------:R-:W2:Y:S01]  /*1f30*/  LDG.E.64 R10, desc[UR10][R12.64+0x5000] ;  /* 0x0050000a0c0a7981 */ /* 0x000ea2000c1e1b00 */
[----:B---3--:R-:W-:-:S04]  /*1f40*/  ISETP.NE.U32.AND P2, PT, R14, RZ, PT ;  /* 0x000000ff0e00720c */ /* 0x008fc80003f45070 */
[----:B------:R-:W-:Y:S02]  /*1f50*/  ISETP.NE.AND.EX P0, PT, R15, RZ, PT, P2 ;  /* 0x000000ff0f00720c */ /* 0x000fe40003f05320 */
[----:B------:R-:W3:Y:S01]  /*1f60*/  LDG.E.64 R14, desc[UR10][R12.64+0x5800] ;  /* 0x0058000a0c0e7981 */ /* 0x000ee2000c1e1b00 */
[----:B------:R-:W-:-:S03]  /*1f70*/  ISETP.NE.U32.AND P2, PT, R22, RZ, PT ;  /* 0x000000ff1600720c */ /* 0x000fc60003f45070 */
[----:B------:R-:W-:Y:S01]  /*1f80*/  @!P1 IMAD.MOV R24, RZ, RZ, R3 ;  /* 0x000000ffff189224 */ /* 0x000fe200078e0203 */
[----:B------:R-:W-:Y:S02]  /*1f90*/  ISETP.NE.AND.EX P1, PT, R23, RZ, PT, P2 ;  /* 0x000000ff1700720c */ /* 0x000fe40003f25320 */
[----:B------:R-:W3:Y:S01]  /*1fa0*/  LDG.E.64 R22, desc[UR10][R12.64+0x6800] ;  /* 0x0068000a0c167981 */ /* 0x000ee2000c1e1b00 */
[----:B----4-:R-:W-:Y:S01]  /*1fb0*/  ISETP.NE.U32.AND P2, PT, R20, RZ, PT ;  /* 0x000000ff1400720c */ /* 0x010fe20003f45070 */
[----:B------:R-:W-:Y:S02]  /*1fc0*/  VIADD R26, R24, 0x1 ;  /* 0x00000001181a7836 */ /* 0x000fe40000000000 */
[----:B------:R-:W-:Y:S01]  /*1fd0*/  @!P0 IMAD.MOV R26, RZ, RZ, R24 ;  /* 0x000000ffff1a8224 */ /* 0x000fe200078e0218 */
[----:B------:R-:W-:Y:S02]  /*1fe0*/  ISETP.NE.AND.EX P0, PT, R21, RZ, PT, P2 ;  /* 0x000000ff1500720c */ /* 0x000fe40003f05320 */
[----:B------:R-:W4:Y:S02]  /*1ff0*/  LDG.E.64 R20, desc[UR10][R12.64+0x7000] ;  /* 0x0070000a0c147981 */ /* 0x000f24000c1e1b00 */
[----:B------:R-:W-:-:S02]  /*2000*/  IADD3 R3, PT, PT, R26, 0x1, RZ ;  /* 0x000000011a037810 */ /* 0x000fc40007ffe0ff */
[----:B------:R-:W-:Y:S02]  /*2010*/  @!P1 IMAD.MOV R3, RZ, RZ, R26 ;  /* 0x000000ffff039224 */ /* 0x000fe400078e021a */
[----:B------:R0:W4:Y:S01]  /*2020*/  LDG.E.64 R26, desc[UR10][R12.64+0x7800] ;  /* 0x0078000a0c1a7981 */ /* 0x000122000c1e1b00 */
[----:B-----5:R-:W-:Y:S01]  /*2030*/  ISETP.NE.U32.AND P1, PT, R16, RZ, PT ;  /* 0x000000ff1000720c */ /* 0x020fe20003f25070 */
[----:B------:R-:W-:-:S03]  /*2040*/  VIADD R16, R3, 0x1 ;  /* 0x0000000103107836 */ /* 0x000fc60000000000 */
[----:B------:R-:W-:Y:S01]  /*2050*/  ISETP.NE.AND.EX P1, PT, R17, RZ, PT, P1 ;  /* 0x000000ff1100720c */ /* 0x000fe20003f25310 */
[----:B------:R-:W-:-:S04]  /*2060*/  @!P0 IMAD.MOV R16, RZ, RZ, R3 ;  /* 0x000000ffff108224 */ /* 0x000fc800078e0203 */
[----:B------:R-:W-:-:S08]  /*2070*/  VIADD R3, R16, 0x1 ;  /* 0x0000000110037836 */ /* 0x000fd00000000000 */
[----:B------:R-:W-:Y:S01]  /*2080*/  @!P1 IMAD.MOV R3, RZ, RZ, R16 ;  /* 0x000000ffff039224 */ /* 0x000fe200078e0210 */
[----:B-1----:R-:W-:Y:S01]  /*2090*/  UMOV UR5, UR6 ;  /* 0x0000000600057c82 */ /* 0x002fe20008000000 */
[----:B--2---:R-:W-:-:S04]  /*20a0*/  ISETP.NE.U32.AND P0, PT, R10, RZ, PT ;  /* 0x000000ff0a00720c */ /* 0x004fc80003f05070 */
[----:B------:R-:W-:Y:S02]  /*20b0*/  ISETP.NE.AND.EX P0, PT, R11, RZ, PT, P0 ;  /* 0x000000ff0b00720c */ /* 0x000fe40003f05300 */
[----:B---3--:R-:W-:-:S04]  /*20c0*/  ISETP.NE.U32.AND P2, PT, R14, RZ, PT ;  /* 0x000000ff0e00720c */ /* 0x008fc80003f45070 */
[----:B------:R-:W-:Y:S01]  /*20d0*/  ISETP.NE.AND.EX P1, PT, R15, RZ, PT, P2 ;  /* 0x000000ff0f00720c */ /* 0x000fe20003f25320 */
[----:B------:R-:W-:Y:S01]  /*20e0*/  VIADD R10, R3, 0x1 ;  /* 0x00000001030a7836 */ /* 0x000fe20000000000 */
[----:B------:R-:W-:-:S05]  /*20f0*/  ISETP.NE.U32.AND P2, PT, R18, RZ, PT ;  /* 0x000000ff1200720c */ /* 0x000fca0003f45070 */
[----:B------:R-:W-:Y:S02]  /*2100*/  @!P0 IADD3 R10, PT, PT, R3, RZ, RZ ;  /* 0x000000ff030a8210 */ /* 0x000fe40007ffe0ff */
[----:B------:R-:W-:Y:S02]  /*2110*/  ISETP.NE.AND.EX P0, PT, R19, RZ, PT, P2 ;  /* 0x000000ff1300720c */ /* 0x000fe40003f05320 */
[----:B------:R-:W-:Y:S01]  /*2120*/  ISETP.NE.U32.AND P2, PT, R22, RZ, PT ;  /* 0x000000ff1600720c */ /* 0x000fe20003f45070 */
[----:B------:R-:W-:Y:S02]  /*2130*/  VIADD R3, R10, 0x1 ;  /* 0x000000010a037836 */ /* 0x000fe40000000000 */
[----:B------:R-:W-:Y:S01]  /*2140*/  @!P1 IMAD.MOV R3, RZ, RZ, R10 ;  /* 0x000000ffff039224 */ /* 0x000fe200078e020a */
[----:B------:R-:W-:Y:S02]  /*2150*/  ISETP.NE.AND.EX P1, PT, R23, RZ, PT, P2 ;  /* 0x000000ff1700720c */ /* 0x000fe40003f25320 */
[----:B----4-:R-:W-:Y:S01]  /*2160*/  ISETP.NE.U32.AND P2, PT, R20, RZ, PT ;  /* 0x000000ff1400720c */ /* 0x010fe20003f45070 */
[----:B------:R-:W-:-:S04]  /*2170*/  VIADD R10, R3, 0x1 ;  /* 0x00000001030a7836 */ /* 0x000fc80000000000 */
[----:B------:R-:W-:Y:S01]  /*2180*/  @!P0 IMAD.MOV R10, RZ, RZ, R3 ;  /* 0x000000ffff0a8224 */ /* 0x000fe200078e0203 */
[----:B------:R-:W-:-:S03]  /*2190*/  ISETP.NE.AND.EX P0, PT, R21, RZ, PT, P2 ;  /* 0x000000ff1500720c */ /* 0x000fc60003f05320 */
[----:B0-----:R-:W-:Y:S02]  /*21a0*/  VIADD R12, R10, 0x1 ;  /* 0x000000010a0c7836 */ /* 0x001fe40000000000 */
[----:B------:R-:W-:Y:S01]  /*21b0*/  @!P1 IMAD.MOV R12, RZ, RZ, R10 ;  /* 0x000000ffff0c9224 */ /* 0x000fe200078e020a */
[----:B------:R-:W-:Y:S02]  /*21c0*/  MOV R10, UR7 ;  /* 0x00000007000a7c02 */ /* 0x000fe40008000f00 */
[----:B------:R-:W-:-:S03]  /*21d0*/  IADD3 R3, PT, PT, -R5, UR5, RZ ;  /* 0x0000000505037c10 */ /* 0x000fc6000fffe1ff */
[----:B------:R-:W-:Y:S01]  /*21e0*/  IMAD.SHL.U32 R11, R10, 0x1000, RZ ;  /* 0x000010000a0b7824 */ /* 0x000fe200078e00ff */
[----:B------:R-:W-:Y:S01]  /*21f0*/  ISETP.NE.U32.AND P2, PT, R26, RZ, PT ;  /* 0x000000ff1a00720c */ /* 0x000fe20003f45070 */
[----:B------:R-:W-:Y:S02]  /*2200*/  VIADD R13, R12, 0x1 ;  /* 0x000000010c0d7836 */ /* 0x000fe40000000000 */
[----:B------:R-:W-:Y:S01]  /*2210*/  @!P0 IMAD.MOV R13, RZ, RZ, R12 ;  /* 0x000000ffff0d8224 */ /* 0x000fe200078e020c */
[----:B------:R-:W-:Y:S02]  /*2220*/  ISETP.GE.U32.AND P0, PT, R3, R11, PT ;  /* 0x0000000b0300720c */ /* 0x000fe40003f06070 */
[----:B------:R-:W-:Y:S01]  /*2230*/  ISETP.NE.AND.EX P1, PT, R27, RZ, PT, P2 ;  /* 0x000000ff1b00720c */ /* 0x000fe20003f25320 */
[----:B------:R-:W-:Y:S01]  /*2240*/  VIADD R24, R13, 0x1 ;  /* 0x000000010d187836 */ /* 0x000fe20000000000 */
[C---:B------:R-:W-:Y:S01]  /*2250*/  IADD3 R25, PT, PT, R11.reuse, R25, RZ ;  /* 0x000000190b197210 */ /* 0x040fe20007ffe0ff */
[----:B------:R-:W-:-:S02]  /*2260*/  IMAD.IADD R6, R11, 0x1, R6 ;  /* 0x000000010b067824 */ /* 0x000fc400078e0206 */
[----:B------:R-:W-:-:S08]  /*2270*/  IMAD.IADD R4, R4, 0x1, -R11 ;  /* 0x0000000104047824 */ /* 0x000fd000078e0a0b */
[----:B------:R-:W-:Y:S01]  /*2280*/  @!P1 IMAD.MOV R24, RZ, RZ, R13 ;  /* 0x000000ffff189224 */ /* 0x000fe200078e020d */
[----:B------:R-:W-:Y:S06]  /*2290*/  @!P0 BRA `(.L_x_141) ;  /* 0x0000001000148947 */ /* 0x000fec0003800000 */
[----:B------:R-:W-:Y:S01]  /*22a0*/  IMAD R5, R10, 0x1000, R5 ;  /* 0x000010000a057824 */ /* 0x000fe200078e0205 */
[----:B------:R-:W-:-:S04]  /*22b0*/  UIADD3 UR4, UPT, UPT, UR4, 0x1, URZ ;  /* 0x0000000104047890 */ /* 0x000fc8000fffe0ff */
[----:B------:R-:W-:-:S13]  /*22c0*/  ISETP.GT.U32.AND P0, PT, R5, UR8, PT ;  /* 0x0000000805007c0c */ /* 0x000fda000bf04070 */
[----:B------:R-:W-:Y:S05]  /*22d0*/  @!P0 BRA `(.L_x_143) ;  /* 0xfffffff800848947 */ /* 0x000fea000383ffff */
.L_x_142:
[----:B------:R-:W-:Y:S01]  /*22e0*/  IADD3 R3, PT, PT, -R5, UR5, RZ ;  /* 0x0000000505037c10 */ /* 0x000fe2000fffe1ff */
[----:B------:R-:W-:Y:S03]  /*22f0*/  BSSY.RECONVERGENT B1, `(.L_x_141) ;  /* 0x00000ff000017945 */ /* 0x000fe60003800200 */
[----:B------:R-:W-:-:S04]  /*2300*/  ISETP.GE.AND P0, PT, R2, R3, PT ;  /* 0x000000030200720c */ /* 0x000fc80003f06270 */
[----:B------:R-:W-:-:S13]  /*2310*/  ISETP.GE.U32.OR P0, PT, R5, UR5, P0 ;  /* 0x0000000505007c0c */ /* 0x000fda0008706470 */
[----:B------:R-:W-:Y:S05]  /*2320*/  @P0 BRA `(.L_x_144) ;  /* 0x0000000c00ec0947 */ /* 0x000fea0003800000 */
[----:B------:R-:W-:Y:S01]  /*2330*/  LOP3.LUT R12, RZ, R2, RZ, 0x33, !PT ;  /* 0x00000002ff0c7212 */ /* 0x000fe200078e33ff */
[----:B------:R-:W-:Y:S01]  /*2340*/  IMAD R10, R10, UR4, RZ ;  /* 0x000000040a0a7c24 */ /* 0x000fe2000f8e02ff */
[----:B------:R-:W-:Y:S01]  /*2350*/  BSSY.RECONVERGENT B2, `(.L_x_145) ;  /* 0x0000083000027945 */ /* 0x000fe20003800200 */
[----:B------:R-:W-:Y:S01]  /*2360*/  IMAD.MOV.U32 R26, RZ, RZ, R2 ;  /* 0x000000ffff1a7224 */ /* 0x000fe200078e0002 */
[----:B------:R-:W-:-:S05]  /*2370*/  IADD3 R3, PT, PT, -R7, UR5, R12 ;  /* 0x0000000507037c10 */ /* 0x000fca000fffe10c */
        /* <DEDUP_REMOVED lines=10> */
.L_x_148:
[----:B------:R-:W-:-:S04]  /*2420*/  VIADD R15, R25, 0xfffff800 ;  /* 0xfffff800190f7836 */ /* 0x000fc80000000000 */
[----:B------:R-:W-:-:S04]  /*2430*/  IMAD.WIDE.U32 R14, R15, 0x8, R8 ;  /* 0x000000080f0e7825 */ /* 0x000fc800078e0008 */
[C---:B------:R-:W-:Y:S02]  /*2440*/  VIADD R13, R25.reuse, 0xfffff900 ;  /* 0xfffff900190d7836 */ /* 0x040fe40000000000 */
[----:B------:R-:W2:Y:S01]  /*2450*/  LDG.E.64 R14, desc[UR10][R14.64] ;  /* 0x0000000a0e0e7981 */ /* 0x000ea2000c1e1b00 */
[----:B------:R-:W-:Y:S01]  /*2460*/  IADD3 R11, PT, PT, R25, -0x600, RZ ;  /* 0xfffffa00190b7810 */ /* 0x000fe20007ffe0ff */
[----:B------:R-:W-:-:S06]  /*2470*/  IMAD.WIDE.U32 R12, R13, 0x8, R8 ;  /* 0x000000080d0c7825 */ /* 0x000fcc00078e0008 */
[----:B------:R-:W3:Y:S01]  /*2480*/  LDG.E.64 R12, desc[UR10][R12.64] ;  /* 0x0000000a0c0c7981 */ /* 0x000ee2000c1e1b00 */
[----:B------:R-:W-:-:S06]  /*2490*/  IMAD.WIDE.U32 R10, R11, 0x8, R8 ;  /* 0x000000080b0a7825 */ /* 0x000fcc00078e0008 */
[----:B------:R-:W4:Y:S01]  /*24a0*/  LDG.E.64 R10, desc[UR10][R10.64] ;  /* 0x0000000a0a0a7981 */ /* 0x000f22000c1e1b00 */
[----:B------:R-:W-:-:S04]  /*24b0*/  VIADD R21, R25, 0xfffffb00 ;  /* 0xfffffb0019157836 */ /* 0x000fc80000000000 */
[----:B------:R-:W-:-:S06]  /*24c0*/  IMAD.WIDE.U32 R20, R21, 0x8, R8 ;  /* 0x0000000815147825 */ /* 0x000fcc00078e0008 */
[----:B------:R-:W5:Y:S01]  /*24d0*/  LDG.E.64 R20, desc[UR10][R20.64] ;  /* 0x0000000a14147981 */ /* 0x000f62000c1e1b00 */
[C---:B------:R-:W-:Y:S02]  /*24e0*/  VIADD R19, R25.reuse, 0xfffffc00 ;  /* 0xfffffc0019137836 */ /* 0x040fe40000000000 */
[----:B------:R-:W-:Y:S02]  /*24f0*/  VIADD R17, R25, 0xfffffd00 ;  /* 0xfffffd0019117836 */ /* 0x000fe40000000000 */
[----:B------:R-:W-:-:S04]  /*2500*/  IMAD.WIDE.U32 R18, R19, 0x8, R8 ;  /* 0x0000000813127825 */ /* 0x000fc800078e0008 */
[----:B------:R-:W-:Y:S02]  /*2510*/  IMAD.WIDE.U32 R16, R17, 0x8, R8 ;  /* 0x0000000811107825 */ /* 0x000fe400078e0008 */
[----:B------:R-:W5:Y:S04]  /*2520*/  LDG.E.64 R18, desc[UR10][R18.64] ;  /* 0x0000000a12127981 */ /* 0x000f68000c1e1b00 */
[----:B------:R-:W5:Y:S01]  /*2530*/  LDG.E.64 R16, desc[UR10][R16.64] ;  /* 0x0000000a10107981 */ /* 0x000f62000c1e1b00 */
        /* <DEDUP_REMOVED lines=8> */
[----:B------:R-:W2:Y:S01]  /*25c0*/  LDG.E.64 R14, desc[UR10][R14.64] ;  /* 0x0000000a0e0e7981 */ /* 0x000ea2000c1e1b00 */
[----:B----4-:R-:W-:Y:S01]  /*25d0*/  ISETP.NE.U32.AND P6, PT, R10, RZ, PT ;  /* 0x000000ff0a00720c */ /* 0x010fe20003fc5070 */
[----:B------:R-:W-:-:S03]  /*25e0*/  IMAD.WIDE.U32 R12, R13, 0x8, R8 ;  /* 0x000000080d0c7825 */ /* 0x000fc600078e0008 */
[----:B------:R-:W-:Y:S01]  /*25f0*/  ISETP.NE.AND.EX P6, PT, R11, RZ, PT, P6 ;  /* 0x000000ff0b00720c */ /* 0x000fe20003fc5360 */
[----:B------:R-:W-:Y:S02]  /*2600*/  IMAD.WIDE.U32 R10, R25, 0x8, R8 ;  /* 0x00000008190a7825 */ /* 0x000fe400078e0008 */
[----:B------:R-:W3:Y:S04]  /*2610*/  LDG.E.64 R12, desc[UR10][R12.64] ;  /* 0x0000000a0c0c7981 */ /* 0x000ee8000c1e1b00 */
[----:B------:R-:W4:Y:S01]  /*2620*/  LDG.E.64 R10, desc[UR10][R10.64] ;  /* 0x0000000a0a0a7981 */ /* 0x000f22000c1e1b00 */
[----:B-----5:R-:W-:-:S04]  /*2630*/  ISETP.NE.U32.AND P5, PT, R20, RZ, PT ;  /* 0x000000ff1400720c */ /* 0x020fc80003fa5070 */
[----:B------:R-:W-:Y:S01]  /*2640*/  ISETP.NE.AND.EX P5, PT, R21, RZ, PT, P5 ;  /* 0x000000ff1500720c */ /* 0x000fe20003fa5350 */
[----:B------:R-:W-:-:S06]  /*2650*/  IMAD.WIDE.U32 R20, R27, 0x8, R8 ;  /* 0x000000081b147825 */ /* 0x000fcc00078e0008 */
[----:B------:R-:W5:Y:S01]  /*2660*/  LDG.E.64 R20, desc[UR10][R20.64] ;  /* 0x0000000a14147981 */ /* 0x000f62000c1e1b00 */
[----:B------:R-:W-:-:S04]  /*2670*/  ISETP.NE.U32.AND P4, PT, R18, RZ, PT ;  /* 0x000000ff1200720c */ /* 0x000fc80003f85070 */
[----:B------:R-:W-:Y:S02]  /*2680*/  ISETP.NE.AND.EX P4, PT, R19, RZ, PT, P4 ;  /* 0x000000ff1300720c */ /* 0x000fe40003f85340 */
[----:B------:R-:W-:Y:S02]  /*2690*/  IADD3 R19, PT, PT, R25, 0x200, RZ ;  /* 0x0000020019137810 */ /* 0x000fe40007ffe0ff */
[----:B------:R-:W-:-:S03]  /*26a0*/  ISETP.NE.U32.AND P3, PT, R16, RZ, PT ;  /* 0x000000ff1000720c */ /* 0x000fc60003f65070 */
[----:B------:R-:W-:Y:S01]  /*26b0*/  IMAD.WIDE.U32 R18, R19, 0x8, R8 ;  /* 0x0000000813127825 */ /* 0x000fe200078e0008 */
[----:B------:R-:W-:-:S03]  /*26c0*/  ISETP.NE.AND.EX P3, PT, R17, RZ, PT, P3 ;  /* 0x000000ff1100720c */ /* 0x000fc60003f65330 */
[----:B------:R-:W-:Y:S02]  /*26d0*/  VIADD R17, R25, 0x300 ;  /* 0x0000030019117836 */ /* 0x000fe40000000000 */
[----:B------:R-:W5:Y:S02]  /*26e0*/  LDG.E.64 R18, desc[UR10][R18.64] ;  /* 0x0000000a12127981 */ /* 0x000f64000c1e1b00 */
[----:B------:R-:W-:-:S04]  /*26f0*/  IMAD.WIDE.U32 R16, R17, 0x8, R8 ;  /* 0x0000000811107825 */ /* 0x000fc800078e0008 */
[----:B------:R-:W-:Y:S02]  /*2700*/  VIADD R27, R24, 0x1 ;  /* 0x00000001181b7836 */ /* 0x000fe40000000000 */
[----:B------:R-:W-:Y:S01]  /*2710*/  @!P1 IMAD.MOV R27, RZ, RZ, R24 ;  /* 0x000000ffff1b9224 */ /* 0x000fe200078e0218 */
[----:B------:R-:W5:Y:S03]  /*2720*/  LDG.E.64 R16, desc[UR10][R16.64] ;  /* 0x0000000a10107981 */ /* 0x000f66000c1e1b00 */
[----:B------:R-:W-:Y:S02]  /*2730*/  VIADD R26, R27, 0x1 ;  /* 0x000000011b1a7836 */ /* 0x000fe40000000000 */
[----:B------:R-:W-:-:S04]  /*2740*/  @!P0 IMAD.MOV R26, RZ, RZ, R27 ;  /* 0x000000ffff1a8224 */ /* 0x000fc800078e021b */
[----:B------:R-:W-:Y:S02]  /*2750*/  VIADD R24, R26, 0x1 ;  /* 0x000000011a187836 */ /* 0x000fe40000000000 */
[----:B------:R-:W-:Y:S01]  /*2760*/  @!P6 IMAD.MOV R24, RZ, RZ, R26 ;  /* 0x000000ffff18e224 */ /* 0x000fe200078e021a */
[----:B--2---:R-:W-:-:S04]  /*2770*/  ISETP.NE.U32.AND P2, PT, R14, RZ, PT ;  /* 0x000000ff0e00720c */ /* 0x004fc80003f45070 */
[----:B------:R-:W-:Y:S01]  /*2780*/  ISETP.NE.AND.EX P2, PT, R15, RZ, PT, P2 ;  /* 0x000000ff0f00720c */ /* 0x000fe20003f45320 */
[----:B------:R-:W-:Y:S01]  /*2790*/  VIADD R15, R25, 0x400 ;  /* 0x00000400190f7836 */ /* 0x000fe20000000000 */
[----:B---3--:R-:W-:-:S03]  /*27a0*/  ISETP.NE.U32.AND P1, PT, R12, RZ, PT ;  /* 0x000000ff0c00720c */ /* 0x008fc60003f25070 */
[----:B------:R-:W-:Y:S01]  /*27b0*/  IMAD.WIDE.U32 R14, R15, 0x8, R8 ;  /* 0x000000080f0e7825 */ /* 0x000fe200078e0008 */
[----:B------:R-:W-:Y:S02]  /*27c0*/  ISETP.NE.AND.EX P1, PT, R13, RZ, PT, P1 ;  /* 0x000000ff0d00720c */ /* 0x000fe40003f25310 */
[----:B------:R-:W-:-:S03]  /*27d0*/  IADD3 R13, PT, PT, R25, 0x500, RZ ;  /* 0x00000500190d7810 */ /* 0x000fc60007ffe0ff */
[----:B------:R-:W2:Y:S01]  /*27e0*/  LDG.E.64 R14, desc[UR10][R14.64] ;  /* 0x0000000a0e0e7981 */ /* 0x000ea2000c1e1b00 */
[----:B----4-:R-:W-:Y:S01]  /*27f0*/  ISETP.NE.U32.AND P0, PT, R10, RZ, PT ;  /* 0x000000ff0a00720c */ /* 0x010fe20003f05070 */
[----:B------:R-:W-:-:S03]  /*2800*/  IMAD.WIDE.U32 R12, R13, 0x8, R8 ;  /* 0x000000080d0c7825 */ /* 0x000fc600078e0008 */
[----:B------:R-:W-:Y:S01]  /*2810*/  ISETP.NE.AND.EX P0, PT, R11, RZ, PT, P0 ;  /* 0x000000ff0b00720c */ /* 0x000fe20003f05300 */
[----:B------:R-:W-:Y:S02]  /*2820*/  VIADD R11, R25, 0x600 ;  /* 0x00000600190b7836 */ /* 0x000fe40000000000 */
[----:B------:R-:W3:Y:S02]  /*2830*/  LDG.E.64 R12, desc[UR10][R12.64] ;  /* 0x0000000a0c0c7981 */ /* 0x000ee4000c1e1b00 */
[----:B------:R-:W-:Y:S01]  /*2840*/  IMAD.WIDE.U32 R10, R11, 0x8, R8 ;  /* 0x000000080b0a7825 */ /* 0x000fe200078e0008 */
[----:B-----5:R-:W-:-:S05]  /*2850*/  ISETP.NE.U32.AND P6, PT, R20, RZ, PT ;  /* 0x000000ff1400720c */ /* 0x020fca0003fc5070 */
[----:B------:R-:W4:Y:S01]  /*2860*/  LDG.E.64 R10, desc[UR10][R10.64] ;  /* 0x0000000a0a0a7981 */ /* 0x000f22000c1e1b00 */
[----:B------:R-:W-:Y:S01]  /*2870*/  ISETP.NE.AND.EX P6, PT, R21, RZ, PT, P6 ;  /* 0x000000ff1500720c */ /* 0x000fe20003fc5360 */
[----:B------:R-:W-:-:S04]  /*2880*/  VIADD R21, R25, 0x700 ;  /* 0x0000070019157836 */ /* 0x000fc80000000000 */
[----:B------:R-:W-:-:S06]  /*2890*/  IMAD.WIDE.U32 R20, R21, 0x8, R8 ;  /* 0x0000000815147825 */ /* 0x000fcc00078e0008 */
[----:B------:R-:W5:Y:S01]  /*28a0*/  LDG.E.64 R20, desc[UR10][R20.64] ;  /* 0x0000000a14147981 */ /* 0x000f62000c1e1b00 */
[----:B------:R-:W-:Y:S02]  /*28b0*/  VIADD R26, R24, 0x1 ;  /* 0x00000001181a7836 */ /* 0x000fe40000000000 */
[----:B------:R-:W-:-:S05]  /*28c0*/  @!P5 IMAD.MOV R26, RZ, RZ, R24 ;  /* 0x000000ffff1ad224 */ /* 0x000fca00078e0218 */
[----:B------:R-:W-:Y:S01]  /*28d0*/  IADD3 R24, PT, PT, R26, 0x1, RZ ;  /* 0x000000011a187810 */ /* 0x000fe20007ffe0ff */
[----:B------:R-:W-:-:S04]  /*28e0*/  @!P4 IMAD.MOV R24, RZ, RZ, R26 ;  /* 0x000000ffff18c224 */ /* 0x000fc800078e021a */
[----:B------:R-:W-:Y:S02]  /*28f0*/  VIADD R26, R24, 0x1 ;  /* 0x00000001181a7836 */ /* 0x000fe40000000000 */
[----:B------:R-:W-:-:S04]  /*2900*/  @!P3 IMAD.MOV R26, RZ, RZ, R24 ;  /* 0x000000ffff1ab224 */ /* 0x000fc800078e0218 */
[----:B------:R-:W-:Y:S02]  /*2910*/  VIADD R24, R26, 0x1 ;  /* 0x000000011a187836 */ /* 0x000fe40000000000 */
[----:B------:R-:W-:-:S04]  /*2920*/  @!P2 IMAD.MOV R24, RZ, RZ, R26 ;  /* 0x000000ffff18a224 */ /* 0x000fc800078e021a */
[C---:B------:R-:W-:Y:S01]  /*2930*/  VIADD R26, R24.reuse, 0x1 ;  /* 0x00000001181a7836 */ /* 0x040fe20000000000 */
[----:B------:R-:W-:-:S05]  /*2940*/  @!P1 IADD3 R26, PT, PT, R24, RZ, RZ ;  /* 0x000000ff181a9210 */ /* 0x000fca0007ffe0ff */
[----:B------:R-:W-:Y:S02]  /*2950*/  VIADD R24, R26, 0x1 ;  /* 0x000000011a187836 */ /* 0x000fe40000000000 */
[----:B------:R-:W-:Y:S01]  /*2960*/  @!P0 IMAD.MOV R24, RZ, RZ, R26 ;  /* 0x000000ffff188224 */ /* 0x000fe200078e021a */
[----:B------:R-:W-:-:S04]  /*2970*/  ISETP.NE.U32.AND P0, PT, R18, RZ, PT ;  /* 0x000000ff1200720c */ /* 0x000fc80003f05070 */
[----:B------:R-:W-:Y:S02]  /*2980*/  ISETP.NE.AND.EX P0, PT, R19, RZ, PT, P0 ;  /* 0x000000ff1300720c */ /* 0x000fe40003f05300 */
[----:B------:R-:W-:Y:S01]  /*2990*/  ISETP.NE.U32.AND P1, PT, R16, RZ, PT ;  /* 0x000000ff1000720c */ /* 0x000fe20003f25070 */
[----:B------:R-:W-:Y:S02]  /*29a0*/  VIADD R18, R24, 0x1 ;  /* 0x0000000118127836 */ /* 0x000fe40000000000 */
[----:B------:R-:W-:Y:S01]  /*29b0*/  @!P6 IMAD.MOV R18, RZ, RZ, R24 ;  /* 0x000000ffff12e224 */ /* 0x000fe200078e0218 */
[----:B------:R-:W-:-:S03]  /*29c0*/  ISETP.NE.AND.EX P1, PT, R17, RZ, PT, P1 ;  /* 0x000000ff1100720c */ /* 0x000fc60003f25310 */
[----:B------:R-:W-:-:S04]  /*29d0*/  VIADD R16, R18, 0x1 ;  /* 0x0000000112107836 */ /* 0x000fc80000000000 */
[----:B------:R-:W-:Y:S01]  /*29e0*/  @!P0 IMAD.MOV R16, RZ, RZ, R18 ;  /* 0x000000ffff108224 */ /* 0x000fe200078e0212 */
[----:B------:R-:W-:Y:S01]  /*29f0*/  IADD3 R23, PT, PT, R23, 0x10, RZ ;  /* 0x0000001017177810 */ /* 0x000fe20007ffe0ff */
[----:B------:R-:W-:Y:S02]  /*2a00*/  VIADD R3, R3, 0x1000 ;  /* 0x0000100003037836 */ /* 0x000fe40000000000 */
[----:B------:R-:W-:Y:S01]  /*2a10*/  VIADD R25, R25, 0x1000 ;  /* 0x0000100019197836 */ /* 0x000fe20000000000 */
[----:B--2---:R-:W-:-:S04]  /*2a20*/  ISETP.NE.U32.AND P2, PT, R14, RZ, PT ;  /* 0x000000ff0e00720c */ /* 0x004fc80003f45070 */
[----:B------:R-:W-:Y:S02]  /*2a30*/  ISETP.NE.AND.EX P0, PT, R15, RZ, PT, P2 ;  /* 0x000000ff0f00720c */ /* 0x000fe40003f05320 */
[----:B------:R-:W-:Y:S01]  /*2a40*/  IADD3 R14, PT, PT, R16, 0x1, RZ ;  /* 0x00000001100e7810 */ /* 0x000fe20007ffe0ff */
[----:B------:R-:W-:Y:S01]  /*2a50*/  @!P1 IMAD.MOV R14, RZ, RZ, R16 ;  /* 0x000000ffff0e9224 */ /* 0x000fe200078e0210 */
[----:B---3--:R-:W-:-:S03]  /*2a60*/  ISETP.NE.U32.AND P2, PT, R12, RZ, PT ;  /* 0x000000ff0c00720c */ /* 0x008fc60003f45070 */
[----:B------:R-:W-:Y:S01]  /*2a70*/  VIADD R12, R14, 0x1 ;  /* 0x000000010e0c7836 */ /* 0x000fe20000000000 */
[----:B------:R-:W-:Y:S02]  /*2a80*/  ISETP.NE.AND.EX P1, PT, R13, RZ, PT, P2 ;  /* 0x000000ff0d00720c */ /* 0x000fe40003f25320 */
[----:B----4-:R-:W-:-:S03]  /*2a90*/  ISETP.NE.U32.AND P2, PT, R10, RZ, PT ;  /* 0x000000ff0a00720c */ /* 0x010fc60003f45070 */
[----:B------:R-:W-:Y:S01]  /*2aa0*/  @!P0 IMAD.MOV R12, RZ, RZ, R14 ;  /* 0x000000ffff0c8224 */ /* 0x000fe200078e020e */
[----:B------:R-:W-:-:S03]  /*2ab0*/  ISETP.NE.AND.EX P0, PT, R11, RZ, PT, P2 ;  /* 0x000000ff0b00720c */ /* 0x000fc60003f05320 */
[----:B------:R-:W-:-:S04]  /*2ac0*/  VIADD R10, R12, 0x1 ;  /* 0x000000010c0a7836 */ /* 0x000fc80000000000 */
[----:B------:R-:W-:Y:S01]  /*2ad0*/  @!P1 IMAD.MOV R10, RZ, RZ, R12 ;  /* 0x000000ffff0a9224 */ /* 0x000fe200078e020c */
[----:B-----5:R-:W-:-:S03]  /*2ae0*/  ISETP.NE.U32.AND P2, PT, R20, RZ, PT ;  /* 0x000000ff1400720c */ /* 0x020fc60003f45070 */
[----:B------:R-:W-:Y:S02]  /*2af0*/  VIADD R11, R10, 0x1 ;  /* 0x000000010a0b7836 */ /* 0x000fe40000000000 */
[----:B------:R-:W-:Y:S01]  /*2b00*/  @!P0 IMAD.MOV R11, RZ, RZ, R10 ;  /* 0x000000ffff0b8224 */ /* 0x000fe200078e020a */
[----:B------:R-:W-:Y:S02]  /*2b10*/  ISETP.NE.AND P0, PT, R23, RZ, PT ;  /* 0x000000ff1700720c */ /* 0x000fe40003f05270 */
[----:B------:R-:W-:Y:S01]  /*2b20*/  ISETP.NE.AND.EX P1, PT, R21, RZ, PT, P2 ;  /* 0x000000ff1500720c */ /* 0x000fe20003f25320 */
[----:B------:R-:W-:-:S12]  /*2b30*/  VIADD R24, R11, 0x1 ;  /* 0x000000010b187836 */ /* 0x000fd80000000000 */
[----:B------:R-:W-:Y:S01]  /*2b40*/  @!P1 IMAD.MOV R24, RZ, RZ, R11 ;  /* 0x000000ffff189224 */ /* 0x000fe200078e020b */
[----:B------:R-:W-:Y:S06]  /*2b50*/  @P0 BRA `(.L_x_148) ;  /* 0xfffffff800300947 */ /* 0x000fec000383ffff */
[----:B------:R-:W-:Y:S05]  /*2b60*/  BSYNC.RECONVERGENT B3 ;  /* 0x0000000000037941 */ /* 0x000fea0003800200 */
.L_x_147:
[----:B------:R-:W-:-:S07]  /*2b70*/  VIADD R26, R3, 0xfffff800 ;  /* 0xfffff800031a7836 */ /* 0x000fce0000000000 */
.L_x_146:
[----:B------:R-:W-:Y:S05]  /*2b80*/  BSYNC.RECONVERGENT B2 ;  /* 0x0000000000027941 */ /* 0x000fea0003800200 */
.L_x_145:
[----:B------:R-:W-:-:S13]  /*2b90*/  ISETP.NE.AND P0, PT, R22, RZ, PT ;  /* 0x000000ff1600720c */ /* 0x000fda0003f05270 */
[----:B------:R-:W-:Y:S05]  /*2ba0*/  @!P0 BRA `(.L_x_144) ;  /* 0x0000000400cc8947 */ /* 0x000fea0003800000 */
[----:B------:R-:W-:Y:S01]  /*2bb0*/  ISETP.GE.U32.AND P0, PT, R22, 0x8, PT ;  /* 0x000000081600780c */ /* 0x000fe20003f06070 */
[----:B------:R-:W-:Y:S01]  /*2bc0*/  BSSY.RECONVERGENT B2, `(.L_x_149) ;  /* 0x000003d000027945 */ /* 0x000fe20003800200 */
[----:B------:R-:W-:-:S04]  /*2bd0*/  LOP3.LUT R3, R7, 0x7, RZ, 0xc0, !PT ;  /* 0x0000000707037812 */ /* 0x000fc800078ec0ff */
[----:B------:R-:W-:-:S07]  /*2be0*/  ISETP.NE.AND P2, PT, R3, RZ, PT ;  /* 0x000000ff0300720c */ /* 0x000fce0003f45270 */
[----:B------:R-:W-:Y:S06]  /*2bf0*/  @!P0 BRA `(.L_x_150) ;  /* 0x0000000000e48947 */ /* 0x000fec0003800000 */
[----:B------:R-:W-:-:S05]  /*2c00*/  IADD3 R21, PT, PT, R26, R5, RZ ;  /* 0x000000051a157210 */ /* 0x000fca0007ffe0ff */
[----:B------:R-:W-:-:S06]  /*2c10*/  IMAD.WIDE.U32 R18, R21, 0x8, R8 ;  /* 0x0000000815127825 */ /* 0x000fcc00078e0008 */
[----:B------:R-:W2:Y:S01]  /*2c20*/  LDG.E.64 R18, desc[UR10][R18.64] ;  /* 0x0000000a12127981 */ /* 0x000ea2000c1e1b00 */
[C---:B------:R-:W-:Y:S02]  /*2c30*/  VIADD R23, R21.reuse, 0x100 ;  /* 0x0000010015177836 */ /* 0x040fe40000000000 */
[----:B------:R-:W-:Y:S02]  /*2c40*/  VIADD R11, R21, 0x200 ;  /* 0x00000200150b7836 */ /* 0x000fe40000000000 */
[----:B------:R-:W-:-:S04]  /*2c50*/  IMAD.WIDE.U32 R22, R23, 0x8, R8 ;  /* 0x0000000817167825 */ /* 0x000fc800078e0008 */
[--C-:B------:R-:W-:Y:S02]  /*2c60*/  IMAD.WIDE.U32 R10, R11, 0x8, R8.reuse ;  /* 0x000000080b0a7825 */ /* 0x100fe400078e0008 */
[----:B------:R-:W3:Y:S02]  /*2c70*/  LDG.E.64 R22, desc[UR10][R22.64] ;  /* 0x0000000a16167981 */ /* 0x000ee4000c1e1b00 */
[C---:B------:R-:W-:Y:S02]  /*2c80*/  VIADD R13, R21.reuse, 0x300 ;  /* 0x00000300150d7836 */ /* 0x040fe40000000000 */
[----:B------:R-:W4:Y:S01]  /*2c90*/  LDG.E.64 R10, desc[UR10][R10.64] ;  /* 0x0000000a0a0a7981 */ /* 0x000f22000c1e1b00 */
[----:B------:R-:W-:Y:S02]  /*2ca0*/  VIADD R15, R21, 0x400 ;  /* 0x00000400150f7836 */ /* 0x000fe40000000000 */
[----:B------:R-:W-:-:S04]  /*2cb0*/  IMAD.WIDE.U32 R12, R13, 0x8, R8 ;  /* 0x000000080d0c7825 */ /* 0x000fc800078e0008 */
[--C-:B------:R-:W-:Y:S02]  /*2cc0*/  IMAD.WIDE.U32 R14, R15, 0x8, R8.reuse ;  /* 0x000000080f0e7825 */ /* 0x100fe400078e0008 */
[----:B------:R-:W5:Y:S02]  /*2cd0*/  LDG.E.64 R12, desc[UR10][R12.64] ;  /* 0x0000000a0c0c7981 */ /* 0x000f64000c1e1b00 */
[C---:B------:R-:W-:Y:S02]  /*2ce0*/  VIADD R17, R21.reuse, 0x500 ;  /* 0x0000050015117836 */ /* 0x040fe40000000000 */
[----:B------:R-:W5:Y:S01]  /*2cf0*/  LDG.E.64 R14, desc[UR10][R14.64] ;  /* 0x0000000a0e0e7981 */ /* 0x000f62000c1e1b00 */
[----:B------:R-:W-:Y:S02]  /*2d00*/  VIADD R25, R21, 0x600 ;  /* 0x0000060015197836 */ /* 0x000fe40000000000 */
[----:B------:R-:W-:Y:S01]  /*2d10*/  IMAD.WIDE.U32 R16, R17, 0x8, R8 ;  /* 0x0000000811107825 */ /* 0x000fe200078e0008 */
[----:B------:R-:W-:-:S05]  /*2d20*/  IADD3 R21, PT, PT, R21, 0x700, RZ ;  /* 0x0000070015157810 */ /* 0x000fca0007ffe0ff */
[----:B------:R-:W5:Y:S01]  /*2d30*/  LDG.E.64 R16, desc[UR10][R16.64] ;  /* 0x0000000a10107981 */ /* 0x000f62000c1e1b00 */
[----:B------:R-:W-:-:S06]  /*2d40*/  IMAD.WIDE.U32 R20, R21, 0x8, R8 ;  /* 0x0000000815147825 */ /* 0x000fcc00078e0008 */
[----:B------:R-:W5:Y:S01]  /*2d50*/  LDG.E.64 R20, desc[UR10][R20.64] ;  /* 0x0000000a14147981 */ /* 0x000f62000c1e1b00 */
[----:B--2---:R-:W-:-:S04]  /*2d60*/  ISETP.NE.U32.AND P0, PT, R18, RZ, PT ;  /* 0x000000ff1200720c */ /* 0x004fc80003f05070 */
[----:B------:R-:W-:Y:S01]  /*2d70*/  ISETP.NE.AND.EX P0, PT, R19, RZ, PT, P0 ;  /* 0x000000ff1300720c */ /* 0x000fe20003f05300 */
[----:B------:R-:W-:-:S06]  /*2d80*/  IMAD.WIDE.U32 R18, R25, 0x8, R8 ;  /* 0x0000000819127825 */ /* 0x000fcc00078e0008 */
[----:B------:R-:W2:Y:S01]  /*2d90*/  LDG.E.64 R18, desc[UR10][R18.64] ;  /* 0x0000000a12127981 */ /* 0x000ea2000c1e1b00 */
[----:B---3--:R-:W-:-:S04]  /*2da0*/  ISETP.NE.U32.AND P1, PT, R22, RZ, PT ;  /* 0x000000ff1600720c */ /* 0x008fc80003f25070 */
[----:B------:R-:W-:Y:S02]  /*2db0*/  ISETP.NE.AND.EX P1, PT, R23, RZ, PT, P1 ;  /* 0x000000ff1700720c */ /* 0x000fe40003f25310 */
[----:B----4-:R-:W-:Y:S01]  /*2dc0*/  ISETP.NE.U32.AND P3, PT, R10, RZ, PT ;  /* 0x000000ff0a00720c */ /* 0x010fe20003f65070 */
[----:B------:R-:W-:Y:S02]  /*2dd0*/  VIADD R22, R24, 0x1 ;  /* 0x0000000118167836 */ /* 0x000fe40000000000 */
[----:B------:R-:W-:Y:S01]  /*2de0*/  @!P0 IMAD.MOV R22, RZ, RZ, R24 ;  /* 0x000000ffff168224 */ /* 0x000fe200078e0218 */
[----:B------:R-:W-:Y:S02]  /*2df0*/  ISETP.NE.AND.EX P0, PT, R11, RZ, PT, P3 ;  /* 0x000000ff0b00720c */ /* 0x000fe40003f05330 */
[----:B-----5:R-:W-:Y:S01]  /*2e00*/  ISETP.NE.U32.AND P3, PT, R12, RZ, PT ;  /* 0x000000ff0c00720c */ /* 0x020fe20003f65070 */
[----:B------:R-:W-:-:S04]  /*2e10*/  VIADD R10, R22, 0x1 ;  /* 0x00000001160a7836 */ /* 0x000fc80000000000 */
[----:B------:R-:W-:Y:S01]  /*2e20*/  @!P1 IMAD.MOV R10, RZ, RZ, R22 ;  /* 0x000000ffff0a9224 */ /* 0x000fe200078e0216 */
[----:B------:R-:W-:Y:S02]  /*2e30*/  ISETP.NE.AND.EX P1, PT, R13, RZ, PT, P3 ;  /* 0x000000ff0d00720c */ /* 0x000fe40003f25330 */
[----:B------:R-:W-:Y:S01]  /*2e40*/  ISETP.NE.U32.AND P3, PT, R14, RZ, PT ;  /* 0x000000ff0e00720c */ /* 0x000fe20003f65070 */
[----:B------:R-:W-:Y:S02]  /*2e50*/  VIADD R11, R10, 0x1 ;  /* 0x000000010a0b7836 */ /* 0x000fe40000000000 */
[----:B------:R-:W-:Y:S01]  /*2e60*/  @!P0 IMAD.MOV R11, RZ, RZ, R10 ;  /* 0x000000ffff0b8224 */ /* 0x000fe200078e020a */
[----:B------:R-:W-:Y:S02]  /*2e70*/  ISETP.NE.AND.EX P0, PT, R15, RZ, PT, P3 ;  /* 0x000000ff0f00720c */ /* 0x000fe40003f05330 */
[----:B------:R-:W-:Y:S02]  /*2e80*/  ISETP.NE.U32.AND P3, PT, R16, RZ, PT ;  /* 0x000000ff1000720c */ /* 0x000fe40003f65070 */
[----:B------:R-:W-:-:S03]  /*2e90*/  IADD3 R10, PT, PT, R11, 0x1, RZ ;  /* 0x000000010b0a7810 */ /* 0x000fc60007ffe0ff */
[----:B------:R-:W-:Y:S01]  /*2ea0*/  @!P1 IMAD.MOV R10, RZ, RZ, R11 ;  /* 0x000000ffff0a9224 */ /* 0x000fe200078e020b */
[----:B------:R-:W-:-:S03]  /*2eb0*/  ISETP.NE.AND.EX P1, PT, R17, RZ, PT, P3 ;  /* 0x000000ff1100720c */ /* 0x000fc60003f25330 */
[----:B------:R-:W-:Y:S02]  /*2ec0*/  VIADD R11, R10, 0x1 ;  /* 0x000000010a0b7836 */ /* 0x000fe40000000000 */
[----:B------:R-:W-:-:S04]  /*2ed0*/  @!P0 IMAD.MOV R11, RZ, RZ, R10 ;  /* 0x000000ffff0b8224 */ /* 0x000fc800078e020a */
[----:B------:R-:W-:-:S04]  /*2ee0*/  VIADD R10, R11, 0x1 ;  /* 0x000000010b0a7836 */ /* 0x000fc80000000000 */
[----:B------:R-:W-:-:S04]  /*2ef0*/  @!P1 IMAD.MOV R10, RZ, RZ, R11 ;  /* 0x000000ffff0a9224 */ /* 0x000fc800078e020b */
[----:B------:R-:W-:Y:S02]  /*2f00*/  VIADD R11, R10, 0x1 ;  /* 0x000000010a0b7836 */ /* 0x000fe40000000000 */
[----:B------:R-:W-:Y:S01]  /*2f10*/  VIADD R26, R26, 0x800 ;  /* 0x000008001a1a7836 */ /* 0x000fe20000000000 */
[----:B--2---:R-:W-:-:S04]  /*2f20*/  ISETP.NE.U32.AND P3, PT, R18, RZ, PT ;  /* 0x000000ff1200720c */ /* 0x004fc80003f65070 */
[----:B------:R-:W-:Y:S02]  /*2f30*/  ISETP.NE.AND.EX P0, PT, R19, RZ, PT, P3 ;  /* 0x000000ff1300720c */ /* 0x000fe40003f05330 */
[----:B------:R-:W-:-:S04]  /*2f40*/  ISETP.NE.U32.AND P3, PT, R20, RZ, PT ;  /* 0x000000ff1400720c */ /* 0x000fc80003f65070 */
[----:B------:R-:W-:-:S07]  /*2f50*/  ISETP.NE.AND.EX P1, PT, R21, RZ, PT, P3 ;  /* 0x000000ff1500720c */ /* 0x000fce0003f25330 */
[----:B------:R-:W-:-:S05]  /*2f60*/  @!P0 IADD3 R11, PT, PT, R10, RZ, RZ ;  /* 0x000000ff0a0b8210 */ /* 0x000fca0007ffe0ff */
[----:B------:R-:W-:Y:S02]  /*2f70*/  VIADD R24, R11, 0x1 ;  /* 0x000000010b187836 */ /* 0x000fe40000000000 */
[----:B------:R-:W-:-:S07]  /*2f80*/  @!P1 IMAD.MOV R24, RZ, RZ, R11 ;  /* 0x000000ffff189224 */ /* 0x000fce00078e020b */
.L_x_150:
[----:B------:R-:W-:Y:S05]  /*2f90*/  BSYNC.RECONVERGENT B2 ;  /* 0x0000000000027941 */ /* 0x000fea0003800200 */
.L_x_149:
[----:B------:R-:W-:Y:S05]  /*2fa0*/  @!P2 BRA `(.L_x_144) ;  /* 0x0000000000cca947 */ /* 0x000fea0003800000 */
[----:B------:R-:W-:Y:S01]  /*2fb0*/  ISETP.GE.U32.AND P0, PT, R3, 0x4, PT ;  /* 0x000000040300780c */ /* 0x000fe20003f06070 */
[----:B------:R-:W-:Y:S01]  /*2fc0*/  BSSY.RECONVERGENT B2, `(.L_x_151) ;  /* 0x0000020000027945 */ /* 0x000fe20003800200 */
[----:B------:R-:W-:-:S11]  /*2fd0*/  LOP3.LUT P3, RZ, R7, 0x3, RZ, 0xc0, !PT ;  /* 0x0000000307ff7812 */ /* 0x000fd6000786c0ff */
[----:B------:R-:W-:Y:S05]  /*2fe0*/  @!P0 BRA `(.L_x_152) ;  /* 0x0000000000748947 */ /* 0x000fea0003800000 */
[----:B------:R-:W-:-:S04]  /*2ff0*/  IMAD.IADD R5, R26, 0x1, R5 ;  /* 0x000000011a057824 */ /* 0x000fc800078e0205 */
[----:B------:R-:W-:-:S04]  /*3000*/  IMAD.WIDE.U32 R10, R5, 0x8, R8 ;  /* 0x00000008050a7825 */ /* 0x000fc800078e0008 */
[C---:B------:R-:W-:Y:S02]  /*3010*/  VIADD R13, R5.reuse, 0x100 ;  /* 0x00000100050d7836 */ /* 0x040fe40000000000 */
[----:B------:R-:W2:Y:S01]  /*3020*/  LDG.E.64 R10, desc[UR10][R10.64] ;  /* 0x0000000a0a0a7981 */ /* 0x000ea2000c1e1b00 */
[----:B------:R-:W-:Y:S02]  /*3030*/  VIADD R15, R5, 0x200 ;  /* 0x00000200050f7836 */ /* 0x000fe40000000000 */
[----:B------:R-:W-:Y:S01]  /*3040*/  IMAD.WIDE.U32 R12, R13, 0x8, R8 ;  /* 0x000000080d0c7825 */ /* 0x000fe200078e0008 */
[----:B------:R-:W-:-:S03]  /*3050*/  IADD3 R17, PT, PT, R5, 0x300, RZ ;  /* 0x0000030005117810 */ /* 0x000fc60007ffe0ff */
[--C-:B------:R-:W-:Y:S02]  /*3060*/  IMAD.WIDE.U32 R14, R15, 0x8, R8.reuse ;  /* 0x000000080f0e7825 */ /* 0x100fe400078e0008 */
[----:B------:R-:W3:Y:S02]  /*3070*/  LDG.E.64 R12, desc[UR10][R12.64] ;  /* 0x0000000a0c0c7981 */ /* 0x000ee4000c1e1b00 */
[----:B------:R-:W-:Y:S02]  /*3080*/  IMAD.WIDE.U32 R16, R17, 0x8, R8 ;  /* 0x0000000811107825 */ /* 0x000fe400078e0008 */
[----:B------:R-:W4:Y:S04]  /*3090*/  LDG.E.64 R14, desc[UR10][R14.64] ;  /* 0x0000000a0e0e7981 */ /* 0x000f28000c1e1b00 */
[----:B------:R-:W5:Y:S01]  /*30a0*/  LDG.E.64 R16, desc[UR10][R16.64] ;  /* 0x0000000a10107981 */ /* 0x000f62000c1e1b00 */
[----:B------:R-:W-:-:S02]  /*30b0*/  VIADD R3, R24, 0x1 ;  /* 0x0000000118037836 */ /* 0x000fc40000000000 */
[----:B------:R-:W-:Y:S01]  /*30c0*/  VIADD R26, R26, 0x400 ;  /* 0x000004001a1a7836 */ /* 0x000fe20000000000 */
[----:B--2---:R-:W-:-:S04]  /*30d0*/  ISETP.NE.U32.AND P0, PT, R10, RZ, PT ;  /* 0x000000ff0a00720c */ /* 0x004fc80003f05070 */
[----:B------:R-:W-:Y:S02]  /*30e0*/  ISETP.NE.AND.EX P0, PT, R11, RZ, PT, P0 ;  /* 0x000000ff0b00720c */ /* 0x000fe40003f05300 */
[----:B---3--:R-:W-:-:S04]  /*30f0*/  ISETP.NE.U32.AND P1, PT, R12, RZ, PT ;  /* 0x000000ff0c00720c */ /* 0x008fc80003f25070 */
[----:B------:R-:W-:Y:S02]  /*3100*/  ISETP.NE.AND.EX P1, PT, R13, RZ, PT, P1 ;  /* 0x000000ff0d00720c */ /* 0x000fe40003f25310 */
[----:B----4-:R-:W-:-:S05]  /*3110*/  ISETP.NE.U32.AND P2, PT, R14, RZ, PT ;  /* 0x000000ff0e00720c */ /* 0x010fca0003f45070 */
[----:B------:R-:W-:Y:S01]  /*3120*/  @!P0 IMAD.MOV R3, RZ, RZ, R24 ;  /* 0x000000ffff038224 */ /* 0x000fe200078e0218 */
[----:B-----5:R-:W-:Y:S02]  /*3130*/  ISETP.NE.U32.AND P0, PT, R16, RZ, PT ;  /* 0x000000ff1000720c */ /* 0x020fe40003f05070 */
[----:B------:R-:W-:Y:S01]  /*3140*/  ISETP.NE.AND.EX P2, PT, R15, RZ, PT, P2 ;  /* 0x000000ff0f00720c */ /* 0x000fe20003f45320 */
[----:B------:R-:W-:Y:S01]  /*3150*/  VIADD R5, R3, 0x1 ;  /* 0x0000000103057836 */ /* 0x000fe20000000000 */
[----:B------:R-:W-:Y:S01]  /*3160*/  ISETP.NE.AND.EX P0, PT, R17, RZ, PT, P0 ;  /* 0x000000ff1100720c */ /* 0x000fe20003f05300 */
[----:B------:R-:W-:-:S04]  /*3170*/  @!P1 IMAD.MOV R5, RZ, RZ, R3 ;  /* 0x000000ffff059224 */ /* 0x000fc800078e0203 */
[----:B------:R-:W-:-:S06]  /*3180*/  VIADD R3, R5, 0x1 ;  /* 0x0000000105037836 */ /* 0x000fcc0000000000 */
[----:B------:R-:W-:-:S05]  /*3190*/  @!P2 IMAD.MOV R3, RZ, RZ, R5 ;  /* 0x000000ffff03a224 */ /* 0x000fca00078e0205 */
[----:B------:R-:W-:Y:S01]  /*31a0*/  IADD3 R24, PT, PT, R3, 0x1, RZ ;  /* 0x0000000103187810 */ /* 0x000fe20007ffe0ff */
[----:B------:R-:W-:-:S07]  /*31b0*/  @!P0 IMAD.MOV R24, RZ, RZ, R3 ;  /* 0x000000ffff188224 */ /* 0x000fce00078e0203 */
.L_x_152:
[----:B------:R-:W-:Y:S05]  /*31c0*/  BSYNC.RECONVERGENT B2 ;  /* 0x0000000000027941 */ /* 0x000fea0003800200 */
.L_x_151:
[----:B------:R-:W-:Y:S05]  /*31d0*/  @!P3 BRA `(.L_x_144) ;  /* 0x000000000040b947 */ /* 0x000fea0003800000 */
[----:B------:R-:W-:Y:S01]  /*31e0*/  LOP3.LUT R3, R4, 0xffff, RZ, 0xc0, !PT ;  /* 0x0000ffff04037812 */ /* 0x000fe200078ec0ff */
[----:B------:R-:W-:-:S03]  /*31f0*/  IMAD.IADD R7, R26, 0x1, R6 ;  /* 0x000000011a077824 */ /* 0x000fc600078e0206 */
[----:B------:R-:W-:-:S04]  /*3200*/  LEA.HI R3, R3, 0x1, RZ, 0x18 ;  /* 0x0000000103037811 */ /* 0x000fc800078fc0ff */
[----:B------:R-:W-:-:S05]  /*3210*/  LOP3.LUT R3, R3, 0x3, RZ, 0xc0, !PT ;  /* 0x0000000303037812 */ /* 0x000fca00078ec0ff */
[----:B------:R-:W-:-:S07]  /*3220*/  IMAD.MOV R3, RZ, RZ, -R3 ;  /* 0x000000ffff037224 */ /* 0x000fce00078e0a03 */
.L_x_153:
[----:B------:R-:W-:-:S06]  /*3230*/  IMAD.WIDE.U32 R4, R7, 0x8, R8 ;  /* 0x0000000807047825 */ /* 0x000fcc00078e0008 */
        /* <DEDUP_REMOVED lines=10> */
.L_x_144:
[----:B------:R-:W-:Y:S05]  /*32e0*/  BSYNC.RECONVERGENT B1 ;  /* 0x0000000000017941 */ /* 0x000fea0003800200 */
.L_x_141:
        /* <DEDUP_REMOVED lines=24> */
.L_x_140:
[----:B------:R-:W-:Y:S05]  /*3470*/  BSYNC.RECONVERGENT B0 ;  /* 0x0000000000007941 */ /* 0x000fea0003800200 */
.L_x_124:
[----:B------:R-:W-:Y:S05]  /*3480*/  @P0 EXIT ;  /* 0x000000000000094d */ /* 0x000fea0003800000 */
[----:B------:R-:W1:Y:S02]  /*3490*/  LDC.64 R4, c[0x0][0x390] ;  /* 0x0000e400ff047b82 */ /* 0x000e640000000a00 */
[----:B-1----:R-:W-:-:S05]  /*34a0*/  IMAD.WIDE.U32 R4, R0, 0x4, R4 ;  /* 0x0000000400047825 */ /* 0x002fca00078e0004 */
[----:B------:R-:W-:Y:S01]  /*34b0*/  STG.E desc[UR10][R4.64], R3 ;  /* 0x0000000304007986 */ /* 0x000fe2000c10190a */
[----:B------:R-:W-:Y:S05]  /*34c0*/  EXIT ;  /* 0x000000000000794d */ /* 0x000fea0003800000 */
.L_x_154:
        /* <DEDUP_REMOVED lines=11> */
.L_x_3243:


//--------------------- .text._ZN3cub18CUB_300001_SM_10006detail6reduce28DeviceReduceSingleTileKernelINS2_10policy_hubIjjN4cuda3std3__44plusIvEEE10Policy1000EN6thrust24THRUST_300001_SM_1000_NS18transform_iteratorI9NonZeroOpIlEPKlNSD_11use_defaultESJ_EEPjjS9_jjNS7_10__identityEEEvT0_T1_T2_T3_T4_T6_ --------------------------
	.section	.text._ZN3cub18CUB_300001_SM_10006detail6reduce28DeviceReduceSingleTileKernelINS2_10policy_hubIjjN4cuda3std3__44plusIvEEE10Policy1000EN6thrust24THRUST_300001_SM_1000_NS18transform_iteratorI9NonZeroOpIlEPKlNSD_11use_defaultESJ_EEPjjS9_jjNS7_10__identityEEEvT0_T1_T2_T3_T4_T6_,"ax",@progbits
	.align	128
        .global         _ZN3cub18CUB_300001_SM_10006detail6reduce28DeviceReduceSingleTileKernelINS2_10policy_hubIjjN4cuda3std3__44plusIvEEE10Policy1000EN6thrust24THRUST_300001_SM_1000_NS18transform_iteratorI9NonZeroOpIlEPKlNSD_11use_defaultESJ_EEPjjS9_jjNS7_10__identityEEEvT0_T1_T2_T3_T4_T6_
        .type           _ZN3cub18CUB_300001_SM_10006detail6reduce28DeviceReduceSingleTileKernelINS2_10policy_hubIjjN4cuda3std3__44plusIvEEE10Policy1000EN6thrust24THRUST_300001_SM_1000_NS18transform_iteratorI9NonZeroOpIlEPKlNSD_11use_defaultESJ_EEPjjS9_jjNS7_10__identityEEEvT0_T1_T2_T3_T4_T6_,@function
        .size           _ZN3cub18CUB_300001_SM_10006detail6reduce28DeviceReduceSingleTileKernelINS2_10policy_hubIjjN4cuda3std3__44plusIvEEE10Policy1000EN6thrust24THRUST_300001_SM_1000_NS18transform_iteratorI9NonZeroOpIlEPKlNSD_11use_defaultESJ_EEPjjS9_jjNS7_10__identityEEEvT0_T1_T2_T3_T4_T6_,(.L_x_3244 - _ZN3cub18CUB_300001_SM_10006detail6reduce28DeviceReduceSingleTileKernelINS2_10policy_hubIjjN4cuda3std3__44plusIvEEE10Policy1000EN6thrust24THRUST_300001_SM_1000_NS18transform_iteratorI9NonZeroOpIlEPKlNSD_11use_defaultESJ_EEPjjS9_jjNS7_10__identityEEEvT0_T1_T2_T3_T4_T6_)
        .other          _ZN3cub18CUB_300001_SM_10006detail6reduce28DeviceReduceSingleTileKernelINS2_10policy_hubIjjN4cuda3std3__44plusIvEEE10Policy1000EN6thrust24THRUST_300001_SM_1000_NS18transform_iteratorI9NonZeroOpIlEPKlNSD_11use_defaultESJ_EEPjjS9_jjNS7_10__identityEEEvT0_T1_T2_T3_T4_T6_,@"STO_CUDA_ENTRY STV_DEFAULT"
_ZN3cub18CUB_300001_SM_10006detail6reduce28DeviceReduceSingleTileKernelINS2_10policy_hubIjjN4cuda3std3__44plusIvEEE10Policy1000EN6thrust24THRUST_300001_SM_1000_NS18transform_iteratorI9NonZeroOpIlEPKlNSD_11use_defaultESJ_EEPjjS9_jjNS7_10__identityEEEvT0_T1_T2_T3_T4_T6_:
.text._ZN3cub18CUB_300001_SM_10006detail6reduce28DeviceReduceSingleTileKernelINS2_10policy_hubIjjN4cuda3std3__44plusIvEEE10Policy1000EN6thrust24THRUST_300001_SM_1000_NS18transform_iteratorI9NonZeroOpIlEPKlNSD_11use_defaultESJ_EEPjjS9_jjNS7_10__identityEEEvT0_T1_T2_T3_T4_T6_:
        /* <DEDUP_REMOVED lines=13> */
.L_x_155:
        /* <DEDUP_REMOVED lines=11> */
[----:B------:R-:W2:Y:S01]  /*0180*/  LDG.E.64 R2, desc[UR6][R2.64] ;  /* 0x0000000602027981 */ /* 0x000ea2000c1e1b00 */
[----:B------:R-:W-:Y:S01]  /*0190*/  VIADD R37, R5, 0x100 ;  /* 0x0000010005257836 */ /* 0x000fe20000000000 */
[----:B--2---:R-:W-:-:S04]  /*01a0*/  ISETP.NE.U32.AND P0, PT, R2, RZ, PT ;  /* 0x000000ff0200720c */ /* 0x004fc80003f05070 */
[----:B------:R-:W-:-:S04]  /*01b0*/  ISETP.NE.AND.EX P0, PT, R3, RZ, PT, P0 ;  /* 0x000000ff0300720c */ /* 0x000fc80003f05300 */
[----:B------:R-:W-:-:S09]  /*01c0*/  SEL R0, RZ, 0x1, !P0 ;  /* 0x00000001ff007807 */ /* 0x000fd20004000000 */
.L_x_159:
[----:B------:R-:W-:Y:S05]  /*01d0*/  BSYNC.RECONVERGENT B1 ;  /* 0x0000000000017941 */ /* 0x000fea0003800200 */
.L_x_158:
[----:B------:R-:W-:Y:S01]  /*01e0*/  ISETP.GE.U32.AND P0, PT, R37, R4, PT ;  /* 0x000000042500720c */ /* 0x000fe20003f06070 */
[----:B------:R-:W-:-:S12]  /*01f0*/  BSSY.RECONVERGENT B1, `(.L_x_160) ;  /* 0x00000c6000017945 */ /* 0x000fd80003800200 */
[----:B------:R-:W-:Y:S05]  /*0200*/  @P0 BRA `(.L_x_161) ;  /* 0x0000000c00100947 */ /* 0x000fea0003800000 */
[----:B------:R-:W-:Y:S01]  /*0210*/  LOP3.LUT R3, RZ, R37, RZ, 0x33, !PT ;  /* 0x00000025ff037212 */ /* 0x000fe200078e33ff */
[----:B------:R-:W-:Y:S04]  /*0220*/  BSSY.RECONVERGENT B2, `(.L_x_162) ;  /* 0x0000063000027945 */ /* 0x000fe80003800200 */
[----:B------:R-:W-:-:S05]  /*0230*/  IMAD.IADD R3, R3, 0x1, R4 ;  /* 0x0000000103037824 */ /* 0x000fca00078e0204 */
        /* <DEDUP_REMOVED lines=11> */
.L_x_164:
[----:B------:R-:W2:Y:S04]  /*02f0*/  LDG.E.64 R38, desc[UR6][R2.64+-0x4000] ;  /* 0xffc0000602267981 */ /* 0x000ea8000c1e1b00 */
[----:B------:R-:W3:Y:S04]  /*0300*/  LDG.E.64 R6, desc[UR6][R2.64+-0x3800] ;  /* 0xffc8000602067981 */ /* 0x000ee8000c1e1b00 */
[----:B------:R-:W4:Y:S04]  /*0310*/  LDG.E.64 R8, desc[UR6][R2.64+-0x3000] ;  /* 0xffd0000602087981 */ /* 0x000f28000c1e1b00 */
[----:B------:R-:W5:Y:S04]  /*0320*/  LDG.E.64 R10, desc[UR6][R2.64+-0x2800] ;  /* 0xffd80006020a7981 */ /* 0x000f68000c1e1b00 */
        /* <DEDUP_REMOVED lines=11> */
[----:B------:R-:W5:Y:S01]  /*03e0*/  LDG.E.64 R34, desc[UR6][R2.64+0x3800] ;  /* 0x0038000602227981 */ /* 0x000f62000c1e1b00 */
[----:B------:R-:W-:Y:S01]  /*03f0*/  VIADD R40, R40, 0x10 ;  /* 0x0000001028287836 */ /* 0x000fe20000000000 */
[----:B------:R-:W-:-:S02]  /*0400*/  IADD3 R37, PT, PT, R37, 0x1000, RZ ;  /* 0x0000100025257810 */ /* 0x000fc40007ffe0ff */
        /* <DEDUP_REMOVED lines=60> */
[----:B------:R-:W-:Y:S01]  /*07d0*/  IADD3 R2, P3, PT, R2, 0x8000, RZ ;  /* 0x0000800002027810 */ /* 0x000fe20007f7e0ff */
[----:B------:R-:W-:-:S04]  /*07e0*/  VIADD R6, R0, 0x1 ;  /* 0x0000000100067836 */ /* 0x000fc80000000000 */
[----:B------:R-:W-:Y:S01]  /*07f0*/  @!P1 IMAD.MOV R6, RZ, RZ, R0 ;  /* 0x000000ffff069224 */ /* 0x000fe200078e0200 */
[----:B------:R-:W-:Y:S01]  /*0800*/  ISETP.NE.AND P1, PT, R40, RZ, PT ;  /* 0x000000ff2800720c */ /* 0x000fe20003f25270 */
[----:B------:R-:W-:Y:S02]  /*0810*/  IMAD.X R3, RZ, RZ, R3, P3 ;  /* 0x000000ffff037224 */ /* 0x000fe400018e0603 */
[----:B------:R-:W-:Y:S02]  /*0820*/  VIADD R0, R6, 0x1 ;  /* 0x0000000106007836 */ /* 0x000fe40000000000 */
[----:B------:R-:W-:-:S08]  /*0830*/  @!P0 IMAD.MOV R0, RZ, RZ, R6 ;  /* 0x000000ffff008224 */ /* 0x000fd000078e0206 */
[----:B------:R-:W-:Y:S05]  /*0840*/  @P1 BRA `(.L_x_164) ;  /* 0xfffffff800a81947 */ /* 0x000fea000383ffff */
.L_x_163:
[----:B------:R-:W-:Y:S05]  /*0850*/  BSYNC.RECONVERGENT B2 ;  /* 0x0000000000027941 */ /* 0x000fea0003800200 */
.L_x_162:
        /* <DEDUP_REMOVED lines=8> */
[----:B------:R-:W2:Y:S04]  /*08e0*/  LDG.E.64 R20, desc[UR6][R18.64] ;  /* 0x0000000612147981 */ /* 0x000ea8000c1e1b00 */
[----:B------:R-:W3:Y:S04]  /*08f0*/  LDG.E.64 R2, desc[UR6][R18.64+0x800] ;  /* 0x0008000612027981 */ /* 0x000ee8000c1e1b00 */
[----:B------:R-:W4:Y:S04]  /*0900*/  LDG.E.64 R6, desc[UR6][R18.64+0x1000] ;  /* 0x0010000612067981 */ /* 0x000f28000c1e1b00 */
[----:B------:R-:W5:Y:S04]  /*0910*/  LDG.E.64 R8, desc[UR6][R18.64+0x1800] ;  /* 0x0018000612087981 */ /* 0x000f68000c1e1b00 */
[----:B------:R-:W5:Y:S04]  /*0920*/  LDG.E.64 R10, desc[UR6][R18.64+0x2000] ;  /* 0x00200006120a7981 */ /* 0x000f68000c1e1b00 */
[----:B------:R-:W5:Y:S04]  /*0930*/  LDG.E.64 R12, desc[UR6][R18.64+0x2800] ;  /* 0x00280006120c7981 */ /* 0x000f68000c1e1b00 */
        /* <DEDUP_REMOVED lines=34> */
[----:B------:R-:W-:-:S07]  /*0b60*/  @!P0 IMAD.MOV R0, RZ, RZ, R2 ;  /* 0x000000ffff008224 */ /* 0x000fce00078e0202 */
.L_x_166:
[----:B------:R-:W-:Y:S05]  /*0b70*/  BSYNC.RECONVERGENT B2 ;  /* 0x0000000000027941 */ /* 0x000fea0003800200 */
.L_x_165:
        /* <DEDUP_REMOVED lines=21> */
[----:B-----5:R-:W-:Y:S02]  /*0cd0*/  ISETP.NE.U32.AND P3, PT, R10, RZ, PT ;  /* 0x000000ff0a00720c */ /* 0x020fe40003f65070 */
[----:B------:R-:W-:Y:S01]  /*0ce0*/  IADD3 R0, PT, PT, R6, 0x1, RZ ;  /* 0x0000000106007810 */ /* 0x000fe20007ffe0ff */
[----:B------:R-:W-:Y:S01]  /*0cf0*/  @!P0 IMAD.MOV R0, RZ, RZ, R6 ;  /* 0x000000ffff008224 */ /* 0x000fe200078e0206 */
[----:B------:R-:W-:-:S03]  /*0d00*/  ISETP.NE.AND.EX P3, PT, R11, RZ, PT, P3 ;  /* 0x000000ff0b00720c */ /* 0x000fc60003f65330 */
[----:B------:R-:W-:-:S04]  /*0d10*/  VIADD R2, R0, 0x1 ;  /* 0x0000000100027836 */ /* 0x000fc80000000000 */
[----:B------:R-:W-:-:S04]  /*0d20*/  @!P1 IMAD.MOV R2, RZ, RZ, R0 ;  /* 0x000000ffff029224 */ /* 0x000fc800078e0200 */
[----:B------:R-:W-:Y:S02]  /*0d30*/  VIADD R0, R2, 0x1 ;  /* 0x0000000102007836 */ /* 0x000fe40000000000 */
[----:B------:R-:W-:-:S07]  /*0d40*/  @!P3 IMAD.MOV R0, RZ, RZ, R2 ;  /* 0x000000ffff00b224 */ /* 0x000fce00078e0202 */
.L_x_168:
[----:B------:R-:W-:Y:S05]  /*0d50*/  BSYNC.RECONVERGENT B2 ;  /* 0x0000000000027941 */ /* 0x000fea0003800200 */
.L_x_167:
[----:B------:R-:W-:Y:S05]  /*0d60*/  @!P2 BRA `(.L_x_161) ;  /* 0x000000000038a947 */ /* 0x000fea0003800000 */
[----:B------:R-:W0:Y:S01]  /*0d70*/  LDC.64 R2, c[0x0][0x380] ;  /* 0x0000e000ff027b82 */ /* 0x000e220000000a00 */
[----:B------:R-:W-:Y:S02]  /*0d80*/  IMAD.MOV R6, RZ, RZ, -R36 ;  /* 0x000000ffff067224 */ /* 0x000fe400078e0a24 */
[----:B0-----:R-:W-:-:S07]  /*0d90*/  IMAD.WIDE.U32 R2, R37, 0x8, R2 ;  /* 0x0000000825027825 */ /* 0x001fce00078e0002 */
.L_x_169:
[----:B------:R0:W2:Y:S01]  /*0da0*/  LDG.E.64 R8, desc[UR6][R2.64] ;  /* 0x0000000602087981 */ /* 0x0000a2000c1e1b00 */
[----:B------:R-:W-:Y:S02]  /*0db0*/  VIADD R6, R6, 0x1 ;  /* 0x0000000106067836 */ /* 0x000fe40000000000 */
[----:B------:R-:W-:-:S03]  /*0dc0*/  VIADD R7, R0, 0x1 ;  /* 0x0000000100077836 */ /* 0x000fc60000000000 */
[----:B------:R-:W-:Y:S02]  /*0dd0*/  ISETP.NE.AND P1, PT, R6, RZ, PT ;  /* 0x000000ff0600720c */ /* 0x000fe40003f25270 */
[----:B0-----:R-:W-:-:S05]  /*0de0*/  IADD3 R2, P2, PT, R2, 0x800, RZ ;  /* 0x0000080002027810 */ /* 0x001fca0007f5e0ff */
[----:B------:R-:W-:Y:S01]  /*0df0*/  IMAD.X R3, RZ, RZ, R3, P2 ;  /* 0x000000ffff037224 */ /* 0x000fe200010e0603 */
[----:B--2---:R-:W-:-:S04]  /*0e00*/  ISETP.NE.U32.AND P0, PT, R8, RZ, PT ;  /* 0x000000ff0800720c */ /* 0x004fc80003f05070 */
[----:B------:R-:W-:-:S13]  /*0e10*/  ISETP.NE.AND.EX P0, PT, R9, RZ, PT, P0 ;  /* 0x000000ff0900720c */ /* 0x000fda0003f05300 */
[----:B------:R-:W-:-:S04]  /*0e20*/  @!P0 IMAD.MOV R7, RZ, RZ, R0 ;  /* 0x000000ffff078224 */ /* 0x000fc800078e0200 */
[----:B------:R-:W-:Y:S01]  /*0e30*/  IMAD.MOV.U32 R0, RZ, RZ, R7 ;  /* 0x000000ffff007224 */ /* 0x000fe200078e0007 */
[----:B------:R-:W-:Y:S06]  /*0e40*/  @P1 BRA `(.L_x_169) ;  /* 0xfffffffc00d41947 */ /* 0x000fec000383ffff */
.L_x_161:
[----:B------:R-:W-:Y:S05]  /*0e50*/  BSYNC.RECONVERGENT B1 ;  /* 0x0000000000017941 */ /* 0x000fea0003800200 */
.L_x_160:
        /* <DEDUP_REMOVED lines=10> */
[----:B0-----:R-:W-:-:S05]  /*0f00*/  @!P0 LEA R3, R4, R3, 0x18 ;  /* 0x0000000304038211 */ /* 0x001fca00078ec0ff */
        /* <DEDUP_REMOVED lines=16> */
.L_x_170:
[----:B------:R-:W-:-:S04]  /*1010*/  LOP3.LUT R2, R5, 0x3e0, RZ, 0xc0, !PT ;  /* 0x000003e005027812 */ /* 0x000fc800078ec0ff */
[----:B------:R-:W-:Y:S01]  /*1020*/  LOP3.LUT R7, RZ, R2, RZ, 0x33, !PT ;  /* 0x00000002ff077212 */ /* 0x000fe200078e33ff */
[----:B------:R-:W-:-:S04]  /*1030*/  VIADD R3, R2, 0x20 ;  /* 0x0000002002037836 */ /* 0x000fc80000000000 */
[----:B------:R-:W-:Y:S01]  /*1040*/  IMAD.IADD R7, R7, 0x1, R4 ;  /* 0x0000000107077824 */ /* 0x000fe200078e0204 */
[----:B------:R-:W-:-:S04]  /*1050*/  ISETP.GT.U32.AND P0, PT, R3, R4, PT ;  /* 0x000000040300720c */ /* 0x000fc80003f04070 */
[----:B------:R-:W-:Y:S02]  /*1060*/  SEL R3, R7, 0x1f, P0 ;  /* 0x0000001f07037807 */ /* 0x000fe40000000000 */
[----:B------:R-:W0:Y:S06]  /*1070*/  S2R R7, SR_LANEID ;  /* 0x0000000000077919 */ /* 0x000e2c0000000000 */
        /* <DEDUP_REMOVED lines=11> */
[----:B------:R-:W-:Y:S01]  /*1130*/  @!P1 IMAD.IADD R0, R0, 0x1, R9 ;  /* 0x0000000100009824 */ /* 0x000fe200078e0209 */
[----:B0-----:R-:W-:-:S05]  /*1140*/  @P0 IADD3 R8, PT, PT, R6, R8, RZ ;  /* 0x0000000806080210 */ /* 0x001fca0007ffe0ff */
        /* <DEDUP_REMOVED lines=14> */
[----:B------:R-:W1:Y:S04]  /*1230*/  LDS.128 R8, [UR4+0x10] ;  /* 0x00001004ff087984 */ /* 0x000e680008000c00 */
[----:B0-----:R-:W0:Y:S04]  /*1240*/  LDS R0, [UR4+0xc] ;  /* 0x00000c04ff007984 */ /* 0x001e280008000800 */
[----:B------:R-:W2:Y:S01]  /*1250*/  LDS.64 R2, [UR4+0x20] ;  /* 0x00002004ff027984 */ /* 0x000ea20008000a00 */
[----:B-1----:R-:W-:Y:S02]  /*1260*/  SEL R8, R8, RZ, P2 ;  /* 0x000000ff08087207 */ /* 0x002fe40001000000 */
[----:B------:R-:W-:-:S02]  /*1270*/  ISETP.GT.U32.AND P2, PT, R4, 0x60, PT ;  /* 0x000000600400780c */ /* 0x000fc40003f44070 */
[----:B0-----:R-:W-:Y:S02]  /*1280*/  SEL R0, R0, RZ, P1 ;  /* 0x000000ff00007207 */ /* 0x001fe40000800000 */
        /* <DEDUP_REMOVED lines=13> */
.L_x_157:
[----:B------:R-:W0:Y:S01]  /*1360*/  S2R R37, SR_TID.X ;  /* 0x0000000000257919 */ /* 0x000e220000002100 */
[----:B------:R-:W1:Y:S02]  /*1370*/  LDCU.64 UR4, c[0x0][0x380] ;  /* 0x00007000ff0477ac */ /* 0x000e640008000a00 */
[----:B-1----:R-:W-:Y:S02]  /*1380*/  IMAD.U32 R2, RZ, RZ, UR4 ;  /* 0x00000004ff027e24 */ /* 0x002fe4000f8e00ff */
[----:B------:R-:W-:Y:S02]  /*1390*/  IMAD.U32 R3, RZ, RZ, UR5 ;  /* 0x00000005ff037e24 */ /* 0x000fe4000f8e00ff */
        /* <DEDUP_REMOVED lines=17> */
[----:B------:R-:W-:Y:S01]  /*14b0*/  IMAD.MOV.U32 R5, RZ, RZ, 0x2 ;  /* 0x00000002ff057424 */ /* 0x000fe200078e00ff */
[----:B------:R-:W-:Y:S01]  /*14c0*/  UMOV UR4, 0x1000 ;  /* 0x0000100000047882 */ /* 0x000fe20000000000 */
[----:B--2---:R-:W-:-:S04]  /*14d0*/  ISETP.NE.U32.AND P0, PT, R40, RZ, PT ;  /* 0x000000ff2800720c */ /* 0x004fc80003f05070 */
[----:B------:R-:W-:Y:S02]  /*14e0*/  ISETP.NE.AND.EX P0, PT, R41, RZ, PT, P0 ;  /* 0x000000ff2900720c */ /* 0x000fe40003f05300 */
[----:B---3--:R-:W-:Y:S02]  /*14f0*/  ISETP.NE.U32.AND P2, PT, R30, RZ, PT ;  /* 0x000000ff1e00720c */ /* 0x008fe40003f45070 */
[----:B----4-:R-:W-:Y:S02]  /*1500*/  ISETP.NE.U32.AND P1, PT, R32, RZ, PT ;  /* 0x000000ff2000720c */ /* 0x010fe40003f25070 */
[----:B------:R-:W-:Y:S02]  /*1510*/  ISETP.NE.AND.EX P2, PT, R31, RZ, PT, P2 ;  /* 0x000000ff1f00720c */ /* 0x000fe40003f45320 */
[----:B------:R-:W-:Y:S02]  /*1520*/  ISETP.NE.AND.EX P1, PT, R33, RZ, PT, P1 ;  /* 0x000000ff2100720c */ /* 0x000fe40003f25310 */
[----:B------:R-:W-:-:S03]  /*1530*/  SEL R0, RZ, 0x1, !P0 ;  /* 0x00000001ff007807 */ /* 0x000fc60004000000 */
[----:B------:R-:W-:Y:S01]  /*1540*/  @!P0 IMAD.MOV R5, RZ, RZ, 0x1 ;  /* 0x00000001ff058424 */ /* 0x000fe200078e02ff */
[----:B-----5:R-:W-:-:S04]  /*1550*/  ISETP.NE.U32.AND P0, PT, R34, RZ, PT ;  /* 0x000000ff2200720c */ /* 0x020fc80003f05070 */
[----:B------:R-:W-:Y:S01]  /*1560*/  ISETP.NE.AND.EX P0, PT, R35, RZ, PT, P0 ;  /* 0x000000ff2300720c */ /* 0x000fe20003f05300 */
[----:B------:R-:W-:Y:S01]  /*1570*/  @!P2 IMAD.MOV R5, RZ, RZ, R0 ;  /* 0x000000ffff05a224 */ /* 0x000fe200078e0200 */
[----:B------:R-:W-:Y:S01]  /*1580*/  ISETP.NE.U32.AND P2, PT, R26, RZ, PT ;  /* 0x000000ff1a00720c */ /* 0x000fe20003f45070 */
[----:B------:R-:W-:Y:S02]  /*1590*/  VIADD R35, R4, 0xfffff000 ;  /* 0xfffff00004237836 */ /* 0x000fe40000000000 */
[----:B------:R-:W-:Y:S02]  /*15a0*/  VIADD R0, R5, 0x1 ;  /* 0x0000000105007836 */ /* 0x000fe40000000000 */
[----:B------:R-:W-:Y:S01]  /*15b0*/  @!P1 IMAD.MOV R0, RZ, RZ, R5 ;  /* 0x000000ffff009224 */ /* 0x000fe200078e0205 */
[----:B------:R-:W-:Y:S02]  /*15c0*/  ISETP.NE.AND.EX P1, PT, R27, RZ, PT, P2 ;  /* 0x000000ff1b00720c */ /* 0x000fe40003f25320 */
[----:B------:R-:W-:Y:S01]  /*15d0*/  ISETP.NE.U32.AND P2, PT, R24, RZ, PT ;  /* 0x000000ff1800720c */ /* 0x000fe20003f45070 */
[----:B------:R-:W-:-:S02]  /*15e0*/  VIADD R5, R0, 0x1 ;  /* 0x0000000100057836 */ /* 0x000fc40000000000 */
        /* <DEDUP_REMOVED lines=43> */
[----:B------:R-:W-:Y:S01]  /*18a0*/  @!P1 IMAD.MOV R6, RZ, RZ, R5 ;  /* 0x000000ffff069224 */ /* 0x000fe200078e0205 */
[----:B------:R-:W-:-:S03]  /*18b0*/  ISETP.GE.U32.AND P1, PT, R35, 0x1000, PT ;  /* 0x000010002300780c */ /* 0x000fc60003f26070 */
[----:B------:R-:W-:Y:S02]  /*18c0*/  VIADD R0, R6, 0x1 ;  /* 0x0000000106007836 */ /* 0x000fe40000000000 */
[----:B------:R-:W-:-:S08]  /*18d0*/  @!P0 IMAD.MOV R0, RZ, RZ, R6 ;  /* 0x000000ffff008224 */ /* 0x000fd000078e0206 */
[----:B------:R-:W-:Y:S05]  /*18e0*/  @!P1 BRA `(.L_x_172) ;  /* 0x0000000400709947 */ /* 0x000fea0003800000 */
[----:B------:R-:W0:Y:S01]  /*18f0*/  LDC R34, c[0x0][0x398] ;  /* 0x0000e600ff227b82 */ /* 0x000e220000000800 */
[----:B------:R-:W-:-:S07]  /*1900*/  UMOV UR4, 0x1000 ;  /* 0x0000100000047882 */ /* 0x000fce0000000000 */
[----:B------:R-:W1:Y:S02]  /*1910*/  LDC.64 R2, c[0x0][0x380] ;  /* 0x0000e000ff027b82 */ /* 0x000e640000000a00 */
.L_x_174:
[----:B------:R-:W-:-:S04]  /*1920*/  VIADD R39, R37, UR4 ;  /* 0x0000000425277c36 */ /* 0x000fc80008000000 */
[----:B-1----:R-:W-:-:S05]  /*1930*/  IMAD.WIDE.U32 R38, R39, 0x8, R2 ;  /* 0x0000000827267825 */ /* 0x002fca00078e0002 */
        /* <DEDUP_REMOVED lines=16> */
[----:B--2---:R-:W-:-:S04]  /*1a40*/  ISETP.NE.U32.AND P1, PT, R40, RZ, PT ;  /* 0x000000ff2800720c */ /* 0x004fc80003f25070 */
[----:B------:R-:W-:Y:S02]  /*1a50*/  ISETP.NE.AND.EX P1, PT, R41, RZ, PT, P1 ;  /* 0x000000ff2900720c */ /* 0x000fe40003f25310 */
[----:B---3--:R-:W-:Y:S02]  /*1a60*/  ISETP.NE.U32.AND P0, PT, R32, RZ, PT ;  /* 0x000000ff2000720c */ /* 0x008fe40003f05070 */
[----:B----4-:R-:W-:Y:S02]  /*1a70*/  ISETP.NE.U32.AND P2, PT, R4, RZ, PT ;  /* 0x000000ff0400720c */ /* 0x010fe40003f45070 */
[----:B------:R-:W-:Y:S02]  /*1a80*/  ISETP.NE.AND.EX P0, PT, R33, RZ, PT, P0 ;  /* 0x000000ff2100720c */ /* 0x000fe40003f05300 */
[----:B------:R-:W-:-:S05]  /*1a90*/  IADD3 R32, PT, PT, R0, 0x1, RZ ;  /* 0x0000000100207810 */ /* 0x000fca0007ffe0ff */
        /* <DEDUP_REMOVED lines=53> */
[----:B------:R-:W-:Y:S01]  /*1df0*/  ISETP.NE.AND.EX P0, PT, R31, RZ, PT, P2 ;  /* 0x000000ff1f00720c */ /* 0x000fe20003f05320 */
[----:B0-----:R-:W-:Y:S02]  /*1e00*/  IMAD.MOV.U32 R4, RZ, RZ, R34 ;  /* 0x000000ffff047224 */ /* 0x001fe400078e0022 */
[----:B------:R-:W-:-:S02]  /*1e10*/  VIADD R5, R0, 0x1 ;  /* 0x0000000100057836 */ /* 0x000fc40000000000 */
[----:B------:R-:W-:Y:S02]  /*1e20*/  VIADD R6, R4, -UR4 ;  /* 0x8000000404067c36 */ /* 0x000fe40008000000 */
[----:B------:R-:W-:-:S03]  /*1e30*/  @!P1 IMAD.MOV R5, RZ, RZ, R0 ;  /* 0x000000ffff059224 */ /* 0x000fc600078e0200 */
[----:B------:R-:W-:Y:S01]  /*1e40*/  ISETP.GE.U32.AND P1, PT, R6, 0x1000, PT ;  /* 0x000010000600780c */ /* 0x000fe20003f26070 */
[----:B------:R-:W-:Y:S02]  /*1e50*/  VIADD R0, R5, 0x1 ;  /* 0x0000000105007836 */ /* 0x000fe40000000000 */
[----:B------:R-:W-:-:S10]  /*1e60*/  @!P0 IMAD.MOV R0, RZ, RZ, R5 ;  /* 0x000000ffff008224 */ /* 0x000fd400078e0205 */
[----:B------:R-:W-:Y:S05]  /*1e70*/  @!P1 BRA `(.L_x_173) ;  /* 0x0000001000009947 */ /* 0x000fea0003800000 */
[----:B------:R-:W-:-:S06]  /*1e80*/  UIADD3 UR4, UPT, UPT, UR4, 0x1000, URZ ;  /* 0x0000100004047890 */ /* 0x000fcc000fffe0ff */
[----:B------:R-:W-:-:S13]  /*1e90*/  ISETP.LT.U32.AND P0, PT, R35, UR4, PT ;  /* 0x0000000423007c0c */ /* 0x000fda000bf01070 */
[----:B------:R-:W-:Y:S05]  /*1ea0*/  @!P0 BRA `(.L_x_174) ;  /* 0xfffffff8009c8947 */ /* 0x000fea000383ffff */
.L_x_172:
[----:B------:R-:W-:Y:S01]  /*1eb0*/  VIADD R6, R4, -UR4 ;  /* 0x8000000404067c36 */ /* 0x000fe20008000000 */
[----:B------:R-:W-:Y:S04]  /*1ec0*/  BSSY.RECONVERGENT B1, `(.L_x_173) ;  /* 0x00000fb000017945 */ /* 0x000fe80003800200 */
[----:B------:R-:W-:-:S04]  /*1ed0*/  ISETP.GE.AND P0, PT, R37, R6, PT ;  /* 0x000000062500720c */ /* 0x000fc80003f06270 */
[----:B------:R-:W-:-:S13]  /*1ee0*/  ISETP.LE.U32.OR P0, PT, R4, UR4, P0 ;  /* 0x0000000404007c0c */ /* 0x000fda0008703470 */
[----:B------:R-:W-:Y:S05]  /*1ef0*/  @P0 BRA `(.L_x_175) ;  /* 0x0000000c00dc0947 */ /* 0x000fea0003800000 */
[----:B------:R-:W-:Y:S01]  /*1f00*/  LOP3.LUT R5, RZ, R37, RZ, 0x33, !PT ;  /* 0x00000025ff057212 */ /* 0x000fe200078e33ff */
[----:B------:R-:W-:Y:S01]  /*1f10*/  BSSY.RECONVERGENT B2, `(.L_x_176) ;  /* 0x0000082000027945 */ /* 0x000fe20003800200 */
[----:B------:R-:W-:Y:S02]  /*1f20*/  IMAD.MOV.U32 R38, RZ, RZ, R37 ;  /* 0x000000ffff267224 */ /* 0x000fe400078e0025 */
        /* <DEDUP_REMOVED lines=10> */
.L_x_179:
        /* <DEDUP_REMOVED lines=9> */
[----:B------:R-:W4:Y:S02]  /*2060*/  LDG.E.64 R8, desc[UR6][R8.64] ;  /* 0x0000000608087981 */ /* 0x000f24000c1e1b00 */
[C---:B------:R-:W-:Y:S02]  /*2070*/  VIADD R13, R41.reuse, 0x400 ;  /* 0x00000400290d7836 */ /* 0x040fe40000000000 */
[----:B------:R-:W5:Y:S01]  /*2080*/  LDG.E.64 R10, desc[UR6][R10.64] ;  /* 0x000000060a0a7981 */ /* 0x000f62000c1e1b00 */
[----:B------:R-:W-:-:S02]  /*2090*/  VIADD R15, R41, 0x500 ;  /* 0x00000500290f7836 */ /* 0x000fc40000000000 */
[----:B------:R-:W-:-:S04]  /*20a0*/  IMAD.WIDE.U32 R12, R13, 0x8, R2 ;  /* 0x000000080d0c7825 */ /* 0x000fc800078e0002 */
[--C-:B------:R-:W-:Y:S02]  /*20b0*/  IMAD.WIDE.U32 R14, R15, 0x8, R2.reuse ;  /* 0x000000080f0e7825 */ /* 0x100fe400078e0002 */
[----:B------:R-:W5:Y:S02]  /*20c0*/  LDG.E.64 R12, desc[UR6][R12.64] ;  /* 0x000000060c0c7981 */ /* 0x000f64000c1e1b00 */
[C---:B------:R-:W-:Y:S02]  /*20d0*/  VIADD R17, R41.reuse, 0x600 ;  /* 0x0000060029117836 */ /* 0x040fe40000000000 */
[----:B------:R-:W5:Y:S01]  /*20e0*/  LDG.E.64 R14, desc[UR6][R14.64] ;  /* 0x000000060e0e7981 */ /* 0x000f62000c1e1b00 */
[----:B------:R-:W-:Y:S02]  /*20f0*/  VIADD R19, R41, 0x700 ;  /* 0x0000070029137836 */ /* 0x000fe40000000000 */
        /* <DEDUP_REMOVED lines=24> */
[----:B------:R-:W-:-:S06]  /*2280*/  IMAD.WIDE.U32 R32, R33, 0x8, R2 ;  /* 0x0000000821207825 */ /* 0x000fcc00078e0002 */
[----:B------:R-:W5:Y:S01]  /*2290*/  LDG.E.64 R32, desc[UR6][R32.64] ;  /* 0x0000000620207981 */ /* 0x000f62000c1e1b00 */
[----:B------:R-:W-:-:S06]  /*22a0*/  IMAD.WIDE.U32 R34, R35, 0x8, R2 ;  /* 0x0000000823227825 */ /* 0x000fcc00078e0002 */
[----:B------:R-:W5:Y:S01]  /*22b0*/  LDG.E.64 R34, desc[UR6][R34.64] ;  /* 0x0000000622227981 */ /* 0x000f62000c1e1b00 */
[----:B------:R-:W-:Y:S02]  /*22c0*/  VIADD R39, R39, 0x10 ;  /* 0x0000001027277836 */ /* 0x000fe40000000000 */
[----:B------:R-:W-:Y:S02]  /*22d0*/  VIADD R38, R38, 0x1000 ;  /* 0x0000100026267836 */ /* 0x000fe40000000000 */
[----:B------:R-:W-:Y:S01]  /*22e0*/  VIADD R41, R41, 0x1000 ;  /* 0x0000100029297836 */ /* 0x000fe20000000000 */
[----:B--2---:R-:W-:Y:S01]  /*22f0*/  ISETP.NE.U32.AND P1, PT, R4, RZ, PT ;  /* 0x000000ff0400720c */ /* 0x004fe20003f25070 */
[----:B------:R-:W-:-:S03]  /*2300*/  VIADD R4, R0, 0x1 ;  /* 0x0000000100047836 */ /* 0x000fc60000000000 */
[----:B------:R-:W-:Y:S02]  /*2310*/  ISETP.NE.AND.EX P1, PT, R5, RZ, PT, P1 ;  /* 0x000000ff0500720c */ /* 0x000fe40003f25310 */
[----:B---3--:R-:W-:-:S04]  /*2320*/  ISETP.NE.U32.AND P0, PT, R6, RZ, PT ;  /* 0x000000ff0600720c */ /* 0x008fc80003f05070 */
[----:B------:R-:W-:Y:S02]  /*2330*/  ISETP.NE.AND.EX P0, PT, R7, RZ, PT, P0 ;  /* 0x000000ff0700720c */ /* 0x000fe40003f05300 */
[----:B----4-:R-:W-:-:S05]  /*2340*/  ISETP.NE.U32.AND P2, PT, R8, RZ, PT ;  /* 0x000000ff0800720c */ /* 0x010fca0003f45070 */
        /* <DEDUP_REMOVED lines=11> */
[C---:B------:R-:W-:Y:S02]  /*2400*/  VIADD R0, R4.reuse, 0x1 ;  /* 0x0000000104007836 */ /* 0x040fe40000000000 */
[----:B------:R-:W-:Y:S02]  /*2410*/  @!P0 IADD3 R0, PT, PT, R4, RZ, RZ ;  /* 0x000000ff04008210 */ /* 0x000fe40007ffe0ff */
[----:B------:R-:W-:Y:S02]  /*2420*/  ISETP.NE.AND.EX P0, PT, R15, RZ, PT, P2 ;  /* 0x000000ff0f00720c */ /* 0x000fe40003f05320 */
[----:B------:R-:W-:Y:S01]  /*2430*/  ISETP.NE.U32.AND P2, PT, R16, RZ, PT ;  /* 0x000000ff1000720c */ /* 0x000fe20003f45070 */
[----:B------:R-:W-:-:S03]  /*2440*/  VIADD R4, R0, 0x1 ;  /* 0x0000000100047836 */ /* 0x000fc60000000000 */
[----:B------:R-:W-:Y:S01]  /*2450*/  @!P1 IMAD.MOV R4, RZ, RZ, R0 ;  /* 0x000000ffff049224 */ /* 0x000fe200078e0200 */
        /* <DEDUP_REMOVED lines=35> */
[----:B------:R-:W-:Y:S02]  /*2690*/  @!P0 IADD3 R0, PT, PT, R4, RZ, RZ ;  /* 0x000000ff04008210 */ /* 0x000fe40007ffe0ff */
[----:B------:R-:W-:-:S03]  /*26a0*/  ISETP.NE.AND.EX P0, PT, R35, RZ, PT, P2 ;  /* 0x000000ff2300720c */ /* 0x000fc60003f05320 */
[----:B------:R-:W-:Y:S02]  /*26b0*/  VIADD R4, R0, 0x1 ;  /* 0x0000000100047836 */ /* 0x000fe40000000000 */
[----:B------:R-:W-:Y:S01]  /*26c0*/  @!P1 IMAD.MOV R4, RZ, RZ, R0 ;  /* 0x000000ffff049224 */ /* 0x000fe200078e0200 */
[----:B------:R-:W-:-:S03]  /*26d0*/  ISETP.NE.AND P1, PT, R39, RZ, PT ;  /* 0x000000ff2700720c */ /* 0x000fc60003f25270 */
[----:B------:R-:W-:-:S04]  /*26e0*/  VIADD R0, R4, 0x1 ;  /* 0x0000000104007836 */ /* 0x000fc80000000000 */
[----:B------:R-:W-:-:S06]  /*26f0*/  @!P0 IMAD.MOV R0, RZ, RZ, R4 ;  /* 0x000000ffff008224 */ /* 0x000fcc00078e0204 */
[----:B------:R-:W-:Y:S05]  /*2700*/  @P1 BRA `(.L_x_179) ;  /* 0xfffffff800301947 */ /* 0x000fea000383ffff */
[----:B------:R-:W-:Y:S05]  /*2710*/  BSYNC.RECONVERGENT B3 ;  /* 0x0000000000037941 */ /* 0x000fea0003800200 */
.L_x_178:
[----:B------:R-:W-:-:S07]  /*2720*/  VIADD R38, R38, 0xfffff800 ;  /* 0xfffff80026267836 */ /* 0x000fce0000000000 */
.L_x_177:
[----:B------:R-:W-:Y:S05]  /*2730*/  BSYNC.RECONVERGENT B2 ;  /* 0x0000000000027941 */ /* 0x000fea0003800200 */
.L_x_176:
        /* <DEDUP_REMOVED lines=9> */
[C---:B------:R-:W-:Y:S02]  /*27d0*/  VIADD R7, R19.reuse, 0x100 ;  /* 0x0000010013077836 */ /* 0x040fe40000000000 */
[----:B------:R-:W2:Y:S01]  /*27e0*/  LDG.E.64 R4, desc[UR6][R4.64] ;  /* 0x0000000604047981 */ /* 0x000ea2000c1e1b00 */
[----:B------:R-:W-:Y:S02]  /*27f0*/  VIADD R9, R19, 0x200 ;  /* 0x0000020013097836 */ /* 0x000fe40000000000 */
[----:B------:R-:W-:-:S06]  /*2800*/  IMAD.WIDE.U32 R6, R7, 0x8, R2 ;  /* 0x0000000807067825 */ /* 0x000fcc00078e0002 */
[----:B------:R-:W3:Y:S01]  /*2810*/  LDG.E.64 R6, desc[UR6][R6.64] ;  /* 0x0000000606067981 */ /* 0x000ee2000c1e1b00 */
[----:B------:R-:W-:-:S04]  /*2820*/  IMAD.WIDE.U32 R8, R9, 0x8, R2 ;  /* 0x0000000809087825 */ /* 0x000fc800078e0002 */
[C---:B------:R-:W-:Y:S02]  /*2830*/  VIADD R11, R19.reuse, 0x300 ;  /* 0x00000300130b7836 */ /* 0x040fe40000000000 */
[----:B------:R-:W4:Y:S01]  /*2840*/  LDG.E.64 R8, desc[UR6][R8.64] ;  /* 0x0000000608087981 */ /* 0x000f22000c1e1b00 */
[----:B------:R-:W-:Y:S02]  /*2850*/  VIADD R13, R19, 0x400 ;  /* 0x00000400130d7836 */ /* 0x000fe40000000000 */
[----:B------:R-:W-:-:S06]  /*2860*/  IMAD.WIDE.U32 R10, R11, 0x8, R2 ;  /* 0x000000080b0a7825 */ /* 0x000fcc00078e0002 */
[----:B------:R-:W5:Y:S01]  /*2870*/  LDG.E.64 R10, desc[UR6][R10.64] ;  /* 0x000000060a0a7981 */ /* 0x000f62000c1e1b00 */
[----:B------:R-:W-:-:S04]  /*2880*/  IMAD.WIDE.U32 R12, R13, 0x8, R2 ;  /* 0x000000080d0c7825 */ /* 0x000fc800078e0002 */
[C---:B------:R-:W-:Y:S02]  /*2890*/  VIADD R15, R19.reuse, 0x500 ;  /* 0x00000500130f7836 */ /* 0x040fe40000000000 */
[----:B------:R-:W5:Y:S01]  /*28a0*/  LDG.E.64 R12, desc[UR6][R12.64] ;  /* 0x000000060c0c7981 */ /* 0x000f62000c1e1b00 */
[----:B------:R-:W-:Y:S02]  /*28b0*/  VIADD R17, R19, 0x600 ;  /* 0x0000060013117836 */ /* 0x000fe40000000000 */
[----:B------:R-:W-:-:S06]  /*28c0*/  IMAD.WIDE.U32 R14, R15, 0x8, R2 ;  /* 0x000000080f0e7825 */ /* 0x000fcc00078e0002 */
[----:B------:R-:W5:Y:S01]  /*28d0*/  LDG.E.64 R14, desc[UR6][R14.64] ;  /* 0x000000060e0e7981 */ /* 0x000f62000c1e1b00 */
[----:B------:R-:W-:-:S04]  /*28e0*/  IMAD.WIDE.U32 R16, R17, 0x8, R2 ;  /* 0x0000000811107825 */ /* 0x000fc800078e0002 */
[----:B------:R-:W-:Y:S02]  /*28f0*/  VIADD R19, R19, 0x700 ;  /* 0x0000070013137836 */ /* 0x000fe40000000000 */
[----:B------:R-:W5:Y:S02]  /*2900*/  LDG.E.64 R16, desc[UR6][R16.64] ;  /* 0x0000000610107981 */ /* 0x000f64000c1e1b00 */
[----:B------:R-:W-:-:S06]  /*2910*/  IMAD.WIDE.U32 R18, R19, 0x8, R2 ;  /* 0x0000000813127825 */ /* 0x000fcc00078e0002 */
[----:B------:R-:W5:Y:S01]  /*2920*/  LDG.E.64 R18, desc[UR6][R18.64] ;  /* 0x0000000612127981 */ /* 0x000f62000c1e1b00 */
        /* <DEDUP_REMOVED lines=8> */
[----:B------:R-:W-:-:S03]  /*29b0*/  ISETP.NE.AND.EX P1, PT, R9, RZ, PT, P3 ;  /* 0x000000ff0900720c */ /* 0x000fc60003f25330 */
[----:B------:R-:W-:Y:S01]  /*29c0*/  VIADD R0, R4, 0x1 ;  /* 0x0000000104007836 */ /* 0x000fe20000000000 */
[----:B-----5:R-:W-:Y:S02]  /*29d0*/  ISETP.NE.U32.AND P3, PT, R10, RZ, PT ;  /* 0x000000ff0a00720c */ /* 0x020fe40003f65070 */
[----:B------:R-:W-:Y:S02]  /*29e0*/  @!P0 IADD3 R0, PT, PT, R4, RZ, RZ ;  /* 0x000000ff04008210 */ /* 0x000fe40007ffe0ff */
[----:B------:R-:W-:Y:S02]  /*29f0*/  ISETP.NE.AND.EX P0, PT, R11, RZ, PT, P3 ;  /* 0x000000ff0b00720c */ /* 0x000fe40003f05330 */
[----:B------:R-:W-:Y:S01]  /*2a00*/  ISETP.NE.U32.AND P3, PT, R12, RZ, PT ;  /* 0x000000ff0c00720c */ /* 0x000fe20003f65070 */
[----:B------:R-:W-:Y:S02]  /*2a10*/  VIADD R4, R0, 0x1 ;  /* 0x0000000100047836 */ /* 0x000fe40000000000 */
[----:B------:R-:W-:Y:S01]  /*2a20*/  @!P1 IMAD.MOV R4, RZ, RZ, R0 ;  /* 0x000000ffff049224 */ /* 0x000fe200078e0200 */
[----:B------:R-:W-:-:S03]  /*2a30*/  ISETP.NE.AND.EX P1, PT, R13, RZ, PT, P3 ;  /* 0x000000ff0d00720c */ /* 0x000fc60003f25330 */
[----:B------:R-:W-:Y:S01]  /*2a40*/  VIADD R0, R4, 0x1 ;  /* 0x0000000104007836 */ /* 0x000fe20000000000 */
[----:B------:R-:W-:-:S03]  /*2a50*/  ISETP.NE.U32.AND P3, PT, R14, RZ, PT ;  /* 0x000000ff0e00720c */ /* 0x000fc60003f65070 */
[----:B------:R-:W-:Y:S01]  /*2a60*/  @!P0 IMAD.MOV R0, RZ, RZ, R4 ;  /* 0x000000ffff008224 */ /* 0x000fe200078e0204 */
[----:B------:R-:W-:-:S03]  /*2a70*/  ISETP.NE.AND.EX P0, PT, R15, RZ, PT, P3 ;  /* 0x000000ff0f00720c */ /* 0x000fc60003f05330 */
[----:B------:R-:W-:Y:S01]  /*2a80*/  VIADD R4, R0, 0x1 ;  /* 0x0000000100047836 */ /* 0x000fe20000000000 */
[----:B------:R-:W-:Y:S01]  /*2a90*/  ISETP.NE.U32.AND P3, PT, R16, RZ, PT ;  /* 0x000000ff1000720c */ /* 0x000fe20003f65070 */
[----:B------:R-:W-:-:S03]  /*2aa0*/  @!P1 IMAD.MOV R4, RZ, RZ, R0 ;  /* 0x000000ffff049224 */ /* 0x000fc600078e0200 */
[----:B------:R-:W-:Y:S01]  /*2ab0*/  ISETP.NE.AND.EX P1, PT, R17, RZ, PT, P3 ;  /* 0x000000ff1100720c */ /* 0x000fe20003f25330 */
[----:B------:R-:W-:Y:S01]  /*2ac0*/  VIADD R0, R4, 0x1 ;  /* 0x0000000104007836 */ /* 0x000fe20000000000 */
[----:B------:R-:W-:-:S03]  /*2ad0*/  ISETP.NE.U32.AND P3, PT, R18, RZ, PT ;  /* 0x000000ff1200720c */ /* 0x000fc60003f65070 */
[----:B------:R-:W-:Y:S01]  /*2ae0*/  @!P0 IMAD.MOV R0, RZ, RZ, R4 ;  /* 0x000000ffff008224 */ /* 0x000fe200078e0204 */
[----:B------:R-:W-:-:S03]  /*2af0*/  ISETP.NE.AND.EX P0, PT, R19, RZ, PT, P3 ;  /* 0x000000ff1300720c */ /* 0x000fc60003f05330 */
[----:B------:R-:W-:-:S04]  /*2b00*/  VIADD R4, R0, 0x1 ;  /* 0x0000000100047836 */ /* 0x000fc80000000000 */
[----:B------:R-:W-:-:S04]  /*2b10*/  @!P1 IMAD.MOV R4, RZ, RZ, R0 ;  /* 0x000000ffff049224 */ /* 0x000fc800078e0200 */
[----:B------:R-:W-:Y:S02]  /*2b20*/  VIADD R0, R4, 0x1 ;  /* 0x0000000104007836 */ /* 0x000fe40000000000 */
[----:B------:R-:W-:-:S07]  /*2b30*/  @!P0 IMAD.MOV R0, RZ, RZ, R4 ;  /* 0x000000ffff008224 */ /* 0x000fce00078e0204 */
.L_x_181:
[----:B------:R-:W-:Y:S05]  /*2b40*/  BSYNC.RECONVERGENT B2 ;  /* 0x0000000000027941 */ /* 0x000fea0003800200 */
.L_x_180:
        /* <DEDUP_REMOVED lines=11> */
[----:B------:R-:W-:-:S04]  /*2c00*/  IMAD.WIDE.U32 R6, R7, 0x8, R2 ;  /* 0x0000000807067825 */ /* 0x000fc800078e0002 */
[--C-:B------:R-:W-:Y:S02]  /*2c10*/  IMAD.WIDE.U32 R8, R9, 0x8, R2.reuse ;  /* 0x0000000809087825 */ /* 0x100fe400078e0002 */
[----:B------:R-:W3:Y:S02]  /*2c20*/  LDG.E.64 R6, desc[UR6][R6.64] ;  /* 0x0000000606067981 */ /* 0x000ee4000c1e1b00 */
[----:B------:R-:W-:Y:S02]  /*2c30*/  VIADD R11, R11, 0x300 ;  /* 0x000003000b0b7836 */ /* 0x000fe40000000000 */
[----:B------:R-:W4:Y:S02]  /*2c40*/  LDG.E.64 R8, desc[UR6][R8.64] ;  /* 0x0000000608087981 */ /* 0x000f24000c1e1b00 */
        /* <DEDUP_REMOVED lines=11> */
[----:B-----5:R-:W-:Y:S02]  /*2d00*/  ISETP.NE.U32.AND P3, PT, R10, RZ, PT ;  /* 0x000000ff0a00720c */ /* 0x020fe40003f65070 */
[----:B------:R-:W-:Y:S02]  /*2d10*/  IADD3 R0, PT, PT, R4, 0x1, RZ ;  /* 0x0000000104007810 */ /* 0x000fe40007ffe0ff */
[----:B------:R-:W-:Y:S01]  /*2d20*/  ISETP.NE.AND.EX P3, PT, R11, RZ, PT, P3 ;  /* 0x000000ff0b00720c */ /* 0x000fe20003f65330 */
[----:B------:R-:W-:-:S04]  /*2d30*/  @!P0 IMAD.MOV R0, RZ, RZ, R4 ;  /* 0x000000ffff008224 */ /* 0x000fc800078e0204 */
[----:B------:R-:W-:Y:S02]  /*2d40*/  VIADD R4, R0, 0x1 ;  /* 0x0000000100047836 */ /* 0x000fe40000000000 */
[----:B------:R-:W-:-:S04]  /*2d50*/  @!P1 IMAD.MOV R4, RZ, RZ, R0 ;  /* 0x000000ffff049224 */ /* 0x000fc800078e0200 */
[----:B------:R-:W-:Y:S02]  /*2d60*/  VIADD R0, R4, 0x1 ;  /* 0x0000000104007836 */ /* 0x000fe40000000000 */
[----:B------:R-:W-:-:S07]  /*2d70*/  @!P3 IMAD.MOV R0, RZ, RZ, R4 ;  /* 0x000000ffff00b224 */ /* 0x000fce00078e0204 */
.L_x_183:
[----:B------:R-:W-:Y:S05]  /*2d80*/  BSYNC.RECONVERGENT B2 ;  /* 0x0000000000027941 */ /* 0x000fea0003800200 */
.L_x_182:
[----:B------:R-:W-:Y:S05]  /*2d90*/  @!P2 BRA `(.L_x_175) ;  /* 0x000000000034a947 */ /* 0x000fea0003800000 */
[----:B------:R-:W-:Y:S02]  /*2da0*/  VIADD R7, R38, UR4 ;  /* 0x0000000426077c36 */ /* 0x000fe40008000000 */
[----:B------:R-:W-:-:S07]  /*2db0*/  IMAD.MOV R6, RZ, RZ, -R36 ;  /* 0x000000ffff067224 */ /* 0x000fce00078e0a24 */
.L_x_184:
        /* <DEDUP_REMOVED lines=8> */
[----:B------:R-:W-:-:S04]  /*2e40*/  @!P0 IMAD.MOV R8, RZ, RZ, R0 ;  /* 0x000000ffff088224 */ /* 0x000fc800078e0200 */
[----:B------:R-:W-:Y:S01]  /*2e50*/  IMAD.MOV.U32 R0, RZ, RZ, R8 ;  /* 0x000000ffff007224 */ /* 0x000fe200078e0008 */
[----:B------:R-:W-:Y:S06]  /*2e60*/  @P1 BRA `(.L_x_184) ;  /* 0xfffffffc00d41947 */ /* 0x000fec000383ffff */
.L_x_175:
[----:B------:R-:W-:Y:S05]  /*2e70*/  BSYNC.RECONVERGENT B1 ;  /* 0x0000000000017941 */ /* 0x000fea0003800200 */
.L_x_173:
        /* <DEDUP_REMOVED lines=24> */
.L_x_171:
[----:B------:R-:W-:Y:S05]  /*3000*/  BSYNC.RECONVERGENT B0 ;  /* 0x0000000000007941 */ /* 0x000fea0003800200 */
.L_x_156:
[----:B------:R-:W-:Y:S05]  /*3010*/  @P0 EXIT ;  /* 0x000000000000094d */ /* 0x000fea0003800000 */
[----:B------:R-:W1:Y:S01]  /*3020*/  LDC.64 R2, c[0x0][0x390] ;  /* 0x0000e400ff027b82 */ /* 0x000e620000000a00 */
[----:B------:R-:W0:Y:S02]  /*3030*/  LDCU UR4, c[0x0][0x3a0] ;  /* 0x00007400ff0477ac */ /* 0x000e240008000800 */
[----:B0-----:R-:W-:-:S05]  /*3040*/  VIADD R7, R7, UR4 ;  /* 0x0000000407077c36 */ /* 0x001fca0008000000 */
[----:B-1----:R-:W-:Y:S01]  /*3050*/  STG.E desc[UR6][R2.64], R7 ;  /* 0x0000000702007986 */ /* 0x002fe2000c101906 */
[----:B------:R-:W-:Y:S05]  /*3060*/  EXIT ;  /* 0x000000000000794d */ /* 0x000fea0003800000 */
.L_x_185:
        /* <DEDUP_REMOVED lines=9> */
.L_x_3244:


//--------------------- .text._ZN3cub18CUB_300001_SM_10006detail6reduce18DeviceReduceKernelINS2_10policy_hubIjjN4cuda3std3__44plusIvEEE10Policy1000EN6thrust24THRUST_300001_SM_1000_NS18transform_iteratorI9NonZeroOpIjEPKjNSD_11use_defaultESJ_EEjS9_jNS7_10__identityEEEvT0_PT3_T1_NS0_13GridEvenShareISP_EET2_T4_ --------------------------
	.section	.text._ZN3cub18CUB_300001_SM_10006detail6reduce18DeviceReduceKernelINS2_10policy_hubIjjN4cuda3std3__44plusIvEEE10Policy1000EN6thrust24THRUST_300001_SM_1000_NS18transform_iteratorI9NonZeroOpIjEPKjNSD_11use_defaultESJ_EEjS9_jNS7_10__identityEEEvT0_PT3_T1_NS0_13GridEvenShareISP_EET2_T4_,"ax",@progbits
	.align	128
        .global         _ZN3cub18CUB_300001_SM_10006detail6reduce18DeviceReduceKernelINS2_10policy_hubIjjN4cuda3std3__44plusIvEEE10Policy1000EN6thrust24THRUST_300001_SM_1000_NS18transform_iteratorI9NonZeroOpIjEPKjNSD_11use_defaultESJ_EEjS9_jNS7_10__identityEEEvT0_PT3_T1_NS0_13GridEvenShareISP_EET2_T4_
        .type           _ZN3cub18CUB_300001_SM_10006detail6reduce18DeviceReduceKernelINS2_10policy_hubIjjN4cuda3std3__44plusIvEEE10Policy1000EN6thrust24THRUST_300001_SM_1000_NS18transform_iteratorI9NonZeroOpIjEPKjNSD_11use_defaultESJ_EEjS9_jNS7_10__identityEEEvT0_PT3_T1_NS0_13GridEvenShareISP_EET2_T4_,@function
        .size           _ZN3cub18CUB_300001_SM_10006detail6reduce18DeviceReduceKernelINS2_10policy_hubIjjN4cuda3std3__44plusIvEEE10Policy1000EN6thrust24THRUST_300001_SM_1000_NS18transform_iteratorI9NonZeroOpIjEPKjNSD_11use_defaultESJ_EEjS9_jNS7_10__identityEEEvT0_PT3_T1_NS0_13GridEvenShareISP_EET2_T4_,(.L_x_3245 - _ZN3cub18CUB_300001_SM_10006detail6reduce18DeviceReduceKernelINS2_10policy_hubIjjN4cuda3std3__44plusIvEEE10Policy1000EN6thrust24THRUST_300001_SM_1000_NS18transform_iteratorI9NonZeroOpIjEPKjNSD_11use_defaultESJ_EEjS9_jNS7_10__identityEEEvT0_PT3_T1_NS0_13GridEvenShareISP_EET2_T4_)
        .other          _ZN3cub18CUB_300001_SM_10006detail6reduce18DeviceReduceKernelINS2_10policy_hubIjjN4cuda3std3__44plusIvEEE10Policy1000EN6thrust24THRUST_300001_SM_1000_NS18transform_iteratorI9NonZeroOpIjEPKjNSD_11use_defaultESJ_EEjS9_jNS7_10__identityEEEvT0_PT3_T1_NS0_13GridEvenShareISP_EET2_T4_,@"STO_CUDA_ENTRY STV_DEFAULT"
_ZN3cub18CUB_300001_SM_10006detail6reduce18DeviceReduceKernelINS2_10policy_hubIjjN4cuda3std3__44plusIvEEE10Policy1000EN6thrust24THRUST_300001_SM_1000_NS18transform_iteratorI9NonZeroOpIjEPKjNSD_11use_defaultESJ_EEjS9_jNS7_10__identityEEEvT0_PT3_T1_NS0_13GridEvenShareISP_EET2_T4_:
.text._ZN3cub18CUB_300001_SM_10006detail6reduce18DeviceReduceKernelINS2_10policy_hubIjjN4cuda3std3__44plusIvEEE10Policy1000EN6thrust24THRUST_300001_SM_1000_NS18transform_iteratorI9NonZeroOpIjEPKjNSD_11use_defaultESJ_EEjS9_jNS7_10__identityEEEvT0_PT3_T1_NS0_13GridEvenShareISP_EET2_T4_:
        /* <DEDUP_REMOVED lines=22> */
.L_x_189:
[----:B------:R-:W-:Y:S05]  /*0160*/  BSYNC.RECONVERGENT B1 ;  /* 0x0000000000017941 */ /* 0x000fea0003800200 */
.L_x_188:
        /* <DEDUP_REMOVED lines=17> */
.L_x_195:
        /* <DEDUP_REMOVED lines=101> */
.L_x_194:
[----:B------:R-:W-:-:S07]  /*08d0*/  VIADD R8, R4, 0xfffff800 ;  /* 0xfffff80004087836 */ /* 0x000fce0000000000 */
.L_x_193:
[----:B------:R-:W-:Y:S05]  /*08e0*/  BSYNC.RECONVERGENT B2 ;  /* 0x0000000000027941 */ /* 0x000fea0003800200 */
.L_x_192:
        /* <DEDUP_REMOVED lines=57> */
.L_x_197:
[----:B------:R-:W-:Y:S05]  /*0c80*/  BSYNC.RECONVERGENT B2 ;  /* 0x0000000000027941 */ /* 0x000fea0003800200 */
.L_x_196:
        /* <DEDUP_REMOVED lines=32> */
.L_x_199:
[----:B------:R-:W-:Y:S05]  /*0e90*/  BSYNC.RECONVERGENT B2 ;  /* 0x0000000000027941 */ /* 0x000fea0003800200 */
.L_x_198:
[----:B------:R-:W-:Y:S05]  /*0ea0*/  @!P0 BRA `(.L_x_191) ;  /* 0x0000000000348947 */ /* 0x000fea0003800000 */
[----:B------:R-:W0:Y:S01]  /*0eb0*/  LDC.64 R10, c[0x0][0x380] ;  /* 0x0000e000ff0a7b82 */ /* 0x000e220000000a00 */
[----:B------:R-:W-:Y:S02]  /*0ec0*/  IMAD R7, R3, 0x1000, R8 ;  /* 0x0000100003077824 */ /* 0x000fe400078e0208 */
[----:B------:R-:W-:-:S07]  /*0ed0*/  IMAD.MOV R6, RZ, RZ, -R6 ;  /* 0x000000ffff067224 */ /* 0x000fce00078e0a06 */
.L_x_200:
        /* <DEDUP_REMOVED lines=10> */
.L_x_191:
[----:B------:R-:W-:Y:S05]  /*0f80*/  BSYNC.RECONVERGENT B1 ;  /* 0x0000000000017941 */ /* 0x000fea0003800200 */
.L_x_190:
        /* <DEDUP_REMOVED lines=27> */
.L_x_201:
        /* <DEDUP_REMOVED lines=53> */
.L_x_187:
        /* <DEDUP_REMOVED lines=84> */
.L_x_205:
        /* <DEDUP_REMOVED lines=78> */
.L_x_204:
        /* <DEDUP_REMOVED lines=25> */
.L_x_210:
        /* <DEDUP_REMOVED lines=101> */
.L_x_209:
[----:B------:R-:W-:-:S07]  /*2690*/  VIADD R0, R0, 0xfffff800 ;  /* 0xfffff80000007836 */ /* 0x000fce0000000000 */
.L_x_208:
[----:B------:R-:W-:Y:S05]  /*26a0*/  BSYNC.RECONVERGENT B2 ;  /* 0x0000000000027941 */ /* 0x000fea0003800200 */
.L_x_207:
        /* <DEDUP_REMOVED lines=56> */
.L_x_212:
[----:B------:R-:W-:Y:S05]  /*2a30*/  BSYNC.RECONVERGENT B2 ;  /* 0x0000000000027941 */ /* 0x000fea0003800200 */
.L_x_211:
        /* <DEDUP_REMOVED lines=30> */
.L_x_214:
[----:B------:R-:W-:Y:S05]  /*2c20*/  BSYNC.RECONVERGENT B2 ;  /* 0x0000000000027941 */ /* 0x000fea0003800200 */
.L_x_213:
[----:B------:R-:W-:Y:S05]  /*2c30*/  @!P0 BRA `(.L_x_206) ;  /* 0x00000000003c8947 */ /* 0x000fea0003800000 */
[----:B------:R-:W-:Y:S01]  /*2c40*/  LOP3.LUT R4, R4, 0xffff, RZ, 0xc0, !PT ;  /* 0x0000ffff04047812 */ /* 0x000fe200078ec0ff */
[----:B------:R-:W-:-:S03]  /*2c50*/  IMAD.IADD R7, R0, 0x1, R2 ;  /* 0x0000000100077824 */ /* 0x000fc600078e0202 */
[----:B------:R-:W-:-:S04]  /*2c60*/  LEA.HI R4, R4, 0x1, RZ, 0x18 ;  /* 0x0000000104047811 */ /* 0x000fc800078fc0ff */
[----:B------:R-:W-:-:S05]  /*2c70*/  LOP3.LUT R4, R4, 0x3, RZ, 0xc0, !PT ;  /* 0x0000000304047812 */ /* 0x000fca00078ec0ff */
[----:B------:R-:W-:-:S07]  /*2c80*/  IMAD.MOV R0, RZ, RZ, -R4 ;  /* 0x000000ffff007224 */ /* 0x000fce00078e0a04 */
.L_x_215:
        /* <DEDUP_REMOVED lines=10> */
.L_x_206:
[----:B------:R-:W-:Y:S05]  /*2d30*/  BSYNC.RECONVERGENT B1 ;  /* 0x0000000000017941 */ /* 0x000fea0003800200 */
.L_x_203:
        /* <DEDUP_REMOVED lines=25> */
.L_x_202:
[----:B------:R-:W-:Y:S05]  /*2ed0*/  BSYNC.RECONVERGENT B0 ;  /* 0x0000000000007941 */ /* 0x000fea0003800200 */
.L_x_186:
[----:B------:R-:W-:Y:S05]  /*2ee0*/  @P0 EXIT ;  /* 0x000000000000094d */ /* 0x000fea0003800000 */
[----:B------:R-:W0:Y:S02]  /*2ef0*/  LDC.64 R4, c[0x0][0x390] ;  /* 0x0000e400ff047b82 */ /* 0x000e240000000a00 */
[----:B0-----:R-:W-:-:S05]  /*2f00*/  IMAD.WIDE.U32 R2, R3, 0x4, R4 ;  /* 0x0000000403027825 */ /* 0x001fca00078e0004 */
[----:B------:R-:W-:Y:S01]  /*2f10*/  STG.E desc[UR6][R2.64], R9 ;  /* 0x0000000902007986 */ /* 0x000fe2000c101906 */
[----:B------:R-:W-:Y:S05]  /*2f20*/  EXIT ;  /* 0x000000000000794d */ /* 0x000fea0003800000 */
.L_x_216:
        /* <DEDUP_REMOVED lines=13> */
.L_x_3245:


//--------------------- .text._ZN3cub18CUB_300001_SM_10006detail6reduce28DeviceReduceSingleTileKernelINS2_10policy_hubIjjN4cuda3std3__44plusIvEEE10Policy1000EN6thrust24THRUST_300001_SM_1000_NS18transform_iteratorI9NonZeroOpIjEPKjNSD_11use_defaultESJ_EEPjjS9_jjNS7_10__identityEEEvT0_T1_T2_T3_T4_T6_ --------------------------
	.section	.text._ZN3cub18CUB_300001_SM_10006detail6reduce28DeviceReduceSingleTileKernelINS2_10policy_hubIjjN4cuda3std3__44plusIvEEE10Policy1000EN6thrust24THRUST_300001_SM_1000_NS18transform_iteratorI9NonZeroOpIjEPKjNSD_11use_defaultESJ_EEPjjS9_jjNS7_10__identityEEEvT0_T1_T2_T3_T4_T6_,"ax",@progbits
	.align	128
        .global         _ZN3cub18CUB_300001_SM_10006detail6reduce28DeviceReduceSingleTileKernelINS2_10policy_hubIjjN4cuda3std3__44plusIvEEE10Policy1000EN6thrust24THRUST_300001_SM_1000_NS18transform_iteratorI9NonZeroOpIjEPKjNSD_11use_defaultESJ_EEPjjS9_jjNS7_10__identityEEEvT0_T1_T2_T3_T4_T6_
        .type           _ZN3cub18CUB_300001_SM_10006detail6reduce28DeviceReduceSingleTileKernelINS2_10policy_hubIjjN4cuda3std3__44plusIvEEE10Policy1000EN6thrust24THRUST_300001_SM_1000_NS18transform_iteratorI9NonZeroOpIjEPKjNSD_11use_defaultESJ_EEPjjS9_jjNS7_10__identityEEEvT0_T1_T2_T3_T4_T6_,@function
        .size           _ZN3cub18CUB_300001_SM_10006detail6reduce28DeviceReduceSingleTileKernelINS2_10policy_hubIjjN4cuda3std3__44plusIvEEE10Policy1000EN6thrust24THRUST_300001_SM_1000_NS18transform_iteratorI9NonZeroOpIjEPKjNSD_11use_defaultESJ_EEPjjS9_jjNS7_10__identityEEEvT0_T1_T2_T3_T4_T6_,(.L_x_3246 - _ZN3cub18CUB_300001_SM_10006detail6reduce28DeviceReduceSingleTileKernelINS2_10policy_hubIjjN4cuda3std3__44plusIvEEE10Policy1000EN6thrust24THRUST_300001_SM_1000_NS18transform_iteratorI9NonZeroOpIjEPKjNSD_11use_defaultESJ_EEPjjS9_jjNS7_10__identityEEEvT0_T1_T2_T3_T4_T6_)
        .other          _ZN3cub18CUB_300001_SM_10006detail6reduce28DeviceReduceSingleTileKernelINS2_10policy_hubIjjN4cuda3std3__44plusIvEEE10Policy1000EN6thrust24THRUST_300001_SM_1000_NS18transform_iteratorI9NonZeroOpIjEPKjNSD_11use_defaultESJ_EEPjjS9_jjNS7_10__identityEEEvT0_T1_T2_T3_T4_T6_,@"STO_CUDA_ENTRY STV_DEFAULT"
_ZN3cub18CUB_300001_SM_10006detail6reduce28DeviceReduceSingleTileKernelINS2_10policy_hubIjjN4cuda3std3__44plusIvEEE10Policy1000EN6thrust24THRUST_300001_SM_1000_NS18transform_iteratorI9NonZeroOpIjEPKjNSD_11use_defaultESJ_EEPjjS9_jjNS7_10__identityEEEvT0_T1_T2_T3_T4_T6_:
.text._ZN3cub18CUB_300001_SM_10006detail6reduce28DeviceReduceSingleTileKernelINS2_10policy_hubIjjN4cuda3std3__44plusIvEEE10Policy1000EN6thrust24THRUST_300001_SM_1000_NS18transform_iteratorI9NonZeroOpIjEPKjNSD_11use_defaultESJ_EEPjjS9_jjNS7_10__identityEEEvT0_T1_T2_T3_T4_T6_:
        /* <DEDUP_REMOVED lines=13> */
.L_x_217:
        /* <DEDUP_REMOVED lines=15> */
.L_x_221:
[----:B------:R-:W-:Y:S05]  /*01c0*/  BSYNC.RECONVERGENT B1 ;  /* 0x0000000000017941 */ /* 0x000fea0003800200 */
.L_x_220:
        /* <DEDUP_REMOVED lines=17> */
.L_x_226:
        /* <DEDUP_REMOVED lines=70> */
.L_x_225:
[----:B------:R-:W-:Y:S05]  /*0740*/  BSYNC.RECONVERGENT B2 ;  /* 0x0000000000027941 */ /* 0x000fea0003800200 */
.L_x_224:
        /* <DEDUP_REMOVED lines=41> */
.L_x_228:
[----:B------:R-:W-:Y:S05]  /*09e0*/  BSYNC.RECONVERGENT B2 ;  /* 0x0000000000027941 */ /* 0x000fea0003800200 */
.L_x_227:
        /* <DEDUP_REMOVED lines=25> */
.L_x_230:
[----:B------:R-:W-:Y:S05]  /*0b80*/  BSYNC.RECONVERGENT B2 ;  /* 0x0000000000027941 */ /* 0x000fea0003800200 */
.L_x_229:
[----:B------:R-:W-:Y:S05]  /*0b90*/  @!P0 BRA `(.L_x_223) ;  /* 0x0000000000348947 */ /* 0x000fea0003800000 */
[----:B------:R-:W0:Y:S01]  /*0ba0*/  LDC.64 R2, c[0x0][0x380] ;  /* 0x0000e000ff027b82 */ /* 0x000e220000000a00 */
[----:B------:R-:W-:Y:S02]  /*0bb0*/  IMAD.MOV R6, RZ, RZ, -R8 ;  /* 0x000000ffff067224 */ /* 0x000fe400078e0a08 */
[----:B0-----:R-:W-:-:S07]  /*0bc0*/  IMAD.WIDE.U32 R2, R7, 0x4, R2 ;  /* 0x0000000407027825 */ /* 0x001fce00078e0002 */
.L_x_231:
        /* <DEDUP_REMOVED lines=10> */
.L_x_223:
[----:B------:R-:W-:Y:S05]  /*0c70*/  BSYNC.RECONVERGENT B1 ;  /* 0x0000000000017941 */ /* 0x000fea0003800200 */
.L_x_222:
        /* <DEDUP_REMOVED lines=27> */
.L_x_232:
        /* <DEDUP_REMOVED lines=53> */
.L_x_219:
        /* <DEDUP_REMOVED lines=76> */
.L_x_236:
        /* <DEDUP_REMOVED lines=72> */
.L_x_234:
        /* <DEDUP_REMOVED lines=18> */
.L_x_241:
        /* <DEDUP_REMOVED lines=101> */
.L_x_240:
[----:B------:R-:W-:-:S07]  /*2230*/  VIADD R2, R2, 0xfffff800 ;  /* 0xfffff80002027836 */ /* 0x000fce0000000000 */
.L_x_239:
[----:B------:R-:W-:Y:S05]  /*2240*/  BSYNC.RECONVERGENT B2 ;  /* 0x0000000000027941 */ /* 0x000fea0003800200 */
.L_x_238:
        /* <DEDUP_REMOVED lines=56> */
.L_x_243:
[----:B------:R-:W-:Y:S05]  /*25d0*/  BSYNC.RECONVERGENT B2 ;  /* 0x0000000000027941 */ /* 0x000fea0003800200 */
.L_x_242:
        /* <DEDUP_REMOVED lines=31> */
.L_x_245:
[----:B------:R-:W-:Y:S05]  /*27d0*/  BSYNC.RECONVERGENT B2 ;  /* 0x0000000000027941 */ /* 0x000fea0003800200 */
.L_x_244:
[----:B------:R-:W-:Y:S05]  /*27e0*/  @!P0 BRA `(.L_x_237) ;  /* 0x0000000000308947 */ /* 0x000fea0003800000 */
[----:B------:R-:W-:Y:S01]  /*27f0*/  IADD3 R5, PT, PT, R2, UR4, RZ ;  /* 0x0000000402057c10 */ /* 0x000fe2000fffe0ff */
[----:B------:R-:W-:-:S07]  /*2800*/  IMAD.MOV R4, RZ, RZ, -R7 ;  /* 0x000000ffff047224 */ /* 0x000fce00078e0a07 */
.L_x_246:
        /* <DEDUP_REMOVED lines=10> */
.L_x_237:
[----:B------:R-:W-:Y:S05]  /*28b0*/  BSYNC.RECONVERGENT B1 ;  /* 0x0000000000017941 */ /* 0x000fea0003800200 */
.L_x_235:
        /* <DEDUP_REMOVED lines=24> */
.L_x_233:
[----:B------:R-:W-:Y:S05]  /*2a40*/  BSYNC.RECONVERGENT B0 ;  /* 0x0000000000007941 */ /* 0x000fea0003800200 */
.L_x_218:
[----:B------:R-:W-:Y:S05]  /*2a50*/  @P0 EXIT ;  /* 0x000000000000094d */ /* 0x000fea0003800000 */
[----:B------:R-:W0:Y:S01]  /*2a60*/  LDC.64 R4, c[0x0][0x390] ;  /* 0x0000e400ff047b82 */ /* 0x000e220000000a00 */
[----:B------:R-:W1:Y:S02]  /*2a70*/  LDCU UR4, c[0x0][0x3a0] ;  /* 0x00007400ff0477ac */ /* 0x000e640008000800 */
[----:B-1----:R-:W-:-:S05]  /*2a80*/  VIADD R3, R3, UR4 ;  /* 0x0000000403037c36 */ /* 0x002fca0008000000 */
[----:B0-----:R-:W-:Y:S01]  /*2a90*/  STG.E desc[UR6][R4.64], R3 ;  /* 0x0000000304007986 */ /* 0x001fe2000c101906 */
[----:B------:R-:W-:Y:S05]  /*2aa0*/  EXIT ;  /* 0x000000000000794d */ /* 0x000fea0003800000 */
.L_x_247:
        /* <DEDUP_REMOVED lines=13> */
.L_x_3246:


//--------------------- .text._ZN3cub18CUB_300001_SM_10006detail6reduce18DeviceReduceKernelINS2_10policy_hubIjjN4cuda3std3__44plusIvEEE10Policy1000EN6thrust24THRUST_300001_SM_1000_NS18transform_iteratorI9NonZeroOpIhEPKhNSD_11use_defaultESJ_EEjS9_jNS7_10__identityEEEvT0_PT3_T1_NS0_13GridEvenShareISP_EET2_T4_ --------------------------
	.section	.text._ZN3cub18CUB_300001_SM_10006detail6reduce18DeviceReduceKernelINS2_10policy_hubIjjN4cuda3std3__44plusIvEEE10Policy1000EN6thrust24THRUST_300001_SM_1000_NS18transform_iteratorI9NonZeroOpIhEPKhNSD_11use_defaultESJ_EEjS9_jNS7_10__identityEEEvT0_PT3_T1_NS0_13GridEvenShareISP_EET2_T4_,"ax",@progbits
	.align	128
        .global         _ZN3cub18CUB_300001_SM_10006detail6reduce18DeviceReduceKernelINS2_10policy_hubIjjN4cuda3std3__44plusIvEEE10Policy1000EN6thrust24THRUST_300001_SM_1000_NS18transform_iteratorI9NonZeroOpIhEPKhNSD_11use_defaultESJ_EEjS9_jNS7_10__identityEEEvT0_PT3_T1_NS0_13GridEvenShareISP_EET2_T4_
        .type           _ZN3cub18CUB_300001_SM_10006detail6reduce18DeviceReduceKernelINS2_10policy_hubIjjN4cuda3std3__44plusIvEEE10Policy1000EN6thrust24THRUST_300001_SM_1000_NS18transform_iteratorI9NonZeroOpIhEPKhNSD_11use_defaultESJ_EEjS9_jNS7_10__identityEEEvT0_PT3_T1_NS0_13GridEvenShareISP_EET2_T4_,@function
        .size           _ZN3cub18CUB_300001_SM_10006detail6reduce18DeviceReduceKernelINS2_10policy_hubIjjN4cuda3std3__44plusIvEEE10Policy1000EN6thrust24THRUST_300001_SM_1000_NS18transform_iteratorI9NonZeroOpIhEPKhNSD_11use_defaultESJ_EEjS9_jNS7_10__identityEEEvT0_PT3_T1_NS0_13GridEvenShareISP_EET2_T4_,(.L_x_3247 - _ZN3cub18CUB_300001_SM_10006detail6reduce18DeviceReduceKernelINS2_10policy_hubIjjN4cuda3std3__44plusIvEEE10Policy1000EN6thrust24THRUST_300001_SM_1000_NS18transform_iteratorI9NonZeroOpIhEPKhNSD_11use_defaultESJ_EEjS9_jNS7_10__identityEEEvT0_PT3_T1_NS0_13GridEvenShareISP_EET2_T4_)
        .other          _ZN3cub18CUB_300001_SM_10006detail6reduce18DeviceReduceKernelINS2_10policy_hubIjjN4cuda3std3__44plusIvEEE10Policy1000EN6thrust24THRUST_300001_SM_1000_NS18transform_iteratorI9NonZeroOpIhEPKhNSD_11use_defaultESJ_EEjS9_jNS7_10__identityEEEvT0_PT3_T1_NS0_13GridEvenShareISP_EET2_T4_,@"STO_CUDA_ENTRY STV_DEFAULT"
_ZN3cub18CUB_300001_SM_10006detail6reduce18DeviceReduceKernelINS2_10policy_hubIjjN4cuda3std3__44plusIvEEE10Policy1000EN6thrust24THRUST_300001_SM_1000_NS18transform_iteratorI9NonZeroOpIhEPKhNSD_11use_defaultESJ_EEjS9_jNS7_10__identityEEEvT0_PT3_T1_NS0_13GridEvenShareISP_EET2_T4_:
.text._ZN3cub18CUB_300001_SM_10006detail6reduce18DeviceReduceKernelINS2_10policy_hubIjjN4cuda3std3__44plusIvEEE10Policy1000EN6thrust24THRUST_300001_SM_1000_NS18transform_iteratorI9NonZeroOpIhEPKhNSD_11use_defaultESJ_EEjS9_jNS7_10__identityEEEvT0_PT3_T1_NS0_13GridEvenShareISP_EET2_T4_:
        /* <DEDUP_REMOVED lines=10> */
[----:B------:R-:W1:Y:S01]  /*00a0*/  LDCU.64 UR6, c[0x0][0x380] ;  /* 0x00007000ff0677ac */ /* 0x000e620008000a00 */
[----:B------:R-:W-:Y:S01]  /*00b0*/  BSSY.RECONVERGENT B1, `(.L_x_250) ;  /* 0x000000d000017945 */ /* 0x000fe20003800200 */
[----:B------:R-:W-:Y:S01]  /*00c0*/  IMAD.MOV.U32 R8, RZ, RZ, RZ ;  /* 0x000000ffff087224 */ /* 0x000fe200078e00ff */
[----:B0-----:R-:W-:Y:S01]  /*00d0*/  ISETP.GE.U32.AND P0, PT, R0, R2, PT ;  /* 0x000000020000720c */ /* 0x001fe20003f06070 */
[----:B------:R-:W-:-:S12]  /*00e0*/  IMAD.MOV.U32 R12, RZ, RZ, R0 ;  /* 0x000000ffff0c7224 */ /* 0x000fd800078e0000 */
[----:B-1----:R-:W-:Y:S05]  /*00f0*/  @P0 BRA `(.L_x_251) ;  /* 0x0000000000200947 */ /* 0x002fea0003800000 */
[----:B------:R-:W0:Y:S01]  /*0100*/  LDCU.64 UR4, c[0x0][0x380] ;  /* 0x00007000ff0477ac */ /* 0x000e220008000a00 */
[----:B------:R-:W-:-:S05]  /*0110*/  IMAD R4, R3, 0x1000, R0 ;  /* 0x0000100003047824 */ /* 0x000fca00078e0200 */
[----:B0-----:R-:W-:-:S05]  /*0120*/  IADD3 R4, P0, PT, R4, UR4, RZ ;  /* 0x0000000404047c10 */ /* 0x001fca000ff1e0ff */
[----:B------:R-:W-:-:S05]  /*0130*/  IMAD.X R5, RZ, RZ, UR5, P0 ;  /* 0x00000005ff057e24 */ /* 0x000fca00080e06ff */
[----:B------:R-:W2:Y:S01]  /*0140*/  LDG.E.U8 R4, desc[UR8][R4.64] ;  /* 0x0000000804047981 */ /* 0x000ea2000c1e1100 */
[----:B------:R-:W-:Y:S01]  /*0150*/  VIADD R12, R0, 0x100 ;  /* 0x00000100000c7836 */ /* 0x000fe20000000000 */
[----:B--2---:R-:W-:-:S04]  /*0160*/  ISETP.NE.AND P0, PT, R4, RZ, PT ;  /* 0x000000ff0400720c */ /* 0x004fc80003f05270 */
[----:B------:R-:W-:-:S09]  /*0170*/  SEL R8, RZ, 0x1, !P0 ;  /* 0x00000001ff087807 */ /* 0x000fd20004000000 */
.L_x_251:
[----:B------:R-:W-:Y:S05]  /*0180*/  BSYNC.RECONVERGENT B1 ;  /* 0x0000000000017941 */ /* 0x000fea0003800200 */
.L_x_250:
[----:B------:R-:W-:Y:S01]  /*0190*/  ISETP.GE.U32.AND P0, PT, R12, R2, PT ;  /* 0x000000020c00720c */ /* 0x000fe20003f06070 */
[----:B------:R-:W-:-:S12]  /*01a0*/  BSSY.RECONVERGENT B1, `(.L_x_252) ;  /* 0x00000fc000017945 */ /* 0x000fd80003800200 */
[----:B------:R-:W-:Y:S05]  /*01b0*/  @P0 BRA `(.L_x_253) ;  /* 0x0000000c00e80947 */ /* 0x000fea0003800000 */
[----:B------:R-:W-:Y:S01]  /*01c0*/  LOP3.LUT R5, RZ, R12, RZ, 0x33, !PT ;  /* 0x0000000cff057212 */ /* 0x000fe200078e33ff */
[----:B------:R-:W-:Y:S03]  /*01d0*/  BSSY.RECONVERGENT B2, `(.L_x_254) ;  /* 0x0000082000027945 */ /* 0x000fe60003800200 */
[----:B------:R-:W-:-:S05]  /*01e0*/  IADD3 R10, PT, PT, R5, R10, RZ ;  /* 0x0000000a050a7210 */ /* 0x000fca0007ffe0ff */
[----:B------:R-:W-:-:S05]  /*01f0*/  IMAD R10, R3, -0x1000, R10 ;  /* 0xfffff000030a7824 */ /* 0x000fca00078e020a */
[C---:B------:R-:W-:Y:S02]  /*0200*/  ISETP.GE.U32.AND P0, PT, R10.reuse, 0xf00, PT ;  /* 0x00000f000a00780c */ /* 0x040fe40003f06070 */
[----:B------:R-:W-:-:S04]  /*0210*/  LEA.HI R5, R10, 0x1, RZ, 0x18 ;  /* 0x000000010a057811 */ /* 0x000fc800078fc0ff */
[----:B------:R-:W-:-:S07]  /*0220*/  LOP3.LUT R6, R5, 0xf, RZ, 0xc0, !PT ;  /* 0x0000000f05067812 */ /* 0x000fce00078ec0ff */
[----:B------:R-:W-:Y:S05]  /*0230*/  @!P0 BRA `(.L_x_255) ;  /* 0x0000000400ec8947 */ /* 0x000fea0003800000 */
[----:B------:R-:W-:Y:S01]  /*0240*/  LOP3.LUT R7, R5, 0x1fffff0, RZ, 0xc0, !PT ;  /* 0x01fffff005077812 */ /* 0x000fe200078ec0ff */
[----:B------:R-:W-:Y:S01]  /*0250*/  BSSY.RECONVERGENT B3, `(.L_x_256) ;  /* 0x0000078000037945 */ /* 0x000fe20003800200 */
[----:B------:R-:W-:Y:S01]  /*0260*/  LOP3.LUT R4, R12, 0x800, RZ, 0xfc, !PT ;  /* 0x000008000c047812 */ /* 0x000fe200078efcff */
[----:B------:R-:W-:Y:S02]  /*0270*/  IMAD R9, R3, 0x1000, R12 ;  /* 0x0000100003097824 */ /* 0x000fe400078e020c */
[----:B------:R-:W-:-:S07]  /*0280*/  IMAD.MOV R7, RZ, RZ, -R7 ;  /* 0x000000ffff077224 */ /* 0x000fce00078e0a07 */
.L_x_257:
[C---:B------:R-:W-:Y:S01]  /*0290*/  IADD3 R10, P0, PT, R9.reuse, UR6, RZ ;  /* 0x00000006090a7c10 */ /* 0x040fe2000ff1e0ff */
[C---:B------:R-:W-:Y:S02]  /*02a0*/  VIADD R28, R9.reuse, 0x100 ;  /* 0x00000100091c7836 */ /* 0x040fe40000000000 */
[----:B------:R-:W-:Y:S02]  /*02b0*/  VIADD R16, R9, 0x200 ;  /* 0x0000020009107836 */ /* 0x000fe40000000000 */
[----:B------:R-:W-:Y:S01]  /*02c0*/  IMAD.X R11, RZ, RZ, UR7, P0 ;  /* 0x00000007ff0b7e24 */ /* 0x000fe200080e06ff */
[----:B------:R-:W-:-:S04]  /*02d0*/  IADD3 R28, P0, PT, R28, UR6, RZ ;  /* 0x000000061c1c7c10 */ /* 0x000fc8000ff1e0ff */
[----:B------:R0:W2:Y:S01]  /*02e0*/  LDG.E.U8 R10, desc[UR8][R10.64] ;  /* 0x000000080a0a7981 */ /* 0x0000a2000c1e1100 */
[----:B------:R-:W-:Y:S02]  /*02f0*/  IADD3.X R29, PT, PT, RZ, UR7, RZ, P0, !PT ;  /* 0x00000007ff1d7c10 */ /* 0x000fe400087fe4ff */
[----:B------:R-:W-:Y:S01]  /*0300*/  IADD3 R16, P0, PT, R16, UR6, RZ ;  /* 0x0000000610107c10 */ /* 0x000fe2000ff1e0ff */
[C---:B------:R-:W-:Y:S02]  /*0310*/  VIADD R14, R9.reuse, 0x300 ;  /* 0x00000300090e7836 */ /* 0x040fe40000000000 */
[----:B------:R-:W3:Y:S02]  /*0320*/  LDG.E.U8 R28, desc[UR8][R28.64] ;  /* 0x000000081c1c7981 */ /* 0x000ee4000c1e1100 */
[----:B------:R-:W-:Y:S01]  /*0330*/  IMAD.X R17, RZ, RZ, UR7, P0 ;  /* 0x00000007ff117e24 */ /* 0x000fe200080e06ff */
[----:B------:R-:W-:Y:S01]  /*0340*/  IADD3 R14, P0, PT, R14, UR6, RZ ;  /* 0x000000060e0e7c10 */ /* 0x000fe2000ff1e0ff */
[----:B------:R-:W-:-:S03]  /*0350*/  VIADD R12, R9, 0x400 ;  /* 0x00000400090c7836 */ /* 0x000fc60000000000 */
[----:B------:R1:W4:Y:S01]  /*0360*/  LDG.E.U8 R27, desc[UR8][R16.64] ;  /* 0x00000008101b7981 */ /* 0x000322000c1e1100 */
[----:B------:R-:W-:Y:S01]  /*0370*/  IMAD.X R15, RZ, RZ, UR7, P0 ;  /* 0x00000007ff0f7e24 */ /* 0x000fe200080e06ff */
[----:B------:R-:W-:Y:S01]  /*0380*/  IADD3 R12, P0, PT, R12, UR6, RZ ;  /* 0x000000060c0c7c10 */ /* 0x000fe2000ff1e0ff */
[----:B------:R-:W-:-:S03]  /*0390*/  VIADD R18, R9, 0x500 ;  /* 0x0000050009127836 */ /* 0x000fc60000000000 */
[----:B------:R5:W4:Y:S01]  /*03a0*/  LDG.E.U8 R26, desc[UR8][R14.64] ;  /* 0x000000080e1a7981 */ /* 0x000b22000c1e1100 */
[----:B------:R-:W-:Y:S01]  /*03b0*/  IADD3.X R13, PT, PT, RZ, UR7, RZ, P0, !PT ;  /* 0x00000007ff0d7c10 */ /* 0x000fe200087fe4ff */
[----:B0-----:R-:W-:Y:S01]  /*03c0*/  VIADD R11, R9, 0x600 ;  /* 0x00000600090b7836 */ /* 0x001fe20000000000 */
[----:B------:R-:W-:-:S03]  /*03d0*/  IADD3 R18, P0, PT, R18, UR6, RZ ;  /* 0x0000000612127c10 */ /* 0x000fc6000ff1e0ff */
[----:B------:R0:W4:Y:S02]  /*03e0*/  LDG.E.U8 R25, desc[UR8][R12.64] ;  /* 0x000000080c197981 */ /* 0x000124000c1e1100 */
[----:B------:R-:W-:Y:S01]  /*03f0*/  IMAD.X R19, RZ, RZ, UR7, P0 ;  /* 0x00000007ff137e24 */ /* 0x000fe200080e06ff */
[----:B-1----:R-:W-:Y:S01]  /*0400*/  IADD3 R16, P0, PT, R11, UR6, RZ ;  /* 0x000000060b107c10 */ /* 0x002fe2000ff1e0ff */
[----:B------:R-:W-:-:S03]  /*0410*/  VIADD R11, R9, 0x700 ;  /* 0x00000700090b7836 */ /* 0x000fc60000000000 */
[----:B------:R1:W4:Y:S01]  /*0420*/  LDG.E.U8 R24, desc[UR8][R18.64] ;  /* 0x0000000812187981 */ /* 0x000322000c1e1100 */
[----:B------:R-:W-:Y:S01]  /*0430*/  IMAD.X R17, RZ, RZ, UR7, P0 ;  /* 0x00000007ff117e24 */ /* 0x000fe200080e06ff */
[----:B-----5:R-:W-:Y:S01]  /*0440*/  IADD3 R14, P0, PT, R11, UR6, RZ ;  /* 0x000000060b0e7c10 */ /* 0x020fe2000ff1e0ff */
[----:B------:R-:W-:-:S03]  /*0450*/  VIADD R11, R9, 0x800 ;  /* 0x00000800090b7836 */ /* 0x000fc60000000000 */
[----:B------:R5:W4:Y:S01]  /*0460*/  LDG.E.U8 R23, desc[UR8][R16.64] ;  /* 0x0000000810177981 */ /* 0x000b22000c1e1100 */
[----:B------:R-:W-:Y:S02]  /*0470*/  IADD3.X R15, PT, PT, RZ, UR7, RZ, P0, !PT ;  /* 0x00000007ff0f7c10 */ /* 0x000fe400087fe4ff */
[----:B0-----:R-:W-:Y:S01]  /*0480*/  IADD3 R12, P0, PT, R11, UR6, RZ ;  /* 0x000000060b0c7c10 */ /* 0x001fe2000ff1e0ff */
[----:B------:R-:W-:Y:S02]  /*0490*/  VIADD R11, R9, 0x900 ;  /* 0x00000900090b7836 */ /* 0x000fe40000000000 */
[----:B------:R0:W4:Y:S02]  /*04a0*/  LDG.E.U8 R22, desc[UR8][R14.64] ;  /* 0x000000080e167981 */ /* 0x000124000c1e1100 */
[----:B------:R-:W-:Y:S01]  /*04b0*/  IMAD.X R13, RZ, RZ, UR7, P0 ;  /* 0x00000007ff0d7e24 */ /* 0x000fe200080e06ff */
[----:B-1----:R-:W-:Y:S01]  /*04c0*/  IADD3 R18, P0, PT, R11, UR6, RZ ;  /* 0x000000060b127c10 */ /* 0x002fe2000ff1e0ff */
[----:B------:R-:W-:-:S04]  /*04d0*/  VIADD R20, R9, 0xa00 ;  /* 0x00000a0009147836 */ /* 0x000fc80000000000 */
[----:B------:R-:W4:Y:S01]  /*04e0*/  LDG.E.U8 R13, desc[UR8][R12.64] ;  /* 0x000000080c0d7981 */ /* 0x000f22000c1e1100 */
[----:B------:R-:W-:Y:S01]  /*04f0*/  IMAD.X R19, RZ, RZ, UR7, P0 ;  /* 0x00000007ff137e24 */ /* 0x000fe200080e06ff */
[----:B------:R-:W-:Y:S01]  /*0500*/  IADD3 R20, P0, PT, R20, UR6, RZ ;  /* 0x0000000614147c10 */ /* 0x000fe2000ff1e0ff */
[----:B------:R-:W-:-:S03]  /*0510*/  VIADD R11, R9, 0xb00 ;  /* 0x00000b00090b7836 */ /* 0x000fc60000000000 */
[----:B------:R-:W-:Y:S01]  /*0520*/  IADD3.X R21, PT, PT, RZ, UR7, RZ, P0, !PT ;  /* 0x00000007ff157c10 */ /* 0x000fe200087fe4ff */
[----:B------:R1:W4:Y:S01]  /*0530*/  LDG.E.U8 R12, desc[UR8][R18.64] ;  /* 0x00000008120c7981 */ /* 0x000322000c1e1100 */
[----:B-----5:R-:W-:Y:S01]  /*0540*/  VIADD R16, R9, 0xc00 ;  /* 0x00000c0009107836 */ /* 0x020fe20000000000 */
[----:B0-----:R-:W-:Y:S02]  /*0550*/  IADD3 R14, P0, PT, R11, UR6, RZ ;  /* 0x000000060b0e7c10 */ /* 0x001fe4000ff1e0ff */
[----:B------:R0:W5:Y:S02]  /*0560*/  LDG.E.U8 R11, desc[UR8][R20.64] ;  /* 0x00000008140b7981 */ /* 0x000164000c1e1100 */
[----:B------:R-:W-:Y:S01]  /*0570*/  IADD3 R16, P1, PT, R16, UR6, RZ ;  /* 0x0000000610107c10 */ /* 0x000fe2000ff3e0ff */
[----:B------:R-:W-:Y:S02]  /*0580*/  IMAD.X R15, RZ, RZ, UR7, P0 ;  /* 0x00000007ff0f7e24 */ /* 0x000fe400080e06ff */
[----:B-1----:R-:W-:-:S02]  /*0590*/  VIADD R18, R9, 0xd00 ;  /* 0x00000d0009127836 */ /* 0x002fc40000000000 */
[----:B------:R-:W-:Y:S01]  /*05a0*/  IMAD.X R17, RZ, RZ, UR7, P1 ;  /* 0x00000007ff117e24 */ /* 0x000fe200088e06ff */
[----:B------:R1:W5:Y:S01]  /*05b0*/  LDG.E.U8 R29, desc[UR8][R14.64] ;  /* 0x000000080e1d7981 */ /* 0x000362000c1e1100 */
[----:B------:R-:W-:Y:S01]  /*05c0*/  VIADD R19, R9, 0xe00 ;  /* 0x00000e0009137836 */ /* 0x000fe20000000000 */
[----:B------:R-:W-:Y:S02]  /*05d0*/  IADD3 R18, P0, PT, R18, UR6, RZ ;  /* 0x0000000612127c10 */ /* 0x000fe4000ff1e0ff */
[----:B------:R-:W5:Y:S02]  /*05e0*/  LDG.E.U8 R16, desc[UR8][R16.64] ;  /* 0x0000000810107981 */ /* 0x000f64000c1e1100 */
[----:B0-----:R-:W-:Y:S02]  /*05f0*/  IADD3 R20, P1, PT, R19, UR6, RZ ;  /* 0x0000000613147c10 */ /* 0x001fe4000ff3e0ff */
[----:B------:R-:W-:-:S03]  /*0600*/  IADD3.X R19, PT, PT, RZ, UR7, RZ, P0, !PT ;  /* 0x00000007ff137c10 */ /* 0x000fc600087fe4ff */
[----:B------:R-:W-:Y:S02]  /*0610*/  IMAD.X R21, RZ, RZ, UR7, P1 ;  /* 0x00000007ff157e24 */ /* 0x000fe400088e06ff */
[----:B------:R-:W5:Y:S01]  /*0620*/  LDG.E.U8 R18, desc[UR8][R18.64] ;  /* 0x0000000812127981 */ /* 0x000f62000c1e1100 */
[----:B-1----:R-:W-:-:S03]  /*0630*/  VIADD R14, R9, 0xf00 ;  /* 0x00000f00090e7836 */ /* 0x002fc60000000000 */
[----:B------:R-:W5:Y:S02]  /*0640*/  LDG.E.U8 R20, desc[UR8][R20.64] ;  /* 0x0000000814147981 */ /* 0x000f64000c1e1100 */
[----:B------:R-:W-:-:S05]  /*0650*/  IADD3 R14, P0, PT, R14, UR6, RZ ;  /* 0x000000060e0e7c10 */ /* 0x000fca000ff1e0ff */
[----:B------:R-:W-:-:S05]  /*0660*/  IMAD.X R15, RZ, RZ, UR7, P0 ;  /* 0x00000007ff0f7e24 */ /* 0x000fca00080e06ff */
[----:B------:R-:W5:Y:S01]  /*0670*/  LDG.E.U8 R14, desc[UR8][R14.64] ;  /* 0x000000080e0e7981 */ /* 0x000f62000c1e1100 */
[----:B------:R-:W-:Y:S01]  /*0680*/  VIADD R7, R7, 0x10 ;  /* 0x0000001007077836 */ /* 0x000fe20000000000 */
[----:B------:R-:W-:Y:S01]  /*0690*/  IADD3 R4, PT, PT, R4, 0x1000, RZ ;  /* 0x0000100004047810 */ /* 0x000fe20007ffe0ff */
        /* <DEDUP_REMOVED lines=8> */
[----:B------:R-:W-:-:S03]  /*0720*/  ISETP.NE.AND P1, PT, R26, RZ, PT ;  /* 0x000000ff1a00720c */ /* 0x000fc60003f25270 */
[----:B------:R-:W-:-:S04]  /*0730*/  VIADD R10, R8, 0x1 ;  /* 0x00000001080a7836 */ /* 0x000fc80000000000 */
        /* <DEDUP_REMOVED lines=19> */
[----:B-----5:R-:W-:-:S03]  /*0870*/  ISETP.NE.AND P0, PT, R11, RZ, PT ;  /* 0x000000ff0b00720c */ /* 0x020fc60003f05270 */
        /* <DEDUP_REMOVED lines=18> */
[----:B------:R-:W-:Y:S02]  /*09a0*/  VIADD R8, R10, 0x1 ;  /* 0x000000010a087836 */ /* 0x000fe40000000000 */
[----:B------:R-:W-:-:S08]  /*09b0*/  @!P1 IMAD.MOV R8, RZ, RZ, R10 ;  /* 0x000000ffff089224 */ /* 0x000fd000078e020a */
[----:B------:R-:W-:Y:S05]  /*09c0*/  @P0 BRA `(.L_x_257) ;  /* 0xfffffff800300947 */ /* 0x000fea000383ffff */
[----:B------:R-:W-:Y:S05]  /*09d0*/  BSYNC.RECONVERGENT B3 ;  /* 0x0000000000037941 */ /* 0x000fea0003800200 */
.L_x_256:
[----:B------:R-:W-:-:S07]  /*09e0*/  VIADD R12, R4, 0xfffff800 ;  /* 0xfffff800040c7836 */ /* 0x000fce0000000000 */
.L_x_255:
[----:B------:R-:W-:Y:S05]  /*09f0*/  BSYNC.RECONVERGENT B2 ;  /* 0x0000000000027941 */ /* 0x000fea0003800200 */
.L_x_254:
[----:B------:R-:W-:-:S13]  /*0a00*/  ISETP.NE.AND P0, PT, R6, RZ, PT ;  /* 0x000000ff0600720c */ /* 0x000fda0003f05270 */
[----:B------:R-:W-:Y:S05]  /*0a10*/  @!P0 BRA `(.L_x_253) ;  /* 0x0000000400d08947 */ /* 0x000fea0003800000 */
[----:B------:R-:W-:Y:S01]  /*0a20*/  ISETP.GE.U32.AND P1, PT, R6, 0x8, PT ;  /* 0x000000080600780c */ /* 0x000fe20003f26070 */
[----:B------:R-:W-:Y:S01]  /*0a30*/  BSSY.RECONVERGENT B2, `(.L_x_258) ;  /* 0x000003e000027945 */ /* 0x000fe20003800200 */
[----:B------:R-:W-:-:S04]  /*0a40*/  LOP3.LUT R20, R5, 0x7, RZ, 0xc0, !PT ;  /* 0x0000000705147812 */ /* 0x000fc800078ec0ff */
[----:B------:R-:W-:-:S07]  /*0a50*/  ISETP.NE.AND P0, PT, R20, RZ, PT ;  /* 0x000000ff1400720c */ /* 0x000fce0003f05270 */
[----:B------:R-:W-:Y:S06]  /*0a60*/  @!P1 BRA `(.L_x_259) ;  /* 0x0000000000e89947 */ /* 0x000fec0003800000 */
[----:B------:R-:W0:Y:S01]  /*0a70*/  LDCU.64 UR4, c[0x0][0x380] ;  /* 0x00007000ff0477ac */ /* 0x000e220008000a00 */
[----:B------:R-:W-:-:S04]  /*0a80*/  IMAD R4, R3, 0x1000, R12 ;  /* 0x0000100003047824 */ /* 0x000fc800078e020c */
[C---:B------:R-:W-:Y:S02]  /*0a90*/  VIADD R10, R4.reuse, 0x100 ;  /* 0x00000100040a7836 */ /* 0x040fe40000000000 */
[C---:B------:R-:W-:Y:S01]  /*0aa0*/  VIADD R18, R4.reuse, 0x200 ;  /* 0x0000020004127836 */ /* 0x040fe20000000000 */
[----:B0-----:R-:W-:-:S04]  /*0ab0*/  IADD3 R6, P1, PT, R4, UR4, RZ ;  /* 0x0000000404067c10 */ /* 0x001fc8000ff3e0ff */
[----:B------:R-:W-:Y:S02]  /*0ac0*/  IADD3.X R7, PT, PT, RZ, UR5, RZ, P1, !PT ;  /* 0x00000005ff077c10 */ /* 0x000fe40008ffe4ff */
[----:B------:R-:W-:-:S03]  /*0ad0*/  IADD3 R10, P1, PT, R10, UR4, RZ ;  /* 0x000000040a0a7c10 */ /* 0x000fc6000ff3e0ff */
[----:B------:R0:W2:Y:S02]  /*0ae0*/  LDG.E.U8 R9, desc[UR8][R6.64] ;  /* 0x0000000806097981 */ /* 0x0000a4000c1e1100 */
[----:B------:R-:W-:Y:S01]  /*0af0*/  IMAD.X R11, RZ, RZ, UR5, P1 ;  /* 0x00000005ff0b7e24 */ /* 0x000fe200088e06ff */
[----:B------:R-:W-:Y:S01]  /*0b00*/  IADD3 R18, P1, PT, R18, UR4, RZ ;  /* 0x0000000412127c10 */ /* 0x000fe2000ff3e0ff */
[----:B------:R-:W-:-:S03]  /*0b10*/  VIADD R16, R4, 0x300 ;  /* 0x0000030004107836 */ /* 0x000fc60000000000 */
[----:B------:R1:W3:Y:S01]  /*0b20*/  LDG.E.U8 R13, desc[UR8][R10.64] ;  /* 0x000000080a0d7981 */ /* 0x0002e2000c1e1100 */
[----:B------:R-:W-:Y:S01]  /*0b30*/  IMAD.X R19, RZ, RZ, UR5, P1 ;  /* 0x00000005ff137e24 */ /* 0x000fe200088e06ff */
[----:B------:R-:W-:Y:S01]  /*0b40*/  IADD3 R16, P1, PT, R16, UR4, RZ ;  /* 0x0000000410107c10 */ /* 0x000fe2000ff3e0ff */
[----:B------:R-:W-:-:S03]  /*0b50*/  VIADD R14, R4, 0x400 ;  /* 0x00000400040e7836 */ /* 0x000fc60000000000 */
[----:B------:R-:W4:Y:S01]  /*0b60*/  LDG.E.U8 R18, desc[UR8][R18.64] ;  /* 0x0000000812127981 */ /* 0x000f22000c1e1100 */
[----:B------:R-:W-:Y:S02]  /*0b70*/  IADD3.X R17, PT, PT, RZ, UR5, RZ, P1, !PT ;  /* 0x00000005ff117c10 */ /* 0x000fe40008ffe4ff */
[----:B0-----:R-:W-:Y:S01]  /*0b80*/  IADD3 R6, P1, PT, R14, UR4, RZ ;  /* 0x000000040e067c10 */ /* 0x001fe2000ff3e0ff */
[----:B------:R-:W-:Y:S02]  /*0b90*/  VIADD R14, R4, 0x500 ;  /* 0x00000500040e7836 */ /* 0x000fe40000000000 */
[----:B------:R0:W5:Y:S02]  /*0ba0*/  LDG.E.U8 R21, desc[UR8][R16.64] ;  /* 0x0000000810157981 */ /* 0x000164000c1e1100 */
[----:B------:R-:W-:Y:S01]  /*0bb0*/  IMAD.X R7, RZ, RZ, UR5, P1 ;  /* 0x00000005ff077e24 */ /* 0x000fe200088e06ff */
[----:B-1----:R-:W-:Y:S01]  /*0bc0*/  IADD3 R10, P1, PT, R14, UR4, RZ ;  /* 0x000000040e0a7c10 */ /* 0x002fe2000ff3e0ff */
[----:B------:R-:W-:-:S04]  /*0bd0*/  VIADD R14, R4, 0x600 ;  /* 0x00000600040e7836 */ /* 0x000fc80000000000 */
[----:B------:R1:W5:Y:S01]  /*0be0*/  LDG.E.U8 R7, desc[UR8][R6.64] ;  /* 0x0000000806077981 */ /* 0x000362000c1e1100 */
[----:B------:R-:W-:Y:S01]  /*0bf0*/  IMAD.X R11, RZ, RZ, UR5, P1 ;  /* 0x00000005ff0b7e24 */ /* 0x000fe200088e06ff */
[----:B------:R-:W-:Y:S01]  /*0c00*/  IADD3 R14, P1, PT, R14, UR4, RZ ;  /* 0x000000040e0e7c10 */ /* 0x000fe2000ff3e0ff */
[----:B------:R-:W-:-:S03]  /*0c10*/  VIADD R4, R4, 0x700 ;  /* 0x0000070004047836 */ /* 0x000fc60000000000 */
[----:B------:R-:W5:Y:S01]  /*0c20*/  LDG.E.U8 R10, desc[UR8][R10.64] ;  /* 0x000000080a0a7981 */ /* 0x000f62000c1e1100 */
[----:B------:R-:W-:Y:S02]  /*0c30*/  IADD3.X R15, PT, PT, RZ, UR5, RZ, P1, !PT ;  /* 0x00000005ff0f7c10 */ /* 0x000fe40008ffe4ff */
[----:B0-----:R-:W-:-:S03]  /*0c40*/  IADD3 R16, P1, PT, R4, UR4, RZ ;  /* 0x0000000404107c10 */ /* 0x001fc6000ff3e0ff */
[----:B------:R-:W5:Y:S02]  /*0c50*/  LDG.E.U8 R14, desc[UR8][R14.64] ;  /* 0x000000080e0e7981 */ /* 0x000f64000c1e1100 */
[----:B------:R-:W-:-:S05]  /*0c60*/  IMAD.X R17, RZ, RZ, UR5, P1 ;  /* 0x00000005ff117e24 */ /* 0x000fca00088e06ff */
[----:B------:R-:W5:Y:S01]  /*0c70*/  LDG.E.U8 R16, desc[UR8][R16.64] ;  /* 0x0000000810107981 */ /* 0x000f62000c1e1100 */
[----:B------:R-:W-:Y:S02]  /*0c80*/  VIADD R4, R8, 0x1 ;  /* 0x0000000108047836 */ /* 0x000fe40000000000 */
[----:B------:R-:W-:Y:S01]  /*0c90*/  VIADD R12, R12, 0x800 ;  /* 0x000008000c0c7836 */ /* 0x000fe20000000000 */
[----:B--2---:R-:W-:Y:S02]  /*0ca0*/  ISETP.NE.AND P1, PT, R9, RZ, PT ;  /* 0x000000ff0900720c */ /* 0x004fe40003f25270 */
[----:B---3--:R-:W-:-:S11]  /*0cb0*/  ISETP.NE.AND P2, PT, R13, RZ, PT ;  /* 0x000000ff0d00720c */ /* 0x008fd60003f45270 */
[----:B------:R-:W-:Y:S01]  /*0cc0*/  @!P1 IMAD.MOV R4, RZ, RZ, R8 ;  /* 0x000000ffff049224 */ /* 0x000fe200078e0208 */
[----:B----4-:R-:W-:-:S03]  /*0cd0*/  ISETP.NE.AND P1, PT, R18, RZ, PT ;  /* 0x000000ff1200720c */ /* 0x010fc60003f25270 */
[----:B-1----:R-:W-:Y:S02]  /*0ce0*/  VIADD R6, R4, 0x1 ;  /* 0x0000000104067836 */ /* 0x002fe40000000000 */
[----:B------:R-:W-:Y:S01]  /*0cf0*/  @!P2 IMAD.MOV R6, RZ, RZ, R4 ;  /* 0x000000ffff06a224 */ /* 0x000fe200078e0204 */
[----:B-----5:R-:W-:-:S04]  /*0d00*/  ISETP.NE.AND P2, PT, R21, RZ, PT ;  /* 0x000000ff1500720c */ /* 0x020fc80003f45270 */
        /* <DEDUP_REMOVED lines=13> */
[----:B------:R-:W-:-:S04]  /*0de0*/  @!P1 IMAD.MOV R4, RZ, RZ, R6 ;  /* 0x000000ffff049224 */ /* 0x000fc800078e0206 */
[C---:B------:R-:W-:Y:S02]  /*0df0*/  VIADD R8, R4.reuse, 0x1 ;  /* 0x0000000104087836 */ /* 0x040fe40000000000 */
[----:B------:R-:W-:-:S07]  /*0e00*/  @!P2 IADD3 R8, PT, PT, R4, RZ, RZ ;  /* 0x000000ff0408a210 */ /* 0x000fce0007ffe0ff */
.L_x_259:
[----:B------:R-:W-:Y:S05]  /*0e10*/  BSYNC.RECONVERGENT B2 ;  /* 0x0000000000027941 */ /* 0x000fea0003800200 */
.L_x_258:
        /* <DEDUP_REMOVED lines=10> */
[----:B0-----:R-:W-:-:S05]  /*0ec0*/  IADD3 R4, P1, PT, R11, UR4, RZ ;  /* 0x000000040b047c10 */ /* 0x001fca000ff3e0ff */
[----:B------:R-:W-:Y:S01]  /*0ed0*/  IMAD.X R5, RZ, RZ, UR5, P1 ;  /* 0x00000005ff057e24 */ /* 0x000fe200088e06ff */
[----:B------:R-:W-:-:S04]  /*0ee0*/  IADD3 R6, P1, PT, R6, UR4, RZ ;  /* 0x0000000406067c10 */ /* 0x000fc8000ff3e0ff */
[----:B------:R-:W2:Y:S01]  /*0ef0*/  LDG.E.U8 R4, desc[UR8][R4.64] ;  /* 0x0000000804047981 */ /* 0x000ea2000c1e1100 */
[----:B------:R-:W-:Y:S01]  /*0f00*/  IMAD.X R7, RZ, RZ, UR5, P1 ;  /* 0x00000005ff077e24 */ /* 0x000fe200088e06ff */
[----:B------:R-:W-:Y:S02]  /*0f10*/  IADD3 R10, P1, PT, R10, UR4, RZ ;  /* 0x000000040a0a7c10 */ /* 0x000fe4000ff3e0ff */
[----:B------:R-:W-:Y:S02]  /*0f20*/  IADD3 R14, PT, PT, R11, 0x300, RZ ;  /* 0x000003000b0e7810 */ /* 0x000fe40007ffe0ff */
[----:B------:R-:W3:Y:S01]  /*0f30*/  LDG.E.U8 R6, desc[UR8][R6.64] ;  /* 0x0000000806067981 */ /* 0x000ee2000c1e1100 */
[----:B------:R-:W-:Y:S01]  /*0f40*/  IMAD.X R11, RZ, RZ, UR5, P1 ;  /* 0x00000005ff0b7e24 */ /* 0x000fe200088e06ff */
[----:B------:R-:W-:-:S04]  /*0f50*/  IADD3 R14, P1, PT, R14, UR4, RZ ;  /* 0x000000040e0e7c10 */ /* 0x000fc8000ff3e0ff */
[----:B------:R-:W4:Y:S01]  /*0f60*/  LDG.E.U8 R10, desc[UR8][R10.64] ;  /* 0x000000080a0a7981 */ /* 0x000f22000c1e1100 */
[----:B------:R-:W-:-:S05]  /*0f70*/  IMAD.X R15, RZ, RZ, UR5, P1 ;  /* 0x00000005ff0f7e24 */ /* 0x000fca00088e06ff */
[----:B------:R-:W5:Y:S01]  /*0f80*/  LDG.E.U8 R14, desc[UR8][R14.64] ;  /* 0x000000080e0e7981 */ /* 0x000f62000c1e1100 */
[----:B------:R-:W-:Y:S01]  /*0f90*/  VIADD R12, R12, 0x400 ;  /* 0x000004000c0c7836 */ /* 0x000fe20000000000 */
[----:B--2---:R-:W-:Y:S01]  /*0fa0*/  ISETP.NE.AND P1, PT, R4, RZ, PT ;  /* 0x000000ff0400720c */ /* 0x004fe20003f25270 */
[----:B------:R-:W-:Y:S01]  /*0fb0*/  VIADD R4, R8, 0x1 ;  /* 0x0000000108047836 */ /* 0x000fe20000000000 */
        /* <DEDUP_REMOVED lines=10> */
.L_x_261:
[----:B------:R-:W-:Y:S05]  /*1060*/  BSYNC.RECONVERGENT B2 ;  /* 0x0000000000027941 */ /* 0x000fea0003800200 */
.L_x_260:
[----:B------:R-:W-:Y:S05]  /*1070*/  @!P0 BRA `(.L_x_253) ;  /* 0x0000000000388947 */ /* 0x000fea0003800000 */
[----:B------:R-:W-:Y:S01]  /*1080*/  LEA R6, R3, R12, 0xc ;  /* 0x0000000c03067211 */ /* 0x000fe200078e60ff */
[----:B------:R-:W-:-:S07]  /*1090*/  IMAD.MOV R7, RZ, RZ, -R9 ;  /* 0x000000ffff077224 */ /* 0x000fce00078e0a09 */
.L_x_262:
[----:B------:R-:W0:Y:S02]  /*10a0*/  LDCU.64 UR4, c[0x0][0x380] ;  /* 0x00007000ff0477ac */ /* 0x000e240008000a00 */
[----:B0-----:R-:W-:-:S05]  /*10b0*/  IADD3 R4, P0, PT, R6, UR4, RZ ;  /* 0x0000000406047c10 */ /* 0x001fca000ff1e0ff */
[----:B------:R-:W-:-:S05]  /*10c0*/  IMAD.X R5, RZ, RZ, UR5, P0 ;  /* 0x00000005ff057e24 */ /* 0x000fca00080e06ff */
[----:B------:R-:W2:Y:S01]  /*10d0*/  LDG.E.U8 R4, desc[UR8][R4.64] ;  /* 0x0000000804047981 */ /* 0x000ea2000c1e1100 */
[----:B------:R-:W-:Y:S01]  /*10e0*/  VIADD R7, R7, 0x1 ;  /* 0x0000000107077836 */ /* 0x000fe20000000000 */
[----:B------:R-:W-:Y:S01]  /*10f0*/  IADD3 R6, PT, PT, R6, 0x100, RZ ;  /* 0x0000010006067810 */ /* 0x000fe20007ffe0ff */
[----:B------:R-:W-:-:S03]  /*1100*/  VIADD R9, R8, 0x1 ;  /* 0x0000000108097836 */ /* 0x000fc60000000000 */
[----:B------:R-:W-:Y:S02]  /*1110*/  ISETP.NE.AND P1, PT, R7, RZ, PT ;  /* 0x000000ff0700720c */ /* 0x000fe40003f25270 */
[----:B--2---:R-:W-:-:S13]  /*1120*/  ISETP.NE.AND P0, PT, R4, RZ, PT ;  /* 0x000000ff0400720c */ /* 0x004fda0003f05270 */
[----:B------:R-:W-:-:S04]  /*1130*/  @!P0 IMAD.MOV R9, RZ, RZ, R8 ;  /* 0x000000ffff098224 */ /* 0x000fc800078e0208 */
[----:B------:R-:W-:Y:S01]  /*1140*/  IMAD.MOV.U32 R8, RZ, RZ, R9 ;  /* 0x000000ffff087224 */ /* 0x000fe200078e0009 */
[----:B------:R-:W-:Y:S06]  /*1150*/  @P1 BRA `(.L_x_262) ;  /* 0xfffffffc00d01947 */ /* 0x000fec000383ffff */
.L_x_253:
[----:B------:R-:W-:Y:S05]  /*1160*/  BSYNC.RECONVERGENT B1 ;  /* 0x0000000000017941 */ /* 0x000fea0003800200 */
.L_x_252:
        /* <DEDUP_REMOVED lines=27> */
.L_x_263:
        /* <DEDUP_REMOVED lines=53> */
.L_x_249:
[----:B------:R-:W0:Y:S01]  /*1670*/  S2R R0, SR_TID.X ;  /* 0x0000000000007919 */ /* 0x000e220000002100 */
[----:B------:R-:W1:Y:S01]  /*1680*/  LDCU.64 UR6, c[0x0][0x380] ;  /* 0x00007000ff0677ac */ /* 0x000e620008000a00 */
[----:B0-----:R-:W-:-:S05]  /*1690*/  IMAD R4, R3, 0x1000, R0 ;  /* 0x0000100003047824 */ /* 0x001fca00078e0200 */
[----:B-1----:R-:W-:-:S05]  /*16a0*/  IADD3 R4, P0, PT, R4, UR6, RZ ;  /* 0x0000000604047c10 */ /* 0x002fca000ff1e0ff */
[----:B------:R-:W-:-:S05]  /*16b0*/  IMAD.X R5, RZ, RZ, UR7, P0 ;  /* 0x00000007ff057e24 */ /* 0x000fca00080e06ff */
[----:B------:R-:W2:Y:S04]  /*16c0*/  LDG.E.U8 R23, desc[UR8][R4.64] ;  /* 0x0000000804177981 */ /* 0x000ea8000c1e1100 */
[----:B------:R-:W3:Y:S04]  /*16d0*/  LDG.E.U8 R16, desc[UR8][R4.64+0x100] ;  /* 0x0001000804107981 */ /* 0x000ee8000c1e1100 */
[----:B------:R-:W4:Y:S04]  /*16e0*/  LDG.E.U8 R17, desc[UR8][R4.64+0x200] ;  /* 0x0002000804117981 */ /* 0x000f28000c1e1100 */
[----:B------:R-:W5:Y:S04]  /*16f0*/  LDG.E.U8 R18, desc[UR8][R4.64+0x300] ;  /* 0x0003000804127981 */ /* 0x000f68000c1e1100 */
        /* <DEDUP_REMOVED lines=11> */
[----:B------:R0:W5:Y:S01]  /*17b0*/  LDG.E.U8 R15, desc[UR8][R4.64+0xf00] ;  /* 0x000f0008040f7981 */ /* 0x000162000c1e1100 */
[----:B--2---:R-:W-:Y:S01]  /*17c0*/  ISETP.NE.AND P0, PT, R23, RZ, PT ;  /* 0x000000ff1700720c */ /* 0x004fe20003f05270 */
[----:B------:R-:W-:Y:S01]  /*17d0*/  IMAD.MOV.U32 R23, RZ, RZ, 0x2 ;  /* 0x00000002ff177424 */ /* 0x000fe200078e00ff */
[----:B---3--:R-:W-:-:S02]  /*17e0*/  ISETP.NE.AND P1, PT, R16, RZ, PT ;  /* 0x000000ff1000720c */ /* 0x008fc40003f25270 */
[----:B------:R-:W-:Y:S02]  /*17f0*/  SEL R16, RZ, 0x1, !P0 ;  /* 0x00000001ff107807 */ /* 0x000fe40004000000 */
[----:B----4-:R-:W-:-:S07]  /*1800*/  ISETP.NE.AND P2, PT, R17, RZ, PT ;  /* 0x000000ff1100720c */ /* 0x010fce0003f45270 */
[----:B------:R-:W-:Y:S01]  /*1810*/  @!P0 IMAD.MOV R23, RZ, RZ, 0x1 ;  /* 0x00000001ff178424 */ /* 0x000fe200078e02ff */
[----:B-----5:R-:W-:Y:S02]  /*1820*/  ISETP.NE.AND P0, PT, R18, RZ, PT ;  /* 0x000000ff1200720c */ /* 0x020fe40003f05270 */
[----:B------:R-:W-:Y:S02]  /*1830*/  @!P1 IADD3 R23, PT, PT, R16, RZ, RZ ;  /* 0x000000ff10179210 */ /* 0x000fe40007ffe0ff */
[----:B------:R-:W-:-:S03]  /*1840*/  ISETP.NE.AND P1, PT, R19, RZ, PT ;  /* 0x000000ff1300720c */ /* 0x000fc60003f25270 */
[----:B------:R-:W-:Y:S02]  /*1850*/  VIADD R16, R23, 0x1 ;  /* 0x0000000117107836 */ /* 0x000fe40000000000 */
[----:B------:R-:W-:-:S04]  /*1860*/  @!P2 IMAD.MOV R16, RZ, RZ, R23 ;  /* 0x000000ffff10a224 */ /* 0x000fc800078e0217 */
[----:B0-----:R-:W-:Y:S02]  /*1870*/  VIADD R4, R16, 0x1 ;  /* 0x0000000110047836 */ /* 0x001fe40000000000 */
[----:B------:R-:W-:Y:S01]  /*1880*/  @!P0 IMAD.MOV R4, RZ, RZ, R16 ;  /* 0x000000ffff048224 */ /* 0x000fe200078e0210 */
[----:B------:R-:W-:-:S03]  /*1890*/  ISETP.NE.AND P0, PT, R20, RZ, PT ;  /* 0x000000ff1400720c */ /* 0x000fc60003f05270 */
[C---:B------:R-:W-:Y:S01]  /*18a0*/  VIADD R5, R4.reuse, 0x1 ;  /* 0x0000000104057836 */ /* 0x040fe20000000000 */
[----:B------:R-:W-:Y:S02]  /*18b0*/  @!P1 IADD3 R5, PT, PT, R4, RZ, RZ ;  /* 0x000000ff04059210 */ /* 0x000fe40007ffe0ff */
[----:B------:R-:W-:-:S03]  /*18c0*/  ISETP.NE.AND P1, PT, R21, RZ, PT ;  /* 0x000000ff1500720c */ /* 0x000fc60003f25270 */
[----:B------:R-:W-:-:S04]  /*18d0*/  VIADD R4, R5, 0x1 ;  /* 0x0000000105047836 */ /* 0x000fc80000000000 */
        /* <DEDUP_REMOVED lines=28> */
[----:B------:R-:W-:-:S03]  /*1aa0*/  ISETP.GE.U32.AND P1, PT, R2, R11, PT ;  /* 0x0000000b0200720c */ /* 0x000fc60003f26070 */
[----:B------:R-:W-:-:S04]  /*1ab0*/  VIADD R19, R5, 0x1 ;  /* 0x0000000105137836 */ /* 0x000fc80000000000 */
[----:B------:R-:W-:-:S06]  /*1ac0*/  @!P0 IMAD.MOV R19, RZ, RZ, R5 ;  /* 0x000000ffff138224 */ /* 0x000fcc00078e0205 */
[----:B------:R-:W-:Y:S05]  /*1ad0*/  @!P1 BRA `(.L_x_265) ;  /* 0x0000001400749947 */ /* 0x000fea0003800000 */
[----:B------:R-:W-:Y:S01]  /*1ae0*/  IMAD R7, R3, 0x1000, R11 ;  /* 0x0000100003077824 */ /* 0x000fe200078e020b */
[----:B------:R-:W-:Y:S01]  /*1af0*/  IADD3 R12, PT, PT, R10, -0x1000, RZ ;  /* 0xfffff0000a0c7810 */ /* 0x000fe20007ffe0ff */
[----:B------:R-:W-:Y:S01]  /*1b00*/  UMOV UR4, URZ ;  /* 0x000000ff00047c82 */ /* 0x000fe20008000000 */
[----:B------:R-:W-:Y:S01]  /*1b10*/  LOP3.LUT R2, RZ, R0, RZ, 0x33, !PT ;  /* 0x00000000ff027212 */ /* 0x000fe200078e33ff */
[--C-:B------:R-:W-:Y:S01]  /*1b20*/  IMAD.MOV.U32 R4, RZ, RZ, R7.reuse ;  /* 0x000000ffff047224 */ /* 0x100fe200078e0007 */
[----:B------:R-:W-:Y:S01]  /*1b30*/  ISETP.GT.U32.AND P0, PT, R7, R12, PT ;  /* 0x0000000c0700720c */ /* 0x000fe20003f04070 */
[----:B------:R-:W-:Y:S01]  /*1b40*/  IMAD.MOV.U32 R5, RZ, RZ, R7 ;  /* 0x000000ffff057224 */ /* 0x000fe200078e0007 */
[----:B------:R-:W-:Y:S02]  /*1b50*/  IADD3 R6, PT, PT, -R11, R10, R2 ;  /* 0x0000000a0b067210 */ /* 0x000fe40007ffe102 */
[----:B------:R-:W-:-:S03]  /*1b60*/  IADD3 R2, PT, PT, R7, 0x800, R0 ;  /* 0x0000080007027810 */ /* 0x000fc60007ffe000 */
[----:B------:R-:W-:-:S06]  /*1b70*/  IMAD R6, R3, -0x1000, R6 ;  /* 0xfffff00003067824 */ /* 0x000fcc00078e0206 */
[----:B------:R-:W-:Y:S05]  /*1b80*/  @P0 BRA `(.L_x_266) ;  /* 0x0000000400400947 */ /* 0x000fea0003800000 */
[----:B------:R-:W0:Y:S01]  /*1b90*/  LDC R10, c[0x0][0x3b0] ;  /* 0x0000ec00ff0a7b82 */ /* 0x000e220000000800 */
[----:B------:R-:W1:Y:S01]  /*1ba0*/  LDCU.64 UR6, c[0x0][0x380] ;  /* 0x00007000ff0677ac */ /* 0x000e620008000a00 */
[----:B------:R-:W-:Y:S01]  /*1bb0*/  NOP ;  /* 0x0000000000007918 */ /* 0x000fe20000000000 */
.L_x_267:
[----:B------:R-:W-:-:S05]  /*1bc0*/  IMAD.IADD R8, R0, 0x1, R5 ;  /* 0x0000000100087824 */ /* 0x000fca00078e0205 */
        /* <DEDUP_REMOVED lines=13> */
[----:B------:R-:W5:Y:S01]  /*1ca0*/  LDG.E.U8 R14, desc[UR8][R8.64+0xb00] ;  /* 0x000b0008080e7981 */ /* 0x000f62000c1e1100 */
[----:B------:R-:W-:-:S03]  /*1cb0*/  VIADD R24, R19, 0x1 ;  /* 0x0000000113187836 */ /* 0x000fc60000000000 */
[----:B------:R-:W5:Y:S01]  /*1cc0*/  LDG.E.U8 R27, desc[UR8][R8.64+0xf00] ;  /* 0x000f0008081b7981 */ /* 0x000f62000c1e1100 */
[----:B--2---:R-:W-:-:S03]  /*1cd0*/  ISETP.NE.AND P0, PT, R13, RZ, PT ;  /* 0x000000ff0d00720c */ /* 0x004fc60003f05270 */
[----:B------:R-:W2:Y:S10]  /*1ce0*/  LDG.E.U8 R13, desc[UR8][R8.64+0xc00] ;  /* 0x000c0008080d7981 */ /* 0x000eb4000c1e1100 */
[----:B------:R-:W-:-:S02]  /*1cf0*/  @!P0 IADD3 R24, PT, PT, R19, RZ, RZ ;  /* 0x000000ff13188210 */ /* 0x000fc40007ffe0ff */
[----:B------:R-:W2:Y:S01]  /*1d00*/  LDG.E.U8 R19, desc[UR8][R8.64+0xd00] ;  /* 0x000d000808137981 */ /* 0x000ea2000c1e1100 */
[----:B---3--:R-:W-:-:S03]  /*1d10*/  ISETP.NE.AND P0, PT, R25, RZ, PT ;  /* 0x000000ff1900720c */ /* 0x008fc60003f05270 */
[----:B------:R1:W3:Y:S01]  /*1d20*/  LDG.E.U8 R25, desc[UR8][R8.64+0xe00] ;  /* 0x000e000808197981 */ /* 0x0002e2000c1e1100 */
[----:B----4-:R-:W-:Y:S01]  /*1d30*/  ISETP.NE.AND P1, PT, R26, RZ, PT ;  /* 0x000000ff1a00720c */ /* 0x010fe20003f25270 */
[----:B------:R-:W-:-:S08]  /*1d40*/  VIADD R26, R24, 0x1 ;  /* 0x00000001181a7836 */ /* 0x000fd00000000000 */
[----:B------:R-:W-:Y:S01]  /*1d50*/  @!P0 IMAD.MOV R26, RZ, RZ, R24 ;  /* 0x000000ffff1a8224 */ /* 0x000fe200078e0218 */
[----:B-----5:R-:W-:-:S03]  /*1d60*/  ISETP.NE.AND P0, PT, R23, RZ, PT ;  /* 0x000000ff1700720c */ /* 0x020fc60003f05270 */
[----:B------:R-:W-:Y:S02]  /*1d70*/  VIADD R23, R26, 0x1 ;  /* 0x000000011a177836 */ /* 0x000fe40000000000 */
[----:B------:R-:W-:Y:S01]  /*1d80*/  @!P1 IMAD.MOV R23, RZ, RZ, R26 ;  /* 0x000000ffff179224 */ /* 0x000fe200078e021a */
[----:B------:R-:W-:-:S03]  /*1d90*/  ISETP.NE.AND P1, PT, R22, RZ, PT ;  /* 0x000000ff1600720c */ /* 0x000fc60003f25270 */
[----:B------:R-:W-:-:S04]  /*1da0*/  VIADD R22, R23, 0x1 ;  /* 0x0000000117167836 */ /* 0x000fc80000000000 */
[----:B------:R-:W-:Y:S02]  /*1db0*/  @!P0 IADD3 R22, PT, PT, R23, RZ, RZ ;  /* 0x000000ff17168210 */ /* 0x000fe40007ffe0ff */
[----:B------:R-:W-:-:S03]  /*1dc0*/  ISETP.NE.AND P0, PT, R21, RZ, PT ;  /* 0x000000ff1500720c */ /* 0x000fc60003f05270 */
[----:B-1----:R-:W-:Y:S02]  /*1dd0*/  VIADD R8, R22, 0x1 ;  /* 0x0000000116087836 */ /* 0x002fe40000000000 */
        /* <DEDUP_REMOVED lines=18> */
[----:B------:R-:W-:-:S04]  /*1f00*/  @!P1 IMAD.MOV R8, RZ, RZ, R9 ;  /* 0x000000ffff089224 */ /* 0x000fc800078e0209 */
[----:B------:R-:W-:-:S04]  /*1f10*/  VIADD R9, R8, 0x1 ;  /* 0x0000000108097836 */ /* 0x000fc80000000000 */
[----:B------:R-:W-:-:S04]  /*1f20*/  @!P0 IMAD.MOV R9, RZ, RZ, R8 ;  /* 0x000000ffff098224 */ /* 0x000fc800078e0208 */
[----:B------:R-:W-:Y:S01]  /*1f30*/  VIADD R8, R9, 0x1 ;  /* 0x0000000109087836 */ /* 0x000fe20000000000 */
[----:B--2---:R-:W-:Y:S02]  /*1f40*/  ISETP.NE.AND P1, PT, R13, RZ, PT ;  /* 0x000000ff0d00720c */ /* 0x004fe40003f25270 */
[----:B------:R-:W-:-:S11]  /*1f50*/  ISETP.NE.AND P0, PT, R19, RZ, PT ;  /* 0x000000ff1300720c */ /* 0x000fd60003f05270 */
[----:B------:R-:W-:Y:S02]  /*1f60*/  @!P1 IADD3 R8, PT, PT, R9, RZ, RZ ;  /* 0x000000ff09089210 */ /* 0x000fe40007ffe0ff */
[----:B---3--:R-:W-:-:S03]  /*1f70*/  ISETP.NE.AND P1, PT, R25, RZ, PT ;  /* 0x000000ff1900720c */ /* 0x008fc60003f25270 */
[----:B------:R-:W-:Y:S02]  /*1f80*/  VIADD R9, R8, 0x1 ;  /* 0x0000000108097836 */ /* 0x000fe40000000000 */
[----:B------:R-:W-:Y:S02]  /*1f90*/  @!P0 IMAD.MOV R9, RZ, RZ, R8 ;  /* 0x000000ffff098224 */ /* 0x000fe400078e0208 */
[----:B0-----:R-:W-:Y:S02]  /*1fa0*/  IMAD.IADD R8, R10, 0x1, -R5 ;  /* 0x000000010a087824 */ /* 0x001fe400078e0a05 */
[----:B------:R-:W-:-:S04]  /*1fb0*/  VIADD R13, R9, 0x1 ;  /* 0x00000001090d7836 */ /* 0x000fc80000000000 */
[----:B------:R-:W-:Y:S01]  /*1fc0*/  @!P1 IMAD.MOV R13, RZ, RZ, R9 ;  /* 0x000000ffff0d9224 */ /* 0x000fe200078e0209 */
[----:B------:R-:W-:Y:S02]  /*1fd0*/  ISETP.GE.U32.AND P1, PT, R8, R11, PT ;  /* 0x0000000b0800720c */ /* 0x000fe40003f26070 */
[----:B------:R-:W-:Y:S02]  /*1fe0*/  ISETP.NE.AND P0, PT, R27, RZ, PT ;  /* 0x000000ff1b00720c */ /* 0x000fe40003f05270 */
[----:B------:R-:W-:-:S11]  /*1ff0*/  IADD3 R19, PT, PT, R13, 0x1, RZ ;  /* 0x000000010d137810 */ /* 0x000fd60007ffe0ff */
[----:B------:R-:W-:Y:S01]  /*2000*/  @!P0 IMAD.MOV R19, RZ, RZ, R13 ;  /* 0x000000ffff138224 */ /* 0x000fe200078e020d */
[----:B------:R-:W-:Y:S06]  /*2010*/  @!P1 BRA `(.L_x_265) ;  /* 0x0000001000249947 */ /* 0x000fec0003800000 */
[C---:B------:R-:W-:Y:S01]  /*2020*/  IMAD.IADD R5, R11.reuse, 0x1, R5 ;  /* 0x000000010b057824 */ /* 0x040fe200078e0205 */
[----:B------:R-:W-:Y:S01]  /*2030*/  UIADD3 UR4, UPT, UPT, UR4, 0x1, URZ ;  /* 0x0000000104047890 */ /* 0x000fe2000fffe0ff */
[----:B------:R-:W-:Y:S02]  /*2040*/  IMAD.IADD R4, R11, 0x1, R4 ;  /* 0x000000010b047824 */ /* 0x000fe400078e0204 */
[----:B------:R-:W-:Y:S01]  /*2050*/  IMAD.IADD R6, R6, 0x1, -R11 ;  /* 0x0000000106067824 */ /* 0x000fe200078e0a0b */
[----:B------:R-:W-:Y:S01]  /*2060*/  ISETP.GT.U32.AND P0, PT, R5, R12, PT ;  /* 0x0000000c0500720c */ /* 0x000fe20003f04070 */
[----:B------:R-:W-:-:S12]  /*2070*/  IMAD.IADD R2, R11, 0x1, R2 ;  /* 0x000000010b027824 */ /* 0x000fd800078e0202 */
[----:B------:R-:W-:Y:S05]  /*2080*/  @!P0 BRA `(.L_x_267) ;  /* 0xfffffff800cc8947 */ /* 0x000fea000383ffff */
.L_x_266:
[----:B------:R-:W-:Y:S01]  /*2090*/  IADD3 R9, PT, PT, -R5, R10, RZ ;  /* 0x0000000a05097210 */ /* 0x000fe20007ffe1ff */
[----:B------:R-:W-:Y:S03]  /*20a0*/  BSSY.RECONVERGENT B1, `(.L_x_265) ;  /* 0x0000100000017945 */ /* 0x000fe60003800200 */
[----:B------:R-:W-:-:S04]  /*20b0*/  ISETP.GE.AND P0, PT, R0, R9, PT ;  /* 0x000000090000720c */ /* 0x000fc80003f06270 */
[----:B------:R-:W-:-:S13]  /*20c0*/  ISETP.GE.U32.OR P0, PT, R5, R10, P0 ;  /* 0x0000000a0500720c */ /* 0x000fda0000706470 */
[----:B------:R-:W-:Y:S05]  /*20d0*/  @P0 BRA `(.L_x_268) ;  /* 0x0000000c00f00947 */ /* 0x000fea0003800000 */
[----:B------:R-:W0:Y:S01]  /*20e0*/  LDC R9, c[0x0][0x3b4] ;  /* 0x0000ed00ff097b82 */ /* 0x000e220000000800 */
[----:B------:R-:W-:Y:S01]  /*20f0*/  LOP3.LUT R8, RZ, R0, RZ, 0x33, !PT ;  /* 0x00000000ff087212 */ /* 0x000fe200078e33ff */
[----:B------:R-:W-:Y:S01]  /*2100*/  BSSY.RECONVERGENT B2, `(.L_x_269) ;  /* 0x0000084000027945 */ /* 0x000fe20003800200 */
[----:B------:R-:W-:Y:S02]  /*2110*/  IMAD.MOV.U32 R16, RZ, RZ, R0 ;  /* 0x000000ffff107224 */ /* 0x000fe400078e0000 */
[----:B------:R-:W-:Y:S01]  /*2120*/  IADD3 R10, PT, PT, -R7, R10, R8 ;  /* 0x0000000a070a7210 */ /* 0x000fe20007ffe108 */
[----:B0-----:R-:W-:-:S04]  /*2130*/  IMAD R7, R9, UR4, RZ ;  /* 0x0000000409077c24 */ /* 0x001fc8000f8e02ff */
        /* <DEDUP_REMOVED lines=10> */
.L_x_272:
[----:B------:R-:W-:-:S05]  /*21e0*/  VIADD R14, R2, 0xfffff800 ;  /* 0xfffff800020e7836 */ /* 0x000fca0000000000 */
[----:B------:R-:W-:-:S05]  /*21f0*/  IADD3 R14, P0, PT, R14, UR6, RZ ;  /* 0x000000060e0e7c10 */ /* 0x000fca000ff1e0ff */
[----:B------:R-:W-:-:S05]  /*2200*/  IMAD.X R15, RZ, RZ, UR7, P0 ;  /* 0x00000007ff0f7e24 */ /* 0x000fca00080e06ff */
[----:B------:R-:W2:Y:S01]  /*2210*/  LDG.E.U8 R14, desc[UR8][R14.64] ;  /* 0x000000080e0e7981 */ /* 0x000ea2000c1e1100 */
[C---:B------:R-:W-:Y:S02]  /*2220*/  VIADD R22, R2.reuse, 0xfffff900 ;  /* 0xfffff90002167836 */ /* 0x040fe40000000000 */
[----:B------:R-:W-:-:S03]  /*2230*/  VIADD R20, R2, 0xfffffa00 ;  /* 0xfffffa0002147836 */ /* 0x000fc60000000000 */
[----:B------:R-:W-:-:S04]  /*2240*/  IADD3 R22, P0, PT, R22, UR6, RZ ;  /* 0x0000000616167c10 */ /* 0x000fc8000ff1e0ff */
[----:B------:R-:W-:Y:S02]  /*2250*/  IADD3.X R23, PT, PT, RZ, UR7, RZ, P0, !PT ;  /* 0x00000007ff177c10 */ /* 0x000fe400087fe4ff */
[----:B------:R-:W-:Y:S01]  /*2260*/  IADD3 R20, P0, PT, R20, UR6, RZ ;  /* 0x0000000614147c10 */ /* 0x000fe2000ff1e0ff */
[----:B------:R-:W-:Y:S02]  /*2270*/  VIADD R26, R2, 0xfffffb00 ;  /* 0xfffffb00021a7836 */ /* 0x000fe40000000000 */
[----:B------:R-:W3:Y:S02]  /*2280*/  LDG.E.U8 R11, desc[UR8][R22.64] ;  /* 0x00000008160b7981 */ /* 0x000ee4000c1e1100 */
[----:B------:R-:W-:Y:S01]  /*2290*/  IMAD.X R21, RZ, RZ, UR7, P0 ;  /* 0x00000007ff157e24 */ /* 0x000fe200080e06ff */
[----:B------:R-:W-:Y:S01]  /*22a0*/  IADD3 R26, P0, PT, R26, UR6, RZ ;  /* 0x000000061a1a7c10 */ /* 0x000fe2000ff1e0ff */
[----:B------:R-:W-:-:S03]  /*22b0*/  VIADD R16, R2, 0xfffffc00 ;  /* 0xfffffc0002107836 */ /* 0x000fc60000000000 */
[----:B------:R0:W4:Y:S01]  /*22c0*/  LDG.E.U8 R12, desc[UR8][R20.64] ;  /* 0x00000008140c7981 */ /* 0x000122000c1e1100 */
[----:B------:R-:W-:Y:S01]  /*22d0*/  IMAD.X R27, RZ, RZ, UR7, P0 ;  /* 0x00000007ff1b7e24 */ /* 0x000fe200080e06ff */
[----:B------:R-:W-:Y:S02]  /*22e0*/  IADD3 R16, P0, PT, R16, UR6, RZ ;  /* 0x0000000610107c10 */ /* 0x000fe4000ff1e0ff */
[----:B------:R-:W-:Y:S02]  /*22f0*/  IADD3 R28, PT, PT, R2, -0x300, RZ ;  /* 0xfffffd00021c7810 */ /* 0x000fe40007ffe0ff */
[----:B------:R1:W5:Y:S01]  /*2300*/  LDG.E.U8 R13, desc[UR8][R26.64] ;  /* 0x000000081a0d7981 */ /* 0x000362000c1e1100 */
[----:B------:R-:W-:Y:S01]  /*2310*/  IMAD.X R17, RZ, RZ, UR7, P0 ;  /* 0x00000007ff117e24 */ /* 0x000fe200080e06ff */
[----:B------:R-:W-:Y:S01]  /*2320*/  IADD3 R28, P0, PT, R28, UR6, RZ ;  /* 0x000000061c1c7c10 */ /* 0x000fe2000ff1e0ff */
[----:B------:R-:W-:-:S03]  /*2330*/  VIADD R24, R2, 0xfffffe00 ;  /* 0xfffffe0002187836 */ /* 0x000fc60000000000 */
[----:B------:R1:W5:Y:S01]  /*2340*/  LDG.E.U8 R22, desc[UR8][R16.64] ;  /* 0x0000000810167981 */ /* 0x000362000c1e1100 */
[----:B------:R-:W-:Y:S01]  /*2350*/  IMAD.X R29, RZ, RZ, UR7, P0 ;  /* 0x00000007ff1d7e24 */ /* 0x000fe200080e06ff */
[----:B------:R-:W-:Y:S01]  /*2360*/  IADD3 R24, P0, PT, R24, UR6, RZ ;  /* 0x0000000618187c10 */ /* 0x000fe2000ff1e0ff */
[----:B0-----:R-:W-:-:S03]  /*2370*/  VIADD R20, R2, 0xffffff00 ;  /* 0xffffff0002147836 */ /* 0x001fc60000000000 */
[----:B------:R0:W5:Y:S01]  /*2380*/  LDG.E.U8 R23, desc[UR8][R28.64] ;  /* 0x000000081c177981 */ /* 0x000162000c1e1100 */
[----:B------:R-:W-:Y:S01]  /*2390*/  IMAD.X R25, RZ, RZ, UR7, P0 ;  /* 0x00000007ff197e24 */ /* 0x000fe200080e06ff */
[----:B------:R-:W-:Y:S02]  /*23a0*/  IADD3 R20, P1, PT, R20, UR6, RZ ;  /* 0x0000000614147c10 */ /* 0x000fe4000ff3e0ff */
[C---:B-1----:R-:W-:Y:S02]  /*23b0*/  IADD3 R26, P0, PT, R2.reuse, UR6, RZ ;  /* 0x00000006021a7c10 */ /* 0x042fe4000ff1e0ff */
[----:B------:R-:W5:Y:S01]  /*23c0*/  LDG.E.U8 R24, desc[UR8][R24.64] ;  /* 0x0000000818187981 */ /* 0x000f62000c1e1100 */
[----:B------:R-:W-:Y:S01]  /*23d0*/  IMAD.X R21, RZ, RZ, UR7, P1 ;  /* 0x00000007ff157e24 */ /* 0x000fe200088e06ff */
[----:B------:R-:W-:Y:S01]  /*23e0*/  IADD3 R15, PT, PT, R2, 0x100, RZ ;  /* 0x00000100020f7810 */ /* 0x000fe20007ffe0ff */
[----:B------:R-:W-:-:S03]  /*23f0*/  IMAD.X R27, RZ, RZ, UR7, P0 ;  /* 0x00000007ff1b7e24 */ /* 0x000fc600080e06ff */
[----:B------:R-:W-:Y:S01]  /*2400*/  IADD3 R16, P1, PT, R15, UR6, RZ ;  /* 0x000000060f107c10 */ /* 0x000fe2000ff3e0ff */
[----:B------:R1:W5:Y:S01]  /*2410*/  LDG.E.U8 R25, desc[UR8][R20.64] ;  /* 0x0000000814197981 */ /* 0x000362000c1e1100 */
[----:B------:R-:W-:-:S03]  /*2420*/  VIADD R15, R2, 0x200 ;  /* 0x00000200020f7836 */ /* 0x000fc60000000000 */
[----:B------:R-:W5:Y:S01]  /*2430*/  LDG.E.U8 R26, desc[UR8][R26.64] ;  /* 0x000000081a1a7981 */ /* 0x000f62000c1e1100 */
[----:B------:R-:W-:Y:S01]  /*2440*/  IMAD.X R17, RZ, RZ, UR7, P1 ;  /* 0x00000007ff117e24 */ /* 0x000fe200088e06ff */
[----:B0-----:R-:W-:Y:S01]  /*2450*/  IADD3 R28, P0, PT, R15, UR6, RZ ;  /* 0x000000060f1c7c10 */ /* 0x001fe2000ff1e0ff */
[----:B------:R-:W-:-:S03]  /*2460*/  VIADD R18, R2, 0x300 ;  /* 0x0000030002127836 */ /* 0x000fc60000000000 */
[----:B------:R-:W-:Y:S01]  /*2470*/  IADD3.X R29, PT, PT, RZ, UR7, RZ, P0, !PT ;  /* 0x00000007ff1d7c10 */ /* 0x000fe200087fe4ff */
[----:B------:R0:W5:Y:S01]  /*2480*/  LDG.E.U8 R27, desc[UR8][R16.64] ;  /* 0x00000008101b7981 */ /* 0x000162000c1e1100 */
[----:B-1----:R-:W-:Y:S01]  /*2490*/  IADD3 R20, P1, PT, R18, UR6, RZ ;  /* 0x0000000612147c10 */ /* 0x002fe2000ff3e0ff */
[C---:B------:R-:W-:Y:S02]  /*24a0*/  VIADD R15, R2.reuse, 0x400 ;  /* 0x00000400020f7836 */ /* 0x040fe40000000000 */
[----:B------:R-:W5:Y:S02]  /*24b0*/  LDG.E.U8 R28, desc[UR8][R28.64] ;  /* 0x000000081c1c7981 */ /* 0x000f64000c1e1100 */
[----:B------:R-:W-:Y:S02]  /*24c0*/  IMAD.X R21, RZ, RZ, UR7, P1 ;  /* 0x00000007ff157e24 */ /* 0x000fe400088e06ff */
[----:B------:R-:W-:-:S03]  /*24d0*/  VIADD R18, R2, 0x500 ;  /* 0x0000050002127836 */ /* 0x000fc60000000000 */
[----:B------:R1:W5:Y:S02]  /*24e0*/  LDG.E.U8 R29, desc[UR8][R20.64] ;  /* 0x00000008141d7981 */ /* 0x000364000c1e1100 */
[----:B0-----:R-:W-:Y:S02]  /*24f0*/  IADD3 R16, P2, PT, R18, UR6, RZ ;  /* 0x0000000612107c10 */ /* 0x001fe4000ff5e0ff */
[----:B------:R-:W-:-:S03]  /*2500*/  IADD3 R18, PT, PT, R2, 0x600, RZ ;  /* 0x0000060002127810 */ /* 0x000fc60007ffe0ff */
[----:B------:R-:W-:-:S05]  /*2510*/  IMAD.X R17, RZ, RZ, UR7, P2 ;  /* 0x00000007ff117e24 */ /* 0x000fca00090e06ff */
[----:B------:R-:W5:Y:S01]  /*2520*/  LDG.E.U8 R16, desc[UR8][R16.64] ;  /* 0x0000000810107981 */ /* 0x000f62000c1e1100 */
[----:B-1----:R-:W-:Y:S01]  /*2530*/  VIADD R20, R2, 0x700 ;  /* 0x0000070002147836 */ /* 0x002fe20000000000 */
[----:B--2---:R-:W-:Y:S02]  /*2540*/  ISETP.NE.AND P0, PT, R14, RZ, PT ;  /* 0x000000ff0e00720c */ /* 0x004fe40003f05270 */
[----:B------:R-:W-:-:S05]  /*2550*/  IADD3 R14, P1, PT, R15, UR6, RZ ;  /* 0x000000060f0e7c10 */ /* 0x000fca000ff3e0ff */
[----:B------:R-:W-:Y:S01]  /*2560*/  IMAD.X R15, RZ, RZ, UR7, P1 ;  /* 0x00000007ff0f7e24 */ /* 0x000fe200088e06ff */
[----:B------:R-:W-:-:S04]  /*2570*/  IADD3 R18, P1, PT, R18, UR6, RZ ;  /* 0x0000000612127c10 */ /* 0x000fc8000ff3e0ff */
[----:B------:R0:W2:Y:S02]  /*2580*/  LDG.E.U8 R14, desc[UR8][R14.64] ;  /* 0x000000080e0e7981 */ /* 0x0000a4000c1e1100 */
[----:B0-----:R-:W-:Y:S02]  /*2590*/  VIADD R15, R19, 0x1 ;  /* 0x00000001130f7836 */ /* 0x001fe40000000000 */
[----:B------:R-:W-:Y:S02]  /*25a0*/  @!P0 IMAD.MOV R15, RZ, RZ, R19 ;  /* 0x000000ffff0f8224 */ /* 0x000fe400078e0213 */
[----:B------:R-:W-:-:S05]  /*25b0*/  IMAD.X R19, RZ, RZ, UR7, P1 ;  /* 0x00000007ff137e24 */ /* 0x000fca00088e06ff */
[----:B------:R-:W2:Y:S01]  /*25c0*/  LDG.E.U8 R18, desc[UR8][R18.64] ;  /* 0x0000000812127981 */ /* 0x000ea2000c1e1100 */
[----:B------:R-:W-:-:S05]  /*25d0*/  IADD3 R20, P1, PT, R20, UR6, RZ ;  /* 0x0000000614147c10 */ /* 0x000fca000ff3e0ff */
[----:B------:R-:W-:-:S05]  /*25e0*/  IMAD.X R21, RZ, RZ, UR7, P1 ;  /* 0x00000007ff157e24 */ /* 0x000fca00088e06ff */
[----:B------:R-:W2:Y:S01]  /*25f0*/  LDG.E.U8 R20, desc[UR8][R20.64] ;  /* 0x0000000814147981 */ /* 0x000ea2000c1e1100 */
[----:B---3--:R-:W-:Y:S02]  /*2600*/  ISETP.NE.AND P0, PT, R11, RZ, PT ;  /* 0x000000ff0b00720c */ /* 0x008fe40003f05270 */
[----:B----4-:R-:W-:Y:S02]  /*2610*/  ISETP.NE.AND P1, PT, R12, RZ, PT ;  /* 0x000000ff0c00720c */ /* 0x010fe40003f25270 */
[----:B------:R-:W-:-:S09]  /*2620*/  IADD3 R11, PT, PT, R15, 0x1, RZ ;  /* 0x000000010f0b7810 */ /* 0x000fd20007ffe0ff */
[----:B------:R-:W-:Y:S01]  /*2630*/  @!P0 IMAD.MOV R11, RZ, RZ, R15 ;  /* 0x000000ffff0b8224 */ /* 0x000fe200078e020f */
[----:B-----5:R-:W-:-:S03]  /*2640*/  ISETP.NE.AND P0, PT, R13, RZ, PT ;  /* 0x000000ff0d00720c */ /* 0x020fc60003f05270 */
        /* <DEDUP_REMOVED lines=25> */
[----:B------:R-:W-:-:S04]  /*27e0*/  @!P1 IMAD.MOV R12, RZ, RZ, R11 ;  /* 0x000000ffff0c9224 */ /* 0x000fc800078e020b */
[----:B------:R-:W-:-:S04]  /*27f0*/  VIADD R11, R12, 0x1 ;  /* 0x000000010c0b7836 */ /* 0x000fc80000000000 */
[----:B------:R-:W-:Y:S01]  /*2800*/  @!P0 IMAD.MOV R11, RZ, RZ, R12 ;  /* 0x000000ffff0b8224 */ /* 0x000fe200078e020c */
[----:B------:R-:W-:-:S03]  /*2810*/  ISETP.NE.AND P0, PT, R16, RZ, PT ;  /* 0x000000ff1000720c */ /* 0x000fc60003f05270 */
[----:B------:R-:W-:Y:S02]  /*2820*/  VIADD R12, R11, 0x1 ;  /* 0x000000010b0c7836 */ /* 0x000fe40000000000 */
[----:B------:R-:W-:Y:S01]  /*2830*/  VIADD R10, R10, 0x10 ;  /* 0x000000100a0a7836 */ /* 0x000fe20000000000 */
[----:B------:R-:W-:Y:S01]  /*2840*/  IADD3 R9, PT, PT, R9, 0x1000, RZ ;  /* 0x0000100009097810 */ /* 0x000fe20007ffe0ff */
[----:B------:R-:W-:Y:S01]  /*2850*/  VIADD R2, R2, 0x1000 ;  /* 0x0000100002027836 */ /* 0x000fe20000000000 */
[----:B--2---:R-:W-:-:S13]  /*2860*/  ISETP.NE.AND P1, PT, R14, RZ, PT ;  /* 0x000000ff0e00720c */ /* 0x004fda0003f25270 */
[----:B------:R-:W-:Y:S01]  /*2870*/  @!P1 IMAD.MOV R12, RZ, RZ, R11 ;  /* 0x000000ffff0c9224 */ /* 0x000fe200078e020b */
[----:B------:R-:W-:-:S04]  /*2880*/  ISETP.NE.AND P1, PT, R18, RZ, PT ;  /* 0x000000ff1200720c */ /* 0x000fc80003f25270 */
[----:B------:R-:W-:Y:S01]  /*2890*/  IADD3 R11, PT, PT, R12, 0x1, RZ ;  /* 0x000000010c0b7810 */ /* 0x000fe20007ffe0ff */
[----:B------:R-:W-:-:S04]  /*28a0*/  @!P0 IMAD.MOV R11, RZ, RZ, R12 ;  /* 0x000000ffff0b8224 */ /* 0x000fc800078e020c */
[----:B------:R-:W-:-:S04]  /*28b0*/  VIADD R12, R11, 0x1 ;  /* 0x000000010b0c7836 */ /* 0x000fc80000000000 */
[----:B------:R-:W-:Y:S01]  /*28c0*/  @!P1 IMAD.MOV R12, RZ, RZ, R11 ;  /* 0x000000ffff0c9224 */ /* 0x000fe200078e020b */
[----:B------:R-:W-:Y:S02]  /*28d0*/  ISETP.NE.AND P1, PT, R10, RZ, PT ;  /* 0x000000ff0a00720c */ /* 0x000fe40003f25270 */
[----:B------:R-:W-:Y:S01]  /*28e0*/  ISETP.NE.AND P0, PT, R20, RZ, PT ;  /* 0x000000ff1400720c */ /* 0x000fe20003f05270 */
[----:B------:R-:W-:-:S12]  /*28f0*/  VIADD R19, R12, 0x1 ;  /* 0x000000010c137836 */ /* 0x000fd80000000000 */
[----:B------:R-:W-:Y:S01]  /*2900*/  @!P0 IMAD.MOV R19, RZ, RZ, R12 ;  /* 0x000000ffff138224 */ /* 0x000fe200078e020c */
[----:B------:R-:W-:Y:S06]  /*2910*/  @P1 BRA `(.L_x_272) ;  /* 0xfffffff800301947 */ /* 0x000fec000383ffff */
[----:B------:R-:W-:Y:S05]  /*2920*/  BSYNC.RECONVERGENT B3 ;  /* 0x0000000000037941 */ /* 0x000fea0003800200 */
.L_x_271:
[----:B------:R-:W-:-:S07]  /*2930*/  VIADD R16, R9, 0xfffff800 ;  /* 0xfffff80009107836 */ /* 0x000fce0000000000 */
.L_x_270:
[----:B------:R-:W-:Y:S05]  /*2940*/  BSYNC.RECONVERGENT B2 ;  /* 0x0000000000027941 */ /* 0x000fea0003800200 */
.L_x_269:
        /* <DEDUP_REMOVED lines=8> */
[C---:B------:R-:W-:Y:S01]  /*29d0*/  VIADD R12, R2.reuse, 0x100 ;  /* 0x00000100020c7836 */ /* 0x040fe20000000000 */
[----:B------:R-:W-:-:S04]  /*29e0*/  IADD3 R10, P1, PT, R2, UR6, RZ ;  /* 0x00000006020a7c10 */ /* 0x000fc8000ff3e0ff */
[----:B------:R-:W-:Y:S02]  /*29f0*/  IADD3.X R11, PT, PT, RZ, UR7, RZ, P1, !PT ;  /* 0x00000007ff0b7c10 */ /* 0x000fe40008ffe4ff */
[----:B------:R-:W-:Y:S01]  /*2a00*/  IADD3 R12, P1, PT, R12, UR6, RZ ;  /* 0x000000060c0c7c10 */ /* 0x000fe2000ff3e0ff */
[----:B------:R-:W-:Y:S02]  /*2a10*/  VIADD R14, R2, 0x200 ;  /* 0x00000200020e7836 */ /* 0x000fe40000000000 */
        /* <DEDUP_REMOVED lines=8> */
[----:B------:R4:W5:Y:S01]  /*2aa0*/  LDG.E.U8 R20, desc[UR8][R14.64] ;  /* 0x000000080e147981 */ /* 0x000962000c1e1100 */
[----:B------:R-:W-:Y:S02]  /*2ab0*/  IADD3.X R9, PT, PT, RZ, UR7, RZ, P1, !PT ;  /* 0x00000007ff097c10 */ /* 0x000fe40008ffe4ff */
[----:B0-----:R-:W-:Y:S01]  /*2ac0*/  IADD3 R10, P1, PT, R21, UR6, RZ ;  /* 0x00000006150a7c10 */ /* 0x001fe2000ff3e0ff */
[C---:B------:R-:W-:Y:S02]  /*2ad0*/  VIADD R23, R2.reuse, 0x500 ;  /* 0x0000050002177836 */ /* 0x040fe40000000000 */
[----:B------:R0:W5:Y:S02]  /*2ae0*/  LDG.E.U8 R21, desc[UR8][R8.64] ;  /* 0x0000000808157981 */ /* 0x000164000c1e1100 */
[----:B------:R-:W-:Y:S01]  /*2af0*/  IMAD.X R11, RZ, RZ, UR7, P1 ;  /* 0x00000007ff0b7e24 */ /* 0x000fe200088e06ff */
[----:B-1----:R-:W-:Y:S01]  /*2b00*/  IADD3 R12, P1, PT, R23, UR6, RZ ;  /* 0x00000006170c7c10 */ /* 0x002fe2000ff3e0ff */
[----:B------:R-:W-:-:S04]  /*2b10*/  VIADD R23, R2, 0x600 ;  /* 0x0000060002177836 */ /* 0x000fc80000000000 */
[----:B------:R1:W5:Y:S01]  /*2b20*/  LDG.E.U8 R11, desc[UR8][R10.64] ;  /* 0x000000080a0b7981 */ /* 0x000362000c1e1100 */
[----:B------:R-:W-:Y:S01]  /*2b30*/  IMAD.X R13, RZ, RZ, UR7, P1 ;  /* 0x00000007ff0d7e24 */ /* 0x000fe200088e06ff */
[----:B----4-:R-:W-:Y:S01]  /*2b40*/  IADD3 R14, P1, PT, R23, UR6, RZ ;  /* 0x00000006170e7c10 */ /* 0x010fe2000ff3e0ff */
[----:B------:R-:W-:-:S03]  /*2b50*/  VIADD R2, R2, 0x700 ;  /* 0x0000070002027836 */ /* 0x000fc60000000000 */
[----:B------:R-:W4:Y:S01]  /*2b60*/  LDG.E.U8 R12, desc[UR8][R12.64] ;  /* 0x000000080c0c7981 */ /* 0x000f22000c1e1100 */
[----:B------:R-:W-:Y:S02]  /*2b70*/  IADD3.X R15, PT, PT, RZ, UR7, RZ, P1, !PT ;  /* 0x00000007ff0f7c10 */ /* 0x000fe40008ffe4ff */
[----:B0-----:R-:W-:-:S03]  /*2b80*/  IADD3 R8, P1, PT, R2, UR6, RZ ;  /* 0x0000000602087c10 */ /* 0x001fc6000ff3e0ff */
[----:B------:R-:W4:Y:S02]  /*2b90*/  LDG.E.U8 R14, desc[UR8][R14.64] ;  /* 0x000000080e0e7981 */ /* 0x000f24000c1e1100 */
[----:B------:R-:W-:-:S05]  /*2ba0*/  IMAD.X R9, RZ, RZ, UR7, P1 ;  /* 0x00000007ff097e24 */ /* 0x000fca00088e06ff */
[----:B------:R0:W4:Y:S01]  /*2bb0*/  LDG.E.U8 R8, desc[UR8][R8.64] ;  /* 0x0000000808087981 */ /* 0x000122000c1e1100 */
[----:B------:R-:W-:Y:S02]  /*2bc0*/  VIADD R2, R19, 0x1 ;  /* 0x0000000113027836 */ /* 0x000fe40000000000 */
[----:B------:R-:W-:Y:S01]  /*2bd0*/  VIADD R16, R16, 0x800 ;  /* 0x0000080010107836 */ /* 0x000fe20000000000 */
[----:B--2---:R-:W-:Y:S02]  /*2be0*/  ISETP.NE.AND P1, PT, R17, RZ, PT ;  /* 0x000000ff1100720c */ /* 0x004fe40003f25270 */
[----:B---3--:R-:W-:-:S11]  /*2bf0*/  ISETP.NE.AND P2, PT, R18, RZ, PT ;  /* 0x000000ff1200720c */ /* 0x008fd60003f45270 */
[----:B------:R-:W-:Y:S01]  /*2c00*/  @!P1 IMAD.MOV R2, RZ, RZ, R19 ;  /* 0x000000ffff029224 */ /* 0x000fe200078e0213 */
[----:B-----5:R-:W-:-:S03]  /*2c10*/  ISETP.NE.AND P1, PT, R20, RZ, PT ;  /* 0x000000ff1400720c */ /* 0x020fc60003f25270 */
[----:B-1----:R-:W-:Y:S02]  /*2c20*/  VIADD R10, R2, 0x1 ;  /* 0x00000001020a7836 */ /* 0x002fe40000000000 */
[----:B------:R-:W-:Y:S01]  /*2c30*/  @!P2 IMAD.MOV R10, RZ, RZ, R2 ;  /* 0x000000ffff0aa224 */ /* 0x000fe200078e0202 */
[----:B------:R-:W-:-:S04]  /*2c40*/  ISETP.NE.AND P2, PT, R21, RZ, PT ;  /* 0x000000ff1500720c */ /* 0x000fc80003f45270 */
[----:B------:R-:W-:-:S03]  /*2c50*/  IADD3 R2, PT, PT, R10, 0x1, RZ ;  /* 0x000000010a027810 */ /* 0x000fc60007ffe0ff */
[----:B------:R-:W-:Y:S01]  /*2c60*/  @!P1 IMAD.MOV R2, RZ, RZ, R10 ;  /* 0x000000ffff029224 */ /* 0x000fe200078e020a */
[----:B------:R-:W-:-:S03]  /*2c70*/  ISETP.NE.AND P1, PT, R11, RZ, PT ;  /* 0x000000ff0b00720c */ /* 0x000fc60003f25270 */
[----:B0-----:R-:W-:Y:S02]  /*2c80*/  VIADD R9, R2, 0x1 ;  /* 0x0000000102097836 */ /* 0x001fe40000000000 */
        /* <DEDUP_REMOVED lines=12> */
.L_x_274:
[----:B------:R-:W-:Y:S05]  /*2d50*/  BSYNC.RECONVERGENT B2 ;  /* 0x0000000000027941 */ /* 0x000fea0003800200 */
.L_x_273:
[----:B------:R-:W-:Y:S05]  /*2d60*/  @!P0 BRA `(.L_x_268) ;  /* 0x0000000000cc8947 */ /* 0x000fea0003800000 */
[----:B------:R-:W-:Y:S01]  /*2d70*/  ISETP.GE.U32.AND P1, PT, R22, 0x4, PT ;  /* 0x000000041600780c */ /* 0x000fe20003f26070 */
[----:B------:R-:W-:Y:S01]  /*2d80*/  BSSY.RECONVERGENT B2, `(.L_x_275) ;  /* 0x0000020000027945 */ /* 0x000fe20003800200 */
[----:B------:R-:W-:-:S11]  /*2d90*/  LOP3.LUT P0, RZ, R7, 0x3, RZ, 0xc0, !PT ;  /* 0x0000000307ff7812 */ /* 0x000fd6000780c0ff */
[----:B------:R-:W-:Y:S05]  /*2da0*/  @!P1 BRA `(.L_x_276) ;  /* 0x0000000000749947 */ /* 0x000fea0003800000 */
[----:B------:R-:W-:-:S04]  /*2db0*/  IMAD.IADD R5, R16, 0x1, R5 ;  /* 0x0000000110057824 */ /* 0x000fc800078e0205 */
[C---:B------:R-:W-:Y:S01]  /*2dc0*/  VIADD R10, R5.reuse, 0x100 ;  /* 0x00000100050a7836 */ /* 0x040fe20000000000 */
[C---:B------:R-:W-:Y:S01]  /*2dd0*/  IADD3 R8, P1, PT, R5.reuse, UR6, RZ ;  /* 0x0000000605087c10 */ /* 0x040fe2000ff3e0ff */
[----:B------:R-:W-:-:S04]  /*2de0*/  VIADD R12, R5, 0x200 ;  /* 0x00000200050c7836 */ /* 0x000fc80000000000 */
        /* <DEDUP_REMOVED lines=25> */
.L_x_276:
[----:B------:R-:W-:Y:S05]  /*2f80*/  BSYNC.RECONVERGENT B2 ;  /* 0x0000000000027941 */ /* 0x000fea0003800200 */
.L_x_275:
[----:B------:R-:W-:Y:S05]  /*2f90*/  @!P0 BRA `(.L_x_268) ;  /* 0x0000000000408947 */ /* 0x000fea0003800000 */
[----:B------:R-:W-:Y:S02]  /*2fa0*/  LOP3.LUT R2, R6, 0xffff, RZ, 0xc0, !PT ;  /* 0x0000ffff06027812 */ /* 0x000fe400078ec0ff */
[----:B------:R-:W-:Y:S02]  /*2fb0*/  IADD3 R6, PT, PT, R16, R4, RZ ;  /* 0x0000000410067210 */ /* 0x000fe40007ffe0ff */
[----:B------:R-:W-:-:S04]  /*2fc0*/  LEA.HI R2, R2, 0x1, RZ, 0x18 ;  /* 0x0000000102027811 */ /* 0x000fc800078fc0ff */
[----:B------:R-:W-:-:S05]  /*2fd0*/  LOP3.LUT R2, R2, 0x3, RZ, 0xc0, !PT ;  /* 0x0000000302027812 */ /* 0x000fca00078ec0ff */
[----:B------:R-:W-:-:S07]  /*2fe0*/  IMAD.MOV R2, RZ, RZ, -R2 ;  /* 0x000000ffff027224 */ /* 0x000fce00078e0a02 */
.L_x_277:
[----:B------:R-:W-:-:S05]  /*2ff0*/  IADD3 R4, P0, PT, R6, UR6, RZ ;  /* 0x0000000606047c10 */ /* 0x000fca000ff1e0ff */
        /* <DEDUP_REMOVED lines=10> */
.L_x_268:
[----:B------:R-:W-:Y:S05]  /*30a0*/  BSYNC.RECONVERGENT B1 ;  /* 0x0000000000017941 */ /* 0x000fea0003800200 */
.L_x_265:
        /* <DEDUP_REMOVED lines=24> */
.L_x_264:
[----:B------:R-:W-:Y:S05]  /*3230*/  BSYNC.RECONVERGENT B0 ;  /* 0x0000000000007941 */ /* 0x000fea0003800200 */
.L_x_248:
[----:B------:R-:W-:Y:S05]  /*3240*/  @P0 EXIT ;  /* 0x000000000000094d */ /* 0x000fea0003800000 */
[----:B------:R-:W0:Y:S02]  /*3250*/  LDC.64 R4, c[0x0][0x390] ;  /* 0x0000e400ff047b82 */ /* 0x000e240000000a00 */
[----:B0-----:R-:W-:-:S05]  /*3260*/  IMAD.WIDE.U32 R2, R3, 0x4, R4 ;  /* 0x0000000403027825 */ /* 0x001fca00078e0004 */
[----:B------:R-:W-:Y:S01]  /*3270*/  STG.E desc[UR8][R2.64], R9 ;  /* 0x0000000902007986 */ /* 0x000fe2000c101908 */
[----:B------:R-:W-:Y:S05]  /*3280*/  EXIT ;  /* 0x000000000000794d */ /* 0x000fea0003800000 */
.L_x_278:
        /* <DEDUP_REMOVED lines=15> */
.L_x_3247:


//--------------------- .text._ZN3cub18CUB_300001_SM_10006detail6reduce28DeviceReduceSingleTileKernelINS2_10policy_hubIjjN4cuda3std3__44plusIvEEE10Policy1000EN6thrust24THRUST_300001_SM_1000_NS18transform_iteratorI9NonZeroOpIhEPKhNSD_11use_defaultESJ_EEPjjS9_jjNS7_10__identityEEEvT0_T1_T2_T3_T4_T6_ --------------------------
	.section	.text._ZN3cub18CUB_300001_SM_10006detail6reduce28DeviceReduceSingleTileKernelINS2_10policy_hubIjjN4cuda3std3__44plusIvEEE10Policy1000EN6thrust24THRUST_300001_SM_1000_NS18transform_iteratorI9NonZeroOpIhEPKhNSD_11use_defaultESJ_EEPjjS9_jjNS7_10__identityEEEvT0_T1_T2_T3_T4_T6_,"ax",@progbits
	.align	128
        .global         _ZN3cub18CUB_300001_SM_10006detail6reduce28DeviceReduceSingleTileKernelINS2_10policy_hubIjjN4cuda3std3__44plusIvEEE10Policy1000EN6thrust24THRUST_300001_SM_1000_NS18transform_iteratorI9NonZeroOpIhEPKhNSD_11use_defaultESJ_EEPjjS9_jjNS7_10__identityEEEvT0_T1_T2_T3_T4_T6_
        .type           _ZN3cub18CUB_300001_SM_10006detail6reduce28DeviceReduceSingleTileKernelINS2_10policy_hubIjjN4cuda3std3__44plusIvEEE10Policy1000EN6thrust24THRUST_300001_SM_1000_NS18transform_iteratorI9NonZeroOpIhEPKhNSD_11use_defaultESJ_EEPjjS9_jjNS7_10__identityEEEvT0_T1_T2_T3_T4_T6_,@function
        .size           _ZN3cub18CUB_300001_SM_10006detail6reduce28DeviceReduceSingleTileKernelINS2_10policy_hubIjjN4cuda3std3__44plusIvEEE10Policy1000EN6thrust24THRUST_300001_SM_1000_NS18transform_iteratorI9NonZeroOpIhEPKhNSD_11use_defaultESJ_EEPjjS9_jjNS7_10__identityEEEvT0_T1_T2_T3_T4_T6_,(.L_x_3248 - _ZN3cub18CUB_300001_SM_10006detail6reduce28DeviceReduceSingleTileKernelINS2_10policy_hubIjjN4cuda3std3__44plusIvEEE10Policy1000EN6thrust24THRUST_300001_SM_1000_NS18transform_iteratorI9NonZeroOpIhEPKhNSD_11use_defaultESJ_EEPjjS9_jjNS7_10__identityEEEvT0_T1_T2_T3_T4_T6_)
        .other          _ZN3cub18CUB_300001_SM_10006detail6reduce28DeviceReduceSingleTileKernelINS2_10policy_hubIjjN4cuda3std3__44plusIvEEE10Policy1000EN6thrust24THRUST_300001_SM_1000_NS18transform_iteratorI9NonZeroOpIhEPKhNSD_11use_defaultESJ_EEPjjS9_jjNS7_10__identityEEEvT0_T1_T2_T3_T4_T6_,@"STO_CUDA_ENTRY STV_DEFAULT"
_ZN3cub18CUB_300001_SM_10006detail6reduce28DeviceReduceSingleTileKernelINS2_10policy_hubIjjN4cuda3std3__44plusIvEEE10Policy1000EN6thrust24THRUST_300001_SM_1000_NS18transform_iteratorI9NonZeroOpIhEPKhNSD_11use_defaultESJ_EEPjjS9_jjNS7_10__identityEEEvT0_T1_T2_T3_T4_T6_:
.text._ZN3cub18CUB_300001_SM_10006detail6reduce28DeviceReduceSingleTileKernelINS2_10policy_hubIjjN4cuda3std3__44plusIvEEE10Policy1000EN6thrust24THRUST_300001_SM_1000_NS18transform_iteratorI9NonZeroOpIhEPKhNSD_11use_defaultESJ_EEPjjS9_jjNS7_10__identityEEEvT0_T1_T2_T3_T4_T6_:
        /* <DEDUP_REMOVED lines=13> */
.L_x_279:
        /* <DEDUP_REMOVED lines=9> */
[----:B------:R-:W0:Y:S02]  /*0160*/  LDCU.64 UR4, c[0x0][0x380] ;  /* 0x00007000ff0477ac */ /* 0x000e240008000a00 */
[----:B0-----:R-:W-:-:S05]  /*0170*/  IADD3 R2, P0, PT, R5, UR4, RZ ;  /* 0x0000000405027c10 */ /* 0x001fca000ff1e0ff */
[----:B------:R-:W-:-:S05]  /*0180*/  IMAD.X R3, RZ, RZ, UR5, P0 ;  /* 0x00000005ff037e24 */ /* 0x000fca00080e06ff */
[----:B------:R-:W2:Y:S01]  /*0190*/  LDG.E.U8 R2, desc[UR8][R2.64] ;  /* 0x0000000802027981 */ /* 0x000ea2000c1e1100 */
[----:B------:R-:W-:Y:S01]  /*01a0*/  VIADD R7, R5, 0x100 ;  /* 0x0000010005077836 */ /* 0x000fe20000000000 */
[----:B--2---:R-:W-:-:S04]  /*01b0*/  ISETP.NE.AND P0, PT, R2, RZ, PT ;  /* 0x000000ff0200720c */ /* 0x004fc80003f05270 */
[----:B------:R-:W-:-:S09]  /*01c0*/  SEL R0, RZ, 0x1, !P0 ;  /* 0x00000001ff007807 */ /* 0x000fd20004000000 */
.L_x_283:
[----:B------:R-:W-:Y:S05]  /*01d0*/  BSYNC.RECONVERGENT B1 ;  /* 0x0000000000017941 */ /* 0x000fea0003800200 */
.L_x_282:
        /* <DEDUP_REMOVED lines=11> */
[----:B------:R-:W0:Y:S01]  /*0290*/  LDCU.64 UR4, c[0x0][0x380] ;  /* 0x00007000ff0477ac */ /* 0x000e220008000a00 */
[----:B------:R-:W-:-:S05]  /*02a0*/  LOP3.LUT R8, R6, 0x1fffff0, RZ, 0xc0, !PT ;  /* 0x01fffff006087812 */ /* 0x000fca00078ec0ff */
[----:B------:R-:W-:Y:S01]  /*02b0*/  IMAD.MOV R8, RZ, RZ, -R8 ;  /* 0x000000ffff087224 */ /* 0x000fe200078e0a08 */
[----:B0-----:R-:W-:-:S04]  /*02c0*/  IADD3 R2, P1, PT, R7, UR4, RZ ;  /* 0x0000000407027c10 */ /* 0x001fc8000ff3e0ff */
[----:B------:R-:W-:-:S04]  /*02d0*/  IADD3 R2, P2, PT, R2, 0x800, RZ ;  /* 0x0000080002027810 */ /* 0x000fc80007f5e0ff */
[----:B------:R-:W-:-:S09]  /*02e0*/  IADD3.X R3, PT, PT, RZ, UR5, RZ, P2, P1 ;  /* 0x00000005ff037c10 */ /* 0x000fd200097e24ff */
.L_x_288:
        /* <DEDUP_REMOVED lines=16> */
[----:B------:R-:W-:-:S02]  /*03f0*/  VIADD R8, R8, 0x10 ;  /* 0x0000001008087836 */ /* 0x000fc40000000000 */
[----:B------:R-:W-:Y:S01]  /*0400*/  VIADD R7, R7, 0x1000 ;  /* 0x0000100007077836 */ /* 0x000fe20000000000 */
[----:B--2---:R-:W-:Y:S02]  /*0410*/  ISETP.NE.AND P1, PT, R25, RZ, PT ;  /* 0x000000ff1900720c */ /* 0x004fe40003f25270 */
        /* <DEDUP_REMOVED lines=21> */
[----:B------:R-:W-:Y:S02]  /*0570*/  ISETP.NE.AND P1, PT, R16, RZ, PT ;  /* 0x000000ff1000720c */ /* 0x000fe40003f25270 */
[----:B------:R-:W-:Y:S01]  /*0580*/  ISETP.NE.AND P3, PT, R10, RZ, PT ;  /* 0x000000ff0a00720c */ /* 0x000fe20003f65270 */
        /* <DEDUP_REMOVED lines=28> */
.L_x_287:
[----:B------:R-:W-:Y:S05]  /*0750*/  BSYNC.RECONVERGENT B2 ;  /* 0x0000000000027941 */ /* 0x000fea0003800200 */
.L_x_286:
[----:B------:R-:W-:Y:S05]  /*0760*/  @!P0 BRA `(.L_x_285) ;  /* 0x0000000400508947 */ /* 0x000fea0003800000 */
[----:B------:R-:W-:Y:S01]  /*0770*/  ISETP.GE.U32.AND P1, PT, R24, 0x8, PT ;  /* 0x000000081800780c */ /* 0x000fe20003f26070 */
[----:B------:R-:W-:Y:S01]  /*0780*/  BSSY.RECONVERGENT B2, `(.L_x_289) ;  /* 0x0000028000027945 */ /* 0x000fe20003800200 */
[----:B------:R-:W-:-:S04]  /*0790*/  LOP3.LUT R16, R6, 0x7, RZ, 0xc0, !PT ;  /* 0x0000000706107812 */ /* 0x000fc800078ec0ff */
[----:B------:R-:W-:-:S07]  /*07a0*/  ISETP.NE.AND P0, PT, R16, RZ, PT ;  /* 0x000000ff1000720c */ /* 0x000fce0003f05270 */
[----:B------:R-:W-:Y:S06]  /*07b0*/  @!P1 BRA `(.L_x_290) ;  /* 0x0000000000909947 */ /* 0x000fec0003800000 */
[----:B------:R-:W0:Y:S02]  /*07c0*/  LDCU.64 UR4, c[0x0][0x380] ;  /* 0x00007000ff0477ac */ /* 0x000e240008000a00 */
[----:B0-----:R-:W-:-:S05]  /*07d0*/  IADD3 R2, P1, PT, R7, UR4, RZ ;  /* 0x0000000407027c10 */ /* 0x001fca000ff3e0ff */
        /* <DEDUP_REMOVED lines=8> */
[----:B------:R0:W5:Y:S01]  /*0860*/  LDG.E.U8 R14, desc[UR8][R2.64+0x700] ;  /* 0x00070008020e7981 */ /* 0x000162000c1e1100 */
[----:B------:R-:W-:Y:S01]  /*0870*/  VIADD R7, R7, 0x800 ;  /* 0x0000080007077836 */ /* 0x000fe20000000000 */
[----:B--2---:R-:W-:-:S02]  /*0880*/  ISETP.NE.AND P1, PT, R15, RZ, PT ;  /* 0x000000ff0f00720c */ /* 0x004fc40003f25270 */
[----:B---3--:R-:W-:Y:S01]  /*0890*/  ISETP.NE.AND P2, PT, R8, RZ, PT ;  /* 0x000000ff0800720c */ /* 0x008fe20003f45270 */
[----:B------:R-:W-:-:S10]  /*08a0*/  VIADD R8, R0, 0x1 ;  /* 0x0000000100087836 */ /* 0x000fd40000000000 */
        /* <DEDUP_REMOVED lines=11> */
[----:B0-----:R-:W-:-:S04]  /*0960*/  VIADD R2, R0, 0x1 ;  /* 0x0000000100027836 */ /* 0x001fc80000000000 */
        /* <DEDUP_REMOVED lines=8> */
[----:B------:R-:W-:-:S07]  /*09f0*/  @!P2 IMAD.MOV R0, RZ, RZ, R2 ;  /* 0x000000ffff00a224 */ /* 0x000fce00078e0202 */
.L_x_290:
[----:B------:R-:W-:Y:S05]  /*0a00*/  BSYNC.RECONVERGENT B2 ;  /* 0x0000000000027941 */ /* 0x000fea0003800200 */
.L_x_289:
        /* <DEDUP_REMOVED lines=12> */
[----:B------:R-:W5:Y:S01]  /*0ad0*/  LDG.E.U8 R10, desc[UR8][R2.64+0x300] ;  /* 0x00030008020a7981 */ /* 0x000f62000c1e1100 */
        /* <DEDUP_REMOVED lines=10> */
[----:B------:R-:W-:-:S04]  /*0b80*/  @!P1 IMAD.MOV R6, RZ, RZ, R0 ;  /* 0x000000ffff069224 */ /* 0x000fc800078e0200 */
[----:B------:R-:W-:Y:S02]  /*0b90*/  VIADD R0, R6, 0x1 ;  /* 0x0000000106007836 */ /* 0x000fe40000000000 */
[----:B------:R-:W-:-:S07]  /*0ba0*/  @!P2 IMAD.MOV R0, RZ, RZ, R6 ;  /* 0x000000ffff00a224 */ /* 0x000fce00078e0206 */
.L_x_292:
[----:B------:R-:W-:Y:S05]  /*0bb0*/  BSYNC.RECONVERGENT B2 ;  /* 0x0000000000027941 */ /* 0x000fea0003800200 */
.L_x_291:
[----:B------:R-:W-:Y:S05]  /*0bc0*/  @!P0 BRA `(.L_x_285) ;  /* 0x0000000000388947 */ /* 0x000fea0003800000 */
[----:B------:R-:W0:Y:S01]  /*0bd0*/  LDCU.64 UR4, c[0x0][0x380] ;  /* 0x00007000ff0477ac */ /* 0x000e220008000a00 */
[----:B------:R-:W-:Y:S01]  /*0be0*/  IMAD.MOV R6, RZ, RZ, -R8 ;  /* 0x000000ffff067224 */ /* 0x000fe200078e0a08 */
[----:B0-----:R-:W-:-:S04]  /*0bf0*/  IADD3 R2, P0, PT, R7, UR4, RZ ;  /* 0x0000000407027c10 */ /* 0x001fc8000ff1e0ff */
[----:B------:R-:W-:-:S09]  /*0c00*/  IADD3.X R3, PT, PT, RZ, UR5, RZ, P0, !PT ;  /* 0x00000005ff037c10 */ /* 0x000fd200087fe4ff */
.L_x_293:
[----:B------:R0:W2:Y:S01]  /*0c10*/  LDG.E.U8 R7, desc[UR8][R2.64] ;  /* 0x0000000802077981 */ /* 0x0000a2000c1e1100 */
[----:B------:R-:W-:-:S05]  /*0c20*/  VIADD R6, R6, 0x1 ;  /* 0x0000000106067836 */ /* 0x000fca0000000000 */
        /* <DEDUP_REMOVED lines=8> */
.L_x_285:
[----:B------:R-:W-:Y:S05]  /*0cb0*/  BSYNC.RECONVERGENT B1 ;  /* 0x0000000000017941 */ /* 0x000fea0003800200 */
.L_x_284:
        /* <DEDUP_REMOVED lines=10> */
[----:B-1----:R-:W-:-:S04]  /*0d60*/  IMAD.U32 R3, RZ, RZ, UR4 ;  /* 0x00000004ff037e24 */ /* 0x002fc8000f8e00ff */
        /* <DEDUP_REMOVED lines=13> */
[----:B-1----:R-:W-:-:S04]  /*0e40*/  IADD3 R0, PT, PT, R8, R0, R7 ;  /* 0x0000000008007210 */ /* 0x002fc80007ffe007 */
[----:B------:R-:W-:Y:S01]  /*0e50*/  IADD3 R3, PT, PT, R0, R9, RZ ;  /* 0x0000000900037210 */ /* 0x000fe20007ffe0ff */
[----:B------:R-:W-:Y:S06]  /*0e60*/  BRA `(.L_x_295) ;  /* 0x0000001c00787947 */ /* 0x000fec0003800000 */
.L_x_294:
        /* <DEDUP_REMOVED lines=8> */
[----:B0-----:R-:W-:Y:S01]  /*0ef0*/  ISETP.NE.AND P1, PT, R3, RZ, PT ;  /* 0x000000ff0300720c */ /* 0x001fe20003f25270 */
[----:B-1----:R-:W-:-:S05]  /*0f00*/  @P0 IMAD.IADD R2, R2, 0x1, R0 ;  /* 0x0000000102020824 */ /* 0x002fca00078e0200 */
[----:B------:R-:W0:Y:S07]  /*0f10*/  SHFL.DOWN P0, R6, R2, 0x2, R7 ;  /* 0x0840000002067989 */ /* 0x000e2e0000000007 */
        /* <DEDUP_REMOVED lines=42> */
.L_x_281:
[----:B------:R-:W0:Y:S01]  /*11c0*/  S2R R0, SR_TID.X ;  /* 0x0000000000007919 */ /* 0x000e220000002100 */
        /* <DEDUP_REMOVED lines=19> */
[----:B------:R-:W-:Y:S01]  /*1300*/  VIADD R21, R4, 0xfffff000 ;  /* 0xfffff00004157836 */ /* 0x000fe20000000000 */
[----:B------:R-:W-:Y:S01]  /*1310*/  UMOV UR6, 0x1000 ;  /* 0x0000100000067882 */ /* 0x000fe20000000000 */
[----:B--2---:R-:W-:Y:S01]  /*1320*/  ISETP.NE.AND P0, PT, R20, RZ, PT ;  /* 0x000000ff1400720c */ /* 0x004fe20003f05270 */
[----:B------:R-:W-:Y:S01]  /*1330*/  IMAD.MOV.U32 R20, RZ, RZ, 0x2 ;  /* 0x00000002ff147424 */ /* 0x000fe200078e00ff */
[----:B---3--:R-:W-:-:S02]  /*1340*/  ISETP.NE.AND P1, PT, R10, RZ, PT ;  /* 0x000000ff0a00720c */ /* 0x008fc40003f25270 */
[----:B------:R-:W-:Y:S02]  /*1350*/  SEL R10, RZ, 0x1, !P0 ;  /* 0x00000001ff0a7807 */ /* 0x000fe40004000000 */
[----:B----4-:R-:W-:-:S07]  /*1360*/  ISETP.NE.AND P2, PT, R11, RZ, PT ;  /* 0x000000ff0b00720c */ /* 0x010fce0003f45270 */
[----:B------:R-:W-:Y:S01]  /*1370*/  @!P0 IMAD.MOV R20, RZ, RZ, 0x1 ;  /* 0x00000001ff148424 */ /* 0x000fe200078e02ff */
[----:B-----5:R-:W-:Y:S01]  /*1380*/  ISETP.NE.AND P0, PT, R12, RZ, PT ;  /* 0x000000ff0c00720c */ /* 0x020fe20003f05270 */
[----:B------:R-:W-:Y:S01]  /*1390*/  @!P1 IMAD.MOV R20, RZ, RZ, R10 ;  /* 0x000000ffff149224 */ /* 0x000fe200078e020a */
[----:B------:R-:W-:-:S03]  /*13a0*/  ISETP.NE.AND P1, PT, R13, RZ, PT ;  /* 0x000000ff0d00720c */ /* 0x000fc60003f25270 */
[----:B------:R-:W-:Y:S02]  /*13b0*/  VIADD R10, R20, 0x1 ;  /* 0x00000001140a7836 */ /* 0x000fe40000000000 */
[----:B------:R-:W-:-:S05]  /*13c0*/  @!P2 IMAD.MOV R10, RZ, RZ, R20 ;  /* 0x000000ffff0aa224 */ /* 0x000fca00078e0214 */
[----:B0-----:R-:W-:Y:S01]  /*13d0*/  IADD3 R2, PT, PT, R10, 0x1, RZ ;  /* 0x000000010a027810 */ /* 0x001fe20007ffe0ff */
        /* <DEDUP_REMOVED lines=34> */
[----:B------:R-:W-:-:S03]  /*1600*/  ISETP.GE.U32.AND P1, PT, R21, 0x1000, PT ;  /* 0x000010001500780c */ /* 0x000fc60003f26070 */
[----:B------:R-:W-:-:S03]  /*1610*/  VIADD R6, R3, 0x1 ;  /* 0x0000000103067836 */ /* 0x000fc60000000000 */
[----:B------:R-:W-:-:S07]  /*1620*/  @!P0 IMAD.MOV R6, RZ, RZ, R3 ;  /* 0x000000ffff068224 */ /* 0x000fce00078e0203 */
[----:B------:R-:W-:Y:S05]  /*1630*/  @!P1 BRA `(.L_x_296) ;  /* 0x0000000400309947 */ /* 0x000fea0003800000 */
[----:B------:R-:W0:Y:S01]  /*1640*/  LDC R4, c[0x0][0x398] ;  /* 0x0000e600ff047b82 */ /* 0x000e220000000800 */
[----:B------:R-:W1:Y:S01]  /*1650*/  LDCU.64 UR4, c[0x0][0x380] ;  /* 0x00007000ff0477ac */ /* 0x000e620008000a00 */
[----:B------:R-:W-:-:S05]  /*1660*/  UMOV UR6, 0x1000 ;  /* 0x0000100000067882 */ /* 0x000fca0000000000 */
.L_x_298:
[----:B------:R-:W-:-:S05]  /*1670*/  VIADD R2, R0, UR6 ;  /* 0x0000000600027c36 */ /* 0x000fca0008000000 */
        /* <DEDUP_REMOVED lines=58> */
[----:B------:R-:W-:Y:S01]  /*1a20*/  ISETP.NE.AND P0, PT, R5, RZ, PT ;  /* 0x000000ff0500720c */ /* 0x000fe20003f05270 */
[----:B0-----:R-:W-:Y:S02]  /*1a30*/  VIADD R5, R4, -UR6 ;  /* 0x8000000604057c36 */ /* 0x001fe40008000000 */
[----:B------:R-:W-:-:S04]  /*1a40*/  VIADD R2, R3, 0x1 ;  /* 0x0000000103027836 */ /* 0x000fc80000000000 */
[----:B------:R-:W-:Y:S02]  /*1a50*/  @!P1 IADD3 R2, PT, PT, R3, RZ, RZ ;  /* 0x000000ff03029210 */ /* 0x000fe40007ffe0ff */
[----:B------:R-:W-:-:S03]  /*1a60*/  ISETP.NE.AND P1, PT, R12, RZ, PT ;  /* 0x000000ff0c00720c */ /* 0x000fc60003f25270 */
[----:B------:R-:W-:Y:S02]  /*1a70*/  VIADD R3, R2, 0x1 ;  /* 0x0000000102037836 */ /* 0x000fe40000000000 */
[----:B------:R-:W-:Y:S01]  /*1a80*/  @!P0 IMAD.MOV R3, RZ, RZ, R2 ;  /* 0x000000ffff038224 */ /* 0x000fe200078e0202 */
[----:B------:R-:W-:-:S03]  /*1a90*/  ISETP.GE.U32.AND P0, PT, R5, 0x1000, PT ;  /* 0x000010000500780c */ /* 0x000fc60003f06070 */
[----:B------:R-:W-:-:S04]  /*1aa0*/  VIADD R6, R3, 0x1 ;  /* 0x0000000103067836 */ /* 0x000fc80000000000 */
[----:B------:R-:W-:-:S06]  /*1ab0*/  @!P1 IMAD.MOV R6, RZ, RZ, R3 ;  /* 0x000000ffff069224 */ /* 0x000fcc00078e0203 */
[----:B------:R-:W-:Y:S05]  /*1ac0*/  @!P0 BRA `(.L_x_297) ;  /* 0x0000001000008947 */ /* 0x000fea0003800000 */
[----:B------:R-:W-:-:S06]  /*1ad0*/  UIADD3 UR6, UPT, UPT, UR6, 0x1000, URZ ;  /* 0x0000100006067890 */ /* 0x000fcc000fffe0ff */
[----:B------:R-:W-:-:S13]  /*1ae0*/  ISETP.LT.U32.AND P0, PT, R21, UR6, PT ;  /* 0x0000000615007c0c */ /* 0x000fda000bf01070 */
[----:B------:R-:W-:Y:S05]  /*1af0*/  @!P0 BRA `(.L_x_298) ;  /* 0xfffffff800dc8947 */ /* 0x000fea000383ffff */
.L_x_296:
        /* <DEDUP_REMOVED lines=15> */
[C---:B------:R-:W-:Y:S02]  /*1bf0*/  LOP3.LUT R2, R0.reuse, 0x800, RZ, 0xfc, !PT ;  /* 0x0000080000027812 */ /* 0x040fe400078efcff */
[----:B------:R-:W-:Y:S01]  /*1c00*/  IADD3 R7, PT, PT, R0, UR6, RZ ;  /* 0x0000000600077c10 */ /* 0x000fe2000fffe0ff */
[----:B------:R-:W-:-:S07]  /*1c10*/  IMAD.MOV R5, RZ, RZ, -R5 ;  /* 0x000000ffff057224 */ /* 0x000fce00078e0a05 */
.L_x_303:
[C---:B------:R-:W-:Y:S01]  /*1c20*/  IADD3 R12, P0, PT, R7.reuse, UR4, RZ ;  /* 0x00000004070c7c10 */ /* 0x040fe2000ff1e0ff */
[----:B------:R-:W-:-:S04]  /*1c30*/  VIADD R14, R7, 0x100 ;  /* 0x00000100070e7836 */ /* 0x000fc80000000000 */
[----:B------:R-:W-:Y:S01]  /*1c40*/  IMAD.X R13, RZ, RZ, UR5, P0 ;  /* 0x00000005ff0d7e24 */ /* 0x000fe200080e06ff */
[----:B------:R-:W-:Y:S01]  /*1c50*/  IADD3 R14, P0, PT, R14, UR4, RZ ;  /* 0x000000040e0e7c10 */ /* 0x000fe2000ff1e0ff */
[----:B------:R-:W-:-:S03]  /*1c60*/  VIADD R18, R7, 0x200 ;  /* 0x0000020007127836 */ /* 0x000fc60000000000 */
[----:B------:R0:W2:Y:S01]  /*1c70*/  LDG.E.U8 R8, desc[UR8][R12.64] ;  /* 0x000000080c087981 */ /* 0x0000a2000c1e1100 */
[----:B------:R-:W-:Y:S01]  /*1c80*/  IMAD.X R15, RZ, RZ, UR5, P0 ;  /* 0x00000005ff0f7e24 */ /* 0x000fe200080e06ff */
[----:B------:R-:W-:Y:S01]  /*1c90*/  IADD3 R18, P0, PT, R18, UR4, RZ ;  /* 0x0000000412127c10 */ /* 0x000fe2000ff1e0ff */
[----:B------:R-:W-:-:S03]  /*1ca0*/  VIADD R22, R7, 0x300 ;  /* 0x0000030007167836 */ /* 0x000fc60000000000 */
[----:B------:R-:W3:Y:S01]  /*1cb0*/  LDG.E.U8 R9, desc[UR8][R14.64] ;  /* 0x000000080e097981 */ /* 0x000ee2000c1e1100 */
[----:B------:R-:W-:Y:S01]  /*1cc0*/  IMAD.X R19, RZ, RZ, UR5, P0 ;  /* 0x00000005ff137e24 */ /* 0x000fe200080e06ff */
[----:B------:R-:W-:Y:S02]  /*1cd0*/  IADD3 R22, P0, PT, R22, UR4, RZ ;  /* 0x0000000416167c10 */ /* 0x000fe4000ff1e0ff */
[C---:B------:R-:W-:Y:S02]  /*1ce0*/  IADD3 R20, PT, PT, R7.reuse, 0x400, RZ ;  /* 0x0000040007147810 */ /* 0x040fe40007ffe0ff */
[----:B------:R1:W4:Y:S01]  /*1cf0*/  LDG.E.U8 R10, desc[UR8][R18.64] ;  /* 0x00000008120a7981 */ /* 0x000322000c1e1100 */
[----:B------:R-:W-:Y:S01]  /*1d00*/  IMAD.X R23, RZ, RZ, UR5, P0 ;  /* 0x00000005ff177e24 */ /* 0x000fe200080e06ff */
[----:B------:R-:W-:Y:S01]  /*1d10*/  IADD3 R20, P0, PT, R20, UR4, RZ ;  /* 0x0000000414147c10 */ /* 0x000fe2000ff1e0ff */
[----:B------:R-:W-:-:S03]  /*1d20*/  VIADD R16, R7, 0x500 ;  /* 0x0000050007107836 */ /* 0x000fc60000000000 */
[----:B------:R-:W5:Y:S01]  /*1d30*/  LDG.E.U8 R11, desc[UR8][R22.64] ;  /* 0x00000008160b7981 */ /* 0x000f62000c1e1100 */
[----:B------:R-:W-:Y:S01]  /*1d40*/  IMAD.X R21, RZ, RZ, UR5, P0 ;  /* 0x00000005ff157e24 */ /* 0x000fe200080e06ff */
[----:B------:R-:W-:Y:S01]  /*1d50*/  IADD3 R16, P0, PT, R16, UR4, RZ ;  /* 0x0000000410107c10 */ /* 0x000fe2000ff1e0ff */
[----:B0-----:R-:W-:-:S03]  /*1d60*/  VIADD R13, R7, 0x600 ;  /* 0x00000600070d7836 */ /* 0x001fc60000000000 */
[----:B------:R0:W5:Y:S01]  /*1d70*/  LDG.E.U8 R12, desc[UR8][R20.64] ;  /* 0x00000008140c7981 */ /* 0x000162000c1e1100 */
[----:B------:R-:W-:Y:S01]  /*1d80*/  IMAD.X R17, RZ, RZ, UR5, P0 ;  /* 0x00000005ff117e24 */ /* 0x000fe200080e06ff */
[----:B-1----:R-:W-:Y:S01]  /*1d90*/  IADD3 R18, P0, PT, R13, UR4, RZ ;  /* 0x000000040d127c10 */ /* 0x002fe2000ff1e0ff */
[----:B------:R-:W-:-:S03]  /*1da0*/  VIADD R14, R7, 0x700 ;  /* 0x00000700070e7836 */ /* 0x000fc60000000000 */
[----:B------:R1:W5:Y:S01]  /*1db0*/  LDG.E.U8 R13, desc[UR8][R16.64] ;  /* 0x00000008100d7981 */ /* 0x000362000c1e1100 */
[----:B------:R-:W-:Y:S01]  /*1dc0*/  IMAD.X R19, RZ, RZ, UR5, P0 ;  /* 0x00000005ff137e24 */ /* 0x000fe200080e06ff */
[----:B------:R-:W-:Y:S02]  /*1dd0*/  IADD3 R14, P0, PT, R14, UR4, RZ ;  /* 0x000000040e0e7c10 */ /* 0x000fe4000ff1e0ff */
[C---:B------:R-:W-:Y:S02]  /*1de0*/  IADD3 R24, PT, PT, R7.reuse, 0x800, RZ ;  /* 0x0000080007187810 */ /* 0x040fe40007ffe0ff */
[----:B------:R1:W5:Y:S01]  /*1df0*/  LDG.E.U8 R23, desc[UR8][R18.64] ;  /* 0x0000000812177981 */ /* 0x000362000c1e1100 */
[----:B------:R-:W-:Y:S01]  /*1e00*/  IMAD.X R15, RZ, RZ, UR5, P0 ;  /* 0x00000005ff0f7e24 */ /* 0x000fe200080e06ff */
[----:B------:R-:W-:Y:S01]  /*1e10*/  IADD3 R24, P0, PT, R24, UR4, RZ ;  /* 0x0000000418187c10 */ /* 0x000fe2000ff1e0ff */
[----:B0-----:R-:W-:-:S03]  /*1e20*/  VIADD R20, R7, 0x900 ;  /* 0x0000090007147836 */ /* 0x001fc60000000000 */
[----:B------:R0:W5:Y:S01]  /*1e30*/  LDG.E.U8 R22, desc[UR8][R14.64] ;  /* 0x000000080e167981 */ /* 0x000162000c1e1100 */
[----:B------:R-:W-:Y:S01]  /*1e40*/  IMAD.X R25, RZ, RZ, UR5, P0 ;  /* 0x00000005ff197e24 */ /* 0x000fe200080e06ff */
[----:B-1----:R-:W-:Y:S01]  /*1e50*/  IADD3 R16, P0, PT, R20, UR4, RZ ;  /* 0x0000000414107c10 */ /* 0x002fe2000ff1e0ff */
[----:B------:R-:W-:-:S03]  /*1e60*/  VIADD R20, R7, 0xa00 ;  /* 0x00000a0007147836 */ /* 0x000fc60000000000 */
[----:B------:R-:W5:Y:S01]  /*1e70*/  LDG.E.U8 R24, desc[UR8][R24.64] ;  /* 0x0000000818187981 */ /* 0x000f62000c1e1100 */
[----:B------:R-:W-:Y:S01]  /*1e80*/  IMAD.X R17, RZ, RZ, UR5, P0 ;  /* 0x00000005ff117e24 */ /* 0x000fe200080e06ff */
[----:B------:R-:W-:Y:S01]  /*1e90*/  IADD3 R20, P0, PT, R20, UR4, RZ ;  /* 0x0000000414147c10 */ /* 0x000fe2000ff1e0ff */
[----:B------:R-:W-:-:S03]  /*1ea0*/  VIADD R18, R7, 0xb00 ;  /* 0x00000b0007127836 */ /* 0x000fc60000000000 */
[----:B------:R1:W5:Y:S01]  /*1eb0*/  LDG.E.U8 R26, desc[UR8][R16.64] ;  /* 0x00000008101a7981 */ /* 0x000362000c1e1100 */
[----:B------:R-:W-:Y:S01]  /*1ec0*/  IMAD.X R21, RZ, RZ, UR5, P0 ;  /* 0x00000005ff157e24 */ /* 0x000fe200080e06ff */
[----:B------:R-:W-:Y:S02]  /*1ed0*/  IADD3 R18, P0, PT, R18, UR4, RZ ;  /* 0x0000000412127c10 */ /* 0x000fe4000ff1e0ff */
[C---:B0-----:R-:W-:Y:S02]  /*1ee0*/  IADD3 R14, PT, PT, R7.reuse, 0xc00, RZ ;  /* 0x00000c00070e7810 */ /* 0x041fe40007ffe0ff */
[----:B------:R0:W5:Y:S01]  /*1ef0*/  LDG.E.U8 R27, desc[UR8][R20.64] ;  /* 0x00000008141b7981 */ /* 0x000162000c1e1100 */
[----:B------:R-:W-:Y:S01]  /*1f00*/  IMAD.X R19, RZ, RZ, UR5, P0 ;  /* 0x00000005ff137e24 */ /* 0x000fe200080e06ff */
[----:B------:R-:W-:Y:S01]  /*1f10*/  IADD3 R14, P0, PT, R14, UR4, RZ ;  /* 0x000000040e0e7c10 */ /* 0x000fe2000ff1e0ff */
[----:B------:R-:W-:-:S03]  /*1f20*/  VIADD R28, R7, 0xd00 ;  /* 0x00000d00071c7836 */ /* 0x000fc60000000000 */
[----:B------:R0:W5:Y:S01]  /*1f30*/  LDG.E.U8 R25, desc[UR8][R18.64] ;  /* 0x0000000812197981 */ /* 0x000162000c1e1100 */
[----:B------:R-:W-:Y:S01]  /*1f40*/  IMAD.X R15, RZ, RZ, UR5, P0 ;  /* 0x00000005ff0f7e24 */ /* 0x000fe200080e06ff */
[----:B-1----:R-:W-:Y:S01]  /*1f50*/  IADD3 R16, P0, PT, R28, UR4, RZ ;  /* 0x000000041c107c10 */ /* 0x002fe2000ff1e0ff */
[----:B------:R-:W-:-:S03]  /*1f60*/  VIADD R28, R7, 0xe00 ;  /* 0x00000e00071c7836 */ /* 0x000fc60000000000 */
[----:B------:R-:W5:Y:S01]  /*1f70*/  LDG.E.U8 R14, desc[UR8][R14.64] ;  /* 0x000000080e0e7981 */ /* 0x000f62000c1e1100 */
[----:B------:R-:W-:Y:S01]  /*1f80*/  IMAD.X R17, RZ, RZ, UR5, P0 ;  /* 0x00000005ff117e24 */ /* 0x000fe200080e06ff */
[----:B0-----:R-:W-:-:S04]  /*1f90*/  IADD3 R20, P0, PT, R28, UR4, RZ ;  /* 0x000000041c147c10 */ /* 0x001fc8000ff1e0ff */
[----:B------:R-:W5:Y:S01]  /*1fa0*/  LDG.E.U8 R16, desc[UR8][R16.64] ;  /* 0x0000000810107981 */ /* 0x000f62000c1e1100 */
[----:B------:R-:W-:Y:S02]  /*1fb0*/  IMAD.X R21, RZ, RZ, UR5, P0 ;  /* 0x00000005ff157e24 */ /* 0x000fe400080e06ff */
[----:B------:R-:W-:-:S03]  /*1fc0*/  VIADD R28, R7, 0xf00 ;  /* 0x00000f00071c7836 */ /* 0x000fc60000000000 */
[----:B------:R-:W5:Y:S02]  /*1fd0*/  LDG.E.U8 R20, desc[UR8][R20.64] ;  /* 0x0000000814147981 */ /* 0x000f64000c1e1100 */
[----:B------:R-:W-:-:S04]  /*1fe0*/  IADD3 R18, P0, PT, R28, UR4, RZ ;  /* 0x000000041c127c10 */ /* 0x000fc8000ff1e0ff */
[----:B------:R-:W-:-:S05]  /*1ff0*/  IADD3.X R19, PT, PT, RZ, UR5, RZ, P0, !PT ;  /* 0x00000005ff137c10 */ /* 0x000fca00087fe4ff */
[----:B------:R-:W5:Y:S01]  /*2000*/  LDG.E.U8 R18, desc[UR8][R18.64] ;  /* 0x0000000812127981 */ /* 0x000f62000c1e1100 */
[----:B------:R-:W-:Y:S01]  /*2010*/  IADD3 R5, PT, PT, R5, 0x10, RZ ;  /* 0x0000001005057810 */ /* 0x000fe20007ffe0ff */
[----:B------:R-:W-:Y:S02]  /*2020*/  VIADD R2, R2, 0x1000 ;  /* 0x0000100002027836 */ /* 0x000fe40000000000 */
[----:B------:R-:W-:Y:S01]  /*2030*/  VIADD R7, R7, 0x1000 ;  /* 0x0000100007077836 */ /* 0x000fe20000000000 */
[----:B--2---:R-:W-:Y:S01]  /*2040*/  ISETP.NE.AND P0, PT, R8, RZ, PT ;  /* 0x000000ff0800720c */ /* 0x004fe20003f05270 */
[----:B------:R-:W-:Y:S01]  /*2050*/  VIADD R8, R6, 0x1 ;  /* 0x0000000106087836 */ /* 0x000fe20000000000 */
[----:B---3--:R-:W-:-:S11]  /*2060*/  ISETP.NE.AND P1, PT, R9, RZ, PT ;  /* 0x000000ff0900720c */ /* 0x008fd60003f25270 */
        /* <DEDUP_REMOVED lines=39> */
[----:B------:R-:W-:-:S04]  /*22e0*/  @!P1 IMAD.MOV R6, RZ, RZ, R8 ;  /* 0x000000ffff069224 */ /* 0x000fc800078e0208 */
[----:B------:R-:W-:Y:S02]  /*22f0*/  VIADD R8, R6, 0x1 ;  /* 0x0000000106087836 */ /* 0x000fe40000000000 */
[----:B------:R-:W-:Y:S01]  /*2300*/  @!P0 IMAD.MOV R8, RZ, RZ, R6 ;  /* 0x000000ffff088224 */ /* 0x000fe200078e0206 */
[----:B------:R-:W-:Y:S02]  /*2310*/  ISETP.NE.AND P0, PT, R5, RZ, PT ;  /* 0x000000ff0500720c */ /* 0x000fe40003f05270 */
[----:B------:R-:W-:Y:S01]  /*2320*/  ISETP.NE.AND P1, PT, R18, RZ, PT ;  /* 0x000000ff1200720c */ /* 0x000fe20003f25270 */
[----:B------:R-:W-:-:S12]  /*2330*/  VIADD R6, R8, 0x1 ;  /* 0x0000000108067836 */ /* 0x000fd80000000000 */
[----:B------:R-:W-:Y:S01]  /*2340*/  @!P1 IMAD.MOV R6, RZ, RZ, R8 ;  /* 0x000000ffff069224 */ /* 0x000fe200078e0208 */
[----:B------:R-:W-:Y:S06]  /*2350*/  @P0 BRA `(.L_x_303) ;  /* 0xfffffff800300947 */ /* 0x000fec000383ffff */
[----:B------:R-:W-:Y:S05]  /*2360*/  BSYNC.RECONVERGENT B3 ;  /* 0x0000000000037941 */ /* 0x000fea0003800200 */
.L_x_302:
[----:B------:R-:W-:-:S07]  /*2370*/  VIADD R2, R2, 0xfffff800 ;  /* 0xfffff80002027836 */ /* 0x000fce0000000000 */
.L_x_301:
[----:B------:R-:W-:Y:S05]  /*2380*/  BSYNC.RECONVERGENT B2 ;  /* 0x0000000000027941 */ /* 0x000fea0003800200 */
.L_x_300:
[----:B------:R-:W-:-:S13]  /*2390*/  ISETP.NE.AND P0, PT, R4, RZ, PT ;  /* 0x000000ff0400720c */ /* 0x000fda0003f05270 */
[----:B------:R-:W-:Y:S05]  /*23a0*/  @!P0 BRA `(.L_x_299) ;  /* 0x0000000400c48947 */ /* 0x000fea0003800000 */
[----:B------:R-:W-:Y:S01]  /*23b0*/  ISETP.GE.U32.AND P1, PT, R4, 0x8, PT ;  /* 0x000000080400780c */ /* 0x000fe20003f26070 */
[----:B------:R-:W-:Y:S01]  /*23c0*/  BSSY.RECONVERGENT B2, `(.L_x_304) ;  /* 0x000003d000027945 */ /* 0x000fe20003800200 */
[----:B------:R-:W-:-:S04]  /*23d0*/  LOP3.LUT R18, R3, 0x7, RZ, 0xc0, !PT ;  /* 0x0000000703127812 */ /* 0x000fc800078ec0ff */
[----:B------:R-:W-:-:S07]  /*23e0*/  ISETP.NE.AND P0, PT, R18, RZ, PT ;  /* 0x000000ff1200720c */ /* 0x000fce0003f05270 */
[----:B------:R-:W-:Y:S06]  /*23f0*/  @!P1 BRA `(.L_x_305) ;  /* 0x0000000000e49947 */ /* 0x000fec0003800000 */
[----:B------:R-:W-:-:S04]  /*2400*/  IADD3 R4, PT, PT, R2, UR6, RZ ;  /* 0x0000000602047c10 */ /* 0x000fc8000fffe0ff */
        /* <DEDUP_REMOVED lines=9> */
[----:B------:R1:W3:Y:S01]  /*24a0*/  LDG.E.U8 R7, desc[UR8][R10.64] ;  /* 0x000000080a077981 */ /* 0x0002e2000c1e1100 */
[----:B------:R-:W-:Y:S01]  /*24b0*/  IMAD.X R13, RZ, RZ, UR5, P1 ;  /* 0x00000005ff0d7e24 */ /* 0x000fe200088e06ff */
[----:B------:R-:W-:Y:S02]  /*24c0*/  IADD3 R14, P1, PT, R14, UR4, RZ ;  /* 0x000000040e0e7c10 */ /* 0x000fe4000ff3e0ff */
[----:B------:R-:W-:Y:S02]  /*24d0*/  IADD3 R16, PT, PT, R4, 0x400, RZ ;  /* 0x0000040004107810 */ /* 0x000fe40007ffe0ff */
[----:B------:R4:W5:Y:S01]  /*24e0*/  LDG.E.U8 R19, desc[UR8][R12.64] ;  /* 0x000000080c137981 */ /* 0x000962000c1e1100 */
[----:B------:R-:W-:Y:S01]  /*24f0*/  IMAD.X R15, RZ, RZ, UR5, P1 ;  /* 0x00000005ff0f7e24 */ /* 0x000fe200088e06ff */
[----:B------:R-:W-:Y:S01]  /*2500*/  IADD3 R16, P1, PT, R16, UR4, RZ ;  /* 0x0000000410107c10 */ /* 0x000fe2000ff3e0ff */
[----:B0-----:R-:W-:-:S03]  /*2510*/  VIADD R8, R4, 0x500 ;  /* 0x0000050004087836 */ /* 0x001fc60000000000 */
[----:B------:R-:W5:Y:S01]  /*2520*/  LDG.E.U8 R14, desc[UR8][R14.64] ;  /* 0x000000080e0e7981 */ /* 0x000f62000c1e1100 */
[----:B------:R-:W-:Y:S01]  /*2530*/  IMAD.X R17, RZ, RZ, UR5, P1 ;  /* 0x00000005ff117e24 */ /* 0x000fe200088e06ff */
[----:B-1----:R-:W-:Y:S01]  /*2540*/  IADD3 R10, P1, PT, R8, UR4, RZ ;  /* 0x00000004080a7c10 */ /* 0x002fe2000ff3e0ff */
[----:B------:R-:W-:-:S03]  /*2550*/  VIADD R8, R4, 0x600 ;  /* 0x0000060004087836 */ /* 0x000fc60000000000 */
[----:B------:R-:W5:Y:S01]  /*2560*/  LDG.E.U8 R16, desc[UR8][R16.64] ;  /* 0x0000000810107981 */ /* 0x000f62000c1e1100 */
[----:B------:R-:W-:Y:S01]  /*2570*/  IMAD.X R11, RZ, RZ, UR5, P1 ;  /* 0x00000005ff0b7e24 */ /* 0x000fe200088e06ff */
[----:B------:R-:W-:Y:S01]  /*2580*/  IADD3 R8, P1, PT, R8, UR4, RZ ;  /* 0x0000000408087c10 */ /* 0x000fe2000ff3e0ff */
[----:B------:R-:W-:-:S03]  /*2590*/  VIADD R4, R4, 0x700 ;  /* 0x0000070004047836 */ /* 0x000fc60000000000 */
[----:B------:R-:W5:Y:S01]  /*25a0*/  LDG.E.U8 R10, desc[UR8][R10.64] ;  /* 0x000000080a0a7981 */ /* 0x000f62000c1e1100 */
[----:B------:R-:W-:Y:S02]  /*25b0*/  IADD3.X R9, PT, PT, RZ, UR5, RZ, P1, !PT ;  /* 0x00000005ff097c10 */ /* 0x000fe40008ffe4ff */
[----:B----4-:R-:W-:-:S03]  /*25c0*/  IADD3 R12, P1, PT, R4, UR4, RZ ;  /* 0x00000004040c7c10 */ /* 0x010fc6000ff3e0ff */
[----:B------:R-:W4:Y:S02]  /*25d0*/  LDG.E.U8 R8, desc[UR8][R8.64] ;  /* 0x0000000808087981 */ /* 0x000f24000c1e1100 */
[----:B------:R-:W-:-:S05]  /*25e0*/  IMAD.X R13, RZ, RZ, UR5, P1 ;  /* 0x00000005ff0d7e24 */ /* 0x000fca00088e06ff */
[----:B------:R-:W4:Y:S01]  /*25f0*/  LDG.E.U8 R12, desc[UR8][R12.64] ;  /* 0x000000080c0c7981 */ /* 0x000f22000c1e1100 */
[----:B------:R-:W-:Y:S02]  /*2600*/  VIADD R4, R6, 0x1 ;  /* 0x0000000106047836 */ /* 0x000fe40000000000 */
[----:B------:R-:W-:Y:S01]  /*2610*/  VIADD R2, R2, 0x800 ;  /* 0x0000080002027836 */ /* 0x000fe20000000000 */
[----:B--2---:R-:W-:Y:S02]  /*2620*/  ISETP.NE.AND P1, PT, R5, RZ, PT ;  /* 0x000000ff0500720c */ /* 0x004fe40003f25270 */
[----:B---3--:R-:W-:-:S11]  /*2630*/  ISETP.NE.AND P2, PT, R7, RZ, PT ;  /* 0x000000ff0700720c */ /* 0x008fd60003f45270 */
        /* <DEDUP_REMOVED lines=13> */
[----:B----4-:R-:W-:-:S03]  /*2710*/  ISETP.NE.AND P1, PT, R8, RZ, PT ;  /* 0x000000ff0800720c */ /* 0x010fc60003f25270 */
[----:B------:R-:W-:Y:S02]  /*2720*/  VIADD R5, R4, 0x1 ;  /* 0x0000000104057836 */ /* 0x000fe40000000000 */
[----:B------:R-:W-:Y:S01]  /*2730*/  @!P2 IMAD.MOV R5, RZ, RZ, R4 ;  /* 0x000000ffff05a224 */ /* 0x000fe200078e0204 */
[----:B------:R-:W-:-:S04]  /*2740*/  ISETP.NE.AND P2, PT, R12, RZ, PT ;  /* 0x000000ff0c00720c */ /* 0x000fc80003f45270 */
[----:B------:R-:W-:-:S03]  /*2750*/  IADD3 R4, PT, PT, R5, 0x1, RZ ;  /* 0x0000000105047810 */ /* 0x000fc60007ffe0ff */
[----:B------:R-:W-:-:S04]  /*2760*/  @!P1 IMAD.MOV R4, RZ, RZ, R5 ;  /* 0x000000ffff049224 */ /* 0x000fc800078e0205 */
[----:B------:R-:W-:Y:S02]  /*2770*/  VIADD R6, R4, 0x1 ;  /* 0x0000000104067836 */ /* 0x000fe40000000000 */
[----:B------:R-:W-:-:S07]  /*2780*/  @!P2 IMAD.MOV R6, RZ, RZ, R4 ;  /* 0x000000ffff06a224 */ /* 0x000fce00078e0204 */
.L_x_305:
[----:B------:R-:W-:Y:S05]  /*2790*/  BSYNC.RECONVERGENT B2 ;  /* 0x0000000000027941 */ /* 0x000fea0003800200 */
.L_x_304:
[----:B------:R-:W-:Y:S05]  /*27a0*/  @!P0 BRA `(.L_x_299) ;  /* 0x0000000000c48947 */ /* 0x000fea0003800000 */
[----:B------:R-:W-:Y:S01]  /*27b0*/  ISETP.GE.U32.AND P1, PT, R18, 0x4, PT ;  /* 0x000000041200780c */ /* 0x000fe20003f26070 */
[----:B------:R-:W-:Y:S01]  /*27c0*/  BSSY.RECONVERGENT B2, `(.L_x_306) ;  /* 0x0000021000027945 */ /* 0x000fe20003800200 */
[----:B------:R-:W-:-:S04]  /*27d0*/  LOP3.LUT R7, R3, 0x3, RZ, 0xc0, !PT ;  /* 0x0000000303077812 */ /* 0x000fc800078ec0ff */
[----:B------:R-:W-:-:S07]  /*27e0*/  ISETP.NE.AND P0, PT, R7, RZ, PT ;  /* 0x000000ff0700720c */ /* 0x000fce0003f05270 */
[----:B------:R-:W-:Y:S06]  /*27f0*/  @!P1 BRA `(.L_x_307) ;  /* 0x0000000000749947 */ /* 0x000fec0003800000 */
[----:B------:R-:W-:-:S04]  /*2800*/  VIADD R3, R2, UR6 ;  /* 0x0000000602037c36 */ /* 0x000fc80008000000 */
[C---:B------:R-:W-:Y:S01]  /*2810*/  VIADD R8, R3.reuse, 0x100 ;  /* 0x0000010003087836 */ /* 0x040fe20000000000 */
[----:B------:R-:W-:-:S04]  /*2820*/  IADD3 R4, P1, PT, R3, UR4, RZ ;  /* 0x0000000403047c10 */ /* 0x000fc8000ff3e0ff */
[----:B------:R-:W-:Y:S02]  /*2830*/  IADD3.X R5, PT, PT, RZ, UR5, RZ, P1, !PT ;  /* 0x00000005ff057c10 */ /* 0x000fe40008ffe4ff */
[----:B------:R-:W-:Y:S01]  /*2840*/  IADD3 R8, P1, PT, R8, UR4, RZ ;  /* 0x0000000408087c10 */ /* 0x000fe2000ff3e0ff */
[C---:B------:R-:W-:Y:S02]  /*2850*/  VIADD R10, R3.reuse, 0x200 ;  /* 0x00000200030a7836 */ /* 0x040fe40000000000 */
[----:B------:R-:W2:Y:S02]  /*2860*/  LDG.E.U8 R4, desc[UR8][R4.64] ;  /* 0x0000000804047981 */ /* 0x000ea4000c1e1100 */
[----:B------:R-:W-:Y:S01]  /*2870*/  IMAD.X R9, RZ, RZ, UR5, P1 ;  /* 0x00000005ff097e24 */ /* 0x000fe200088e06ff */
[----:B------:R-:W-:Y:S01]  /*2880*/  IADD3 R10, P1, PT, R10, UR4, RZ ;  /* 0x000000040a0a7c10 */ /* 0x000fe2000ff3e0ff */
[----:B------:R-:W-:-:S03]  /*2890*/  VIADD R3, R3, 0x300 ;  /* 0x0000030003037836 */ /* 0x000fc60000000000 */
        /* <DEDUP_REMOVED lines=10> */
[----:B------:R-:W-:Y:S02]  /*2940*/  @!P1 IADD3 R3, PT, PT, R6, RZ, RZ ;  /* 0x000000ff06039210 */ /* 0x000fe40007ffe0ff */
[----:B----4-:R-:W-:-:S03]  /*2950*/  ISETP.NE.AND P1, PT, R10, RZ, PT ;  /* 0x000000ff0a00720c */ /* 0x010fc60003f25270 */
[----:B------:R-:W-:Y:S02]  /*2960*/  VIADD R4, R3, 0x1 ;  /* 0x0000000103047836 */ /* 0x000fe40000000000 */
[----:B------:R-:W-:Y:S01]  /*2970*/  @!P2 IMAD.MOV R4, RZ, RZ, R3 ;  /* 0x000000ffff04a224 */ /* 0x000fe200078e0203 */
[----:B-----5:R-:W-:-:S03]  /*2980*/  ISETP.NE.AND P2, PT, R12, RZ, PT ;  /* 0x000000ff0c00720c */ /* 0x020fc60003f45270 */
[----:B------:R-:W-:-:S04]  /*2990*/  VIADD R3, R4, 0x1 ;  /* 0x0000000104037836 */ /* 0x000fc80000000000 */
[----:B------:R-:W-:-:S04]  /*29a0*/  @!P1 IMAD.MOV R3, RZ, RZ, R4 ;  /* 0x000000ffff039224 */ /* 0x000fc800078e0204 */
[C---:B------:R-:W-:Y:S02]  /*29b0*/  VIADD R6, R3.reuse, 0x1 ;  /* 0x0000000103067836 */ /* 0x040fe40000000000 */
[----:B------:R-:W-:-:S07]  /*29c0*/  @!P2 IADD3 R6, PT, PT, R3, RZ, RZ ;  /* 0x000000ff0306a210 */ /* 0x000fce0007ffe0ff */
.L_x_307:
[----:B------:R-:W-:Y:S05]  /*29d0*/  BSYNC.RECONVERGENT B2 ;  /* 0x0000000000027941 */ /* 0x000fea0003800200 */
.L_x_306:
[----:B------:R-:W-:Y:S05]  /*29e0*/  @!P0 BRA `(.L_x_299) ;  /* 0x0000000000348947 */ /* 0x000fea0003800000 */
[----:B------:R-:W-:Y:S02]  /*29f0*/  VIADD R4, R2, UR6 ;  /* 0x0000000602047c36 */ /* 0x000fe40008000000 */
[----:B------:R-:W-:-:S07]  /*2a00*/  IMAD.MOV R5, RZ, RZ, -R7 ;  /* 0x000000ffff057224 */ /* 0x000fce00078e0a07 */
.L_x_308:
        /* <DEDUP_REMOVED lines=11> */
.L_x_299:
[----:B------:R-:W-:Y:S05]  /*2ac0*/  BSYNC.RECONVERGENT B1 ;  /* 0x0000000000017941 */ /* 0x000fea0003800200 */
.L_x_297:
        /* <DEDUP_REMOVED lines=24> */
.L_x_295:
[----:B------:R-:W-:Y:S05]  /*2c50*/  BSYNC.RECONVERGENT B0 ;  /* 0x0000000000007941 */ /* 0x000fea0003800200 */
.L_x_280:
[----:B------:R-:W-:Y:S05]  /*2c60*/  @P0 EXIT ;  /* 0x000000000000094d */ /* 0x000fea0003800000 */
[----:B------:R-:W0:Y:S01]  /*2c70*/  LDC.64 R4, c[0x0][0x390] ;  /* 0x0000e400ff047b82 */ /* 0x000e220000000a00 */
[----:B------:R-:W1:Y:S02]  /*2c80*/  LDCU UR4, c[0x0][0x3a0] ;  /* 0x00007400ff0477ac */ /* 0x000e640008000800 */
[----:B-1----:R-:W-:-:S05]  /*2c90*/  VIADD R3, R3, UR4 ;  /* 0x0000000403037c36 */ /* 0x002fca0008000000 */
[----:B0-----:R-:W-:Y:S01]  /*2ca0*/  STG.E desc[UR8][R4.64], R3 ;  /* 0x0000000304007986 */ /* 0x001fe2000c101908 */
[----:B------:R-:W-:Y:S05]  /*2cb0*/  EXIT ;  /* 0x000000000000794d */ /* 0x000fea0003800000 */
.L_x_309:
        /* <DEDUP_REMOVED lines=12> */
.L_x_3248:


//--------------------- .text._ZN3cub18CUB_300001_SM_10006detail6reduce18DeviceReduceKernelINS2_10policy_hubIjjN4cuda3std3__44plusIvEEE10Policy1000EN6thrust24THRUST_300001_SM_1000_NS18transform_iteratorI9NonZeroOpIdEPKdNSD_11use_defaultESJ_EEjS9_jNS7_10__identityEEEvT0_PT3_T1_NS0_13GridEvenShareISP_EET2_T4_ --------------------------
	.section	.text._ZN3cub18CUB_300001_SM_10006detail6reduce18DeviceReduceKernelINS2_10policy_hubIjjN4cuda3std3__44plusIvEEE10Policy1000EN6thrust24THRUST_300001_SM_1000_NS18transform_iteratorI9NonZeroOpIdEPKdNSD_11use_defaultESJ_EEjS9_jNS7_10__identityEEEvT0_PT3_T1_NS0_13GridEvenShareISP_EET2_T4_,"ax",@progbits
	.align	128
        .global         _ZN3cub18CUB_300001_SM_10006detail6reduce18DeviceReduceKernelINS2_10policy_hubIjjN4cuda3std3__44plusIvEEE10Policy1000EN6thrust24THRUST_300001_SM_1000_NS18transform_iteratorI9NonZeroOpIdEPKdNSD_11use_defaultESJ_EEjS9_jNS7_10__identityEEEvT0_PT3_T1_NS0_13GridEvenShareISP_EET2_T4_
        .type           _ZN3cub18CUB_300001_SM_10006detail6reduce18DeviceReduceKernelINS2_10policy_hubIjjN4cuda3std3__44plusIvEEE10Policy1000EN6thrust24THRUST_300001_SM_1000_NS18transform_iteratorI9NonZeroOpIdEPKdNSD_11use_defaultESJ_EEjS9_jNS7_10__identityEEEvT0_PT3_T1_NS0_13GridEvenShareISP_EET2_T4_,@function
        .size           _ZN3cub18CUB_300001_SM_10006detail6reduce18DeviceReduceKernelINS2_10policy_hubIjjN4cuda3std3__44plusIvEEE10Policy1000EN6thrust24THRUST_300001_SM_1000_NS18transform_iteratorI9NonZeroOpIdEPKdNSD_11use_defaultESJ_EEjS9_jNS7_10__identityEEEvT0_PT3_T1_NS0_13GridEvenShareISP_EET2_T4_,(.L_x_3249 - _ZN3cub18CUB_300001_SM_10006detail6reduce18DeviceReduceKernelINS2_10policy_hubIjjN4cuda3std3__44plusIvEEE10Policy1000EN6thrust24THRUST_300001_SM_1000_NS18transform_iteratorI9NonZeroOpIdEPKdNSD_11use_defaultESJ_EEjS9_jNS7_10__identityEEEvT0_PT3_T1_NS0_13GridEvenShareISP_EET2_T4_)
        .other          _ZN3cub18CUB_300001_SM_10006detail6reduce18DeviceReduceKernelINS2_10policy_hubIjjN4cuda3std3__44plusIvEEE10Policy1000EN6thrust24THRUST_300001_SM_1000_NS18transform_iteratorI9NonZeroOpIdEPKdNSD_11use_defaultESJ_EEjS9_jNS7_10__identityEEEvT0_PT3_T1_NS0_13GridEvenShareISP_EET2_T4_,@"STO_CUDA_ENTRY STV_DEFAULT"
_ZN3cub18CUB_300001_SM_10006detail6reduce18DeviceReduceKernelINS2_10policy_hubIjjN4cuda3std3__44plusIvEEE10Policy1000EN6thrust24THRUST_300001_SM_1000_NS18transform_iteratorI9NonZeroOpIdEPKdNSD_11use_defaultESJ_EEjS9_jNS7_10__identityEEEvT0_PT3_T1_NS0_13GridEvenShareISP_EET2_T4_:
.text._ZN3cub18CUB_300001_SM_10006detail6reduce18DeviceReduceKernelINS2_10policy_hubIjjN4cuda3std3__44plusIvEEE10Policy1000EN6thrust24THRUST_300001_SM_1000_NS18transform_iteratorI9NonZeroOpIdEPKdNSD_11use_defaultESJ_EEjS9_jNS7_10__identityEEEvT0_PT3_T1_NS0_13GridEvenShareISP_EET2_T4_:
        /* <DEDUP_REMOVED lines=12> */
[----:B0-----:R-:W-:Y:S02]  /*00c0*/  ISETP.GE.U32.AND P0, PT, R5, R4, PT ;  /* 0x000000040500720c */ /* 0x001fe40003f06070 */
[----:B------:R-:W-:-:S11]  /*00d0*/  MOV R26, R5 ;  /* 0x00000005001a7202 */ /* 0x000fd60000000f00 */
[----:B------:R-:W-:Y:S05]  /*00e0*/  @P0 BRA `(.L_x_313) ;  /* 0x00000000001c0947 */ /* 0x000fea0003800000 */
[----:B------:R-:W0:Y:S01]  /*00f0*/  LDC.64 R6, c[0x0][0x380] ;  /* 0x0000e000ff067b82 */ /* 0x000e220000000a00 */
[----:B------:R-:W-:-:S04]  /*0100*/  IMAD.IADD R9, R3, 0x1, R5 ;  /* 0x0000000103097824 */ /* 0x000fc800078e0205 */
[----:B0-----:R-:W-:-:S06]  /*0110*/  IMAD.WIDE.U32 R6, R9, 0x8, R6 ;  /* 0x0000000809067825 */ /* 0x001fcc00078e0006 */
[----:B------:R-:W2:Y:S01]  /*0120*/  LDG.E.64 R6, desc[UR10][R6.64] ;  /* 0x0000000a06067981 */ /* 0x000ea2000c1e1b00 */
[----:B------:R-:W-:Y:S01]  /*0130*/  VIADD R26, R5, 0x100 ;  /* 0x00000100051a7836 */ /* 0x000fe20000000000 */
[----:B--2---:R-:W-:-:S06]  /*0140*/  DSETP.NEU.AND P0, PT, R6, RZ, PT ;  /* 0x000000ff0600722a */ /* 0x004fcc0003f0d000 */
[----:B------:R-:W-:-:S08]  /*0150*/  SEL R2, RZ, 0x1, !P0 ;  /* 0x00000001ff027807 */ /* 0x000fd00004000000 */
.L_x_313:
[----:B------:R-:W-:Y:S05]  /*0160*/  BSYNC.RECONVERGENT B1 ;  /* 0x0000000000017941 */ /* 0x000fea0003800200 */
.L_x_312:
        /* <DEDUP_REMOVED lines=13> */
[----:B------:R-:W-:Y:S02]  /*0240*/  LOP3.LUT R6, R26, 0x800, RZ, 0xfc, !PT ;  /* 0x000008001a067812 */ /* 0x000fe400078efcff */
[----:B------:R-:W-:Y:S01]  /*0250*/  IADD3 R27, PT, PT, R3, R26, RZ ;  /* 0x0000001a031b7210 */ /* 0x000fe20007ffe0ff */
[----:B------:R-:W-:-:S07]  /*0260*/  IMAD.MOV R25, RZ, RZ, -R25 ;  /* 0x000000ffff197224 */ /* 0x000fce00078e0a19 */
.L_x_319:
[----:B0-----:R-:W-:-:S04]  /*0270*/  IMAD.WIDE.U32 R12, R27, 0x8, R8 ;  /* 0x000000081b0c7825 */ /* 0x001fc800078e0008 */
[----:B------:R-:W-:Y:S02]  /*0280*/  VIADD R11, R27, 0x100 ;  /* 0x000001001b0b7836 */ /* 0x000fe40000000000 */
[----:B------:R-:W2:Y:S02]  /*0290*/  LDG.E.64 R12, desc[UR10][R12.64] ;  /* 0x0000000a0c0c7981 */ /* 0x000ea4000c1e1b00 */
[----:B------:R-:W-:-:S06]  /*02a0*/  IMAD.WIDE.U32 R10, R11, 0x8, R8 ;  /* 0x000000080b0a7825 */ /* 0x000fcc00078e0008 */
[----:B------:R-:W3:Y:S01]  /*02b0*/  LDG.E.64 R10, desc[UR10][R10.64] ;  /* 0x0000000a0a0a7981 */ /* 0x000ee2000c1e1b00 */
[C---:B------:R-:W-:Y:S01]  /*02c0*/  IADD3 R23, PT, PT, R27.reuse, 0x200, RZ ;  /* 0x000002001b177810 */ /* 0x040fe20007ffe0ff */
[----:B------:R-:W-:-:S04]  /*02d0*/  VIADD R21, R27, 0x300 ;  /* 0x000003001b157836 */ /* 0x000fc80000000000 */
[----:B------:R-:W-:-:S06]  /*02e0*/  IMAD.WIDE.U32 R22, R23, 0x8, R8 ;  /* 0x0000000817167825 */ /* 0x000fcc00078e0008 */
[----:B------:R-:W4:Y:S01]  /*02f0*/  LDG.E.64 R22, desc[UR10][R22.64] ;  /* 0x0000000a16167981 */ /* 0x000f22000c1e1b00 */
[----:B------:R-:W-:-:S04]  /*0300*/  IMAD.WIDE.U32 R20, R21, 0x8, R8 ;  /* 0x0000000815147825 */ /* 0x000fc800078e0008 */
[C---:B------:R-:W-:Y:S02]  /*0310*/  VIADD R19, R27.reuse, 0x400 ;  /* 0x000004001b137836 */ /* 0x040fe40000000000 */
[----:B------:R-:W5:Y:S01]  /*0320*/  LDG.E.64 R20, desc[UR10][R20.64] ;  /* 0x0000000a14147981 */ /* 0x000f62000c1e1b00 */
[----:B------:R-:W-:Y:S01]  /*0330*/  IADD3 R17, PT, PT, R27, 0x500, RZ ;  /* 0x000005001b117810 */ /* 0x000fe20007ffe0ff */
[----:B------:R-:W-:-:S06]  /*0340*/  IMAD.WIDE.U32 R18, R19, 0x8, R8 ;  /* 0x0000000813127825 */ /* 0x000fcc00078e0008 */
[----:B------:R-:W5:Y:S01]  /*0350*/  LDG.E.64 R18, desc[UR10][R18.64] ;  /* 0x0000000a12127981 */ /* 0x000f62000c1e1b00 */
[----:B------:R-:W-:-:S04]  /*0360*/  IMAD.WIDE.U32 R16, R17, 0x8, R8 ;  /* 0x0000000811107825 */ /* 0x000fc800078e0008 */
[----:B------:R-:W-:Y:S02]  /*0370*/  VIADD R15, R27, 0x600 ;  /* 0x000006001b0f7836 */ /* 0x000fe40000000000 */
[----:B------:R-:W5:Y:S02]  /*0380*/  LDG.E.64 R16, desc[UR10][R16.64] ;  /* 0x0000000a10107981 */ /* 0x000f64000c1e1b00 */
[----:B------:R-:W-:-:S06]  /*0390*/  IMAD.WIDE.U32 R14, R15, 0x8, R8 ;  /* 0x000000080f0e7825 */ /* 0x000fcc00078e0008 */
[----:B------:R-:W5:Y:S01]  /*03a0*/  LDG.E.64 R14, desc[UR10][R14.64] ;  /* 0x0000000a0e0e7981 */ /* 0x000f62000c1e1b00 */
[----:B--2---:R-:W-:Y:S01]  /*03b0*/  DSETP.NEU.AND P0, PT, R12, RZ, PT ;  /* 0x000000ff0c00722a */ /* 0x004fe20003f0d000 */
[----:B------:R-:W-:-:S04]  /*03c0*/  VIADD R13, R27, 0x700 ;  /* 0x000007001b0d7836 */ /* 0x000fc80000000000 */
[----:B------:R-:W-:Y:S01]  /*03d0*/  IMAD.WIDE.U32 R12, R13, 0x8, R8 ;  /* 0x000000080d0c7825 */ /* 0x000fe200078e0008 */
[----:B---3--:R-:W-:-:S03]  /*03e0*/  DSETP.NEU.AND P1, PT, R10, RZ, PT ;  /* 0x000000ff0a00722a */ /* 0x008fc60003f2d000 */
[----:B------:R-:W-:Y:S02]  /*03f0*/  VIADD R11, R27, 0x800 ;  /* 0x000008001b0b7836 */ /* 0x000fe40000000000 */
[----:B------:R-:W2:Y:S02]  /*0400*/  LDG.E.64 R12, desc[UR10][R12.64] ;  /* 0x0000000a0c0c7981 */ /* 0x000ea4000c1e1b00 */
[----:B------:R-:W-:-:S06]  /*0410*/  IMAD.WIDE.U32 R10, R11, 0x8, R8 ;  /* 0x000000080b0a7825 */ /* 0x000fcc00078e0008 */
[----:B------:R-:W3:Y:S01]  /*0420*/  LDG.E.64 R10, desc[UR10][R10.64] ;  /* 0x0000000a0a0a7981 */ /* 0x000ee2000c1e1b00 */
[----:B------:R-:W-:Y:S01]  /*0430*/  IADD3 R26, PT, PT, R2, 0x1, RZ ;  /* 0x00000001021a7810 */ /* 0x000fe20007ffe0ff */
[----:B------:R-:W-:Y:S01]  /*0440*/  @!P0 IMAD.MOV R26, RZ, RZ, R2 ;  /* 0x000000ffff1a8224 */ /* 0x000fe200078e0202 */
[----:B----4-:R-:W-:-:S04]  /*0450*/  DSETP.NEU.AND P0, PT, R22, RZ, PT ;  /* 0x000000ff1600722a */ /* 0x010fc80003f0d000 */
[----:B------:R-:W-:Y:S01]  /*0460*/  IADD3 R2, PT, PT, R26, 0x1, RZ ;  /* 0x000000011a027810 */ /* 0x000fe20007ffe0ff */
[----:B------:R-:W-:Y:S01]  /*0470*/  @!P1 IMAD.MOV R2, RZ, RZ, R26 ;  /* 0x000000ffff029224 */ /* 0x000fe200078e021a */
[----:B-----5:R-:W-:Y:S01]  /*0480*/  DSETP.NEU.AND P1, PT, R20, RZ, PT ;  /* 0x000000ff1400722a */ /* 0x020fe20003f2d000 */
[----:B------:R-:W-:-:S03]  /*0490*/  VIADD R21, R27, 0x900 ;  /* 0x000009001b157836 */ /* 0x000fc60000000000 */
[----:B------:R-:W-:Y:S01]  /*04a0*/  IADD3 R22, PT, PT, R2, 0x1, RZ ;  /* 0x0000000102167810 */ /* 0x000fe20007ffe0ff */
[----:B------:R-:W-:-:S04]  /*04b0*/  IMAD.WIDE.U32 R20, R21, 0x8, R8 ;  /* 0x0000000815147825 */ /* 0x000fc800078e0008 */
[----:B------:R-:W-:Y:S01]  /*04c0*/  @!P0 IMAD.MOV R22, RZ, RZ, R2 ;  /* 0x000000ffff168224 */ /* 0x000fe200078e0202 */
[----:B------:R-:W-:Y:S01]  /*04d0*/  DSETP.NEU.AND P0, PT, R18, RZ, PT ;  /* 0x000000ff1200722a */ /* 0x000fe20003f0d000 */
[----:B------:R-:W4:Y:S01]  /*04e0*/  LDG.E.64 R20, desc[UR10][R20.64] ;  /* 0x0000000a14147981 */ /* 0x000f22000c1e1b00 */
[----:B------:R-:W-:Y:S02]  /*04f0*/  VIADD R19, R27, 0xa00 ;  /* 0x00000a001b137836 */ /* 0x000fe40000000000 */
[----:B------:R-:W-:Y:S02]  /*0500*/  IADD3 R2, PT, PT, R22, 0x1, RZ ;  /* 0x0000000116027810 */ /* 0x000fe40007ffe0ff */
[----:B------:R-:W-:-:S04]  /*0510*/  IMAD.WIDE.U32 R18, R19, 0x8, R8 ;  /* 0x0000000813127825 */ /* 0x000fc800078e0008 */
[----:B------:R-:W-:Y:S01]  /*0520*/  @!P1 IMAD.MOV R2, RZ, RZ, R22 ;  /* 0x000000ffff029224 */ /* 0x000fe200078e0216 */
[----:B------:R-:W-:Y:S01]  /*0530*/  DSETP.NEU.AND P1, PT, R16, RZ, PT ;  /* 0x000000ff1000722a */ /* 0x000fe20003f2d000 */
[----:B------:R-:W5:Y:S01]  /*0540*/  LDG.E.64 R18, desc[UR10][R18.64] ;  /* 0x0000000a12127981 */ /* 0x000f62000c1e1b00 */
[----:B------:R-:W-:Y:S02]  /*0550*/  VIADD R17, R27, 0xb00 ;  /* 0x00000b001b117836 */ /* 0x000fe40000000000 */
[----:B------:R-:W-:Y:S01]  /*0560*/  IADD3 R22, PT, PT, R2, 0x1, RZ ;  /* 0x0000000102167810 */ /* 0x000fe20007ffe0ff */
[----:B------:R-:W-:Y:S01]  /*0570*/  @!P0 IMAD.MOV R22, RZ, RZ, R2 ;  /* 0x000000ffff168224 */ /* 0x000fe200078e0202 */
[----:B------:R-:W-:Y:S01]  /*0580*/  DSETP.NEU.AND P0, PT, R14, RZ, PT ;  /* 0x000000ff0e00722a */ /* 0x000fe20003f0d000 */
[----:B------:R-:W-:-:S04]  /*0590*/  IMAD.WIDE.U32 R16, R17, 0x8, R8 ;  /* 0x0000000811107825 */ /* 0x000fc800078e0008 */
[----:B------:R-:W-:Y:S02]  /*05a0*/  VIADD R15, R27, 0xc00 ;  /* 0x00000c001b0f7836 */ /* 0x000fe40000000000 */
[----:B------:R-:W5:Y:S02]  /*05b0*/  LDG.E.64 R16, desc[UR10][R16.64] ;  /* 0x0000000a10107981 */ /* 0x000f64000c1e1b00 */
[----:B------:R-:W-:Y:S01]  /*05c0*/  IMAD.WIDE.U32 R14, R15, 0x8, R8 ;  /* 0x000000080f0e7825 */ /* 0x000fe200078e0008 */
[----:B------:R-:W-:-:S03]  /*05d0*/  IADD3 R2, PT, PT, R22, 0x1, RZ ;  /* 0x0000000116027810 */ /* 0x000fc60007ffe0ff */
[----:B------:R-:W-:Y:S02]  /*05e0*/  @!P1 IMAD.MOV R2, RZ, RZ, R22 ;  /* 0x000000ffff029224 */ /* 0x000fe400078e0216 */
[----:B------:R-:W5:Y:S03]  /*05f0*/  LDG.E.64 R14, desc[UR10][R14.64] ;  /* 0x0000000a0e0e7981 */ /* 0x000f66000c1e1b00 */
[----:B------:R-:W-:Y:S01]  /*0600*/  IADD3 R22, PT, PT, R2, 0x1, RZ ;  /* 0x0000000102167810 */ /* 0x000fe20007ffe0ff */
[----:B------:R-:W-:Y:S02]  /*0610*/  @!P0 IMAD.MOV R22, RZ, RZ, R2 ;  /* 0x000000ffff168224 */ /* 0x000fe400078e0202 */
[----:B------:R-:W-:-:S03]  /*0620*/  VIADD R23, R27, 0xf00 ;  /* 0x00000f001b177836 */ /* 0x000fc60000000000 */
[----:B------:R-:W-:Y:S01]  /*0630*/  IADD3 R2, PT, PT, R22, 0x1, RZ ;  /* 0x0000000116027810 */ /* 0x000fe20007ffe0ff */
        /* <DEDUP_REMOVED lines=8> */
[----:B------:R-:W-:Y:S02]  /*06c0*/  @!P1 IMAD.MOV R2, RZ, RZ, R22 ;  /* 0x000000ffff029224 */ /* 0x000fe400078e0216 */
[----:B------:R-:W-:-:S06]  /*06d0*/  IMAD.WIDE.U32 R22, R23, 0x8, R8 ;  /* 0x0000000817167825 */ /* 0x000fcc00078e0008 */
[----:B------:R-:W3:Y:S01]  /*06e0*/  LDG.E.64 R22, desc[UR10][R22.64] ;  /* 0x0000000a16167981 */ /* 0x000ee2000c1e1b00 */
[----:B----4-:R-:W-:Y:S01]  /*06f0*/  DSETP.NEU.AND P1, PT, R20, RZ, PT ;  /* 0x000000ff1400722a */ /* 0x010fe20003f2d000 */
[----:B------:R-:W-:Y:S01]  /*0700*/  IADD3 R20, PT, PT, R2, 0x1, RZ ;  /* 0x0000000102147810 */ /* 0x000fe20007ffe0ff */
[----:B------:R-:W-:Y:S01]  /*0710*/  @!P0 IMAD.MOV R20, RZ, RZ, R2 ;  /* 0x000000ffff148224 */ /* 0x000fe200078e0202 */
[----:B-----5:R-:W-:-:S03]  /*0720*/  DSETP.NEU.AND P0, PT, R18, RZ, PT ;  /* 0x000000ff1200722a */ /* 0x020fc60003f0d000 */
[----:B------:R-:W-:-:S08]  /*0730*/  VIADD R2, R20, 0x1 ;  /* 0x0000000114027836 */ /* 0x000fd00000000000 */
[----:B------:R-:W-:Y:S01]  /*0740*/  @!P1 IADD3 R2, PT, PT, R20, RZ, RZ ;  /* 0x000000ff14029210 */ /* 0x000fe20007ffe0ff */
[----:B------:R-:W-:-:S04]  /*0750*/  DSETP.NEU.AND P1, PT, R16, RZ, PT ;  /* 0x000000ff1000722a */ /* 0x000fc80003f2d000 */
[----:B------:R-:W-:Y:S02]  /*0760*/  VIADD R16, R2, 0x1 ;  /* 0x0000000102107836 */ /* 0x000fe40000000000 */
[----:B------:R-:W-:Y:S01]  /*0770*/  @!P0 IMAD.MOV R16, RZ, RZ, R2 ;  /* 0x000000ffff108224 */ /* 0x000fe200078e0202 */
[----:B------:R-:W-:-:S04]  /*0780*/  DSETP.NEU.AND P0, PT, R14, RZ, PT ;  /* 0x000000ff0e00722a */ /* 0x000fc80003f0d000 */
[----:B------:R-:W-:-:S03]  /*0790*/  IADD3 R2, PT, PT, R16, 0x1, RZ ;  /* 0x0000000110027810 */ /* 0x000fc60007ffe0ff */
[----:B------:R-:W-:Y:S02]  /*07a0*/  @!P1 IMAD.MOV R2, RZ, RZ, R16 ;  /* 0x000000ffff029224 */ /* 0x000fe400078e0210 */
[----:B------:R-:W-:Y:S01]  /*07b0*/  VIADD R25, R25, 0x10 ;  /* 0x0000001019197836 */ /* 0x000fe20000000000 */
[----:B------:R-:W-:Y:S01]  /*07c0*/  IADD3 R27, PT, PT, R27, 0x1000, RZ ;  /* 0x000010001b1b7810 */ /* 0x000fe20007ffe0ff */
[----:B------:R-:W-:Y:S01]  /*07d0*/  VIADD R6, R6, 0x1000 ;  /* 0x0000100006067836 */ /* 0x000fe20000000000 */
[----:B--2---:R-:W-:Y:S01]  /*07e0*/  DSETP.NEU.AND P1, PT, R12, RZ, PT ;  /* 0x000000ff0c00722a */ /* 0x004fe20003f2d000 */
[C---:B------:R-:W-:Y:S01]  /*07f0*/  VIADD R12, R2.reuse, 0x1 ;  /* 0x00000001020c7836 */ /* 0x040fe20000000000 */
[----:B------:R-:W-:Y:S01]  /*0800*/  @!P0 IADD3 R12, PT, PT, R2, RZ, RZ ;  /* 0x000000ff020c8210 */ /* 0x000fe20007ffe0ff */
[----:B---3--:R-:W-:-:S04]  /*0810*/  DSETP.NEU.AND P0, PT, R10, RZ, PT ;  /* 0x000000ff0a00722a */ /* 0x008fc80003f0d000 */
[----:B------:R-:W-:-:S07]  /*0820*/  VIADD R2, R12, 0x1 ;  /* 0x000000010c027836 */ /* 0x000fce0000000000 */
[----:B------:R-:W-:-:S05]  /*0830*/  @!P1 IMAD.MOV R2, RZ, RZ, R12 ;  /* 0x000000ffff029224 */ /* 0x000fca00078e020c */
[----:B------:R-:W-:Y:S01]  /*0840*/  IADD3 R10, PT, PT, R2, 0x1, RZ ;  /* 0x00000001020a7810 */ /* 0x000fe20007ffe0ff */
[----:B------:R-:W-:Y:S01]  /*0850*/  DSETP.NEU.AND P1, PT, R22, RZ, PT ;  /* 0x000000ff1600722a */ /* 0x000fe20003f2d000 */
[----:B------:R-:W-:Y:S01]  /*0860*/  @!P0 IMAD.MOV R10, RZ, RZ, R2 ;  /* 0x000000ffff0a8224 */ /* 0x000fe200078e0202 */
[----:B------:R-:W-:-:S04]  /*0870*/  ISETP.NE.AND P0, PT, R25, RZ, PT ;  /* 0x000000ff1900720c */ /* 0x000fc80003f05270 */
[----:B------:R-:W-:-:S08]  /*0880*/  IADD3 R2, PT, PT, R10, 0x1, RZ ;  /* 0x000000010a027810 */ /* 0x000fd00007ffe0ff */
[----:B------:R-:W-:Y:S01]  /*0890*/  @!P1 IMAD.MOV R2, RZ, RZ, R10 ;  /* 0x000000ffff029224 */ /* 0x000fe200078e020a */
[----:B------:R-:W-:Y:S06]  /*08a0*/  @P0 BRA `(.L_x_319) ;  /* 0xfffffff800700947 */ /* 0x000fec000383ffff */
[----:B------:R-:W-:Y:S05]  /*08b0*/  BSYNC.RECONVERGENT B3 ;  /* 0x0000000000037941 */ /* 0x000fea0003800200 */
.L_x_318:
[----:B------:R-:W-:-:S07]  /*08c0*/  VIADD R26, R6, 0xfffff800 ;  /* 0xfffff800061a7836 */ /* 0x000fce0000000000 */
.L_x_317:
[----:B------:R-:W-:Y:S05]  /*08d0*/  BSYNC.RECONVERGENT B2 ;  /* 0x0000000000027941 */ /* 0x000fea0003800200 */
.L_x_316:
        /* <DEDUP_REMOVED lines=8> */
[----:B------:R-:W-:-:S05]  /*0960*/  IMAD.IADD R25, R3, 0x1, R26 ;  /* 0x0000000103197824 */ /* 0x000fca00078e021a */
[C---:B------:R-:W-:Y:S01]  /*0970*/  IADD3 R19, PT, PT, R25.reuse, 0x100, RZ ;  /* 0x0000010019137810 */ /* 0x040fe20007ffe0ff */
[C---:B------:R-:W-:Y:S02]  /*0980*/  VIADD R17, R25.reuse, 0x200 ;  /* 0x0000020019117836 */ /* 0x040fe40000000000 */
[----:B0-----:R-:W-:-:S04]  /*0990*/  IMAD.WIDE.U32 R20, R25, 0x8, R22 ;  /* 0x0000000819147825 */ /* 0x001fc800078e0016 */
[--C-:B------:R-:W-:Y:S02]  /*09a0*/  IMAD.WIDE.U32 R18, R19, 0x8, R22.reuse ;  /* 0x0000000813127825 */ /* 0x100fe400078e0016 */
[----:B------:R-:W2:Y:S04]  /*09b0*/  LDG.E.64 R20, desc[UR10][R20.64] ;  /* 0x0000000a14147981 */ /* 0x000ea8000c1e1b00 */
[----:B------:R-:W3:Y:S01]  /*09c0*/  LDG.E.64 R18, desc[UR10][R18.64] ;  /* 0x0000000a12127981 */ /* 0x000ee2000c1e1b00 */
[----:B------:R-:W-:-:S04]  /*09d0*/  IMAD.WIDE.U32 R16, R17, 0x8, R22 ;  /* 0x0000000811107825 */ /* 0x000fc800078e0016 */
[C---:B------:R-:W-:Y:S02]  /*09e0*/  VIADD R15, R25.reuse, 0x300 ;  /* 0x00000300190f7836 */ /* 0x040fe40000000000 */
[----:B------:R-:W4:Y:S01]  /*09f0*/  LDG.E.64 R16, desc[UR10][R16.64] ;  /* 0x0000000a10107981 */ /* 0x000f22000c1e1b00 */
[----:B------:R-:W-:Y:S01]  /*0a00*/  IADD3 R13, PT, PT, R25, 0x400, RZ ;  /* 0x00000400190d7810 */ /* 0x000fe20007ffe0ff */
[----:B------:R-:W-:-:S06]  /*0a10*/  IMAD.WIDE.U32 R14, R15, 0x8, R22 ;  /* 0x000000080f0e7825 */ /* 0x000fcc00078e0016 */
[----:B------:R-:W5:Y:S01]  /*0a20*/  LDG.E.64 R14, desc[UR10][R14.64] ;  /* 0x0000000a0e0e7981 */ /* 0x000f62000c1e1b00 */
[----:B------:R-:W-:-:S04]  /*0a30*/  IMAD.WIDE.U32 R12, R13, 0x8, R22 ;  /* 0x000000080d0c7825 */ /* 0x000fc800078e0016 */
[C---:B------:R-:W-:Y:S02]  /*0a40*/  VIADD R11, R25.reuse, 0x500 ;  /* 0x00000500190b7836 */ /* 0x040fe40000000000 */
[----:B------:R-:W5:Y:S01]  /*0a50*/  LDG.E.64 R12, desc[UR10][R12.64] ;  /* 0x0000000a0c0c7981 */ /* 0x000f62000c1e1b00 */
[----:B------:R-:W-:Y:S02]  /*0a60*/  VIADD R9, R25, 0x600 ;  /* 0x0000060019097836 */ /* 0x000fe40000000000 */
[----:B------:R-:W-:Y:S01]  /*0a70*/  IMAD.WIDE.U32 R10, R11, 0x8, R22 ;  /* 0x000000080b0a7825 */ /* 0x000fe200078e0016 */
[----:B------:R-:W-:-:S05]  /*0a80*/  IADD3 R25, PT, PT, R25, 0x700, RZ ;  /* 0x0000070019197810 */ /* 0x000fca0007ffe0ff */
[----:B------:R-:W5:Y:S01]  /*0a90*/  LDG.E.64 R10, desc[UR10][R10.64] ;  /* 0x0000000a0a0a7981 */ /* 0x000f62000c1e1b00 */
[----:B------:R-:W-:-:S04]  /*0aa0*/  IMAD.WIDE.U32 R8, R9, 0x8, R22 ;  /* 0x0000000809087825 */ /* 0x000fc800078e0016 */
[----:B------:R-:W-:Y:S02]  /*0ab0*/  IMAD.WIDE.U32 R22, R25, 0x8, R22 ;  /* 0x0000000819167825 */ /* 0x000fe400078e0016 */
[----:B------:R-:W5:Y:S04]  /*0ac0*/  LDG.E.64 R8, desc[UR10][R8.64] ;  /* 0x0000000a08087981 */ /* 0x000f68000c1e1b00 */
[----:B------:R-:W5:Y:S01]  /*0ad0*/  LDG.E.64 R22, desc[UR10][R22.64] ;  /* 0x0000000a16167981 */ /* 0x000f62000c1e1b00 */
[----:B------:R-:W-:Y:S01]  /*0ae0*/  VIADD R26, R26, 0x800 ;  /* 0x000008001a1a7836 */ /* 0x000fe20000000000 */
[----:B--2---:R-:W-:Y:S02]  /*0af0*/  DSETP.NEU.AND P1, PT, R20, RZ, PT ;  /* 0x000000ff1400722a */ /* 0x004fe40003f2d000 */
[----:B---3--:R-:W-:Y:S01]  /*0b00*/  DSETP.NEU.AND P2, PT, R18, RZ, PT ;  /* 0x000000ff1200722a */ /* 0x008fe20003f4d000 */
[----:B------:R-:W-:-:S11]  /*0b10*/  VIADD R18, R2, 0x1 ;  /* 0x0000000102127836 */ /* 0x000fd60000000000 */
[----:B------:R-:W-:Y:S01]  /*0b20*/  @!P1 IMAD.MOV R18, RZ, RZ, R2 ;  /* 0x000000ffff129224 */ /* 0x000fe200078e0202 */
[----:B----4-:R-:W-:-:S04]  /*0b30*/  DSETP.NEU.AND P1, PT, R16, RZ, PT ;  /* 0x000000ff1000722a */ /* 0x010fc80003f2d000 */
[----:B------:R-:W-:Y:S01]  /*0b40*/  IADD3 R2, PT, PT, R18, 0x1, RZ ;  /* 0x0000000112027810 */ /* 0x000fe20007ffe0ff */
[----:B------:R-:W-:Y:S01]  /*0b50*/  @!P2 IMAD.MOV R2, RZ, RZ, R18 ;  /* 0x000000ffff02a224 */ /* 0x000fe200078e0212 */
[----:B-----5:R-:W-:-:S03]  /*0b60*/  DSETP.NEU.AND P2, PT, R14, RZ, PT ;  /* 0x000000ff0e00722a */ /* 0x020fc60003f4d000 */
[----:B------:R-:W-:-:S05]  /*0b70*/  VIADD R14, R2, 0x1 ;  /* 0x00000001020e7836 */ /* 0x000fca0000000000 */
[----:B------:R-:W-:Y:S01]  /*0b80*/  @!P1 IADD3 R14, PT, PT, R2, RZ, RZ ;  /* 0x000000ff020e9210 */ /* 0x000fe20007ffe0ff */
[----:B------:R-:W-:-:S04]  /*0b90*/  DSETP.NEU.AND P1, PT, R12, RZ, PT ;  /* 0x000000ff0c00722a */ /* 0x000fc80003f2d000 */
[----:B------:R-:W-:Y:S02]  /*0ba0*/  VIADD R2, R14, 0x1 ;  /* 0x000000010e027836 */ /* 0x000fe40000000000 */
[----:B------:R-:W-:Y:S01]  /*0bb0*/  @!P2 IMAD.MOV R2, RZ, RZ, R14 ;  /* 0x000000ffff02a224 */ /* 0x000fe200078e020e */
[----:B------:R-:W-:-:S04]  /*0bc0*/  DSETP.NEU.AND P2, PT, R10, RZ, PT ;  /* 0x000000ff0a00722a */ /* 0x000fc80003f4d000 */
[----:B------:R-:W-:-:S03]  /*0bd0*/  IADD3 R10, PT, PT, R2, 0x1, RZ ;  /* 0x00000001020a7810 */ /* 0x000fc60007ffe0ff */
[----:B------:R-:W-:Y:S01]  /*0be0*/  @!P1 IMAD.MOV R10, RZ, RZ, R2 ;  /* 0x000000ffff0a9224 */ /* 0x000fe200078e0202 */
[----:B------:R-:W-:-:S03]  /*0bf0*/  DSETP.NEU.AND P1, PT, R8, RZ, PT ;  /* 0x000000ff0800722a */ /* 0x000fc60003f2d000 */
[----:B------:R-:W-:-:S03]  /*0c00*/  VIADD R2, R10, 0x1 ;  /* 0x000000010a027836 */ /* 0x000fc60000000000 */
[----:B------:R-:W-:Y:S01]  /*0c10*/  @!P2 IADD3 R2, PT, PT, R10, RZ, RZ ;  /* 0x000000ff0a02a210 */ /* 0x000fe20007ffe0ff */
[----:B------:R-:W-:-:S04]  /*0c20*/  DSETP.NEU.AND P2, PT, R22, RZ, PT ;  /* 0x000000ff1600722a */ /* 0x000fc80003f4d000 */
[----:B------:R-:W-:-:S03]  /*0c30*/  VIADD R8, R2, 0x1 ;  /* 0x0000000102087836 */ /* 0x000fc60000000000 */
[----:B------:R-:W-:-:S05]  /*0c40*/  @!P1 IMAD.MOV R8, RZ, RZ, R2 ;  /* 0x000000ffff089224 */ /* 0x000fca00078e0202 */
[----:B------:R-:W-:Y:S02]  /*0c50*/  IADD3 R2, PT, PT, R8, 0x1, RZ ;  /* 0x0000000108027810 */ /* 0x000fe40007ffe0ff */
[----:B------:R-:W-:-:S07]  /*0c60*/  @!P2 IMAD.MOV R2, RZ, RZ, R8 ;  /* 0x000000ffff02a224 */ /* 0x000fce00078e0208 */
.L_x_321:
[----:B------:R-:W-:Y:S05]  /*0c70*/  BSYNC.RECONVERGENT B2 ;  /* 0x0000000000027941 */ /* 0x000fea0003800200 */
.L_x_320:
        /* <DEDUP_REMOVED lines=12> */
[----:B------:R-:W2:Y:S04]  /*0d40*/  LDG.E.64 R6, desc[UR10][R6.64] ;  /* 0x0000000a06067981 */ /* 0x000ea8000c1e1b00 */
[----:B------:R-:W3:Y:S01]  /*0d50*/  LDG.E.64 R12, desc[UR10][R12.64] ;  /* 0x0000000a0c0c7981 */ /* 0x000ee2000c1e1b00 */
[----:B------:R-:W-:Y:S01]  /*0d60*/  IMAD.WIDE.U32 R14, R15, 0x8, R10 ;  /* 0x000000080f0e7825 */ /* 0x000fe200078e000a */
[----:B------:R-:W-:-:S05]  /*0d70*/  IADD3 R9, PT, PT, R9, 0x300, RZ ;  /* 0x0000030009097810 */ /* 0x000fca0007ffe0ff */
[----:B------:R-:W4:Y:S01]  /*0d80*/  LDG.E.64 R14, desc[UR10][R14.64] ;  /* 0x0000000a0e0e7981 */ /* 0x000f22000c1e1b00 */
[----:B------:R-:W-:-:S06]  /*0d90*/  IMAD.WIDE.U32 R10, R9, 0x8, R10 ;  /* 0x00000008090a7825 */ /* 0x000fcc00078e000a */
[----:B------:R-:W5:Y:S01]  /*0da0*/  LDG.E.64 R10, desc[UR10][R10.64] ;  /* 0x0000000a0a0a7981 */ /* 0x000f62000c1e1b00 */
[----:B------:R-:W-:Y:S01]  /*0db0*/  IADD3 R26, PT, PT, R26, 0x400, RZ ;  /* 0x000004001a1a7810 */ /* 0x000fe20007ffe0ff */
[----:B--2---:R-:W-:Y:S01]  /*0dc0*/  DSETP.NEU.AND P0, PT, R6, RZ, PT ;  /* 0x000000ff0600722a */ /* 0x004fe20003f0d000 */
[----:B------:R-:W-:Y:S01]  /*0dd0*/  VIADD R6, R2, 0x1 ;  /* 0x0000000102067836 */ /* 0x000fe20000000000 */
[----:B---3--:R-:W-:-:S12]  /*0de0*/  DSETP.NEU.AND P2, PT, R12, RZ, PT ;  /* 0x000000ff0c00722a */ /* 0x008fd80003f4d000 */
[----:B------:R-:W-:Y:S01]  /*0df0*/  @!P0 IMAD.MOV R6, RZ, RZ, R2 ;  /* 0x000000ffff068224 */ /* 0x000fe200078e0202 */
[----:B----4-:R-:W-:-:S04]  /*0e00*/  DSETP.NEU.AND P0, PT, R14, RZ, PT ;  /* 0x000000ff0e00722a */ /* 0x010fc80003f0d000 */
[----:B------:R-:W-:Y:S01]  /*0e10*/  IADD3 R2, PT, PT, R6, 0x1, RZ ;  /* 0x0000000106027810 */ /* 0x000fe20007ffe0ff */
[----:B------:R-:W-:Y:S01]  /*0e20*/  @!P2 IMAD.MOV R2, RZ, RZ, R6 ;  /* 0x000000ffff02a224 */ /* 0x000fe200078e0206 */
[----:B-----5:R-:W-:-:S03]  /*0e30*/  DSETP.NEU.AND P2, PT, R10, RZ, PT ;  /* 0x000000ff0a00722a */ /* 0x020fc60003f4d000 */
[----:B------:R-:W-:-:S05]  /*0e40*/  VIADD R6, R2, 0x1 ;  /* 0x0000000102067836 */ /* 0x000fca0000000000 */
[----:B------:R-:W-:-:S05]  /*0e50*/  @!P0 IADD3 R6, PT, PT, R2, RZ, RZ ;  /* 0x000000ff02068210 */ /* 0x000fca0007ffe0ff */
[----:B------:R-:W-:Y:S02]  /*0e60*/  VIADD R2, R6, 0x1 ;  /* 0x0000000106027836 */ /* 0x000fe40000000000 */
[----:B------:R-:W-:-:S07]  /*0e70*/  @!P2 IMAD.MOV R2, RZ, RZ, R6 ;  /* 0x000000ffff02a224 */ /* 0x000fce00078e0206 */
.L_x_323:
[----:B------:R-:W-:Y:S05]  /*0e80*/  BSYNC.RECONVERGENT B2 ;  /* 0x0000000000027941 */ /* 0x000fea0003800200 */
.L_x_322:
[----:B------:R-:W-:Y:S05]  /*0e90*/  @!P1 BRA `(.L_x_315) ;  /* 0x0000000000349947 */ /* 0x000fea0003800000 */
[----:B------:R-:W0:Y:S01]  /*0ea0*/  LDC.64 R10, c[0x0][0x380] ;  /* 0x0000e000ff0a7b82 */ /* 0x000e220000000a00 */
[----:B------:R-:W-:Y:S01]  /*0eb0*/  IADD3 R3, PT, PT, R3, R26, RZ ;  /* 0x0000001a03037210 */ /* 0x000fe20007ffe0ff */
[----:B------:R-:W-:-:S07]  /*0ec0*/  IMAD.MOV R8, RZ, RZ, -R8 ;  /* 0x000000ffff087224 */ /* 0x000fce00078e0a08 */
.L_x_324:
[----:B0-----:R-:W-:-:S06]  /*0ed0*/  IMAD.WIDE.U32 R6, R3, 0x8, R10 ;  /* 0x0000000803067825 */ /* 0x001fcc00078e000a */
[----:B------:R-:W2:Y:S01]  /*0ee0*/  LDG.E.64 R6, desc[UR10][R6.64] ;  /* 0x0000000a06067981 */ /* 0x000ea2000c1e1b00 */
[----:B------:R-:W-:Y:S01]  /*0ef0*/  IADD3 R8, PT, PT, R8, 0x1, RZ ;  /* 0x0000000108087810 */ /* 0x000fe20007ffe0ff */
[----:B------:R-:W-:Y:S02]  /*0f00*/  VIADD R9, R2, 0x1 ;  /* 0x0000000102097836 */ /* 0x000fe40000000000 */
[----:B------:R-:W-:Y:S01]  /*0f10*/  VIADD R3, R3, 0x100 ;  /* 0x0000010003037836 */ /* 0x000fe20000000000 */
[----:B------:R-:W-:Y:S01]  /*0f20*/  ISETP.NE.AND P1, PT, R8, RZ, PT ;  /* 0x000000ff0800720c */ /* 0x000fe20003f25270 */
[----:B--2---:R-:W-:-:S14]  /*0f30*/  DSETP.NEU.AND P0, PT, R6, RZ, PT ;  /* 0x000000ff0600722a */ /* 0x004fdc0003f0d000 */
[----:B------:R-:W-:-:S04]  /*0f40*/  @!P0 IADD3 R9, PT, PT, R2, RZ, RZ ;  /* 0x000000ff02098210 */ /* 0x000fc80007ffe0ff */
[----:B------:R-:W-:Y:S01]  /*0f50*/  MOV R2, R9 ;  /* 0x0000000900027202 */ /* 0x000fe20000000f00 */
[----:B------:R-:W-:Y:S06]  /*0f60*/  @P1 BRA `(.L_x_324) ;  /* 0xfffffffc00d81947 */ /* 0x000fec000383ffff */
.L_x_315:
[----:B------:R-:W-:Y:S05]  /*0f70*/  BSYNC.RECONVERGENT B1 ;  /* 0x0000000000017941 */ /* 0x000fea0003800200 */
.L_x_314:
        /* <DEDUP_REMOVED lines=10> */
[----:B-1----:R-:W-:-:S03]  /*1020*/  IMAD.U32 R3, RZ, RZ, UR4 ;  /* 0x00000004ff037e24 */ /* 0x002fc6000f8e00ff */
[----:B------:R-:W-:-:S05]  /*1030*/  @!P0 IADD3 R4, PT, PT, R4, R7, RZ ;  /* 0x0000000704048210 */ /* 0x000fca0007ffe0ff */
        /* <DEDUP_REMOVED lines=15> */
.L_x_325:
[----:B------:R-:W-:-:S04]  /*1130*/  LOP3.LUT R3, R5, 0x3e0, RZ, 0xc0, !PT ;  /* 0x000003e005037812 */ /* 0x000fc800078ec0ff */
[----:B------:R-:W-:Y:S02]  /*1140*/  IADD3 R7, PT, PT, R3, 0x20, RZ ;  /* 0x0000002003077810 */ /* 0x000fe40007ffe0ff */
[----:B------:R-:W-:Y:S02]  /*1150*/  LOP3.LUT R3, RZ, R3, RZ, 0x33, !PT ;  /* 0x00000003ff037212 */ /* 0x000fe400078e33ff */
[----:B------:R-:W-:-:S03]  /*1160*/  ISETP.GT.U32.AND P0, PT, R7, R4, PT ;  /* 0x000000040700720c */ /* 0x000fc60003f04070 */
[----:B------:R-:W-:-:S05]  /*1170*/  IMAD.IADD R3, R4, 0x1, R3 ;  /* 0x0000000104037824 */ /* 0x000fca00078e0203 */
[----:B------:R-:W-:Y:S02]  /*1180*/  SEL R7, R3, 0x1f, P0 ;  /* 0x0000001f03077807 */ /* 0x000fe40000000000 */
[----:B------:R-:W0:Y:S03]  /*1190*/  S2R R3, SR_LANEID ;  /* 0x0000000000037919 */ /* 0x000e260000000000 */
[----:B------:R-:W1:Y:S02]  /*11a0*/  SHFL.DOWN P0, R6, R2, 0x1, R7 ;  /* 0x0820000002067989 */ /* 0x000e640000000007 */
[----:B-1----:R-:W-:Y:S02]  /*11b0*/  @P0 IADD3 R6, PT, PT, R6, R2, RZ ;  /* 0x0000000206060210 */ /* 0x002fe40007ffe0ff */
[----:B0-----:R-:W-:-:S03]  /*11c0*/  ISETP.NE.AND P1, PT, R3, RZ, PT ;  /* 0x000000ff0300720c */ /* 0x001fc60003f25270 */
[----:B------:R-:W0:Y:S10]  /*11d0*/  SHFL.DOWN P0, R8, R6, 0x2, R7 ;  /* 0x0840000006087989 */ /* 0x000e340000000007 */
[----:B------:R-:W1:Y:S01]  /*11e0*/  @!P1 S2R R12, SR_CgaCtaId ;  /* 0x00000000000c9919 */ /* 0x000e620000008800 */
[----:B------:R-:W-:-:S02]  /*11f0*/  @!P1 MOV R11, 0x400 ;  /* 0x00000400000b9802 */ /* 0x000fc40000000f00 */
[----:B------:R-:W-:-:S04]  /*1200*/  @!P1 SHF.R.U32.HI R2, RZ, 0x3, R5 ;  /* 0x00000003ff029819 */ /* 0x000fc80000011605 */
[----:B------:R-:W-:Y:S01]  /*1210*/  @!P1 LOP3.LUT R2, R2, 0x7c, RZ, 0xc0, !PT ;  /* 0x0000007c02029812 */ /* 0x000fe200078ec0ff */
[----:B0-----:R-:W-:-:S05]  /*1220*/  @P0 IMAD.IADD R8, R6, 0x1, R8 ;  /* 0x0000000106080824 */ /* 0x001fca00078e0208 */
[----:B------:R-:W0:Y:S01]  /*1230*/  SHFL.DOWN P0, R9, R8, 0x4, R7 ;  /* 0x0880000008097989 */ /* 0x000e220000000007 */
[----:B-1----:R-:W-:-:S04]  /*1240*/  @!P1 LEA R11, R12, R11, 0x18 ;  /* 0x0000000b0c0b9211 */ /* 0x002fc800078ec0ff */
[----:B------:R-:W-:Y:S02]  /*1250*/  @!P1 IADD3 R2, PT, PT, R2, R11, RZ ;  /* 0x0000000b02029210 */ /* 0x000fe40007ffe0ff */
        /* <DEDUP_REMOVED lines=34> */
.L_x_311:
[----:B------:R-:W0:Y:S01]  /*1480*/  S2R R2, SR_TID.X ;  /* 0x0000000000027919 */ /* 0x000e220000002100 */
[----:B------:R-:W1:Y:S01]  /*1490*/  LDCU.64 UR6, c[0x0][0x380] ;  /* 0x00007000ff0677ac */ /* 0x000e620008000a00 */
[----:B------:R-:W2:Y:S01]  /*14a0*/  LDCU UR4, c[0x0][0x3b4] ;  /* 0x00007680ff0477ac */ /* 0x000ea20008000800 */
[----:B-1----:R-:W-:Y:S01]  /*14b0*/  MOV R8, UR6 ;  /* 0x0000000600087c02 */ /* 0x002fe20008000f00 */
        /* <DEDUP_REMOVED lines=13> */
[----:B---3--:R-:W-:-:S03]  /*1590*/  DSETP.NEU.AND P1, PT, R14, RZ, PT ;  /* 0x000000ff0e00722a */ /* 0x008fc60003f2d000 */
[----:B------:R-:W3:Y:S01]  /*15a0*/  LDG.E.64 R14, desc[UR10][R6.64+0x4800] ;  /* 0x0048000a060e7981 */ /* 0x000ee2000c1e1b00 */
[----:B----4-:R-:W-:-:S03]  /*15b0*/  DSETP.NEU.AND P2, PT, R16, RZ, PT ;  /* 0x000000ff1000722a */ /* 0x010fc60003f4d000 */
[----:B------:R-:W4:Y:S01]  /*15c0*/  LDG.E.64 R16, desc[UR10][R6.64+0x5000] ;  /* 0x0050000a06107981 */ /* 0x000f22000c1e1b00 */
[----:B-----5:R-:W-:-:S03]  /*15d0*/  DSETP.NEU.AND P3, PT, R18, RZ, PT ;  /* 0x000000ff1200722a */ /* 0x020fc60003f6d000 */
[----:B------:R-:W5:Y:S01]  /*15e0*/  LDG.E.64 R18, desc[UR10][R6.64+0x5800] ;  /* 0x0058000a06127981 */ /* 0x000f62000c1e1b00 */
[----:B--2---:R-:W-:-:S03]  /*15f0*/  DSETP.NEU.AND P4, PT, R20, RZ, PT ;  /* 0x000000ff1400722a */ /* 0x004fc60003f8d000 */
[----:B------:R-:W2:Y:S01]  /*1600*/  LDG.E.64 R20, desc[UR10][R6.64+0x6000] ;  /* 0x0060000a06147981 */ /* 0x000ea2000c1e1b00 */
[----:B------:R-:W-:-:S03]  /*1610*/  DSETP.NEU.AND P5, PT, R22, RZ, PT ;  /* 0x000000ff1600722a */ /* 0x000fc60003fad000 */
[----:B------:R-:W2:Y:S01]  /*1620*/  LDG.E.64 R22, desc[UR10][R6.64+0x6800] ;  /* 0x0068000a06167981 */ /* 0x000ea2000c1e1b00 */
[----:B------:R-:W-:-:S03]  /*1630*/  DSETP.NEU.AND P6, PT, R24, RZ, PT ;  /* 0x000000ff1800722a */ /* 0x000fc60003fcd000 */
[----:B------:R0:W2:Y:S01]  /*1640*/  LDG.E.64 R24, desc[UR10][R6.64+0x7000] ;  /* 0x0070000a06187981 */ /* 0x0000a2000c1e1b00 */
[----:B------:R-:W-:Y:S01]  /*1650*/  SEL R5, RZ, 0x1, !P1 ;  /* 0x00000001ff057807 */ /* 0x000fe20004800000 */
[----:B------:R-:W-:Y:S01]  /*1660*/  DSETP.NEU.AND P0, PT, R26, RZ, PT ;  /* 0x000000ff1a00722a */ /* 0x000fe20003f0d000 */
[----:B------:R-:W-:Y:S01]  /*1670*/  MOV R26, 0x2 ;  /* 0x00000002001a7802 */ /* 0x000fe20000000f00 */
[----:B------:R-:W-:Y:S01]  /*1680*/  @!P1 IMAD.MOV R26, RZ, RZ, 0x1 ;  /* 0x00000001ff1a9424 */ /* 0x000fe200078e02ff */
[----:B------:R-:W-:-:S05]  /*1690*/  @!P2 IADD3 R26, PT, PT, R5, RZ, RZ ;  /* 0x000000ff051aa210 */ /* 0x000fca0007ffe0ff */
[C---:B------:R-:W-:Y:S01]  /*16a0*/  VIADD R5, R26.reuse, 0x1 ;  /* 0x000000011a057836 */ /* 0x040fe20000000000 */
[----:B------:R-:W-:-:S05]  /*16b0*/  @!P3 IADD3 R5, PT, PT, R26, RZ, RZ ;  /* 0x000000ff1a05b210 */ /* 0x000fca0007ffe0ff */
[C---:B------:R-:W-:Y:S01]  /*16c0*/  VIADD R26, R5.reuse, 0x1 ;  /* 0x00000001051a7836 */ /* 0x040fe20000000000 */
[----:B------:R-:W-:-:S05]  /*16d0*/  @!P4 IADD3 R26, PT, PT, R5, RZ, RZ ;  /* 0x000000ff051ac210 */ /* 0x000fca0007ffe0ff */
[C---:B------:R-:W-:Y:S01]  /*16e0*/  VIADD R5, R26.reuse, 0x1 ;  /* 0x000000011a057836 */ /* 0x040fe20000000000 */
[----:B------:R-:W-:Y:S01]  /*16f0*/  @!P5 IADD3 R5, PT, PT, R26, RZ, RZ ;  /* 0x000000ff1a05d210 */ /* 0x000fe20007ffe0ff */
[----:B------:R-:W-:-:S04]  /*1700*/  DSETP.NEU.AND P1, PT, R10, RZ, PT ;  /* 0x000000ff0a00722a */ /* 0x000fc80003f2d000 */
[C---:B0-----:R-:W-:Y:S01]  /*1710*/  VIADD R6, R5.reuse, 0x1 ;  /* 0x0000000105067836 */ /* 0x041fe20000000000 */
[----:B------:R-:W-:-:S05]  /*1720*/  @!P6 IADD3 R6, PT, PT, R5, RZ, RZ ;  /* 0x000000ff0506e210 */ /* 0x000fca0007ffe0ff */
[C---:B------:R-:W-:Y:S01]  /*1730*/  VIADD R5, R6.reuse, 0x1 ;  /* 0x0000000106057836 */ /* 0x040fe20000000000 */
[----:B------:R-:W-:Y:S01]  /*1740*/  @!P0 IADD3 R5, PT, PT, R6, RZ, RZ ;  /* 0x000000ff06058210 */ /* 0x000fe20007ffe0ff */
[----:B------:R-:W-:-:S04]  /*1750*/  DSETP.NEU.AND P0, PT, R12, RZ, PT ;  /* 0x000000ff0c00722a */ /* 0x000fc80003f0d000 */
[C---:B------:R-:W-:Y:S01]  /*1760*/  VIADD R6, R5.reuse, 0x1 ;  /* 0x0000000105067836 */ /* 0x040fe20000000000 */
[----:B------:R-:W-:-:S05]  /*1770*/  @!P1 IADD3 R6, PT, PT, R5, RZ, RZ ;  /* 0x000000ff05069210 */ /* 0x000fca0007ffe0ff */
[----:B------:R-:W-:-:S04]  /*1780*/  VIADD R5, R6, 0x1 ;  /* 0x0000000106057836 */ /* 0x000fc80000000000 */
[----:B------:R-:W-:-:S05]  /*1790*/  @!P0 IADD3 R5, PT, PT, R6, RZ, RZ ;  /* 0x000000ff06058210 */ /* 0x000fca0007ffe0ff */
[----:B------:R-:W-:Y:S02]  /*17a0*/  VIADD R6, R5, 0x1 ;  /* 0x0000000105067836 */ /* 0x000fe40000000000 */
[----:B------:R-:W-:Y:S01]  /*17b0*/  IMAD.U32 R10, RZ, RZ, UR4 ;  /* 0x00000004ff0a7e24 */ /* 0x000fe2000f8e00ff */
[----:B---3--:R-:W-:Y:S02]  /*17c0*/  DSETP.NEU.AND P1, PT, R14, RZ, PT ;  /* 0x000000ff0e00722a */ /* 0x008fe40003f2d000 */
[----:B----4-:R-:W-:-:S12]  /*17d0*/  DSETP.NEU.AND P0, PT, R16, RZ, PT ;  /* 0x000000ff1000722a */ /* 0x010fd80003f0d000 */
[----:B------:R-:W-:Y:S01]  /*17e0*/  @!P1 IADD3 R6, PT, PT, R5, RZ, RZ ;  /* 0x000000ff05069210 */ /* 0x000fe20007ffe0ff */
[----:B-----5:R-:W-:-:S04]  /*17f0*/  DSETP.NEU.AND P1, PT, R18, RZ, PT ;  /* 0x000000ff1200722a */ /* 0x020fc80003f2d000 */
[C---:B------:R-:W-:Y:S01]  /*1800*/  VIADD R5, R6.reuse, 0x1 ;  /* 0x0000000106057836 */ /* 0x040fe20000000000 */
[----:B------:R-:W-:Y:S01]  /*1810*/  @!P0 IADD3 R5, PT, PT, R6, RZ, RZ ;  /* 0x000000ff06058210 */ /* 0x000fe20007ffe0ff */
[----:B--2---:R-:W-:-:S04]  /*1820*/  DSETP.NEU.AND P0, PT, R20, RZ, PT ;  /* 0x000000ff1400722a */ /* 0x004fc80003f0d000 */
[----:B------:R-:W-:-:S04]  /*1830*/  VIADD R6, R5, 0x1 ;  /* 0x0000000105067836 */ /* 0x000fc80000000000 */
[----:B------:R-:W-:Y:S01]  /*1840*/  @!P1 IADD3 R6, PT, PT, R5, RZ, RZ ;  /* 0x000000ff05069210 */ /* 0x000fe20007ffe0ff */
[----:B------:R-:W-:-:S04]  /*1850*/  DSETP.NEU.AND P1, PT, R22, RZ, PT ;  /* 0x000000ff1600722a */ /* 0x000fc80003f2d000 */
[C---:B------:R-:W-:Y:S01]  /*1860*/  VIADD R5, R6.reuse, 0x1 ;  /* 0x0000000106057836 */ /* 0x040fe20000000000 */
[----:B------:R-:W-:Y:S01]  /*1870*/  @!P0 IADD3 R5, PT, PT, R6, RZ, RZ ;  /* 0x000000ff06058210 */ /* 0x000fe20007ffe0ff */
[----:B------:R-:W-:Y:S01]  /*1880*/  DSETP.NEU.AND P0, PT, R24, RZ, PT ;  /* 0x000000ff1800722a */ /* 0x000fe20003f0d000 */
[----:B------:R-:W-:-:S03]  /*1890*/  IMAD.SHL.U32 R6, R10, 0x1000, RZ ;  /* 0x000010000a067824 */ /* 0x000fc600078e00ff */
[----:B------:R-:W-:-:S04]  /*18a0*/  VIADD R7, R5, 0x1 ;  /* 0x0000000105077836 */ /* 0x000fc80000000000 */
[----:B------:R-:W-:Y:S01]  /*18b0*/  @!P1 IADD3 R7, PT, PT, R5, RZ, RZ ;  /* 0x000000ff05079210 */ /* 0x000fe20007ffe0ff */
[----:B------:R-:W-:-:S03]  /*18c0*/  DSETP.NEU.AND P1, PT, R28, RZ, PT ;  /* 0x000000ff1c00722a */ /* 0x000fc60003f2d000 */
[C---:B------:R-:W-:Y:S02]  /*18d0*/  IADD3 R5, PT, PT, R7.reuse, 0x1, RZ ;  /* 0x0000000107057810 */ /* 0x040fe40007ffe0ff */
[----:B------:R-:W-:Y:S02]  /*18e0*/  @!P0 IADD3 R5, PT, PT, R7, RZ, RZ ;  /* 0x000000ff07058210 */ /* 0x000fe40007ffe0ff */
[----:B------:R-:W-:-:S03]  /*18f0*/  ISETP.GE.U32.AND P0, PT, R4, R6, PT ;  /* 0x000000060400720c */ /* 0x000fc60003f06070 */
[----:B------:R-:W-:-:S04]  /*1900*/  VIADD R24, R5, 0x1 ;  /* 0x0000000105187836 */ /* 0x000fc80000000000 */
[----:B------:R-:W-:-:S06]  /*1910*/  @!P1 IADD3 R24, PT, PT, R5, RZ, RZ ;  /* 0x000000ff05189210 */ /* 0x000fcc0007ffe0ff */
[----:B------:R-:W-:Y:S05]  /*1920*/  @!P0 BRA `(.L_x_327) ;  /* 0x0000001400048947 */ /* 0x000fea0003800000 */
[----:B------:R-:W-:Y:S01]  /*1930*/  UIADD3 UR8, UPT, UPT, UR5, -0x1000, URZ ;  /* 0xfffff00005087890 */ /* 0x000fe2000fffe0ff */
[----:B------:R-:W-:Y:S01]  /*1940*/  IMAD R5, R10, 0x1000, R3 ;  /* 0x000010000a057824 */ /* 0x000fe200078e0203 */
[----:B------:R-:W-:Y:S01]  /*1950*/  LOP3.LUT R11, RZ, R2, RZ, 0x33, !PT ;  /* 0x00000002ff0b7212 */ /* 0x000fe200078e33ff */
[----:B------:R-:W-:Y:S01]  /*1960*/  UMOV UR4, URZ ;  /* 0x000000ff00047c82 */ /* 0x000fe20008000000 */
[----:B------:R-:W-:Y:S02]  /*1970*/  IADD3 R7, PT, PT, R3, R6, RZ ;  /* 0x0000000603077210 */ /* 0x000fe40007ffe0ff */
[----:B------:R-:W-:Y:S02]  /*1980*/  ISETP.GT.U32.AND P0, PT, R5, UR8, PT ;  /* 0x0000000805007c0c */ /* 0x000fe4000bf04070 */
[----:B------:R-:W-:Y:S02]  /*1990*/  IADD3 R4, PT, PT, -R6, UR5, R11 ;  /* 0x0000000506047c10 */ /* 0x000fe4000fffe10b */
[----:B------:R-:W-:-:S02]  /*19a0*/  IADD3 R25, PT, PT, R7, 0x800, R2 ;  /* 0x0000080007197810 */ /* 0x000fc40007ffe002 */
[----:B------:R-:W-:Y:S01]  /*19b0*/  MOV R6, R7 ;  /* 0x0000000700067202 */ /* 0x000fe20000000f00 */
[----:B------:R-:W-:-:S06]  /*19c0*/  IMAD.IADD R4, R4, 0x1, -R3 ;  /* 0x0000000104047824 */ /* 0x000fcc00078e0a03 */
[----:B------:R-:W-:Y:S05]  /*19d0*/  @P0 BRA `(.L_x_328) ;  /* 0x0000000400480947 */ /* 0x000fea0003800000 */
[----:B------:R-:W0:Y:S01]  /*19e0*/  LDC.64 R8, c[0x0][0x380] ;  /* 0x0000e000ff087b82 */ /* 0x000e220000000a00 */
[----:B------:R-:W1:Y:S01]  /*19f0*/  LDCU.64 UR6, c[0x0][0x3b0] ;  /* 0x00007600ff0677ac */ /* 0x000e620008000a00 */
[----:B------:R-:W-:Y:S01]  /*1a00*/  NOP ;  /* 0x0000000000007918 */ /* 0x000fe20000000000 */
.L_x_329:
        /* <DEDUP_REMOVED lines=8> */
[----:B------:R-:W-:Y:S01]  /*1a90*/  IADD3 R3, PT, PT, R24, 0x1, RZ ;  /* 0x0000000118037810 */ /* 0x000fe20007ffe0ff */
[----:B--2---:R-:W-:-:S02]  /*1aa0*/  DSETP.NEU.AND P0, PT, R10, RZ, PT ;  /* 0x000000ff0a00722a */ /* 0x004fc40003f0d000 */
[----:B------:R-:W2:Y:S01]  /*1ab0*/  LDG.E.64 R10, desc[UR10][R12.64+0x2800] ;  /* 0x0028000a0c0a7981 */ /* 0x000ea2000c1e1b00 */
[----:B---3--:R-:W-:-:S03]  /*1ac0*/  DSETP.NEU.AND P1, PT, R14, RZ, PT ;  /* 0x000000ff0e00722a */ /* 0x008fc60003f2d000 */
[----:B------:R-:W3:Y:S08]  /*1ad0*/  LDG.E.64 R14, desc[UR10][R12.64+0x3000] ;  /* 0x0030000a0c0e7981 */ /* 0x000ef0000c1e1b00 */
[----:B------:R-:W-:Y:S01]  /*1ae0*/  @!P0 IMAD.MOV R3, RZ, RZ, R24 ;  /* 0x000000ffff038224 */ /* 0x000fe200078e0218 */
[----:B----4-:R-:W-:Y:S01]  /*1af0*/  DSETP.NEU.AND P0, PT, R20, RZ, PT ;  /* 0x000000ff1400722a */ /* 0x010fe20003f0d000 */
[----:B------:R-:W4:Y:S03]  /*1b00*/  LDG.E.64 R20, desc[UR10][R12.64+0x4000] ;  /* 0x0040000a0c147981 */ /* 0x000f26000c1e1b00 */
[----:B------:R-:W-:Y:S01]  /*1b10*/  IADD3 R24, PT, PT, R3, 0x1, RZ ;  /* 0x0000000103187810 */ /* 0x000fe20007ffe0ff */
[----:B------:R-:W-:Y:S01]  /*1b20*/  @!P1 IMAD.MOV R24, RZ, RZ, R3 ;  /* 0x000000ffff189224 */ /* 0x000fe200078e0203 */
[----:B-----5:R-:W-:-:S04]  /*1b30*/  DSETP.NEU.AND P1, PT, R18, RZ, PT ;  /* 0x000000ff1200722a */ /* 0x020fc80003f2d000 */
[----:B------:R-:W-:-:S04]  /*1b40*/  IADD3 R3, PT, PT, R24, 0x1, RZ ;  /* 0x0000000118037810 */ /* 0x000fc80007ffe0ff */
[----:B------:R-:W-:Y:S01]  /*1b50*/  @!P0 IMAD.MOV R3, RZ, RZ, R24 ;  /* 0x000000ffff038224 */ /* 0x000fe200078e0218 */
[----:B------:R-:W-:Y:S01]  /*1b60*/  DSETP.NEU.AND P0, PT, R16, RZ, PT ;  /* 0x000000ff1000722a */ /* 0x000fe20003f0d000 */
[----:B------:R-:W5:Y:S03]  /*1b70*/  LDG.E.64 R16, desc[UR10][R12.64+0x4800] ;  /* 0x0048000a0c107981 */ /* 0x000f66000c1e1b00 */
[----:B------:R-:W-:Y:S01]  /*1b80*/  IADD3 R18, PT, PT, R3, 0x1, RZ ;  /* 0x0000000103127810 */ /* 0x000fe20007ffe0ff */
[----:B------:R-:W-:-:S05]  /*1b90*/  @!P1 IMAD.MOV R18, RZ, RZ, R3 ;  /* 0x000000ffff129224 */ /* 0x000fca00078e0203 */
[----:B------:R-:W-:-:S04]  /*1ba0*/  IADD3 R3, PT, PT, R18, 0x1, RZ ;  /* 0x0000000112037810 */ /* 0x000fc80007ffe0ff */
[----:B------:R-:W-:Y:S02]  /*1bb0*/  @!P0 IMAD.MOV R3, RZ, RZ, R18 ;  /* 0x000000ffff038224 */ /* 0x000fe400078e0212 */
[----:B------:R-:W5:Y:S03]  /*1bc0*/  LDG.E.64 R18, desc[UR10][R12.64+0x6000] ;  /* 0x0060000a0c127981 */ /* 0x000f66000c1e1b00 */
[----:B------:R-:W-:Y:S01]  /*1bd0*/  IADD3 R24, PT, PT, R3, 0x1, RZ ;  /* 0x0000000103187810 */ /* 0x000fe20007ffe0ff */
[----:B--2---:R-:W-:Y:S01]  /*1be0*/  DSETP.NEU.AND P1, PT, R10, RZ, PT ;  /* 0x000000ff0a00722a */ /* 0x004fe20003f2d000 */
[----:B------:R-:W2:Y:S01]  /*1bf0*/  LDG.E.64 R10, desc[UR10][R12.64+0x5000] ;  /* 0x0050000a0c0a7981 */ /* 0x000ea2000c1e1b00 */
[----:B---3--:R-:W-:-:S03]  /*1c00*/  DSETP.NEU.AND P0, PT, R14, RZ, PT ;  /* 0x000000ff0e00722a */ /* 0x008fc60003f0d000 */
[----:B------:R-:W3:Y:S09]  /*1c10*/  LDG.E.64 R14, desc[UR10][R12.64+0x5800] ;  /* 0x0058000a0c0e7981 */ /* 0x000ef2000c1e1b00 */
[----:B------:R-:W-:Y:S01]  /*1c20*/  @!P1 IMAD.MOV R24, RZ, RZ, R3 ;  /* 0x000000ffff189224 */ /* 0x000fe200078e0203 */
[----:B------:R-:W-:Y:S01]  /*1c30*/  DSETP.NEU.AND P1, PT, R22, RZ, PT ;  /* 0x000000ff1600722a */ /* 0x000fe20003f2d000 */
[----:B------:R-:W3:Y:S03]  /*1c40*/  LDG.E.64 R22, desc[UR10][R12.64+0x6800] ;  /* 0x0068000a0c167981 */ /* 0x000ee6000c1e1b00 */
[----:B------:R-:W-:Y:S01]  /*1c50*/  IADD3 R26, PT, PT, R24, 0x1, RZ ;  /* 0x00000001181a7810 */ /* 0x000fe20007ffe0ff */
[----:B------:R-:W-:Y:S01]  /*1c60*/  @!P0 IMAD.MOV R26, RZ, RZ, R24 ;  /* 0x000000ffff1a8224 */ /* 0x000fe200078e0218 */
[----:B----4-:R-:W-:Y:S01]  /*1c70*/  DSETP.NEU.AND P0, PT, R20, RZ, PT ;  /* 0x000000ff1400722a */ /* 0x010fe20003f0d000 */
[----:B------:R-:W4:Y:S03]  /*1c80*/  LDG.E.64 R20, desc[UR10][R12.64+0x7000] ;  /* 0x0070000a0c147981 */ /* 0x000f26000c1e1b00 */
[----:B------:R-:W-:-:S04]  /*1c90*/  IADD3 R3, PT, PT, R26, 0x1, RZ ;  /* 0x000000011a037810 */ /* 0x000fc80007ffe0ff */
[----:B------:R-:W-:Y:S02]  /*1ca0*/  @!P1 IMAD.MOV R3, RZ, RZ, R26 ;  /* 0x000000ffff039224 */ /* 0x000fe400078e021a */
[----:B------:R0:W4:Y:S01]  /*1cb0*/  LDG.E.64 R26, desc[UR10][R12.64+0x7800] ;  /* 0x0078000a0c1a7981 */ /* 0x000122000c1e1b00 */
[----:B-----5:R-:W-:Y:S02]  /*1cc0*/  DSETP.NEU.AND P1, PT, R16, RZ, PT ;  /* 0x000000ff1000722a */ /* 0x020fe40003f2d000 */
[----:B------:R-:W-:Y:S01]  /*1cd0*/  IADD3 R16, PT, PT, R3, 0x1, RZ ;  /* 0x0000000103107810 */ /* 0x000fe20007ffe0ff */
[----:B------:R-:W-:-:S05]  /*1ce0*/  @!P0 IMAD.MOV R16, RZ, RZ, R3 ;  /* 0x000000ffff108224 */ /* 0x000fca00078e0203 */
[----:B------:R-:W-:-:S06]  /*1cf0*/  IADD3 R3, PT, PT, R16, 0x1, RZ ;  /* 0x0000000110037810 */ /* 0x000fcc0007ffe0ff */
[----:B------:R-:W-:Y:S01]  /*1d00*/  @!P1 IMAD.MOV R3, RZ, RZ, R16 ;  /* 0x000000ffff039224 */ /* 0x000fe200078e0210 */
[----:B-1----:R-:W-:Y:S01]  /*1d10*/  UMOV UR5, UR6 ;  /* 0x0000000600057c82 */ /* 0x002fe20008000000 */
[----:B--2---:R-:W-:Y:S02]  /*1d20*/  DSETP.NEU.AND P0, PT, R10, RZ, PT ;  /* 0x000000ff0a00722a */ /* 0x004fe40003f0d000 */
[----:B---3--:R-:W-:Y:S01]  /*1d30*/  DSETP.NEU.AND P1, PT, R14, RZ, PT ;  /* 0x000000ff0e00722a */ /* 0x008fe20003f2d000 */
[----:B------:R-:W-:-:S11]  /*1d40*/  IADD3 R10, PT, PT, R3, 0x1, RZ ;  /* 0x00000001030a7810 */ /* 0x000fd60007ffe0ff */
[----:B------:R-:W-:Y:S01]  /*1d50*/  @!P0 IMAD.MOV R10, RZ, RZ, R3 ;  /* 0x000000ffff0a8224 */ /* 0x000fe200078e0203 */
[----:B------:R-:W-:-:S04]  /*1d60*/  DSETP.NEU.AND P0, PT, R18, RZ, PT ;  /* 0x000000ff1200722a */ /* 0x000fc80003f0d000 */
[----:B------:R-:W-:Y:S01]  /*1d70*/  IADD3 R3, PT, PT, R10, 0x1, RZ ;  /* 0x000000010a037810 */ /* 0x000fe20007ffe0ff */
[----:B------:R-:W-:Y:S01]  /*1d80*/  @!P1 IMAD.MOV R3, RZ, RZ, R10 ;  /* 0x000000ffff039224 */ /* 0x000fe200078e020a */
[----:B------:R-:W-:-:S04]  /*1d90*/  DSETP.NEU.AND P1, PT, R22, RZ, PT ;  /* 0x000000ff1600722a */ /* 0x000fc80003f2d000 */
[----:B------:R-:W-:-:S04]  /*1da0*/  IADD3 R10, PT, PT, R3, 0x1, RZ ;  /* 0x00000001030a7810 */ /* 0x000fc80007ffe0ff */
[----:B------:R-:W-:Y:S01]  /*1db0*/  @!P0 IMAD.MOV R10, RZ, RZ, R3 ;  /* 0x000000ffff0a8224 */ /* 0x000fe200078e0203 */
[----:B----4-:R-:W-:-:S04]  /*1dc0*/  DSETP.NEU.AND P0, PT, R20, RZ, PT ;  /* 0x000000ff1400722a */ /* 0x010fc80003f0d000 */
[----:B0-----:R-:W-:Y:S01]  /*1dd0*/  IADD3 R12, PT, PT, R10, 0x1, RZ ;  /* 0x000000010a0c7810 */ /* 0x001fe20007ffe0ff */
[----:B------:R-:W-:Y:S01]  /*1de0*/  @!P1 IMAD.MOV R12, RZ, RZ, R10 ;  /* 0x000000ffff0c9224 */ /* 0x000fe200078e020a */
[----:B------:R-:W-:Y:S02]  /*1df0*/  MOV R10, UR7 ;  /* 0x00000007000a7c02 */ /* 0x000fe40008000f00 */
[----:B------:R-:W-:Y:S02]  /*1e00*/  IADD3 R3, PT, PT, -R5, UR5, RZ ;  /* 0x0000000505037c10 */ /* 0x000fe4000fffe1ff */
[----:B------:R-:W-:Y:S01]  /*1e10*/  SHF.L.U32 R11, R10, 0xc, RZ ;  /* 0x0000000c0a0b7819 */ /* 0x000fe200000006ff */
[----:B------:R-:W-:Y:S01]  /*1e20*/  VIADD R13, R12, 0x1 ;  /* 0x000000010c0d7836 */ /* 0x000fe20000000000 */
[----:B------:R-:W-:Y:S02]  /*1e30*/  DSETP.NEU.AND P1, PT, R26, RZ, PT ;  /* 0x000000ff1a00722a */ /* 0x000fe40003f2d000 */
[----:B------:R-:W-:Y:S01]  /*1e40*/  @!P0 IMAD.MOV R13, RZ, RZ, R12 ;  /* 0x000000ffff0d8224 */ /* 0x000fe200078e020c */
[----:B------:R-:W-:Y:S01]  /*1e50*/  ISETP.GE.U32.AND P0, PT, R3, R11, PT ;  /* 0x0000000b0300720c */ /* 0x000fe20003f06070 */
[C---:B------:R-:W-:Y:S01]  /*1e60*/  IMAD.IADD R6, R11.reuse, 0x1, R6 ;  /* 0x000000010b067824 */ /* 0x040fe200078e0206 */
[C---:B------:R-:W-:Y:S01]  /*1e70*/  IADD3 R4, PT, PT, -R11.reuse, R4, RZ ;  /* 0x000000040b047210 */ /* 0x040fe20007ffe1ff */
[----:B------:R-:W-:Y:S01]  /*1e80*/  IMAD.IADD R25, R11, 0x1, R25 ;  /* 0x000000010b197824 */ /* 0x000fe200078e0219 */
[----:B------:R-:W-:-:S07]  /*1e90*/  IADD3 R24, PT, PT, R13, 0x1, RZ ;  /* 0x000000010d187810 */ /* 0x000fce0007ffe0ff */
[----:B------:R-:W-:Y:S02]  /*1ea0*/  @!P1 IADD3 R24, PT, PT, R13, RZ, RZ ;  /* 0x000000ff0d189210 */ /* 0x000fe40007ffe0ff */
[----:B------:R-:W-:Y:S05]  /*1eb0*/  @!P0 BRA `(.L_x_327) ;  /* 0x0000000c00a08947 */ /* 0x000fea0003800000 */
[----:B------:R-:W-:Y:S01]  /*1ec0*/  IMAD R5, R10, 0x1000, R5 ;  /* 0x000010000a057824 */ /* 0x000fe200078e0205 */
[----:B------:R-:W-:-:S04]  /*1ed0*/  UIADD3 UR4, UPT, UPT, UR4, 0x1, URZ ;  /* 0x0000000104047890 */ /* 0x000fc8000fffe0ff */
[----:B------:R-:W-:-:S13]  /*1ee0*/  ISETP.GT.U32.AND P0, PT, R5, UR8, PT ;  /* 0x0000000805007c0c */ /* 0x000fda000bf04070 */
[----:B------:R-:W-:Y:S05]  /*1ef0*/  @!P0 BRA `(.L_x_329) ;  /* 0xfffffff800c48947 */ /* 0x000fea000383ffff */
.L_x_328:
[----:B------:R-:W-:Y:S01]  /*1f00*/  IADD3 R3, PT, PT, -R5, UR5, RZ ;  /* 0x0000000505037c10 */ /* 0x000fe2000fffe1ff */
[----:B------:R-:W-:Y:S03]  /*1f10*/  BSSY.RECONVERGENT B1, `(.L_x_327) ;  /* 0x00000e2000017945 */ /* 0x000fe60003800200 */
[----:B------:R-:W-:-:S04]  /*1f20*/  ISETP.GE.AND P0, PT, R2, R3, PT ;  /* 0x000000030200720c */ /* 0x000fc80003f06270 */
[----:B------:R-:W-:-:S13]  /*1f30*/  ISETP.GE.U32.OR P0, PT, R5, UR5, P0 ;  /* 0x0000000505007c0c */ /* 0x000fda0008706470 */
[----:B------:R-:W-:Y:S05]  /*1f40*/  @P0 BRA `(.L_x_330) ;  /* 0x0000000c00780947 */ /* 0x000fea0003800000 */
[-C--:B------:R-:W-:Y:S01]  /*1f50*/  LOP3.LUT R12, RZ, R2.reuse, RZ, 0x33, !PT ;  /* 0x00000002ff0c7212 */ /* 0x080fe200078e33ff */
[----:B------:R-:W-:Y:S01]  /*1f60*/  IMAD R10, R10, UR4, RZ ;  /* 0x000000040a0a7c24 */ /* 0x000fe2000f8e02ff */
[----:B------:R-:W-:Y:S01]  /*1f70*/  BSSY.RECONVERGENT B2, `(.L_x_331) ;  /* 0x0000073000027945 */ /* 0x000fe20003800200 */
[----:B------:R-:W-:Y:S02]  /*1f80*/  MOV R26, R2 ;  /* 0x00000002001a7202 */ /* 0x000fe40000000f00 */
        /* <DEDUP_REMOVED lines=11> */
.L_x_334:
[C---:B------:R-:W-:Y:S01]  /*2040*/  IADD3 R15, PT, PT, R25.reuse, -0x800, RZ ;  /* 0xfffff800190f7810 */ /* 0x040fe20007ffe0ff */
[----:B------:R-:W-:-:S04]  /*2050*/  VIADD R13, R25, 0xfffff900 ;  /* 0xfffff900190d7836 */ /* 0x000fc80000000000 */
[----:B------:R-:W-:-:S04]  /*2060*/  IMAD.WIDE.U32 R14, R15, 0x8, R8 ;  /* 0x000000080f0e7825 */ /* 0x000fc800078e0008 */
[----:B------:R-:W-:Y:S02]  /*2070*/  IMAD.WIDE.U32 R12, R13, 0x8, R8 ;  /* 0x000000080d0c7825 */ /* 0x000fe400078e0008 */
[----:B------:R-:W2:Y:S01]  /*2080*/  LDG.E.64 R14, desc[UR10][R14.64] ;  /* 0x0000000a0e0e7981 */ /* 0x000ea2000c1e1b00 */
[----:B------:R-:W-:-:S03]  /*2090*/  IADD3 R11, PT, PT, R25, -0x600, RZ ;  /* 0xfffffa00190b7810 */ /* 0x000fc60007ffe0ff */
[----:B------:R-:W3:Y:S02]  /*20a0*/  LDG.E.64 R12, desc[UR10][R12.64] ;  /* 0x0000000a0c0c7981 */ /* 0x000ee4000c1e1b00 */
[----:B------:R-:W-:-:S06]  /*20b0*/  IMAD.WIDE.U32 R10, R11, 0x8, R8 ;  /* 0x000000080b0a7825 */ /* 0x000fcc00078e0008 */
[----:B------:R-:W4:Y:S01]  /*20c0*/  LDG.E.64 R10, desc[UR10][R10.64] ;  /* 0x0000000a0a0a7981 */ /* 0x000f22000c1e1b00 */
[----:B------:R-:W-:-:S04]  /*20d0*/  VIADD R21, R25, 0xfffffb00 ;  /* 0xfffffb0019157836 */ /* 0x000fc80000000000 */
[----:B------:R-:W-:-:S06]  /*20e0*/  IMAD.WIDE.U32 R20, R21, 0x8, R8 ;  /* 0x0000000815147825 */ /* 0x000fcc00078e0008 */
[----:B------:R-:W5:Y:S01]  /*20f0*/  LDG.E.64 R20, desc[UR10][R20.64] ;  /* 0x0000000a14147981 */ /* 0x000f62000c1e1b00 */
[C---:B------:R-:W-:Y:S01]  /*2100*/  IADD3 R19, PT, PT, R25.reuse, -0x400, RZ ;  /* 0xfffffc0019137810 */ /* 0x040fe20007ffe0ff */
[----:B------:R-:W-:-:S04]  /*2110*/  VIADD R17, R25, 0xfffffd00 ;  /* 0xfffffd0019117836 */ /* 0x000fc80000000000 */
[----:B------:R-:W-:-:S04]  /*2120*/  IMAD.WIDE.U32 R18, R19, 0x8, R8 ;  /* 0x0000000813127825 */ /* 0x000fc800078e0008 */
[----:B------:R-:W-:Y:S02]  /*2130*/  IMAD.WIDE.U32 R16, R17, 0x8, R8 ;  /* 0x0000000811107825 */ /* 0x000fe400078e0008 */
[----:B------:R-:W5:Y:S04]  /*2140*/  LDG.E.64 R18, desc[UR10][R18.64] ;  /* 0x0000000a12127981 */ /* 0x000f68000c1e1b00 */
[----:B------:R-:W5:Y:S01]  /*2150*/  LDG.E.64 R16, desc[UR10][R16.64] ;  /* 0x0000000a10107981 */ /* 0x000f62000c1e1b00 */
[C---:B------:R-:W-:Y:S01]  /*2160*/  IADD3 R27, PT, PT, R25.reuse, 0x100, RZ ;  /* 0x00000100191b7810 */ /* 0x040fe20007ffe0ff */
[----:B--2---:R-:W-:Y:S01]  /*2170*/  DSETP.NEU.AND P5, PT, R14, RZ, PT ;  /* 0x000000ff0e00722a */ /* 0x004fe20003fad000 */
[----:B------:R-:W-:Y:S01]  /*2180*/  IADD3 R15, PT, PT, R25, -0x200, RZ ;  /* 0xfffffe00190f7810 */ /* 0x000fe20007ffe0ff */
[----:B---3--:R-:W-:-:S04]  /*2190*/  DSETP.NEU.AND P6, PT, R12, RZ, PT ;  /* 0x000000ff0c00722a */ /* 0x008fc80003fcd000 */
[----:B------:R-:W-:-:S04]  /*21a0*/  IMAD.WIDE.U32 R14, R15, 0x8, R8 ;  /* 0x000000080f0e7825 */ /* 0x000fc800078e0008 */
[----:B------:R-:W-:Y:S02]  /*21b0*/  VIADD R13, R25, 0xffffff00 ;  /* 0xffffff00190d7836 */ /* 0x000fe40000000000 */
[----:B------:R-:W2:Y:S02]  /*21c0*/  LDG.E.64 R14, desc[UR10][R14.64] ;  /* 0x0000000a0e0e7981 */ /* 0x000ea4000c1e1b00 */
[----:B------:R-:W-:Y:S01]  /*21d0*/  IMAD.WIDE.U32 R12, R13, 0x8, R8 ;  /* 0x000000080d0c7825 */ /* 0x000fe200078e0008 */
[----:B----4-:R-:W-:-:S03]  /*21e0*/  DSETP.NEU.AND P0, PT, R10, RZ, PT ;  /* 0x000000ff0a00722a */ /* 0x010fc60003f0d000 */
[--C-:B------:R-:W-:Y:S02]  /*21f0*/  IMAD.WIDE.U32 R10, R25, 0x8, R8.reuse ;  /* 0x00000008190a7825 */ /* 0x100fe400078e0008 */
[----:B------:R-:W3:Y:S04]  /*2200*/  LDG.E.64 R12, desc[UR10][R12.64] ;  /* 0x0000000a0c0c7981 */ /* 0x000ee8000c1e1b00 */
[----:B------:R-:W4:Y:S01]  /*2210*/  LDG.E.64 R10, desc[UR10][R10.64] ;  /* 0x0000000a0a0a7981 */ /* 0x000f22000c1e1b00 */
[----:B-----5:R-:W-:Y:S01]  /*2220*/  DSETP.NEU.AND P1, PT, R20, RZ, PT ;  /* 0x000000ff1400722a */ /* 0x020fe20003f2d000 */
[----:B------:R-:W-:-:S06]  /*2230*/  IMAD.WIDE.U32 R20, R27, 0x8, R8 ;  /* 0x000000081b147825 */ /* 0x000fcc00078e0008 */
[----:B------:R-:W5:Y:S01]  /*2240*/  LDG.E.64 R20, desc[UR10][R20.64] ;  /* 0x0000000a14147981 */ /* 0x000f62000c1e1b00 */
[----:B------:R-:W-:Y:S01]  /*2250*/  VIADD R27, R25, 0x200 ;  /* 0x00000200191b7836 */ /* 0x000fe20000000000 */
[----:B------:R-:W-:-:S03]  /*2260*/  DSETP.NEU.AND P2, PT, R18, RZ, PT ;  /* 0x000000ff1200722a */ /* 0x000fc60003f4d000 */
[----:B------:R-:W-:Y:S01]  /*2270*/  IMAD.WIDE.U32 R18, R27, 0x8, R8 ;  /* 0x000000081b127825 */ /* 0x000fe200078e0008 */
[----:B------:R-:W-:Y:S01]  /*2280*/  DSETP.NEU.AND P3, PT, R16, RZ, PT ;  /* 0x000000ff1000722a */ /* 0x000fe20003f6d000 */
[----:B------:R-:W-:-:S04]  /*2290*/  IADD3 R17, PT, PT, R25, 0x300, RZ ;  /* 0x0000030019117810 */ /* 0x000fc80007ffe0ff */
[----:B------:R-:W5:Y:S01]  /*22a0*/  LDG.E.64 R18, desc[UR10][R18.64] ;  /* 0x0000000a12127981 */ /* 0x000f62000c1e1b00 */
[----:B------:R-:W-:-:S04]  /*22b0*/  IMAD.WIDE.U32 R16, R17, 0x8, R8 ;  /* 0x0000000811107825 */ /* 0x000fc800078e0008 */
[C---:B------:R-:W-:Y:S02]  /*22c0*/  VIADD R27, R24.reuse, 0x1 ;  /* 0x00000001181b7836 */ /* 0x040fe40000000000 */
[----:B------:R-:W5:Y:S01]  /*22d0*/  LDG.E.64 R16, desc[UR10][R16.64] ;  /* 0x0000000a10107981 */ /* 0x000f62000c1e1b00 */
[----:B------:R-:W-:-:S04]  /*22e0*/  @!P5 IADD3 R27, PT, PT, R24, RZ, RZ ;  /* 0x000000ff181bd210 */ /* 0x000fc80007ffe0ff */
[----:B------:R-:W-:Y:S01]  /*22f0*/  IADD3 R26, PT, PT, R27, 0x1, RZ ;  /* 0x000000011b1a7810 */ /* 0x000fe20007ffe0ff */
[----:B------:R-:W-:-:S05]  /*2300*/  @!P6 IMAD.MOV R26, RZ, RZ, R27 ;  /* 0x000000ffff1ae224 */ /* 0x000fca00078e021b */
[----:B------:R-:W-:Y:S01]  /*2310*/  IADD3 R24, PT, PT, R26, 0x1, RZ ;  /* 0x000000011a187810 */ /* 0x000fe20007ffe0ff */
[----:B------:R-:W-:Y:S01]  /*2320*/  @!P0 IMAD.MOV R24, RZ, RZ, R26 ;  /* 0x000000ffff188224 */ /* 0x000fe200078e021a */
[----:B--2---:R-:W-:Y:S01]  /*2330*/  DSETP.NEU.AND P4, PT, R14, RZ, PT ;  /* 0x000000ff0e00722a */ /* 0x004fe20003f8d000 */
[----:B------:R-:W-:-:S04]  /*2340*/  VIADD R15, R25, 0x400 ;  /* 0x00000400190f7836 */ /* 0x000fc80000000000 */
[----:B------:R-:W-:Y:S01]  /*2350*/  IMAD.WIDE.U32 R14, R15, 0x8, R8 ;  /* 0x000000080f0e7825 */ /* 0x000fe200078e0008 */
[----:B---3--:R-:W-:Y:S01]  /*2360*/  DSETP.NEU.AND P5, PT, R12, RZ, PT ;  /* 0x000000ff0c00722a */ /* 0x008fe20003fad000 */
[----:B------:R-:W-:-:S04]  /*2370*/  IADD3 R13, PT, PT, R25, 0x500, RZ ;  /* 0x00000500190d7810 */ /* 0x000fc80007ffe0ff */
[----:B------:R-:W2:Y:S01]  /*2380*/  LDG.E.64 R14, desc[UR10][R14.64] ;  /* 0x0000000a0e0e7981 */ /* 0x000ea2000c1e1b00 */
[----:B----4-:R-:W-:Y:S01]  /*2390*/  DSETP.NEU.AND P6, PT, R10, RZ, PT ;  /* 0x000000ff0a00722a */ /* 0x010fe20003fcd000 */
[----:B------:R-:W-:-:S04]  /*23a0*/  IMAD.WIDE.U32 R12, R13, 0x8, R8 ;  /* 0x000000080d0c7825 */ /* 0x000fc800078e0008 */
[----:B------:R-:W-:Y:S02]  /*23b0*/  VIADD R11, R25, 0x600 ;  /* 0x00000600190b7836 */ /* 0x000fe40000000000 */
[----:B------:R-:W3:Y:S02]  /*23c0*/  LDG.E.64 R12, desc[UR10][R12.64] ;  /* 0x0000000a0c0c7981 */ /* 0x000ee4000c1e1b00 */
[----:B------:R-:W-:Y:S01]  /*23d0*/  IMAD.WIDE.U32 R10, R11, 0x8, R8 ;  /* 0x000000080b0a7825 */ /* 0x000fe200078e0008 */
[----:B-----5:R-:W-:-:S05]  /*23e0*/  DSETP.NEU.AND P0, PT, R20, RZ, PT ;  /* 0x000000ff1400722a */ /* 0x020fca0003f0d000 */
[----:B------:R-:W4:Y:S01]  /*23f0*/  LDG.E.64 R10, desc[UR10][R10.64] ;  /* 0x0000000a0a0a7981 */ /* 0x000f22000c1e1b00 */
[----:B------:R-:W-:-:S05]  /*2400*/  IADD3 R21, PT, PT, R25, 0x700, RZ ;  /* 0x0000070019157810 */ /* 0x000fca0007ffe0ff */
[----:B------:R-:W-:-:S06]  /*2410*/  IMAD.WIDE.U32 R20, R21, 0x8, R8 ;  /* 0x0000000815147825 */ /* 0x000fcc00078e0008 */
[----:B------:R-:W5:Y:S01]  /*2420*/  LDG.E.64 R20, desc[UR10][R20.64] ;  /* 0x0000000a14147981 */ /* 0x000f62000c1e1b00 */
[C---:B------:R-:W-:Y:S01]  /*2430*/  VIADD R26, R24.reuse, 0x1 ;  /* 0x00000001181a7836 */ /* 0x040fe20000000000 */
[----:B------:R-:W-:-:S05]  /*2440*/  @!P1 IADD3 R26, PT, PT, R24, RZ, RZ ;  /* 0x000000ff181a9210 */ /* 0x000fca0007ffe0ff */
[C---:B------:R-:W-:Y:S01]  /*2450*/  VIADD R24, R26.reuse, 0x1 ;  /* 0x000000011a187836 */ /* 0x040fe20000000000 */
        /* <DEDUP_REMOVED lines=8> */
[C---:B------:R-:W-:Y:S01]  /*24e0*/  VIADD R24, R26.reuse, 0x1 ;  /* 0x000000011a187836 */ /* 0x040fe20000000000 */
[----:B------:R-:W-:-:S05]  /*24f0*/  @!P6 IADD3 R24, PT, PT, R26, RZ, RZ ;  /* 0x000000ff1a18e210 */ /* 0x000fca0007ffe0ff */
[C---:B------:R-:W-:Y:S01]  /*2500*/  VIADD R18, R24.reuse, 0x1 ;  /* 0x0000000118127836 */ /* 0x040fe20000000000 */
[----:B------:R-:W-:Y:S01]  /*2510*/  @!P0 IADD3 R18, PT, PT, R24, RZ, RZ ;  /* 0x000000ff18128210 */ /* 0x000fe20007ffe0ff */
[----:B------:R-:W-:-:S04]  /*2520*/  DSETP.NEU.AND P0, PT, R16, RZ, PT ;  /* 0x000000ff1000722a */ /* 0x000fc80003f0d000 */
[C---:B------:R-:W-:Y:S01]  /*2530*/  VIADD R16, R18.reuse, 0x1 ;  /* 0x0000000112107836 */ /* 0x040fe20000000000 */
[----:B------:R-:W-:Y:S02]  /*2540*/  @!P1 IADD3 R16, PT, PT, R18, RZ, RZ ;  /* 0x000000ff12109210 */ /* 0x000fe40007ffe0ff */
[----:B------:R-:W-:Y:S01]  /*2550*/  IADD3 R23, PT, PT, R23, 0x10, RZ ;  /* 0x0000001017177810 */ /* 0x000fe20007ffe0ff */
[----:B------:R-:W-:Y:S02]  /*2560*/  VIADD R3, R3, 0x1000 ;  /* 0x0000100003037836 */ /* 0x000fe40000000000 */
[----:B------:R-:W-:Y:S01]  /*2570*/  VIADD R25, R25, 0x1000 ;  /* 0x0000100019197836 */ /* 0x000fe20000000000 */
[----:B--2---:R-:W-:Y:S01]  /*2580*/  DSETP.NEU.AND P1, PT, R14, RZ, PT ;  /* 0x000000ff0e00722a */ /* 0x004fe20003f2d000 */
[C---:B------:R-:W-:Y:S02]  /*2590*/  VIADD R14, R16.reuse, 0x1 ;  /* 0x00000001100e7836 */ /* 0x040fe40000000000 */
[----:B------:R-:W-:Y:S01]  /*25a0*/  @!P0 IADD3 R14, PT, PT, R16, RZ, RZ ;  /* 0x000000ff100e8210 */ /* 0x000fe20007ffe0ff */
[----:B---3--:R-:W-:-:S04]  /*25b0*/  DSETP.NEU.AND P0, PT, R12, RZ, PT ;  /* 0x000000ff0c00722a */ /* 0x008fc80003f0d000 */
[----:B------:R-:W-:-:S06]  /*25c0*/  VIADD R12, R14, 0x1 ;  /* 0x000000010e0c7836 */ /* 0x000fcc0000000000 */
[----:B------:R-:W-:Y:S01]  /*25d0*/  @!P1 IADD3 R12, PT, PT, R14, RZ, RZ ;  /* 0x000000ff0e0c9210 */ /* 0x000fe20007ffe0ff */
[----:B----4-:R-:W-:-:S04]  /*25e0*/  DSETP.NEU.AND P1, PT, R10, RZ, PT ;  /* 0x000000ff0a00722a */ /* 0x010fc80003f2d000 */
[C---:B------:R-:W-:Y:S01]  /*25f0*/  VIADD R10, R12.reuse, 0x1 ;  /* 0x000000010c0a7836 */ /* 0x040fe20000000000 */
[----:B------:R-:W-:-:S05]  /*2600*/  @!P0 IADD3 R10, PT, PT, R12, RZ, RZ ;  /* 0x000000ff0c0a8210 */ /* 0x000fca0007ffe0ff */
[----:B------:R-:W-:Y:S01]  /*2610*/  VIADD R11, R10, 0x1 ;  /* 0x000000010a0b7836 */ /* 0x000fe20000000000 */
[----:B-----5:R-:W-:-:S03]  /*2620*/  DSETP.NEU.AND P0, PT, R20, RZ, PT ;  /* 0x000000ff1400722a */ /* 0x020fc60003f0d000 */
[----:B------:R-:W-:Y:S01]  /*2630*/  @!P1 IMAD.MOV R11, RZ, RZ, R10 ;  /* 0x000000ffff0b9224 */ /* 0x000fe200078e020a */
[----:B------:R-:W-:-:S04]  /*2640*/  ISETP.NE.AND P1, PT, R23, RZ, PT ;  /* 0x000000ff1700720c */ /* 0x000fc80003f25270 */
[----:B------:R-:W-:-:S06]  /*2650*/  IADD3 R24, PT, PT, R11, 0x1, RZ ;  /* 0x000000010b187810 */ /* 0x000fcc0007ffe0ff */
[----:B------:R-:W-:-:S03]  /*2660*/  @!P0 IADD3 R24, PT, PT, R11, RZ, RZ ;  /* 0x000000ff0b188210 */ /* 0x000fc60007ffe0ff */
[----:B------:R-:W-:Y:S05]  /*2670*/  @P1 BRA `(.L_x_334) ;  /* 0xfffffff800701947 */ /* 0x000fea000383ffff */
[----:B------:R-:W-:Y:S05]  /*2680*/  BSYNC.RECONVERGENT B3 ;  /* 0x0000000000037941 */ /* 0x000fea0003800200 */
.L_x_333:
[----:B------:R-:W-:-:S07]  /*2690*/  IADD3 R26, PT, PT, R3, -0x800, RZ ;  /* 0xfffff800031a7810 */ /* 0x000fce0007ffe0ff */
.L_x_332:
[----:B------:R-:W-:Y:S05]  /*26a0*/  BSYNC.RECONVERGENT B2 ;  /* 0x0000000000027941 */ /* 0x000fea0003800200 */
.L_x_331:
        /* <DEDUP_REMOVED lines=8> */
[----:B------:R-:W-:-:S06]  /*2730*/  IMAD.WIDE.U32 R18, R21, 0x8, R8 ;  /* 0x0000000815127825 */ /* 0x000fcc00078e0008 */
[----:B------:R-:W2:Y:S01]  /*2740*/  LDG.E.64 R18, desc[UR10][R18.64] ;  /* 0x0000000a12127981 */ /* 0x000ea2000c1e1b00 */
[C---:B------:R-:W-:Y:S01]  /*2750*/  IADD3 R23, PT, PT, R21.reuse, 0x100, RZ ;  /* 0x0000010015177810 */ /* 0x040fe20007ffe0ff */
[----:B------:R-:W-:-:S04]  /*2760*/  VIADD R11, R21, 0x200 ;  /* 0x00000200150b7836 */ /* 0x000fc80000000000 */
[----:B------:R-:W-:Y:S01]  /*2770*/  IMAD.WIDE.U32 R22, R23, 0x8, R8 ;  /* 0x0000000817167825 */ /* 0x000fe200078e0008 */
[----:B------:R-:W-:-:S05]  /*2780*/  IADD3 R13, PT, PT, R21, 0x300, RZ ;  /* 0x00000300150d7810 */ /* 0x000fca0007ffe0ff */
[----:B------:R-:W3:Y:S01]  /*2790*/  LDG.E.64 R22, desc[UR10][R22.64] ;  /* 0x0000000a16167981 */ /* 0x000ee2000c1e1b00 */
[----:B------:R-:W-:-:S04]  /*27a0*/  IMAD.WIDE.U32 R10, R11, 0x8, R8 ;  /* 0x000000080b0a7825 */ /* 0x000fc800078e0008 */
[--C-:B------:R-:W-:Y:S02]  /*27b0*/  IMAD.WIDE.U32 R12, R13, 0x8, R8.reuse ;  /* 0x000000080d0c7825 */ /* 0x100fe400078e0008 */
[----:B------:R-:W4:Y:S02]  /*27c0*/  LDG.E.64 R10, desc[UR10][R10.64] ;  /* 0x0000000a0a0a7981 */ /* 0x000f24000c1e1b00 */
[C---:B------:R-:W-:Y:S02]  /*27d0*/  VIADD R15, R21.reuse, 0x400 ;  /* 0x00000400150f7836 */ /* 0x040fe40000000000 */
[----:B------:R-:W5:Y:S01]  /*27e0*/  LDG.E.64 R12, desc[UR10][R12.64] ;  /* 0x0000000a0c0c7981 */ /* 0x000f62000c1e1b00 */
[----:B------:R-:W-:Y:S01]  /*27f0*/  IADD3 R17, PT, PT, R21, 0x500, RZ ;  /* 0x0000050015117810 */ /* 0x000fe20007ffe0ff */
[----:B------:R-:W-:-:S04]  /*2800*/  IMAD.WIDE.U32 R14, R15, 0x8, R8 ;  /* 0x000000080f0e7825 */ /* 0x000fc800078e0008 */
[----:B------:R-:W-:Y:S02]  /*2810*/  IMAD.WIDE.U32 R16, R17, 0x8, R8 ;  /* 0x0000000811107825 */ /* 0x000fe400078e0008 */
[----:B------:R-:W5:Y:S02]  /*2820*/  LDG.E.64 R14, desc[UR10][R14.64] ;  /* 0x0000000a0e0e7981 */ /* 0x000f64000c1e1b00 */
[C---:B------:R-:W-:Y:S02]  /*2830*/  VIADD R25, R21.reuse, 0x600 ;  /* 0x0000060015197836 */ /* 0x040fe40000000000 */
[----:B------:R-:W5:Y:S01]  /*2840*/  LDG.E.64 R16, desc[UR10][R16.64] ;  /* 0x0000000a10107981 */ /* 0x000f62000c1e1b00 */
[----:B------:R-:W-:-:S05]  /*2850*/  IADD3 R21, PT, PT, R21, 0x700, RZ ;  /* 0x0000070015157810 */ /* 0x000fca0007ffe0ff */
[----:B------:R-:W-:-:S06]  /*2860*/  IMAD.WIDE.U32 R20, R21, 0x8, R8 ;  /* 0x0000000815147825 */ /* 0x000fcc00078e0008 */
[----:B------:R-:W5:Y:S01]  /*2870*/  LDG.E.64 R20, desc[UR10][R20.64] ;  /* 0x0000000a14147981 */ /* 0x000f62000c1e1b00 */
[----:B--2---:R-:W-:Y:S01]  /*2880*/  DSETP.NEU.AND P1, PT, R18, RZ, PT ;  /* 0x000000ff1200722a */ /* 0x004fe20003f2d000 */
[----:B------:R-:W-:-:S06]  /*2890*/  IMAD.WIDE.U32 R18, R25, 0x8, R8 ;  /* 0x0000000819127825 */ /* 0x000fcc00078e0008 */
[----:B------:R-:W2:Y:S01]  /*28a0*/  LDG.E.64 R18, desc[UR10][R18.64] ;  /* 0x0000000a12127981 */ /* 0x000ea2000c1e1b00 */
[----:B---3--:R-:W-:Y:S01]  /*28b0*/  DSETP.NEU.AND P2, PT, R22, RZ, PT ;  /* 0x000000ff1600722a */ /* 0x008fe20003f4d000 */
[----:B------:R-:W-:-:S05]  /*28c0*/  VIADD R22, R24, 0x1 ;  /* 0x0000000118167836 */ /* 0x000fca0000000000 */
[----:B------:R-:W-:Y:S01]  /*28d0*/  @!P1 IADD3 R22, PT, PT, R24, RZ, RZ ;  /* 0x000000ff18169210 */ /* 0x000fe20007ffe0ff */
[----:B----4-:R-:W-:-:S04]  /*28e0*/  DSETP.NEU.AND P1, PT, R10, RZ, PT ;  /* 0x000000ff0a00722a */ /* 0x010fc80003f2d000 */
[----:B------:R-:W-:-:S03]  /*28f0*/  VIADD R10, R22, 0x1 ;  /* 0x00000001160a7836 */ /* 0x000fc60000000000 */
[----:B------:R-:W-:Y:S01]  /*2900*/  @!P2 IADD3 R10, PT, PT, R22, RZ, RZ ;  /* 0x000000ff160aa210 */ /* 0x000fe20007ffe0ff */
[----:B-----5:R-:W-:-:S04]  /*2910*/  DSETP.NEU.AND P2, PT, R12, RZ, PT ;  /* 0x000000ff0c00722a */ /* 0x020fc80003f4d000 */
[C---:B------:R-:W-:Y:S02]  /*2920*/  VIADD R11, R10.reuse, 0x1 ;  /* 0x000000010a0b7836 */ /* 0x040fe40000000000 */
[----:B------:R-:W-:Y:S01]  /*2930*/  @!P1 IADD3 R11, PT, PT, R10, RZ, RZ ;  /* 0x000000ff0a0b9210 */ /* 0x000fe20007ffe0ff */
[----:B------:R-:W-:-:S04]  /*2940*/  DSETP.NEU.AND P1, PT, R14, RZ, PT ;  /* 0x000000ff0e00722a */ /* 0x000fc80003f2d000 */
[----:B------:R-:W-:-:S03]  /*2950*/  VIADD R10, R11, 0x1 ;  /* 0x000000010b0a7836 */ /* 0x000fc60000000000 */
[----:B------:R-:W-:Y:S01]  /*2960*/  @!P2 IADD3 R10, PT, PT, R11, RZ, RZ ;  /* 0x000000ff0b0aa210 */ /* 0x000fe20007ffe0ff */
[----:B------:R-:W-:-:S04]  /*2970*/  DSETP.NEU.AND P2, PT, R16, RZ, PT ;  /* 0x000000ff1000722a */ /* 0x000fc80003f4d000 */
[C---:B------:R-:W-:Y:S02]  /*2980*/  VIADD R11, R10.reuse, 0x1 ;  /* 0x000000010a0b7836 */ /* 0x040fe40000000000 */
[----:B------:R-:W-:-:S05]  /*2990*/  @!P1 IADD3 R11, PT, PT, R10, RZ, RZ ;  /* 0x000000ff0a0b9210 */ /* 0x000fca0007ffe0ff */
[----:B------:R-:W-:-:S03]  /*29a0*/  VIADD R10, R11, 0x1 ;  /* 0x000000010b0a7836 */ /* 0x000fc60000000000 */
[----:B------:R-:W-:Y:S01]  /*29b0*/  @!P2 IADD3 R10, PT, PT, R11, RZ, RZ ;  /* 0x000000ff0b0aa210 */ /* 0x000fe20007ffe0ff */
[----:B------:R-:W-:-:S04]  /*29c0*/  DSETP.NEU.AND P2, PT, R20, RZ, PT ;  /* 0x000000ff1400722a */ /* 0x000fc80003f4d000 */
[----:B------:R-:W-:Y:S01]  /*29d0*/  VIADD R11, R10, 0x1 ;  /* 0x000000010a0b7836 */ /* 0x000fe20000000000 */
[----:B------:R-:W-:Y:S01]  /*29e0*/  IADD3 R26, PT, PT, R26, 0x800, RZ ;  /* 0x000008001a1a7810 */ /* 0x000fe20007ffe0ff */
[----:B--2---:R-:W-:-:S14]  /*29f0*/  DSETP.NEU.AND P1, PT, R18, RZ, PT ;  /* 0x000000ff1200722a */ /* 0x004fdc0003f2d000 */
[----:B------:R-:W-:-:S05]  /*2a00*/  @!P1 IADD3 R11, PT, PT, R10, RZ, RZ ;  /* 0x000000ff0a0b9210 */ /* 0x000fca0007ffe0ff */
[----:B------:R-:W-:Y:S02]  /*2a10*/  VIADD R24, R11, 0x1 ;  /* 0x000000010b187836 */ /* 0x000fe40000000000 */
[----:B------:R-:W-:-:S07]  /*2a20*/  @!P2 IMAD.MOV R24, RZ, RZ, R11 ;  /* 0x000000ffff18a224 */ /* 0x000fce00078e020b */
.L_x_336:
[----:B------:R-:W-:Y:S05]  /*2a30*/  BSYNC.RECONVERGENT B2 ;  /* 0x0000000000027941 */ /* 0x000fea0003800200 */
.L_x_335:
        /* <DEDUP_REMOVED lines=8> */
[----:B------:R-:W2:Y:S01]  /*2ac0*/  LDG.E.64 R10, desc[UR10][R10.64] ;  /* 0x0000000a0a0a7981 */ /* 0x000ea2000c1e1b00 */
[----:B------:R-:W-:Y:S01]  /*2ad0*/  IADD3 R15, PT, PT, R5, 0x200, RZ ;  /* 0x00000200050f7810 */ /* 0x000fe20007ffe0ff */
[----:B------:R-:W-:-:S06]  /*2ae0*/  IMAD.WIDE.U32 R12, R13, 0x8, R8 ;  /* 0x000000080d0c7825 */ /* 0x000fcc00078e0008 */
[----:B------:R-:W3:Y:S01]  /*2af0*/  LDG.E.64 R12, desc[UR10][R12.64] ;  /* 0x0000000a0c0c7981 */ /* 0x000ee2000c1e1b00 */
[----:B------:R-:W-:-:S04]  /*2b00*/  IMAD.WIDE.U32 R14, R15, 0x8, R8 ;  /* 0x000000080f0e7825 */ /* 0x000fc800078e0008 */
[----:B------:R-:W-:Y:S02]  /*2b10*/  VIADD R17, R5, 0x300 ;  /* 0x0000030005117836 */ /* 0x000fe40000000000 */
[----:B------:R-:W4:Y:S02]  /*2b20*/  LDG.E.64 R14, desc[UR10][R14.64] ;  /* 0x0000000a0e0e7981 */ /* 0x000f24000c1e1b00 */
[----:B------:R-:W-:-:S06]  /*2b30*/  IMAD.WIDE.U32 R16, R17, 0x8, R8 ;  /* 0x0000000811107825 */ /* 0x000fcc00078e0008 */
[----:B------:R-:W5:Y:S01]  /*2b40*/  LDG.E.64 R16, desc[UR10][R16.64] ;  /* 0x0000000a10107981 */ /* 0x000f62000c1e1b00 */
[----:B------:R-:W-:Y:S01]  /*2b50*/  IADD3 R3, PT, PT, R24, 0x1, RZ ;  /* 0x0000000118037810 */ /* 0x000fe20007ffe0ff */
[----:B------:R-:W-:Y:S01]  /*2b60*/  VIADD R26, R26, 0x400 ;  /* 0x000004001a1a7836 */ /* 0x000fe20000000000 */
[----:B--2---:R-:W-:Y:S02]  /*2b70*/  DSETP.NEU.AND P0, PT, R10, RZ, PT ;  /* 0x000000ff0a00722a */ /* 0x004fe40003f0d000 */
[----:B---3--:R-:W-:-:S12]  /*2b80*/  DSETP.NEU.AND P2, PT, R12, RZ, PT ;  /* 0x000000ff0c00722a */ /* 0x008fd80003f4d000 */
[----:B------:R-:W-:Y:S01]  /*2b90*/  @!P0 IMAD.MOV R3, RZ, RZ, R24 ;  /* 0x000000ffff038224 */ /* 0x000fe200078e0218 */
[----:B----4-:R-:W-:-:S04]  /*2ba0*/  DSETP.NEU.AND P0, PT, R14, RZ, PT ;  /* 0x000000ff0e00722a */ /* 0x010fc80003f0d000 */
[----:B------:R-:W-:Y:S01]  /*2bb0*/  IADD3 R5, PT, PT, R3, 0x1, RZ ;  /* 0x0000000103057810 */ /* 0x000fe20007ffe0ff */
[----:B------:R-:W-:Y:S01]  /*2bc0*/  @!P2 IMAD.MOV R5, RZ, RZ, R3 ;  /* 0x000000ffff05a224 */ /* 0x000fe200078e0203 */
[----:B-----5:R-:W-:-:S04]  /*2bd0*/  DSETP.NEU.AND P2, PT, R16, RZ, PT ;  /* 0x000000ff1000722a */ /* 0x020fc80003f4d000 */
[----:B------:R-:W-:-:S04]  /*2be0*/  IADD3 R3, PT, PT, R5, 0x1, RZ ;  /* 0x0000000105037810 */ /* 0x000fc80007ffe0ff */
[----:B------:R-:W-:-:S05]  /*2bf0*/  @!P0 IMAD.MOV R3, RZ, RZ, R5 ;  /* 0x000000ffff038224 */ /* 0x000fca00078e0205 */
[C---:B------:R-:W-:Y:S02]  /*2c00*/  IADD3 R24, PT, PT, R3.reuse, 0x1, RZ ;  /* 0x0000000103187810 */ /* 0x040fe40007ffe0ff */
[----:B------:R-:W-:-:S07]  /*2c10*/  @!P2 IADD3 R24, PT, PT, R3, RZ, RZ ;  /* 0x000000ff0318a210 */ /* 0x000fce0007ffe0ff */
.L_x_338:
[----:B------:R-:W-:Y:S05]  /*2c20*/  BSYNC.RECONVERGENT B2 ;  /* 0x0000000000027941 */ /* 0x000fea0003800200 */
.L_x_337:
[----:B------:R-:W-:Y:S05]  /*2c30*/  @!P1 BRA `(.L_x_330) ;  /* 0x00000000003c9947 */ /* 0x000fea0003800000 */
[----:B------:R-:W-:Y:S01]  /*2c40*/  LOP3.LUT R3, R4, 0xffff, RZ, 0xc0, !PT ;  /* 0x0000ffff04037812 */ /* 0x000fe200078ec0ff */
[----:B------:R-:W-:-:S03]  /*2c50*/  IMAD.IADD R7, R26, 0x1, R6 ;  /* 0x000000011a077824 */ /* 0x000fc600078e0206 */
[----:B------:R-:W-:-:S04]  /*2c60*/  LEA.HI R3, R3, 0x1, RZ, 0x18 ;  /* 0x0000000103037811 */ /* 0x000fc800078fc0ff */
[----:B------:R-:W-:-:S04]  /*2c70*/  LOP3.LUT R3, R3, 0x3, RZ, 0xc0, !PT ;  /* 0x0000000303037812 */ /* 0x000fc800078ec0ff */
[----:B------:R-:W-:-:S07]  /*2c80*/  IADD3 R3, PT, PT, -R3, RZ, RZ ;  /* 0x000000ff03037210 */ /* 0x000fce0007ffe1ff */
.L_x_339:
[----:B------:R-:W-:-:S06]  /*2c90*/  IMAD.WIDE.U32 R4, R7, 0x8, R8 ;  /* 0x0000000807047825 */ /* 0x000fcc00078e0008 */
[----:B------:R-:W2:Y:S01]  /*2ca0*/  LDG.E.64 R4, desc[UR10][R4.64] ;  /* 0x0000000a04047981 */ /* 0x000ea2000c1e1b00 */
[----:B------:R-:W-:Y:S01]  /*2cb0*/  VIADD R3, R3, 0x1 ;  /* 0x0000000103037836 */ /* 0x000fe20000000000 */
[----:B------:R-:W-:Y:S02]  /*2cc0*/  IADD3 R6, PT, PT, R24, 0x1, RZ ;  /* 0x0000000118067810 */ /* 0x000fe40007ffe0ff */
[----:B------:R-:W-:Y:S02]  /*2cd0*/  IADD3 R7, PT, PT, R7, 0x100, RZ ;  /* 0x0000010007077810 */ /* 0x000fe40007ffe0ff */
[----:B------:R-:W-:Y:S01]  /*2ce0*/  ISETP.NE.AND P1, PT, R3, RZ, PT ;  /* 0x000000ff0300720c */ /* 0x000fe20003f25270 */
[----:B--2---:R-:W-:-:S14]  /*2cf0*/  DSETP.NEU.AND P0, PT, R4, RZ, PT ;  /* 0x000000ff0400722a */ /* 0x004fdc0003f0d000 */
[----:B------:R-:W-:-:S04]  /*2d00*/  @!P0 IMAD.MOV R6, RZ, RZ, R24 ;  /* 0x000000ffff068224 */ /* 0x000fc800078e0218 */
[----:B------:R-:W-:Y:S01]  /*2d10*/  IMAD.MOV.U32 R24, RZ, RZ, R6 ;  /* 0x000000ffff187224 */ /* 0x000fe200078e0006 */
[----:B------:R-:W-:Y:S06]  /*2d20*/  @P1 BRA `(.L_x_339) ;  /* 0xfffffffc00d81947 */ /* 0x000fec000383ffff */
.L_x_330:
[----:B------:R-:W-:Y:S05]  /*2d30*/  BSYNC.RECONVERGENT B1 ;  /* 0x0000000000017941 */ /* 0x000fea0003800200 */
.L_x_327:
[----:B------:R-:W0:Y:S01]  /*2d40*/  S2R R3, SR_LANEID ;  /* 0x0000000000037919 */ /* 0x000e220000000000 */
[----:B------:R-:W1:Y:S01]  /*2d50*/  REDUX.SUM UR4, R24 ;  /* 0x00000000180473c4 */ /* 0x000e62000000c000 */
[----:B0-----:R-:W-:-:S13]  /*2d60*/  ISETP.NE.AND P0, PT, R3, RZ, PT ;  /* 0x000000ff0300720c */ /* 0x001fda0003f05270 */
[----:B------:R-:W0:Y:S01]  /*2d70*/  @!P0 S2R R5, SR_CgaCtaId ;  /* 0x0000000000058919 */ /* 0x000e220000008800 */
[----:B------:R-:W-:Y:S02]  /*2d80*/  @!P0 MOV R4, 0x400 ;  /* 0x0000040000048802 */ /* 0x000fe40000000f00 */
[----:B------:R-:W-:Y:S02]  /*2d90*/  @!P0 SHF.R.U32.HI R3, RZ, 0x3, R2 ;  /* 0x00000003ff038819 */ /* 0x000fe40000011602 */
[----:B0-----:R-:W-:Y:S02]  /*2da0*/  @!P0 LEA R5, R5, R4, 0x18 ;  /* 0x0000000405058211 */ /* 0x001fe400078ec0ff */
[----:B------:R-:W-:Y:S02]  /*2db0*/  @!P0 LOP3.LUT R4, R3, 0x7c, RZ, 0xc0, !PT ;  /* 0x0000007c03048812 */ /* 0x000fe400078ec0ff */
[----:B-1----:R-:W-:-:S03]  /*2dc0*/  MOV R3, UR4 ;  /* 0x0000000400037c02 */ /* 0x002fc60008000f00 */
        /* <DEDUP_REMOVED lines=14> */
[----:B------:R-:W-:-:S07]  /*2eb0*/  IADD3 R3, PT, PT, R2, R9, RZ ;  /* 0x0000000902037210 */ /* 0x000fce0007ffe0ff */
.L_x_326:
[----:B------:R-:W-:Y:S05]  /*2ec0*/  BSYNC.RECONVERGENT B0 ;  /* 0x0000000000007941 */ /* 0x000fea0003800200 */
.L_x_310:
[----:B------:R-:W-:Y:S05]  /*2ed0*/  @P0 EXIT ;  /* 0x000000000000094d */ /* 0x000fea0003800000 */
[----:B------:R-:W1:Y:S02]  /*2ee0*/  LDC.64 R4, c[0x0][0x390] ;  /* 0x0000e400ff047b82 */ /* 0x000e640000000a00 */
[----:B-1----:R-:W-:-:S05]  /*2ef0*/  IMAD.WIDE.U32 R4, R0, 0x4, R4 ;  /* 0x0000000400047825 */ /* 0x002fca00078e0004 */
[----:B------:R-:W-:Y:S01]  /*2f00*/  STG.E desc[UR10][R4.64], R3 ;  /* 0x0000000304007986 */ /* 0x000fe2000c10190a */
[----:B------:R-:W-:Y:S05]  /*2f10*/  EXIT ;  /* 0x000000000000794d */ /* 0x000fea0003800000 */
.L_x_340:
        /* <DEDUP_REMOVED lines=14> */
.L_x_3249:


//--------------------- .text._ZN3cub18CUB_300001_SM_10006detail6reduce28DeviceReduceSingleTileKernelINS2_10policy_hubIjjN4cuda3std3__44plusIvEEE10Policy1000EN6thrust24THRUST_300001_SM_1000_NS18transform_iteratorI9NonZeroOpIdEPKdNSD_11use_defaultESJ_EEPjjS9_jjNS7_10__identityEEEvT0_T1_T2_T3_T4_T6_ --------------------------
	.section	.text._ZN3cub18CUB_300001_SM_10006detail6reduce28DeviceReduceSingleTileKernelINS2_10policy_hubIjjN4cuda3std3__44plusIvEEE10Policy1000EN6thrust24THRUST_300001_SM_1000_NS18transform_iteratorI9NonZeroOpIdEPKdNSD_11use_defaultESJ_EEPjjS9_jjNS7_10__identityEEEvT0_T1_T2_T3_T4_T6_,"ax",@progbits
	.align	128
        .global         _ZN3cub18CUB_300001_SM_10006detail6reduce28DeviceReduceSingleTileKernelINS2_10policy_hubIjjN4cuda3std3__44plusIvEEE10Policy1000EN6thrust24THRUST_300001_SM_1000_NS18transform_iteratorI9NonZeroOpIdEPKdNSD_11use_defaultESJ_EEPjjS9_jjNS7_10__identityEEEvT0_T1_T2_T3_T4_T6_
        .type           _ZN3cub18CUB_300001_SM_10006detail6reduce28DeviceReduceSingleTileKernelINS2_10policy_hubIjjN4cuda3std3__44plusIvEEE10Policy1000EN6thrust24THRUST_300001_SM_1000_NS18transform_iteratorI9NonZeroOpIdEPKdNSD_11use_defaultESJ_EEPjjS9_jjNS7_10__identityEEEvT0_T1_T2_T3_T4_T6_,@function
        .size           _ZN3cub18CUB_300001_SM_10006detail6reduce28DeviceReduceSingleTileKernelINS2_10policy_hubIjjN4cuda3std3__44plusIvEEE10Policy1000EN6thrust24THRUST_300001_SM_1000_NS18transform_iteratorI9NonZeroOpIdEPKdNSD_11use_defaultESJ_EEPjjS9_jjNS7_10__identityEEEvT0_T1_T2_T3_T4_T6_,(.L_x_3250 - _ZN3cub18CUB_300001_SM_10006detail6reduce28DeviceReduceSingleTileKernelINS2_10policy_hubIjjN4cuda3std3__44plusIvEEE10Policy1000EN6thrust24THRUST_300001_SM_1000_NS18transform_iteratorI9NonZeroOpIdEPKdNSD_11use_defaultESJ_EEPjjS9_jjNS7_10__identityEEEvT0_T1_T2_T3_T4_T6_)
        .other          _ZN3cub18CUB_300001_SM_10006detail6reduce28DeviceReduceSingleTileKernelINS2_10policy_hubIjjN4cuda3std3__44plusIvEEE10Policy1000EN6thrust24THRUST_300001_SM_1000_NS18transform_iteratorI9NonZeroOpIdEPKdNSD_11use_defaultESJ_EEPjjS9_jjNS7_10__identityEEEvT0_T1_T2_T3_T4_T6_,@"STO_CUDA_ENTRY STV_DEFAULT"
_ZN3cub18CUB_300001_SM_10006detail6reduce28DeviceReduceSingleTileKernelINS2_10policy_hubIjjN4cuda3std3__44plusIvEEE10Policy1000EN6thrust24THRUST_300001_SM_1000_NS18transform_iteratorI9NonZeroOpIdEPKdNSD_11use_defaultESJ_EEPjjS9_jjNS7_10__identityEEEvT0_T1_T2_T3_T4_T6_:
.text._ZN3cub18CUB_300001_SM_10006detail6reduce28DeviceReduceSingleTileKernelINS2_10policy_hubIjjN4cuda3std3__44plusIvEEE10Policy1000EN6thrust24THRUST_300001_SM_1000_NS18transform_iteratorI9NonZeroOpIdEPKdNSD_11use_defaultESJ_EEPjjS9_jjNS7_10__identityEEEvT0_T1_T2_T3_T4_T6_:
        /* <DEDUP_REMOVED lines=13> */
.L_x_341:
[----:B------:R-:W-:Y:S01]  /*00d0*/  ISETP.GT.U32.AND P0, PT, R34, 0xfff, PT ;  /* 0x00000fff2200780c */ /* 0x000fe20003f04070 */
[----:B------:R-:W-:-:S12]  /*00e0*/  BSSY.RECONVERGENT B0, `(.L_x_342) ;  /* 0x0000296000007945 */ /* 0x000fd80003800200 */
[----:B------:R-:W-:Y:S05]  /*00f0*/  @P0 BRA `(.L_x_343) ;  /* 0x0000001000200947 */ /* 0x000fea0003800000 */
[----:B------:R-:W0:Y:S01]  /*0100*/  S2R R35, SR_TID.X ;  /* 0x0000000000237919 */ /* 0x000e220000002100 */
[----:B------:R-:W-:Y:S01]  /*0110*/  BSSY.RECONVERGENT B1, `(.L_x_344) ;  /* 0x000000b000017945 */ /* 0x000fe20003800200 */
[----:B------:R-:W-:Y:S01]  /*0120*/  IMAD.MOV.U32 R0, RZ, RZ, RZ ;  /* 0x000000ffff007224 */ /* 0x000fe200078e00ff */
[----:B0-----:R-:W-:Y:S02]  /*0130*/  ISETP.GE.U32.AND P0, PT, R35, R34, PT ;  /* 0x000000222300720c */ /* 0x001fe40003f06070 */
[----:B------:R-:W-:-:S11]  /*0140*/  MOV R37, R35 ;  /* 0x0000002300257202 */ /* 0x000fd60000000f00 */
[----:B------:R-:W-:Y:S05]  /*0150*/  @P0 BRA `(.L_x_345) ;  /* 0x0000000000180947 */ /* 0x000fea0003800000 */
[----:B------:R-:W0:Y:S02]  /*0160*/  LDC.64 R2, c[0x0][0x380] ;  /* 0x0000e000ff027b82 */ /* 0x000e240000000a00 */
[----:B0-----:R-:W-:-:S06]  /*0170*/  IMAD.WIDE.U32 R2, R35, 0x8, R2 ;  /* 0x0000000823027825 */ /* 0x001fcc00078e0002 */
[----:B------:R-:W2:Y:S01]  /*0180*/  LDG.E.64 R2, desc[UR6][R2.64] ;  /* 0x0000000602027981 */ /* 0x000ea2000c1e1b00 */
[----:B------:R-:W-:Y:S01]  /*0190*/  VIADD R37, R35, 0x100 ;  /* 0x0000010023257836 */ /* 0x000fe20000000000 */
[----:B--2---:R-:W-:-:S06]  /*01a0*/  DSETP.NEU.AND P0, PT, R2, RZ, PT ;  /* 0x000000ff0200722a */ /* 0x004fcc0003f0d000 */
[----:B------:R-:W-:-:S08]  /*01b0*/  SEL R0, RZ, 0x1, !P0 ;  /* 0x00000001ff007807 */ /* 0x000fd00004000000 */
.L_x_345:
[----:B------:R-:W-:Y:S05]  /*01c0*/  BSYNC.RECONVERGENT B1 ;  /* 0x0000000000017941 */ /* 0x000fea0003800200 */
.L_x_344:
        /* <DEDUP_REMOVED lines=12> */
[----:B------:R-:W-:-:S04]  /*0290*/  LOP3.LUT R40, R36, 0x1fffff0, RZ, 0xc0, !PT ;  /* 0x01fffff024287812 */ /* 0x000fc800078ec0ff */
[----:B------:R-:W-:Y:S01]  /*02a0*/  IADD3 R40, PT, PT, -R40, RZ, RZ ;  /* 0x000000ff28287210 */ /* 0x000fe20007ffe1ff */
[----:B0-----:R-:W-:-:S03]  /*02b0*/  IMAD.WIDE.U32 R2, R37, 0x8, R2 ;  /* 0x0000000825027825 */ /* 0x001fc600078e0002 */
[----:B------:R-:W-:-:S05]  /*02c0*/  IADD3 R2, P1, PT, R2, 0x4000, RZ ;  /* 0x0000400002027810 */ /* 0x000fca0007f3e0ff */
[----:B------:R-:W-:-:S08]  /*02d0*/  IMAD.X R3, RZ, RZ, R3, P1 ;  /* 0x000000ffff037224 */ /* 0x000fd000008e0603 */
.L_x_350:
        /* <DEDUP_REMOVED lines=17> */
[----:B------:R-:W-:Y:S01]  /*03f0*/  IADD3 R37, PT, PT, R37, 0x1000, RZ ;  /* 0x0000100025257810 */ /* 0x000fe20007ffe0ff */
[----:B--2---:R-:W-:-:S02]  /*0400*/  DSETP.NEU.AND P1, PT, R38, RZ, PT ;  /* 0x000000ff2600722a */ /* 0x004fc40003f2d000 */
[----:B---3--:R-:W-:Y:S01]  /*0410*/  DSETP.NEU.AND P2, PT, R4, RZ, PT ;  /* 0x000000ff0400722a */ /* 0x008fe20003f4d000 */
[----:B------:R-:W-:-:S11]  /*0420*/  VIADD R4, R0, 0x1 ;  /* 0x0000000100047836 */ /* 0x000fd60000000000 */
[----:B------:R-:W-:Y:S01]  /*0430*/  @!P1 IADD3 R4, PT, PT, R0, RZ, RZ ;  /* 0x000000ff00049210 */ /* 0x000fe20007ffe0ff */
[----:B----4-:R-:W-:-:S04]  /*0440*/  DSETP.NEU.AND P1, PT, R6, RZ, PT ;  /* 0x000000ff0600722a */ /* 0x010fc80003f2d000 */
[----:B------:R-:W-:Y:S02]  /*0450*/  VIADD R0, R4, 0x1 ;  /* 0x0000000104007836 */ /* 0x000fe40000000000 */
[----:B------:R-:W-:Y:S01]  /*0460*/  @!P2 IMAD.MOV R0, RZ, RZ, R4 ;  /* 0x000000ffff00a224 */ /* 0x000fe200078e0204 */
[----:B-----5:R-:W-:-:S04]  /*0470*/  DSETP.NEU.AND P2, PT, R8, RZ, PT ;  /* 0x000000ff0800722a */ /* 0x020fc80003f4d000 */
[----:B------:R-:W-:-:S03]  /*0480*/  IADD3 R4, PT, PT, R0, 0x1, RZ ;  /* 0x0000000100047810 */ /* 0x000fc60007ffe0ff */
[----:B------:R-:W-:Y:S01]  /*0490*/  @!P1 IMAD.MOV R4, RZ, RZ, R0 ;  /* 0x000000ffff049224 */ /* 0x000fe200078e0200 */
[----:B------:R-:W-:-:S03]  /*04a0*/  DSETP.NEU.AND P1, PT, R10, RZ, PT ;  /* 0x000000ff0a00722a */ /* 0x000fc60003f2d000 */
[----:B------:R-:W-:-:S03]  /*04b0*/  VIADD R0, R4, 0x1 ;  /* 0x0000000104007836 */ /* 0x000fc60000000000 */
[----:B------:R-:W-:Y:S01]  /*04c0*/  @!P2 IADD3 R0, PT, PT, R4, RZ, RZ ;  /* 0x000000ff0400a210 */ /* 0x000fe20007ffe0ff */
[----:B------:R-:W-:-:S04]  /*04d0*/  DSETP.NEU.AND P2, PT, R12, RZ, PT ;  /* 0x000000ff0c00722a */ /* 0x000fc80003f4d000 */
[----:B------:R-:W-:-:S03]  /*04e0*/  VIADD R4, R0, 0x1 ;  /* 0x0000000100047836 */ /* 0x000fc60000000000 */
[----:B------:R-:W-:Y:S01]  /*04f0*/  @!P1 IMAD.MOV R4, RZ, RZ, R0 ;  /* 0x000000ffff049224 */ /* 0x000fe200078e0200 */
[----:B------:R-:W-:-:S04]  /*0500*/  DSETP.NEU.AND P1, PT, R14, RZ, PT ;  /* 0x000000ff0e00722a */ /* 0x000fc80003f2d000 */
[----:B------:R-:W-:Y:S02]  /*0510*/  IADD3 R0, PT, PT, R4, 0x1, RZ ;  /* 0x0000000104007810 */ /* 0x000fe40007ffe0ff */
[----:B------:R-:W-:Y:S01]  /*0520*/  @!P2 IMAD.MOV R0, RZ, RZ, R4 ;  /* 0x000000ffff00a224 */ /* 0x000fe200078e0204 */
[----:B------:R-:W-:-:S03]  /*0530*/  DSETP.NEU.AND P2, PT, R16, RZ, PT ;  /* 0x000000ff1000722a */ /* 0x000fc60003f4d000 */
[----:B------:R-:W-:Y:S01]  /*0540*/  VIADD R4, R0, 0x1 ;  /* 0x0000000100047836 */ /* 0x000fe20000000000 */
[----:B------:R-:W-:-:S03]  /*0550*/  DSETP.NEU.AND P3, PT, R30, RZ, PT ;  /* 0x000000ff1e00722a */ /* 0x000fc60003f6d000 */
        /* <DEDUP_REMOVED lines=17> */
[----:B------:R-:W-:-:S04]  /*0670*/  VIADD R4, R0, 0x1 ;  /* 0x0000000100047836 */ /* 0x000fc80000000000 */
[----:B------:R-:W-:Y:S01]  /*0680*/  @!P1 IADD3 R4, PT, PT, R0, RZ, RZ ;  /* 0x000000ff00049210 */ /* 0x000fe20007ffe0ff */
[----:B------:R-:W-:-:S04]  /*0690*/  DSETP.NEU.AND P1, PT, R32, RZ, PT ;  /* 0x000000ff2000722a */ /* 0x000fc80003f2d000 */
[----:B------:R-:W-:Y:S02]  /*06a0*/  VIADD R0, R4, 0x1 ;  /* 0x0000000104007836 */ /* 0x000fe40000000000 */
[----:B------:R-:W-:Y:S01]  /*06b0*/  @!P2 IMAD.MOV R0, RZ, RZ, R4 ;  /* 0x000000ffff00a224 */ /* 0x000fe200078e0204 */
[----:B------:R-:W-:-:S04]  /*06c0*/  ISETP.NE.AND P2, PT, R40, RZ, PT ;  /* 0x000000ff2800720c */ /* 0x000fc80003f45270 */
[----:B------:R-:W-:Y:S01]  /*06d0*/  IADD3 R4, PT, PT, R0, 0x1, RZ ;  /* 0x0000000100047810 */ /* 0x000fe20007ffe0ff */
[----:B------:R-:W-:Y:S01]  /*06e0*/  @!P3 IMAD.MOV R4, RZ, RZ, R0 ;  /* 0x000000ffff04b224 */ /* 0x000fe200078e0200 */
[----:B------:R-:W-:-:S04]  /*06f0*/  IADD3 R2, P3, PT, R2, 0x8000, RZ ;  /* 0x0000800002027810 */ /* 0x000fc80007f7e0ff */
[----:B------:R-:W-:Y:S01]  /*0700*/  IADD3 R0, PT, PT, R4, 0x1, RZ ;  /* 0x0000000104007810 */ /* 0x000fe20007ffe0ff */
[----:B------:R-:W-:Y:S02]  /*0710*/  IMAD.X R3, RZ, RZ, R3, P3 ;  /* 0x000000ffff037224 */ /* 0x000fe400018e0603 */
[----:B------:R-:W-:Y:S01]  /*0720*/  @!P1 IMAD.MOV R0, RZ, RZ, R4 ;  /* 0x000000ffff009224 */ /* 0x000fe200078e0204 */
[----:B------:R-:W-:Y:S06]  /*0730*/  @P2 BRA `(.L_x_350) ;  /* 0xfffffff800e82947 */ /* 0x000fec000383ffff */
.L_x_349:
[----:B------:R-:W-:Y:S05]  /*0740*/  BSYNC.RECONVERGENT B2 ;  /* 0x0000000000027941 */ /* 0x000fea0003800200 */
.L_x_348:
        /* <DEDUP_REMOVED lines=17> */
[----:B--2---:R-:W-:-:S02]  /*0860*/  DSETP.NEU.AND P1, PT, R18, RZ, PT ;  /* 0x000000ff1200722a */ /* 0x004fc40003f2d000 */
        /* <DEDUP_REMOVED lines=23> */
.L_x_352:
[----:B------:R-:W-:Y:S05]  /*09e0*/  BSYNC.RECONVERGENT B2 ;  /* 0x0000000000027941 */ /* 0x000fea0003800200 */
.L_x_351:
        /* <DEDUP_REMOVED lines=13> */
[----:B--2---:R-:W-:-:S02]  /*0ac0*/  DSETP.NEU.AND P1, PT, R10, RZ, PT ;  /* 0x000000ff0a00722a */ /* 0x004fc40003f2d000 */
[----:B---3--:R-:W-:Y:S01]  /*0ad0*/  DSETP.NEU.AND P2, PT, R4, RZ, PT ;  /* 0x000000ff0400722a */ /* 0x008fe20003f4d000 */
[----:B------:R-:W-:-:S11]  /*0ae0*/  IADD3 R4, PT, PT, R0, 0x1, RZ ;  /* 0x0000000100047810 */ /* 0x000fd60007ffe0ff */
[----:B------:R-:W-:Y:S01]  /*0af0*/  @!P1 IMAD.MOV R4, RZ, RZ, R0 ;  /* 0x000000ffff049224 */ /* 0x000fe200078e0200 */
[----:B----4-:R-:W-:-:S03]  /*0b00*/  DSETP.NEU.AND P1, PT, R6, RZ, PT ;  /* 0x000000ff0600722a */ /* 0x010fc60003f2d000 */
[C---:B------:R-:W-:Y:S01]  /*0b10*/  VIADD R0, R4.reuse, 0x1 ;  /* 0x0000000104007836 */ /* 0x040fe20000000000 */
[----:B------:R-:W-:Y:S01]  /*0b20*/  @!P2 IADD3 R0, PT, PT, R4, RZ, RZ ;  /* 0x000000ff0400a210 */ /* 0x000fe20007ffe0ff */
[----:B-----5:R-:W-:-:S04]  /*0b30*/  DSETP.NEU.AND P2, PT, R8, RZ, PT ;  /* 0x000000ff0800722a */ /* 0x020fc80003f4d000 */
[----:B------:R-:W-:-:S05]  /*0b40*/  VIADD R4, R0, 0x1 ;  /* 0x0000000100047836 */ /* 0x000fca0000000000 */
[----:B------:R-:W-:-:S05]  /*0b50*/  @!P1 IMAD.MOV R4, RZ, RZ, R0 ;  /* 0x000000ffff049224 */ /* 0x000fca00078e0200 */
[----:B------:R-:W-:Y:S01]  /*0b60*/  IADD3 R0, PT, PT, R4, 0x1, RZ ;  /* 0x0000000104007810 */ /* 0x000fe20007ffe0ff */
[----:B------:R-:W-:-:S07]  /*0b70*/  @!P2 IMAD.MOV R0, RZ, RZ, R4 ;  /* 0x000000ffff00a224 */ /* 0x000fce00078e0204 */
.L_x_354:
[----:B------:R-:W-:Y:S05]  /*0b80*/  BSYNC.RECONVERGENT B2 ;  /* 0x0000000000027941 */ /* 0x000fea0003800200 */
.L_x_353:
[----:B------:R-:W-:Y:S05]  /*0b90*/  @!P0 BRA `(.L_x_347) ;  /* 0x0000000000348947 */ /* 0x000fea0003800000 */
[----:B------:R-:W0:Y:S01]  /*0ba0*/  LDC.64 R2, c[0x0][0x380] ;  /* 0x0000e000ff027b82 */ /* 0x000e220000000a00 */
[----:B------:R-:W-:Y:S01]  /*0bb0*/  IADD3 R4, PT, PT, -R36, RZ, RZ ;  /* 0x000000ff24047210 */ /* 0x000fe20007ffe1ff */
[----:B0-----:R-:W-:-:S07]  /*0bc0*/  IMAD.WIDE.U32 R2, R37, 0x8, R2 ;  /* 0x0000000825027825 */ /* 0x001fce00078e0002 */
.L_x_355:
[----:B------:R0:W2:Y:S01]  /*0bd0*/  LDG.E.64 R6, desc[UR6][R2.64] ;  /* 0x0000000602067981 */ /* 0x0000a2000c1e1b00 */
[----:B------:R-:W-:Y:S02]  /*0be0*/  VIADD R4, R4, 0x1 ;  /* 0x0000000104047836 */ /* 0x000fe40000000000 */
[----:B------:R-:W-:-:S03]  /*0bf0*/  VIADD R5, R0, 0x1 ;  /* 0x0000000100057836 */ /* 0x000fc60000000000 */
[----:B------:R-:W-:Y:S02]  /*0c00*/  ISETP.NE.AND P1, PT, R4, RZ, PT ;  /* 0x000000ff0400720c */ /* 0x000fe40003f25270 */
[----:B0-----:R-:W-:-:S05]  /*0c10*/  IADD3 R2, P2, PT, R2, 0x800, RZ ;  /* 0x0000080002027810 */ /* 0x001fca0007f5e0ff */
[----:B------:R-:W-:Y:S01]  /*0c20*/  IMAD.X R3, RZ, RZ, R3, P2 ;  /* 0x000000ffff037224 */ /* 0x000fe200010e0603 */
[----:B--2---:R-:W-:-:S14]  /*0c30*/  DSETP.NEU.AND P0, PT, R6, RZ, PT ;  /* 0x000000ff0600722a */ /* 0x004fdc0003f0d000 */
[----:B------:R-:W-:-:S05]  /*0c40*/  @!P0 IADD3 R5, PT, PT, R0, RZ, RZ ;  /* 0x000000ff00058210 */ /* 0x000fca0007ffe0ff */
[----:B------:R-:W-:Y:S01]  /*0c50*/  IMAD.MOV.U32 R0, RZ, RZ, R5 ;  /* 0x000000ffff007224 */ /* 0x000fe200078e0005 */
[----:B------:R-:W-:Y:S06]  /*0c60*/  @P1 BRA `(.L_x_355) ;  /* 0xfffffffc00d81947 */ /* 0x000fec000383ffff */
.L_x_347:
[----:B------:R-:W-:Y:S05]  /*0c70*/  BSYNC.RECONVERGENT B1 ;  /* 0x0000000000017941 */ /* 0x000fea0003800200 */
.L_x_346:
[----:B------:R-:W-:-:S13]  /*0c80*/  ISETP.GE.U32.AND P0, PT, R34, 0x100, PT ;  /* 0x000001002200780c */ /* 0x000fda0003f06070 */
[----:B------:R-:W-:Y:S05]  /*0c90*/  @!P0 BRA `(.L_x_356) ;  /* 0x0000000000648947 */ /* 0x000fea0003800000 */
[----:B------:R-:W0:Y:S01]  /*0ca0*/  S2R R2, SR_LANEID ;  /* 0x0000000000027919 */ /* 0x000e220000000000 */
[----:B------:R-:W1:Y:S02]  /*0cb0*/  REDUX.SUM UR4, R0 ;  /* 0x00000000000473c4 */ /* 0x000e64000000c000 */
[----:B-1----:R-:W-:Y:S02]  /*0cc0*/  MOV R5, UR4 ;  /* 0x0000000400057c02 */ /* 0x002fe40008000f00 */
        /* <DEDUP_REMOVED lines=22> */
.L_x_356:
        /* <DEDUP_REMOVED lines=8> */
[----:B-1----:R-:W-:Y:S01]  /*0eb0*/  @P0 IMAD.IADD R2, R2, 0x1, R0 ;  /* 0x0000000102020824 */ /* 0x002fe200078e0200 */
[----:B0-----:R-:W-:-:S04]  /*0ec0*/  ISETP.NE.AND P1, PT, R5, RZ, PT ;  /* 0x000000ff0500720c */ /* 0x001fc80003f25270 */
[----:B------:R-:W0:Y:S09]  /*0ed0*/  SHFL.DOWN P0, R4, R2, 0x2, R3 ;  /* 0x0840000002047989 */ /* 0x000e320000000003 */
[----:B------:R-:W1:Y:S01]  /*0ee0*/  @!P1 S2R R10, SR_CgaCtaId ;  /* 0x00000000000a9919 */ /* 0x000e620000008800 */
[----:B------:R-:W-:-:S02]  /*0ef0*/  @!P1 MOV R7, 0x400 ;  /* 0x0000040000079802 */ /* 0x000fc40000000f00 */
[----:B------:R-:W-:-:S04]  /*0f00*/  @!P1 SHF.R.U32.HI R0, RZ, 0x3, R35 ;  /* 0x00000003ff009819 */ /* 0x000fc80000011623 */
[----:B------:R-:W-:Y:S02]  /*0f10*/  @!P1 LOP3.LUT R0, R0, 0x7c, RZ, 0xc0, !PT ;  /* 0x0000007c00009812 */ /* 0x000fe400078ec0ff */
[----:B0-----:R-:W-:-:S05]  /*0f20*/  @P0 IADD3 R4, PT, PT, R2, R4, RZ ;  /* 0x0000000402040210 */ /* 0x001fca0007ffe0ff */
[----:B------:R-:W0:Y:S01]  /*0f30*/  SHFL.DOWN P0, R6, R4, 0x4, R3 ;  /* 0x0880000004067989 */ /* 0x000e220000000003 */
[----:B-1----:R-:W-:-:S04]  /*0f40*/  @!P1 LEA R7, R10, R7, 0x18 ;  /* 0x000000070a079211 */ /* 0x002fc800078ec0ff */
[----:B------:R-:W-:Y:S01]  /*0f50*/  @!P1 IADD3 R0, PT, PT, R0, R7, RZ ;  /* 0x0000000700009210 */ /* 0x000fe20007ffe0ff */
        /* <DEDUP_REMOVED lines=34> */
.L_x_343:
[----:B------:R-:W0:Y:S01]  /*1180*/  S2R R37, SR_TID.X ;  /* 0x0000000000257919 */ /* 0x000e220000002100 */
[----:B------:R-:W1:Y:S02]  /*1190*/  LDCU.64 UR4, c[0x0][0x380] ;  /* 0x00007000ff0477ac */ /* 0x000e640008000a00 */
[----:B-1----:R-:W-:Y:S01]  /*11a0*/  MOV R2, UR4 ;  /* 0x0000000400027c02 */ /* 0x002fe20008000f00 */
[----:B------:R-:W-:-:S04]  /*11b0*/  IMAD.U32 R3, RZ, RZ, UR5 ;  /* 0x00000005ff037e24 */ /* 0x000fc8000f8e00ff */
        /* <DEDUP_REMOVED lines=17> */
[----:B------:R-:W-:Y:S01]  /*12d0*/  IADD3 R35, PT, PT, R34, -0x1000, RZ ;  /* 0xfffff00022237810 */ /* 0x000fe20007ffe0ff */
[----:B------:R-:W-:Y:S01]  /*12e0*/  UMOV UR4, 0x1000 ;  /* 0x0000100000047882 */ /* 0x000fe20000000000 */
[----:B--2---:R-:W-:-:S02]  /*12f0*/  DSETP.NEU.AND P0, PT, R40, RZ, PT ;  /* 0x000000ff2800722a */ /* 0x004fc40003f0d000 */
[----:B---3--:R-:W-:Y:S01]  /*1300*/  DSETP.NEU.AND P1, PT, R28, RZ, PT ;  /* 0x000000ff1c00722a */ /* 0x008fe20003f2d000 */
[----:B------:R-:W-:-:S03]  /*1310*/  IMAD.MOV.U32 R28, RZ, RZ, 0x2 ;  /* 0x00000002ff1c7424 */ /* 0x000fc600078e00ff */
[----:B------:R-:W-:Y:S01]  /*1320*/  SEL R0, RZ, 0x1, !P0 ;  /* 0x00000001ff007807 */ /* 0x000fe20004000000 */
[----:B----4-:R-:W-:-:S07]  /*1330*/  DSETP.NEU.AND P2, PT, R30, RZ, PT ;  /* 0x000000ff1e00722a */ /* 0x010fce0003f4d000 */
[----:B------:R-:W-:Y:S01]  /*1340*/  @!P0 IADD3 R28, PT, PT, RZ, 0x1, RZ ;  /* 0x00000001ff1c8810 */ /* 0x000fe20007ffe0ff */
[----:B-----5:R-:W-:Y:S01]  /*1350*/  DSETP.NEU.AND P0, PT, R32, RZ, PT ;  /* 0x000000ff2000722a */ /* 0x020fe20003f0d000 */
[----:B------:R-:W-:Y:S01]  /*1360*/  @!P1 IMAD.MOV R28, RZ, RZ, R0 ;  /* 0x000000ffff1c9224 */ /* 0x000fe200078e0200 */
[----:B------:R-:W-:-:S03]  /*1370*/  DSETP.NEU.AND P1, PT, R4, RZ, PT ;  /* 0x000000ff0400722a */ /* 0x000fc60003f2d000 */
[C---:B------:R-:W-:Y:S01]  /*1380*/  VIADD R0, R28.reuse, 0x1 ;  /* 0x000000011c007836 */ /* 0x040fe20000000000 */
[----:B------:R-:W-:-:S05]  /*1390*/  @!P2 IADD3 R0, PT, PT, R28, RZ, RZ ;  /* 0x000000ff1c00a210 */ /* 0x000fca0007ffe0ff */
[----:B------:R-:W-:-:S03]  /*13a0*/  VIADD R4, R0, 0x1 ;  /* 0x0000000100047836 */ /* 0x000fc60000000000 */
[----:B------:R-:W-:Y:S01]  /*13b0*/  @!P0 IMAD.MOV R4, RZ, RZ, R0 ;  /* 0x000000ffff048224 */ /* 0x000fe200078e0200 */
[----:B------:R-:W-:-:S04]  /*13c0*/  DSETP.NEU.AND P0, PT, R6, RZ, PT ;  /* 0x000000ff0600722a */ /* 0x000fc80003f0d000 */
[----:B------:R-:W-:Y:S01]  /*13d0*/  IADD3 R0, PT, PT, R4, 0x1, RZ ;  /* 0x0000000104007810 */ /* 0x000fe20007ffe0ff */
[----:B------:R-:W-:Y:S01]  /*13e0*/  @!P1 IMAD.MOV R0, RZ, RZ, R4 ;  /* 0x000000ffff009224 */ /* 0x000fe200078e0204 */
[----:B------:R-:W-:-:S03]  /*13f0*/  DSETP.NEU.AND P1, PT, R8, RZ, PT ;  /* 0x000000ff0800722a */ /* 0x000fc60003f2d000 */
        /* <DEDUP_REMOVED lines=36> */
.L_x_360:
        /* <DEDUP_REMOVED lines=18> */
[----:B--2---:R-:W-:-:S02]  /*1760*/  DSETP.NEU.AND P0, PT, R40, RZ, PT ;  /* 0x000000ff2800722a */ /* 0x004fc40003f0d000 */
[----:B---3--:R-:W-:Y:S01]  /*1770*/  DSETP.NEU.AND P1, PT, R30, RZ, PT ;  /* 0x000000ff1e00722a */ /* 0x008fe20003f2d000 */
[----:B------:R-:W-:-:S11]  /*1780*/  VIADD R30, R0, 0x1 ;  /* 0x00000001001e7836 */ /* 0x000fd60000000000 */
[----:B------:R-:W-:Y:S01]  /*1790*/  @!P0 IADD3 R30, PT, PT, R0, RZ, RZ ;  /* 0x000000ff001e8210 */ /* 0x000fe20007ffe0ff */
[----:B----4-:R-:W-:Y:S01]  /*17a0*/  DSETP.NEU.AND P0, PT, R4, RZ, PT ;  /* 0x000000ff0400722a */ /* 0x010fe20003f0d000 */
[----:B0-----:R-:W-:-:S03]  /*17b0*/  VIADD R5, R34, -UR4 ;  /* 0x8000000422057c36 */ /* 0x001fc60008000000 */
        /* <DEDUP_REMOVED lines=41> */
[----:B------:R-:W-:-:S04]  /*1a50*/  ISETP.GE.U32.AND P0, PT, R5, 0x1000, PT ;  /* 0x000010000500780c */ /* 0x000fc80003f06070 */
[----:B------:R-:W-:Y:S02]  /*1a60*/  IADD3 R0, PT, PT, R4, 0x1, RZ ;  /* 0x0000000104007810 */ /* 0x000fe40007ffe0ff */
[----:B------:R-:W-:-:S07]  /*1a70*/  @!P1 IMAD.MOV R0, RZ, RZ, R4 ;  /* 0x000000ffff009224 */ /* 0x000fce00078e0204 */
[----:B------:R-:W-:Y:S05]  /*1a80*/  @!P0 BRA `(.L_x_359) ;  /* 0x0000000c008c8947 */ /* 0x000fea0003800000 */
[----:B------:R-:W-:-:S06]  /*1a90*/  UIADD3 UR4, UPT, UPT, UR4, 0x1000, URZ ;  /* 0x0000100004047890 */ /* 0x000fcc000fffe0ff */
[----:B------:R-:W-:-:S13]  /*1aa0*/  ISETP.LT.U32.AND P0, PT, R35, UR4, PT ;  /* 0x0000000423007c0c */ /* 0x000fda000bf01070 */
[----:B------:R-:W-:Y:S05]  /*1ab0*/  @!P0 BRA `(.L_x_360) ;  /* 0xfffffff800e08947 */ /* 0x000fea000383ffff */
.L_x_358:
        /* <DEDUP_REMOVED lines=16> */
[----:B------:R-:W-:Y:S01]  /*1bc0*/  VIADD R41, R37, UR4 ;  /* 0x0000000425297c36 */ /* 0x000fe20008000000 */
[----:B------:R-:W-:-:S07]  /*1bd0*/  IADD3 R39, PT, PT, -R39, RZ, RZ ;  /* 0x000000ff27277210 */ /* 0x000fce0007ffe1ff */
.L_x_365:
[----:B------:R-:W-:-:S04]  /*1be0*/  IMAD.WIDE.U32 R4, R41, 0x8, R2 ;  /* 0x0000000829047825 */ /* 0x000fc800078e0002 */
[C---:B------:R-:W-:Y:S02]  /*1bf0*/  VIADD R7, R41.reuse, 0x100 ;  /* 0x0000010029077836 */ /* 0x040fe40000000000 */
[----:B------:R-:W2:Y:S01]  /*1c00*/  LDG.E.64 R4, desc[UR6][R4.64] ;  /* 0x0000000604047981 */ /* 0x000ea2000c1e1b00 */
[----:B------:R-:W-:Y:S01]  /*1c10*/  IADD3 R9, PT, PT, R41, 0x200, RZ ;  /* 0x0000020029097810 */ /* 0x000fe20007ffe0ff */
[----:B------:R-:W-:-:S04]  /*1c20*/  IMAD.WIDE.U32 R6, R7, 0x8, R2 ;  /* 0x0000000807067825 */ /* 0x000fc800078e0002 */
[--C-:B------:R-:W-:Y:S02]  /*1c30*/  IMAD.WIDE.U32 R8, R9, 0x8, R2.reuse ;  /* 0x0000000809087825 */ /* 0x100fe400078e0002 */
[----:B------:R-:W3:Y:S02]  /*1c40*/  LDG.E.64 R6, desc[UR6][R6.64] ;  /* 0x0000000606067981 */ /* 0x000ee4000c1e1b00 */
[C---:B------:R-:W-:Y:S02]  /*1c50*/  VIADD R11, R41.reuse, 0x300 ;  /* 0x00000300290b7836 */ /* 0x040fe40000000000 */
[----:B------:R-:W4:Y:S01]  /*1c60*/  LDG.E.64 R8, desc[UR6][R8.64] ;  /* 0x0000000608087981 */ /* 0x000f22000c1e1b00 */
[----:B------:R-:W-:Y:S01]  /*1c70*/  IADD3 R13, PT, PT, R41, 0x400, RZ ;  /* 0x00000400290d7810 */ /* 0x000fe20007ffe0ff */
[----:B------:R-:W-:-:S04]  /*1c80*/  IMAD.WIDE.U32 R10, R11, 0x8, R2 ;  /* 0x000000080b0a7825 */ /* 0x000fc800078e0002 */
[--C-:B------:R-:W-:Y:S02]  /*1c90*/  IMAD.WIDE.U32 R12, R13, 0x8, R2.reuse ;  /* 0x000000080d0c7825 */ /* 0x100fe400078e0002 */
[----:B------:R-:W5:Y:S02]  /*1ca0*/  LDG.E.64 R10, desc[UR6][R10.64] ;  /* 0x000000060a0a7981 */ /* 0x000f64000c1e1b00 */
[C---:B------:R-:W-:Y:S02]  /*1cb0*/  VIADD R15, R41.reuse, 0x500 ;  /* 0x00000500290f7836 */ /* 0x040fe40000000000 */
[----:B------:R-:W5:Y:S01]  /*1cc0*/  LDG.E.64 R12, desc[UR6][R12.64] ;  /* 0x000000060c0c7981 */ /* 0x000f62000c1e1b00 */
        /* <DEDUP_REMOVED lines=28> */
[----:B------:R-:W-:Y:S02]  /*1e90*/  VIADD R35, R41, 0xf00 ;  /* 0x00000f0029237836 */ /* 0x000fe40000000000 */
[----:B------:R-:W5:Y:S02]  /*1ea0*/  LDG.E.64 R32, desc[UR6][R32.64] ;  /* 0x0000000620207981 */ /* 0x000f64000c1e1b00 */
[----:B------:R-:W-:-:S06]  /*1eb0*/  IMAD.WIDE.U32 R34, R35, 0x8, R2 ;  /* 0x0000000823227825 */ /* 0x000fcc00078e0002 */
[----:B------:R-:W5:Y:S01]  /*1ec0*/  LDG.E.64 R34, desc[UR6][R34.64] ;  /* 0x0000000622227981 */ /* 0x000f62000c1e1b00 */
[----:B------:R-:W-:Y:S01]  /*1ed0*/  VIADD R39, R39, 0x10 ;  /* 0x0000001027277836 */ /* 0x000fe20000000000 */
[----:B------:R-:W-:Y:S02]  /*1ee0*/  IADD3 R38, PT, PT, R38, 0x1000, RZ ;  /* 0x0000100026267810 */ /* 0x000fe40007ffe0ff */
[----:B------:R-:W-:Y:S01]  /*1ef0*/  IADD3 R41, PT, PT, R41, 0x1000, RZ ;  /* 0x0000100029297810 */ /* 0x000fe20007ffe0ff */
[----:B--2---:R-:W-:Y:S01]  /*1f00*/  DSETP.NEU.AND P0, PT, R4, RZ, PT ;  /* 0x000000ff0400722a */ /* 0x004fe20003f0d000 */
[----:B------:R-:W-:Y:S01]  /*1f10*/  IADD3 R4, PT, PT, R0, 0x1, RZ ;  /* 0x0000000100047810 */ /* 0x000fe20007ffe0ff */
[----:B---3--:R-:W-:-:S12]  /*1f20*/  DSETP.NEU.AND P1, PT, R6, RZ, PT ;  /* 0x000000ff0600722a */ /* 0x008fd80003f2d000 */
[----:B------:R-:W-:Y:S01]  /*1f30*/  @!P0 IMAD.MOV R4, RZ, RZ, R0 ;  /* 0x000000ffff048224 */ /* 0x000fe200078e0200 */
[----:B----4-:R-:W-:-:S04]  /*1f40*/  DSETP.NEU.AND P0, PT, R8, RZ, PT ;  /* 0x000000ff0800722a */ /* 0x010fc80003f0d000 */
[----:B------:R-:W-:Y:S01]  /*1f50*/  IADD3 R0, PT, PT, R4, 0x1, RZ ;  /* 0x0000000104007810 */ /* 0x000fe20007ffe0ff */
[----:B------:R-:W-:Y:S01]  /*1f60*/  @!P1 IMAD.MOV R0, RZ, RZ, R4 ;  /* 0x000000ffff009224 */ /* 0x000fe200078e0204 */
[----:B-----5:R-:W-:-:S04]  /*1f70*/  DSETP.NEU.AND P1, PT, R10, RZ, PT ;  /* 0x000000ff0a00722a */ /* 0x020fc80003f2d000 */
[----:B------:R-:W-:-:S04]  /*1f80*/  IADD3 R4, PT, PT, R0, 0x1, RZ ;  /* 0x0000000100047810 */ /* 0x000fc80007ffe0ff */
[----:B------:R-:W-:Y:S01]  /*1f90*/  @!P0 IMAD.MOV R4, RZ, RZ, R0 ;  /* 0x000000ffff048224 */ /* 0x000fe200078e0200 */
[----:B------:R-:W-:-:S04]  /*1fa0*/  DSETP.NEU.AND P0, PT, R12, RZ, PT ;  /* 0x000000ff0c00722a */ /* 0x000fc80003f0d000 */
[----:B------:R-:W-:Y:S01]  /*1fb0*/  IADD3 R0, PT, PT, R4, 0x1, RZ ;  /* 0x0000000104007810 */ /* 0x000fe20007ffe0ff */
[----:B------:R-:W-:Y:S01]  /*1fc0*/  @!P1 IMAD.MOV R0, RZ, RZ, R4 ;  /* 0x000000ffff009224 */ /* 0x000fe200078e0204 */
[----:B------:R-:W-:-:S04]  /*1fd0*/  DSETP.NEU.AND P1, PT, R14, RZ, PT ;  /* 0x000000ff0e00722a */ /* 0x000fc80003f2d000 */
        /* <DEDUP_REMOVED lines=31> */
[----:B------:R-:W-:Y:S02]  /*21d0*/  @!P0 IADD3 R4, PT, PT, R0, RZ, RZ ;  /* 0x000000ff00048210 */ /* 0x000fe40007ffe0ff */
[----:B------:R-:W-:-:S03]  /*21e0*/  ISETP.NE.AND P0, PT, R39, RZ, PT ;  /* 0x000000ff2700720c */ /* 0x000fc60003f05270 */
[----:B------:R-:W-:Y:S02]  /*21f0*/  VIADD R0, R4, 0x1 ;  /* 0x0000000104007836 */ /* 0x000fe40000000000 */
[----:B------:R-:W-:-:S08]  /*2200*/  @!P1 IMAD.MOV R0, RZ, RZ, R4 ;  /* 0x000000ffff009224 */ /* 0x000fd000078e0204 */
[----:B------:R-:W-:Y:S05]  /*2210*/  @P0 BRA `(.L_x_365) ;  /* 0xfffffff800700947 */ /* 0x000fea000383ffff */
[----:B------:R-:W-:Y:S05]  /*2220*/  BSYNC.RECONVERGENT B3 ;  /* 0x0000000000037941 */ /* 0x000fea0003800200 */
.L_x_364:
[----:B------:R-:W-:-:S07]  /*2230*/  VIADD R38, R38, 0xfffff800 ;  /* 0xfffff80026267836 */ /* 0x000fce0000000000 */
.L_x_363:
[----:B------:R-:W-:Y:S05]  /*2240*/  BSYNC.RECONVERGENT B2 ;  /* 0x0000000000027941 */ /* 0x000fea0003800200 */
.L_x_362:
[----:B------:R-:W-:-:S13]  /*2250*/  ISETP.NE.AND P0, PT, R40, RZ, PT ;  /* 0x000000ff2800720c */ /* 0x000fda0003f05270 */
[----:B------:R-:W-:Y:S05]  /*2260*/  @!P0 BRA `(.L_x_361) ;  /* 0x0000000400908947 */ /* 0x000fea0003800000 */
[----:B------:R-:W-:Y:S01]  /*2270*/  ISETP.GE.U32.AND P1, PT, R40, 0x8, PT ;  /* 0x000000082800780c */ /* 0x000fe20003f26070 */
[----:B------:R-:W-:Y:S01]  /*2280*/  BSSY.RECONVERGENT B2, `(.L_x_366) ;  /* 0x0000035000027945 */ /* 0x000fe20003800200 */
[----:B------:R-:W-:-:S04]  /*2290*/  LOP3.LUT R20, R36, 0x7, RZ, 0xc0, !PT ;  /* 0x0000000724147812 */ /* 0x000fc800078ec0ff */
[----:B------:R-:W-:-:S07]  /*22a0*/  ISETP.NE.AND P0, PT, R20, RZ, PT ;  /* 0x000000ff1400720c */ /* 0x000fce0003f05270 */
[----:B------:R-:W-:Y:S06]  /*22b0*/  @!P1 BRA `(.L_x_367) ;  /* 0x0000000000c49947 */ /* 0x000fec0003800000 */
[----:B------:R-:W-:-:S05]  /*22c0*/  IADD3 R19, PT, PT, R38, UR4, RZ ;  /* 0x0000000426137c10 */ /* 0x000fca000fffe0ff */
[----:B------:R-:W-:-:S04]  /*22d0*/  IMAD.WIDE.U32 R4, R19, 0x8, R2 ;  /* 0x0000000813047825 */ /* 0x000fc800078e0002 */
[C---:B------:R-:W-:Y:S02]  /*22e0*/  VIADD R7, R19.reuse, 0x100 ;  /* 0x0000010013077836 */ /* 0x040fe40000000000 */
[----:B------:R-:W2:Y:S01]  /*22f0*/  LDG.E.64 R4, desc[UR6][R4.64] ;  /* 0x0000000604047981 */ /* 0x000ea2000c1e1b00 */
[----:B------:R-:W-:Y:S01]  /*2300*/  IADD3 R9, PT, PT, R19, 0x200, RZ ;  /* 0x0000020013097810 */ /* 0x000fe20007ffe0ff */
[----:B------:R-:W-:-:S06]  /*2310*/  IMAD.WIDE.U32 R6, R7, 0x8, R2 ;  /* 0x0000000807067825 */ /* 0x000fcc00078e0002 */
        /* <DEDUP_REMOVED lines=40> */
[----:B------:R-:W-:-:S05]  /*25a0*/  @!P1 IMAD.MOV R4, RZ, RZ, R0 ;  /* 0x000000ffff049224 */ /* 0x000fca00078e0200 */
[C---:B------:R-:W-:Y:S02]  /*25b0*/  IADD3 R0, PT, PT, R4.reuse, 0x1, RZ ;  /* 0x0000000104007810 */ /* 0x040fe40007ffe0ff */
[----:B------:R-:W-:-:S07]  /*25c0*/  @!P2 IADD3 R0, PT, PT, R4, RZ, RZ ;  /* 0x000000ff0400a210 */ /* 0x000fce0007ffe0ff */
.L_x_367:
[----:B------:R-:W-:Y:S05]  /*25d0*/  BSYNC.RECONVERGENT B2 ;  /* 0x0000000000027941 */ /* 0x000fea0003800200 */
.L_x_366:
        /* <DEDUP_REMOVED lines=9> */
[----:B------:R-:W2:Y:S01]  /*2670*/  LDG.E.64 R4, desc[UR6][R4.64] ;  /* 0x0000000604047981 */ /* 0x000ea2000c1e1b00 */
[----:B------:R-:W-:-:S04]  /*2680*/  IMAD.WIDE.U32 R6, R7, 0x8, R2 ;  /* 0x0000000807067825 */ /* 0x000fc800078e0002 */
[C---:B------:R-:W-:Y:S02]  /*2690*/  VIADD R9, R11.reuse, 0x200 ;  /* 0x000002000b097836 */ /* 0x040fe40000000000 */
[----:B------:R-:W3:Y:S01]  /*26a0*/  LDG.E.64 R6, desc[UR6][R6.64] ;  /* 0x0000000606067981 */ /* 0x000ee2000c1e1b00 */
[----:B------:R-:W-:Y:S01]  /*26b0*/  IADD3 R11, PT, PT, R11, 0x300, RZ ;  /* 0x000003000b0b7810 */ /* 0x000fe20007ffe0ff */
[----:B------:R-:W-:-:S04]  /*26c0*/  IMAD.WIDE.U32 R8, R9, 0x8, R2 ;  /* 0x0000000809087825 */ /* 0x000fc800078e0002 */
[----:B------:R-:W-:Y:S02]  /*26d0*/  IMAD.WIDE.U32 R10, R11, 0x8, R2 ;  /* 0x000000080b0a7825 */ /* 0x000fe400078e0002 */
[----:B------:R-:W4:Y:S04]  /*26e0*/  LDG.E.64 R8, desc[UR6][R8.64] ;  /* 0x0000000608087981 */ /* 0x000f28000c1e1b00 */
[----:B------:R-:W5:Y:S01]  /*26f0*/  LDG.E.64 R10, desc[UR6][R10.64] ;  /* 0x000000060a0a7981 */ /* 0x000f62000c1e1b00 */
[----:B------:R-:W-:Y:S01]  /*2700*/  IADD3 R38, PT, PT, R38, 0x400, RZ ;  /* 0x0000040026267810 */ /* 0x000fe20007ffe0ff */
[----:B--2---:R-:W-:Y:S01]  /*2710*/  DSETP.NEU.AND P1, PT, R4, RZ, PT ;  /* 0x000000ff0400722a */ /* 0x004fe20003f2d000 */
[----:B------:R-:W-:Y:S01]  /*2720*/  VIADD R4, R0, 0x1 ;  /* 0x0000000100047836 */ /* 0x000fe20000000000 */
[----:B---3--:R-:W-:-:S12]  /*2730*/  DSETP.NEU.AND P2, PT, R6, RZ, PT ;  /* 0x000000ff0600722a */ /* 0x008fd80003f4d000 */
[----:B------:R-:W-:Y:S01]  /*2740*/  @!P1 IADD3 R4, PT, PT, R0, RZ, RZ ;  /* 0x000000ff00049210 */ /* 0x000fe20007ffe0ff */
[----:B----4-:R-:W-:-:S04]  /*2750*/  DSETP.NEU.AND P1, PT, R8, RZ, PT ;  /* 0x000000ff0800722a */ /* 0x010fc80003f2d000 */
[C---:B------:R-:W-:Y:S01]  /*2760*/  VIADD R0, R4.reuse, 0x1 ;  /* 0x0000000104007836 */ /* 0x040fe20000000000 */
[----:B------:R-:W-:Y:S01]  /*2770*/  @!P2 IADD3 R0, PT, PT, R4, RZ, RZ ;  /* 0x000000ff0400a210 */ /* 0x000fe20007ffe0ff */
[----:B-----5:R-:W-:-:S04]  /*2780*/  DSETP.NEU.AND P2, PT, R10, RZ, PT ;  /* 0x000000ff0a00722a */ /* 0x020fc80003f4d000 */
[----:B------:R-:W-:-:S04]  /*2790*/  VIADD R4, R0, 0x1 ;  /* 0x0000000100047836 */ /* 0x000fc80000000000 */
[----:B------:R-:W-:-:S05]  /*27a0*/  @!P1 IADD3 R4, PT, PT, R0, RZ, RZ ;  /* 0x000000ff00049210 */ /* 0x000fca0007ffe0ff */
[----:B------:R-:W-:Y:S02]  /*27b0*/  VIADD R0, R4, 0x1 ;  /* 0x0000000104007836 */ /* 0x000fe40000000000 */
[----:B------:R-:W-:-:S07]  /*27c0*/  @!P2 IMAD.MOV R0, RZ, RZ, R4 ;  /* 0x000000ffff00a224 */ /* 0x000fce00078e0204 */
.L_x_369:
[----:B------:R-:W-:Y:S05]  /*27d0*/  BSYNC.RECONVERGENT B2 ;  /* 0x0000000000027941 */ /* 0x000fea0003800200 */
.L_x_368:
[----:B------:R-:W-:Y:S05]  /*27e0*/  @!P0 BRA `(.L_x_361) ;  /* 0x0000000000308947 */ /* 0x000fea0003800000 */
[----:B------:R-:W-:Y:S01]  /*27f0*/  IADD3 R7, PT, PT, R38, UR4, RZ ;  /* 0x0000000426077c10 */ /* 0x000fe2000fffe0ff */
[----:B------:R-:W-:-:S07]  /*2800*/  IMAD.MOV R6, RZ, RZ, -R36 ;  /* 0x000000ffff067224 */ /* 0x000fce00078e0a24 */
.L_x_370:
[----:B------:R-:W-:-:S06]  /*2810*/  IMAD.WIDE.U32 R4, R7, 0x8, R2 ;  /* 0x0000000807047825 */ /* 0x000fcc00078e0002 */
        /* <DEDUP_REMOVED lines=9> */
.L_x_361:
[----:B------:R-:W-:Y:S05]  /*28b0*/  BSYNC.RECONVERGENT B1 ;  /* 0x0000000000017941 */ /* 0x000fea0003800200 */
.L_x_359:
        /* <DEDUP_REMOVED lines=24> */
.L_x_357:
[----:B------:R-:W-:Y:S05]  /*2a40*/  BSYNC.RECONVERGENT B0 ;  /* 0x0000000000007941 */ /* 0x000fea0003800200 */
.L_x_342:
[----:B------:R-:W-:Y:S05]  /*2a50*/  @P0 EXIT ;  /* 0x000000000000094d */ /* 0x000fea0003800000 */
[----:B------:R-:W1:Y:S01]  /*2a60*/  LDC.64 R2, c[0x0][0x390] ;  /* 0x0000e400ff027b82 */ /* 0x000e620000000a00 */
[----:B------:R-:W0:Y:S02]  /*2a70*/  LDCU UR4, c[0x0][0x3a0] ;  /* 0x00007400ff0477ac */ /* 0x000e240008000800 */
[----:B0-----:R-:W-:-:S05]  /*2a80*/  IADD3 R5, PT, PT, R5, UR4, RZ ;  /* 0x0000000405057c10 */ /* 0x001fca000fffe0ff */
[----:B-1----:R-:W-:Y:S01]  /*2a90*/  STG.E desc[UR6][R2.64], R5 ;  /* 0x0000000502007986 */ /* 0x002fe2000c101906 */
[----:B------:R-:W-:Y:S05]  /*2aa0*/  EXIT ;  /* 0x000000000000794d */ /* 0x000fea0003800000 */
.L_x_371:
        /* <DEDUP_REMOVED lines=13> */
.L_x_3250:


//--------------------- .text._ZN3cub18CUB_300001_SM_10006detail6reduce18DeviceReduceKernelINS2_10policy_hubIjjN4cuda3std3__44plusIvEEE10Policy1000EN6thrust24THRUST_300001_SM_1000_NS18transform_iteratorI9NonZeroOpIfEPKfNSD_11use_defaultESJ_EEjS9_jNS7_10__identityEEEvT0_PT3_T1_NS0_13GridEvenShareISP_EET2_T4_ --------------------------
	.section	.text._ZN3cub18CUB_300001_SM_10006detail6reduce18DeviceReduceKernelINS2_10policy_hubIjjN4cuda3std3__44plusIvEEE10Policy1000EN6thrust24THRUST_300001_SM_1000_NS18transform_iteratorI9NonZeroOpIfEPKfNSD_11use_defaultESJ_EEjS9_jNS7_10__identityEEEvT0_PT3_T1_NS0_13GridEvenShareISP_EET2_T4_,"ax",@progbits
	.align	128
        .global         _ZN3cub18CUB_300001_SM_10006detail6reduce18DeviceReduceKernelINS2_10policy_hubIjjN4cuda3std3__44plusIvEEE10Policy1000EN6thrust24THRUST_300001_SM_1000_NS18transform_iteratorI9NonZeroOpIfEPKfNSD_11use_defaultESJ_EEjS9_jNS7_10__identityEEEvT0_PT3_T1_NS0_13GridEvenShareISP_EET2_T4_
        .type           _ZN3cub18CUB_300001_SM_10006detail6reduce18DeviceReduceKernelINS2_10policy_hubIjjN4cuda3std3__44plusIvEEE10Policy1000EN6thrust24THRUST_300001_SM_1000_NS18transform_iteratorI9NonZeroOpIfEPKfNSD_11use_defaultESJ_EEjS9_jNS7_10__identityEEEvT0_PT3_T1_NS0_13GridEvenShareISP_EET2_T4_,@function
        .size           _ZN3cub18CUB_300001_SM_10006detail6reduce18DeviceReduceKernelINS2_10policy_hubIjjN4cuda3std3__44plusIvEEE10Policy1000EN6thrust24THRUST_300001_SM_1000_NS18transform_iteratorI9NonZeroOpIfEPKfNSD_11use_defaultESJ_EEjS9_jNS7_10__identityEEEvT0_PT3_T1_NS0_13GridEvenShareISP_EET2_T4_,(.L_x_3251 - _ZN3cub18CUB_300001_SM_10006detail6reduce18DeviceReduceKernelINS2_10policy_hubIjjN4cuda3std3__44plusIvEEE10Policy1000EN6thrust24THRUST_300001_SM_1000_NS18transform_iteratorI9NonZeroOpIfEPKfNSD_11use_defaultESJ_EEjS9_jNS7_10__identityEEEvT0_PT3_T1_NS0_13GridEvenShareISP_EET2_T4_)
        .other          _ZN3cub18CUB_300001_SM_10006detail6reduce18DeviceReduceKernelINS2_10policy_hubIjjN4cuda3std3__44plusIvEEE10Policy1000EN6thrust24THRUST_300001_SM_1000_NS18transform_iteratorI9NonZeroOpIfEPKfNSD_11use_defaultESJ_EEjS9_jNS7_10__identityEEEvT0_PT3_T1_NS0_13GridEvenShareISP_EET2_T4_,@"STO_CUDA_ENTRY STV_DEFAULT"
_ZN3cub18CUB_300001_SM_10006detail6reduce18DeviceReduceKernelINS2_10policy_hubIjjN4cuda3std3__44plusIvEEE10Policy1000EN6thrust24THRUST_300001_SM_1000_NS18transform_iteratorI9NonZeroOpIfEPKfNSD_11use_defaultESJ_EEjS9_jNS7_10__identityEEEvT0_PT3_T1_NS0_13GridEvenShareISP_EET2_T4_:
.text._ZN3cub18CUB_300001_SM_10006detail6reduce18DeviceReduceKernelINS2_10policy_hubIjjN4cuda3std3__44plusIvEEE10Policy1000EN6thrust24THRUST_300001_SM_1000_NS18transform_iteratorI9NonZeroOpIfEPKfNSD_11use_defaultESJ_EEjS9_jNS7_10__identityEEEvT0_PT3_T1_NS0_13GridEvenShareISP_EET2_T4_:
        /* <DEDUP_REMOVED lines=20> */
[----:B--2---:R-:W-:-:S04]  /*0140*/  FSETP.NEU.AND P0, PT, R4, RZ, PT ;  /* 0x000000ff0400720b */ /* 0x004fc80003f0d000 */
[----:B------:R-:W-:-:S09]  /*0150*/  SEL R18, RZ, 0x1, !P0 ;  /* 0x00000001ff127807 */ /* 0x000fd20004000000 */
.L_x_375:
[----:B------:R-:W-:Y:S05]  /*0160*/  BSYNC.RECONVERGENT B1 ;  /* 0x0000000000017941 */ /* 0x000fea0003800200 */
.L_x_374:
        /* <DEDUP_REMOVED lines=17> */
.L_x_381:
        /* <DEDUP_REMOVED lines=40> */
[----:B--2---:R-:W-:Y:S02]  /*0500*/  FSETP.NEU.AND P0, PT, R19, RZ, PT ;  /* 0x000000ff1300720b */ /* 0x004fe40003f0d000 */
[----:B------:R-:W-:-:S05]  /*0510*/  IADD3 R19, PT, PT, R8, 0xc00, RZ ;  /* 0x00000c0008137810 */ /* 0x000fca0007ffe0ff */
[----:B-1----:R-:W-:-:S04]  /*0520*/  IMAD.WIDE.U32 R16, R19, 0x4, R14 ;  /* 0x0000000413107825 */ /* 0x002fc800078e000e */
[----:B------:R-:W-:Y:S02]  /*0530*/  VIADD R19, R8, 0xd00 ;  /* 0x00000d0008137836 */ /* 0x000fe40000000000 */
[----:B------:R-:W2:Y:S01]  /*0540*/  LDG.E R16, desc[UR6][R16.64] ;  /* 0x0000000610107981 */ /* 0x000ea2000c1e1900 */
[----:B------:R-:W-:Y:S02]  /*0550*/  @!P0 IMAD.MOV R29, RZ, RZ, R18 ;  /* 0x000000ffff1d8224 */ /* 0x000fe400078e0212 */
[----:B------:R-:W-:-:S06]  /*0560*/  IMAD.WIDE.U32 R18, R19, 0x4, R14 ;  /* 0x0000000413127825 */ /* 0x000fcc00078e000e */
[----:B------:R-:W2:Y:S01]  /*0570*/  LDG.E R18, desc[UR6][R18.64] ;  /* 0x0000000612127981 */ /* 0x000ea2000c1e1900 */
[----:B---3--:R-:W-:Y:S01]  /*0580*/  FSETP.NEU.AND P0, PT, R22, RZ, PT ;  /* 0x000000ff1600720b */ /* 0x008fe20003f0d000 */
[----:B------:R-:W-:-:S06]  /*0590*/  IMAD.WIDE.U32 R22, R23, 0x4, R14 ;  /* 0x0000000417167825 */ /* 0x000fcc00078e000e */
[----:B------:R-:W3:Y:S01]  /*05a0*/  LDG.E R22, desc[UR6][R22.64] ;  /* 0x0000000616167981 */ /* 0x000ee2000c1e1900 */
[----:B----4-:R-:W-:Y:S01]  /*05b0*/  FSETP.NEU.AND P1, PT, R9, RZ, PT ;  /* 0x000000ff0900720b */ /* 0x010fe20003f2d000 */
[----:B------:R-:W-:-:S04]  /*05c0*/  VIADD R9, R29, 0x1 ;  /* 0x000000011d097836 */ /* 0x000fc80000000000 */
[----:B------:R-:W-:Y:S01]  /*05d0*/  @!P0 IMAD.MOV R9, RZ, RZ, R29 ;  /* 0x000000ffff098224 */ /* 0x000fe200078e021d */
[----:B-----5:R-:W-:-:S04]  /*05e0*/  FSETP.NEU.AND P0, PT, R10, RZ, PT ;  /* 0x000000ff0a00720b */ /* 0x020fc80003f0d000 */
[----:B------:R-:W-:-:S03]  /*05f0*/  IADD3 R10, PT, PT, R9, 0x1, RZ ;  /* 0x00000001090a7810 */ /* 0x000fc60007ffe0ff */
[----:B------:R-:W-:Y:S01]  /*0600*/  @!P1 IMAD.MOV R10, RZ, RZ, R9 ;  /* 0x000000ffff0a9224 */ /* 0x000fe200078e0209 */
[----:B------:R-:W-:-:S03]  /*0610*/  FSETP.NEU.AND P1, PT, R11, RZ, PT ;  /* 0x000000ff0b00720b */ /* 0x000fc60003f2d000 */
[----:B------:R-:W-:Y:S02]  /*0620*/  VIADD R9, R10, 0x1 ;  /* 0x000000010a097836 */ /* 0x000fe40000000000 */
[----:B------:R-:W-:Y:S01]  /*0630*/  @!P0 IMAD.MOV R9, RZ, RZ, R10 ;  /* 0x000000ffff098224 */ /* 0x000fe200078e020a */
[----:B------:R-:W-:-:S04]  /*0640*/  FSETP.NEU.AND P0, PT, R12, RZ, PT ;  /* 0x000000ff0c00720b */ /* 0x000fc80003f0d000 */
        /* <DEDUP_REMOVED lines=26> */
[----:B--2---:R-:W-:Y:S02]  /*07f0*/  FSETP.NEU.AND P1, PT, R16, RZ, PT ;  /* 0x000000ff1000720b */ /* 0x004fe40003f2d000 */
[----:B------:R-:W-:-:S11]  /*0800*/  FSETP.NEU.AND P0, PT, R18, RZ, PT ;  /* 0x000000ff1200720b */ /* 0x000fd60003f0d000 */
[----:B------:R-:W-:Y:S01]  /*0810*/  @!P1 IMAD.MOV R10, RZ, RZ, R9 ;  /* 0x000000ffff0a9224 */ /* 0x000fe200078e0209 */
[----:B------:R-:W-:-:S03]  /*0820*/  FSETP.NEU.AND P1, PT, R20, RZ, PT ;  /* 0x000000ff1400720b */ /* 0x000fc60003f2d000 */
[----:B------:R-:W-:Y:S02]  /*0830*/  VIADD R9, R10, 0x1 ;  /* 0x000000010a097836 */ /* 0x000fe40000000000 */
[----:B------:R-:W-:Y:S01]  /*0840*/  @!P0 IMAD.MOV R9, RZ, RZ, R10 ;  /* 0x000000ffff098224 */ /* 0x000fe200078e020a */
[----:B---3--:R-:W-:-:S04]  /*0850*/  FSETP.NEU.AND P0, PT, R22, RZ, PT ;  /* 0x000000ff1600720b */ /* 0x008fc80003f0d000 */
[----:B------:R-:W-:-:S03]  /*0860*/  IADD3 R10, PT, PT, R9, 0x1, RZ ;  /* 0x00000001090a7810 */ /* 0x000fc60007ffe0ff */
[----:B------:R-:W-:Y:S01]  /*0870*/  @!P1 IMAD.MOV R10, RZ, RZ, R9 ;  /* 0x000000ffff0a9224 */ /* 0x000fe200078e0209 */
[----:B------:R-:W-:-:S03]  /*0880*/  ISETP.NE.AND P1, PT, R7, RZ, PT ;  /* 0x000000ff0700720c */ /* 0x000fc60003f25270 */
[----:B------:R-:W-:Y:S02]  /*0890*/  VIADD R18, R10, 0x1 ;  /* 0x000000010a127836 */ /* 0x000fe40000000000 */
[----:B------:R-:W-:-:S08]  /*08a0*/  @!P0 IMAD.MOV R18, RZ, RZ, R10 ;  /* 0x000000ffff128224 */ /* 0x000fd000078e020a */
[----:B------:R-:W-:Y:S05]  /*08b0*/  @P1 BRA `(.L_x_381) ;  /* 0xfffffff800701947 */ /* 0x000fea000383ffff */
[----:B------:R-:W-:Y:S05]  /*08c0*/  BSYNC.RECONVERGENT B3 ;  /* 0x0000000000037941 */ /* 0x000fea0003800200 */
.L_x_380:
[----:B------:R-:W-:-:S07]  /*08d0*/  VIADD R8, R4, 0xfffff800 ;  /* 0xfffff80004087836 */ /* 0x000fce0000000000 */
.L_x_379:
[----:B------:R-:W-:Y:S05]  /*08e0*/  BSYNC.RECONVERGENT B2 ;  /* 0x0000000000027941 */ /* 0x000fea0003800200 */
.L_x_378:
        /* <DEDUP_REMOVED lines=33> */
[----:B--2---:R-:W-:Y:S02]  /*0b00*/  FSETP.NEU.AND P1, PT, R4, RZ, PT ;  /* 0x000000ff0400720b */ /* 0x004fe40003f2d000 */
[----:B------:R-:W-:Y:S02]  /*0b10*/  IADD3 R4, PT, PT, R18, 0x1, RZ ;  /* 0x0000000112047810 */ /* 0x000fe40007ffe0ff */
[----:B---3--:R-:W-:-:S09]  /*0b20*/  FSETP.NEU.AND P2, PT, R14, RZ, PT ;  /* 0x000000ff0e00720b */ /* 0x008fd20003f4d000 */
[----:B------:R-:W-:Y:S01]  /*0b30*/  @!P1 IMAD.MOV R4, RZ, RZ, R18 ;  /* 0x000000ffff049224 */ /* 0x000fe200078e0212 */
[----:B----4-:R-:W-:-:S03]  /*0b40*/  FSETP.NEU.AND P1, PT, R15, RZ, PT ;  /* 0x000000ff0f00720b */ /* 0x010fc60003f2d000 */
[----:B------:R-:W-:Y:S02]  /*0b50*/  VIADD R9, R4, 0x1 ;  /* 0x0000000104097836 */ /* 0x000fe40000000000 */
[----:B------:R-:W-:Y:S01]  /*0b60*/  @!P2 IMAD.MOV R9, RZ, RZ, R4 ;  /* 0x000000ffff09a224 */ /* 0x000fe200078e0204 */
[----:B-----5:R-:W-:-:S04]  /*0b70*/  FSETP.NEU.AND P2, PT, R19, RZ, PT ;  /* 0x000000ff1300720b */ /* 0x020fc80003f4d000 */
[----:B------:R-:W-:-:S03]  /*0b80*/  IADD3 R4, PT, PT, R9, 0x1, RZ ;  /* 0x0000000109047810 */ /* 0x000fc60007ffe0ff */
[----:B------:R-:W-:Y:S01]  /*0b90*/  @!P1 IMAD.MOV R4, RZ, RZ, R9 ;  /* 0x000000ffff049224 */ /* 0x000fe200078e0209 */
[----:B------:R-:W-:-:S03]  /*0ba0*/  FSETP.NEU.AND P1, PT, R16, RZ, PT ;  /* 0x000000ff1000720b */ /* 0x000fc60003f2d000 */
[----:B0-----:R-:W-:Y:S02]  /*0bb0*/  VIADD R7, R4, 0x1 ;  /* 0x0000000104077836 */ /* 0x001fe40000000000 */
        /* <DEDUP_REMOVED lines=10> */
[C---:B------:R-:W-:Y:S02]  /*0c60*/  VIADD R18, R4.reuse, 0x1 ;  /* 0x0000000104127836 */ /* 0x040fe40000000000 */
[----:B------:R-:W-:-:S07]  /*0c70*/  @!P2 IADD3 R18, PT, PT, R4, RZ, RZ ;  /* 0x000000ff0412a210 */ /* 0x000fce0007ffe0ff */
.L_x_383:
[----:B------:R-:W-:Y:S05]  /*0c80*/  BSYNC.RECONVERGENT B2 ;  /* 0x0000000000027941 */ /* 0x000fea0003800200 */
.L_x_382:
        /* <DEDUP_REMOVED lines=21> */
[----:B--2---:R-:W-:-:S02]  /*0de0*/  FSETP.NEU.AND P1, PT, R10, RZ, PT ;  /* 0x000000ff0a00720b */ /* 0x004fc40003f2d000 */
[----:B---3--:R-:W-:-:S11]  /*0df0*/  FSETP.NEU.AND P2, PT, R12, RZ, PT ;  /* 0x000000ff0c00720b */ /* 0x008fd60003f4d000 */
[----:B------:R-:W-:Y:S01]  /*0e00*/  @!P1 IMAD.MOV R7, RZ, RZ, R18 ;  /* 0x000000ffff079224 */ /* 0x000fe200078e0212 */
[----:B----4-:R-:W-:-:S03]  /*0e10*/  FSETP.NEU.AND P1, PT, R14, RZ, PT ;  /* 0x000000ff0e00720b */ /* 0x010fc60003f2d000 */
[C---:B------:R-:W-:Y:S01]  /*0e20*/  VIADD R9, R7.reuse, 0x1 ;  /* 0x0000000107097836 */ /* 0x040fe20000000000 */
[----:B------:R-:W-:Y:S02]  /*0e30*/  @!P2 IADD3 R9, PT, PT, R7, RZ, RZ ;  /* 0x000000ff0709a210 */ /* 0x000fe40007ffe0ff */
[----:B-----5:R-:W-:-:S03]  /*0e40*/  FSETP.NEU.AND P2, PT, R4, RZ, PT ;  /* 0x000000ff0400720b */ /* 0x020fc60003f4d000 */
[----:B------:R-:W-:-:S04]  /*0e50*/  VIADD R7, R9, 0x1 ;  /* 0x0000000109077836 */ /* 0x000fc80000000000 */
[----:B------:R-:W-:-:S04]  /*0e60*/  @!P1 IMAD.MOV R7, RZ, RZ, R9 ;  /* 0x000000ffff079224 */ /* 0x000fc800078e0209 */
[----:B------:R-:W-:Y:S02]  /*0e70*/  VIADD R18, R7, 0x1 ;  /* 0x0000000107127836 */ /* 0x000fe40000000000 */
[----:B------:R-:W-:-:S07]  /*0e80*/  @!P2 IMAD.MOV R18, RZ, RZ, R7 ;  /* 0x000000ffff12a224 */ /* 0x000fce00078e0207 */
.L_x_385:
[----:B------:R-:W-:Y:S05]  /*0e90*/  BSYNC.RECONVERGENT B2 ;  /* 0x0000000000027941 */ /* 0x000fea0003800200 */
.L_x_384:
[----:B------:R-:W-:Y:S05]  /*0ea0*/  @!P0 BRA `(.L_x_377) ;  /* 0x0000000000348947 */ /* 0x000fea0003800000 */
[----:B------:R-:W0:Y:S01]  /*0eb0*/  LDC.64 R10, c[0x0][0x380] ;  /* 0x0000e000ff0a7b82 */ /* 0x000e220000000a00 */
[----:B------:R-:W-:Y:S02]  /*0ec0*/  IMAD R7, R3, 0x1000, R8 ;  /* 0x0000100003077824 */ /* 0x000fe400078e0208 */
[----:B------:R-:W-:-:S07]  /*0ed0*/  IMAD.MOV R6, RZ, RZ, -R6 ;  /* 0x000000ffff067224 */ /* 0x000fce00078e0a06 */
.L_x_386:
[----:B0-----:R-:W-:-:S06]  /*0ee0*/  IMAD.WIDE.U32 R4, R7, 0x4, R10 ;  /* 0x0000000407047825 */ /* 0x001fcc00078e000a */
[----:B------:R-:W2:Y:S01]  /*0ef0*/  LDG.E R4, desc[UR6][R4.64] ;  /* 0x0000000604047981 */ /* 0x000ea2000c1e1900 */
[----:B------:R-:W-:Y:S01]  /*0f00*/  IADD3 R6, PT, PT, R6, 0x1, RZ ;  /* 0x0000000106067810 */ /* 0x000fe20007ffe0ff */
[----:B------:R-:W-:Y:S01]  /*0f10*/  VIADD R8, R18, 0x1 ;  /* 0x0000000112087836 */ /* 0x000fe20000000000 */
[----:B------:R-:W-:Y:S02]  /*0f20*/  IADD3 R7, PT, PT, R7, 0x100, RZ ;  /* 0x0000010007077810 */ /* 0x000fe40007ffe0ff */
[----:B------:R-:W-:Y:S02]  /*0f30*/  ISETP.NE.AND P1, PT, R6, RZ, PT ;  /* 0x000000ff0600720c */ /* 0x000fe40003f25270 */
[----:B--2---:R-:W-:-:S13]  /*0f40*/  FSETP.NEU.AND P0, PT, R4, RZ, PT ;  /* 0x000000ff0400720b */ /* 0x004fda0003f0d000 */
[----:B------:R-:W-:-:S04]  /*0f50*/  @!P0 IMAD.MOV R8, RZ, RZ, R18 ;  /* 0x000000ffff088224 */ /* 0x000fc800078e0212 */
[----:B------:R-:W-:Y:S01]  /*0f60*/  IMAD.MOV.U32 R18, RZ, RZ, R8 ;  /* 0x000000ffff127224 */ /* 0x000fe200078e0008 */
[----:B------:R-:W-:Y:S06]  /*0f70*/  @P1 BRA `(.L_x_386) ;  /* 0xfffffffc00d81947 */ /* 0x000fec000383ffff */
.L_x_377:
[----:B------:R-:W-:Y:S05]  /*0f80*/  BSYNC.RECONVERGENT B1 ;  /* 0x0000000000017941 */ /* 0x000fea0003800200 */
.L_x_376:
        /* <DEDUP_REMOVED lines=27> */
.L_x_387:
        /* <DEDUP_REMOVED lines=53> */
.L_x_373:
        /* <DEDUP_REMOVED lines=22> */
[----:B--2---:R-:W-:Y:S01]  /*15f0*/  FSETP.NEU.AND P0, PT, R25, RZ, PT ;  /* 0x000000ff1900720b */ /* 0x004fe20003f0d000 */
[----:B------:R-:W-:Y:S01]  /*1600*/  IMAD.MOV.U32 R25, RZ, RZ, 0x2 ;  /* 0x00000002ff197424 */ /* 0x000fe200078e00ff */
[----:B---3--:R-:W-:-:S02]  /*1610*/  FSETP.NEU.AND P1, PT, R20, RZ, PT ;  /* 0x000000ff1400720b */ /* 0x008fc40003f2d000 */
[----:B------:R-:W-:Y:S02]  /*1620*/  SEL R20, RZ, 0x1, !P0 ;  /* 0x00000001ff147807 */ /* 0x000fe40004000000 */
[----:B----4-:R-:W-:-:S07]  /*1630*/  FSETP.NEU.AND P2, PT, R21, RZ, PT ;  /* 0x000000ff1500720b */ /* 0x010fce0003f4d000 */
[----:B------:R-:W-:Y:S02]  /*1640*/  @!P0 IADD3 R25, PT, PT, RZ, 0x1, RZ ;  /* 0x00000001ff198810 */ /* 0x000fe40007ffe0ff */
[----:B-----5:R-:W-:Y:S01]  /*1650*/  FSETP.NEU.AND P0, PT, R22, RZ, PT ;  /* 0x000000ff1600720b */ /* 0x020fe20003f0d000 */
[----:B------:R-:W-:Y:S01]  /*1660*/  @!P1 IMAD.MOV R25, RZ, RZ, R20 ;  /* 0x000000ffff199224 */ /* 0x000fe200078e0214 */
[----:B------:R-:W-:-:S03]  /*1670*/  FSETP.NEU.AND P1, PT, R23, RZ, PT ;  /* 0x000000ff1700720b */ /* 0x000fc60003f2d000 */
[C---:B------:R-:W-:Y:S01]  /*1680*/  VIADD R20, R25.reuse, 0x1 ;  /* 0x0000000119147836 */ /* 0x040fe20000000000 */
[----:B------:R-:W-:-:S05]  /*1690*/  @!P2 IADD3 R20, PT, PT, R25, RZ, RZ ;  /* 0x000000ff1914a210 */ /* 0x000fca0007ffe0ff */
[----:B0-----:R-:W-:Y:S02]  /*16a0*/  VIADD R4, R20, 0x1 ;  /* 0x0000000114047836 */ /* 0x001fe40000000000 */
[----:B------:R-:W-:Y:S01]  /*16b0*/  @!P0 IMAD.MOV R4, RZ, RZ, R20 ;  /* 0x000000ffff048224 */ /* 0x000fe200078e0214 */
[----:B------:R-:W-:-:S04]  /*16c0*/  FSETP.NEU.AND P0, PT, R24, RZ, PT ;  /* 0x000000ff1800720b */ /* 0x000fc80003f0d000 */
[----:B------:R-:W-:Y:S01]  /*16d0*/  IADD3 R5, PT, PT, R4, 0x1, RZ ;  /* 0x0000000104057810 */ /* 0x000fe20007ffe0ff */
[----:B------:R-:W-:Y:S01]  /*16e0*/  @!P1 IMAD.MOV R5, RZ, RZ, R4 ;  /* 0x000000ffff059224 */ /* 0x000fe200078e0204 */
[----:B------:R-:W-:-:S03]  /*16f0*/  FSETP.NEU.AND P1, PT, R18, RZ, PT ;  /* 0x000000ff1200720b */ /* 0x000fc60003f2d000 */
[----:B------:R-:W-:-:S04]  /*1700*/  VIADD R4, R5, 0x1 ;  /* 0x0000000105047836 */ /* 0x000fc80000000000 */
[----:B------:R-:W-:Y:S02]  /*1710*/  @!P0 IADD3 R4, PT, PT, R5, RZ, RZ ;  /* 0x000000ff05048210 */ /* 0x000fe40007ffe0ff */
[----:B------:R-:W-:-:S03]  /*1720*/  FSETP.NEU.AND P0, PT, R17, RZ, PT ;  /* 0x000000ff1100720b */ /* 0x000fc60003f0d000 */
[----:B------:R-:W-:Y:S02]  /*1730*/  VIADD R5, R4, 0x1 ;  /* 0x0000000104057836 */ /* 0x000fe40000000000 */
[----:B------:R-:W-:Y:S01]  /*1740*/  @!P1 IMAD.MOV R5, RZ, RZ, R4 ;  /* 0x000000ffff059224 */ /* 0x000fe200078e0204 */
[----:B------:R-:W-:-:S04]  /*1750*/  FSETP.NEU.AND P1, PT, R16, RZ, PT ;  /* 0x000000ff1000720b */ /* 0x000fc80003f2d000 */
[----:B------:R-:W-:-:S03]  /*1760*/  IADD3 R4, PT, PT, R5, 0x1, RZ ;  /* 0x0000000105047810 */ /* 0x000fc60007ffe0ff */
[----:B------:R-:W-:Y:S01]  /*1770*/  @!P0 IMAD.MOV R4, RZ, RZ, R5 ;  /* 0x000000ffff048224 */ /* 0x000fe200078e0205 */
[----:B------:R-:W-:-:S03]  /*1780*/  FSETP.NEU.AND P0, PT, R13, RZ, PT ;  /* 0x000000ff0d00720b */ /* 0x000fc60003f0d000 */
[C---:B------:R-:W-:Y:S02]  /*1790*/  VIADD R5, R4.reuse, 0x1 ;  /* 0x0000000104057836 */ /* 0x040fe40000000000 */
[----:B------:R-:W-:Y:S02]  /*17a0*/  @!P1 IADD3 R5, PT, PT, R4, RZ, RZ ;  /* 0x000000ff04059210 */ /* 0x000fe40007ffe0ff */
[----:B------:R-:W-:-:S03]  /*17b0*/  FSETP.NEU.AND P1, PT, R12, RZ, PT ;  /* 0x000000ff0c00720b */ /* 0x000fc60003f2d000 */
[----:B------:R-:W-:-:S03]  /*17c0*/  VIADD R4, R5, 0x1 ;  /* 0x0000000105047836 */ /* 0x000fc60000000000 */
[----:B------:R-:W-:Y:S01]  /*17d0*/  @!P0 IMAD.MOV R4, RZ, RZ, R5 ;  /* 0x000000ffff048224 */ /* 0x000fe200078e0205 */
[----:B------:R-:W-:-:S04]  /*17e0*/  FSETP.NEU.AND P0, PT, R10, RZ, PT ;  /* 0x000000ff0a00720b */ /* 0x000fc80003f0d000 */
[----:B------:R-:W-:Y:S02]  /*17f0*/  IADD3 R5, PT, PT, R4, 0x1, RZ ;  /* 0x0000000104057810 */ /* 0x000fe40007ffe0ff */
[----:B------:R-:W-:Y:S01]  /*1800*/  @!P1 IMAD.MOV R5, RZ, RZ, R4 ;  /* 0x000000ffff059224 */ /* 0x000fe200078e0204 */
[----:B------:R-:W-:-:S03]  /*1810*/  FSETP.NEU.AND P1, PT, R9, RZ, PT ;  /* 0x000000ff0900720b */ /* 0x000fc60003f2d000 */
[----:B------:R-:W-:-:S03]  /*1820*/  VIADD R4, R5, 0x1 ;  /* 0x0000000105047836 */ /* 0x000fc60000000000 */
        /* <DEDUP_REMOVED lines=26> */
.L_x_391:
        /* <DEDUP_REMOVED lines=14> */
[----:B--2---:R-:W-:-:S02]  /*1ab0*/  FSETP.NEU.AND P0, PT, R19, RZ, PT ;  /* 0x000000ff1300720b */ /* 0x004fc40003f0d000 */
[----:B------:R-:W2:Y:S01]  /*1ac0*/  LDG.E R19, desc[UR6][R6.64+0x2800] ;  /* 0x0028000606137981 */ /* 0x000ea2000c1e1900 */
[----:B---3--:R-:W-:-:S03]  /*1ad0*/  FSETP.NEU.AND P1, PT, R21, RZ, PT ;  /* 0x000000ff1500720b */ /* 0x008fc60003f2d000 */
[----:B------:R-:W3:Y:S07]  /*1ae0*/  LDG.E R21, desc[UR6][R6.64+0x2c00] ;  /* 0x002c000606157981 */ /* 0x000eee000c1e1900 */
[----:B------:R-:W-:Y:S01]  /*1af0*/  @!P0 IMAD.MOV R24, RZ, RZ, R23 ;  /* 0x000000ffff188224 */ /* 0x000fe200078e0217 */
[----:B----4-:R-:W-:Y:S02]  /*1b00*/  FSETP.NEU.AND P0, PT, R22, RZ, PT ;  /* 0x000000ff1600720b */ /* 0x010fe40003f0d000 */
[----:B------:R-:W4:Y:S02]  /*1b10*/  LDG.E R22, desc[UR6][R6.64+0x3000] ;  /* 0x0030000606167981 */ /* 0x000f24000c1e1900 */
[----:B------:R-:W-:Y:S01]  /*1b20*/  IADD3 R25, PT, PT, R24, 0x1, RZ ;  /* 0x0000000118197810 */ /* 0x000fe20007ffe0ff */
[----:B------:R-:W-:-:S02]  /*1b30*/  @!P1 IMAD.MOV R25, RZ, RZ, R24 ;  /* 0x000000ffff199224 */ /* 0x000fc400078e0218 */
[----:B------:R-:W4:Y:S02]  /*1b40*/  LDG.E R24, desc[UR6][R6.64+0x3400] ;  /* 0x0034000606187981 */ /* 0x000f24000c1e1900 */
[----:B------:R-:W-:-:S04]  /*1b50*/  VIADD R23, R25, 0x1 ;  /* 0x0000000119177836 */ /* 0x000fc80000000000 */
[----:B------:R-:W-:Y:S02]  /*1b60*/  @!P0 IADD3 R23, PT, PT, R25, RZ, RZ ;  /* 0x000000ff19178210 */ /* 0x000fe40007ffe0ff */
[----:B-----5:R-:W-:Y:S01]  /*1b70*/  FSETP.NEU.AND P0, PT, R20, RZ, PT ;  /* 0x000000ff1400720b */ /* 0x020fe20003f0d000 */
[----:B------:R-:W5:Y:S04]  /*1b80*/  LDG.E R25, desc[UR6][R6.64+0x3c00] ;  /* 0x003c000606197981 */ /* 0x000f68000c1e1900 */
[----:B------:R1:W5:Y:S01]  /*1b90*/  LDG.E R20, desc[UR6][R6.64+0x3800] ;  /* 0x0038000606147981 */ /* 0x000362000c1e1900 */
[----:B------:R-:W-:Y:S01]  /*1ba0*/  FSETP.NEU.AND P1, PT, R10, RZ, PT ;  /* 0x000000ff0a00720b */ /* 0x000fe20003f2d000 */
[----:B------:R-:W-:-:S06]  /*1bb0*/  VIADD R10, R23, 0x1 ;  /* 0x00000001170a7836 */ /* 0x000fcc0000000000 */
        /* <DEDUP_REMOVED lines=8> */
[----:B-1----:R-:W-:Y:S02]  /*1c40*/  VIADD R6, R10, 0x1 ;  /* 0x000000010a067836 */ /* 0x002fe40000000000 */
[----:B------:R-:W-:Y:S01]  /*1c50*/  @!P1 IMAD.MOV R6, RZ, RZ, R10 ;  /* 0x000000ffff069224 */ /* 0x000fe200078e020a */
[----:B------:R-:W-:-:S04]  /*1c60*/  FSETP.NEU.AND P1, PT, R17, RZ, PT ;  /* 0x000000ff1100720b */ /* 0x000fc80003f2d000 */
[----:B------:R-:W-:-:S03]  /*1c70*/  IADD3 R7, PT, PT, R6, 0x1, RZ ;  /* 0x0000000106077810 */ /* 0x000fc60007ffe0ff */
[----:B------:R-:W-:Y:S01]  /*1c80*/  @!P0 IMAD.MOV R7, RZ, RZ, R6 ;  /* 0x000000ffff078224 */ /* 0x000fe200078e0206 */
[----:B------:R-:W-:-:S03]  /*1c90*/  FSETP.NEU.AND P0, PT, R18, RZ, PT ;  /* 0x000000ff1200720b */ /* 0x000fc60003f0d000 */
[C---:B------:R-:W-:Y:S02]  /*1ca0*/  VIADD R6, R7.reuse, 0x1 ;  /* 0x0000000107067836 */ /* 0x040fe40000000000 */
[----:B------:R-:W-:-:S05]  /*1cb0*/  @!P1 IADD3 R6, PT, PT, R7, RZ, RZ ;  /* 0x000000ff07069210 */ /* 0x000fca0007ffe0ff */
[----:B------:R-:W-:-:S03]  /*1cc0*/  VIADD R7, R6, 0x1 ;  /* 0x0000000106077836 */ /* 0x000fc60000000000 */
[----:B------:R-:W-:-:S05]  /*1cd0*/  @!P0 IMAD.MOV R7, RZ, RZ, R6 ;  /* 0x000000ffff078224 */ /* 0x000fca00078e0206 */
[----:B------:R-:W-:Y:S02]  /*1ce0*/  IADD3 R6, PT, PT, R7, 0x1, RZ ;  /* 0x0000000107067810 */ /* 0x000fe40007ffe0ff */
[----:B--2---:R-:W-:Y:S02]  /*1cf0*/  FSETP.NEU.AND P1, PT, R19, RZ, PT ;  /* 0x000000ff1300720b */ /* 0x004fe40003f2d000 */
[----:B---3--:R-:W-:-:S11]  /*1d00*/  FSETP.NEU.AND P0, PT, R21, RZ, PT ;  /* 0x000000ff1500720b */ /* 0x008fd60003f0d000 */
[----:B------:R-:W-:Y:S01]  /*1d10*/  @!P1 IMAD.MOV R6, RZ, RZ, R7 ;  /* 0x000000ffff069224 */ /* 0x000fe200078e0207 */
[----:B----4-:R-:W-:-:S03]  /*1d20*/  FSETP.NEU.AND P1, PT, R22, RZ, PT ;  /* 0x000000ff1600720b */ /* 0x010fc60003f2d000 */
[C---:B------:R-:W-:Y:S01]  /*1d30*/  VIADD R7, R6.reuse, 0x1 ;  /* 0x0000000106077836 */ /* 0x040fe20000000000 */
[----:B------:R-:W-:Y:S02]  /*1d40*/  @!P0 IADD3 R7, PT, PT, R6, RZ, RZ ;  /* 0x000000ff06078210 */ /* 0x000fe40007ffe0ff */
[----:B------:R-:W-:-:S03]  /*1d50*/  FSETP.NEU.AND P0, PT, R24, RZ, PT ;  /* 0x000000ff1800720b */ /* 0x000fc60003f0d000 */
[----:B------:R-:W-:-:S04]  /*1d60*/  VIADD R6, R7, 0x1 ;  /* 0x0000000107067836 */ /* 0x000fc80000000000 */
[----:B------:R-:W-:Y:S01]  /*1d70*/  @!P1 IMAD.MOV R6, RZ, RZ, R7 ;  /* 0x000000ffff069224 */ /* 0x000fe200078e0207 */
[----:B-----5:R-:W-:-:S04]  /*1d80*/  FSETP.NEU.AND P1, PT, R20, RZ, PT ;  /* 0x000000ff1400720b */ /* 0x020fc80003f2d000 */
[----:B------:R-:W-:Y:S01]  /*1d90*/  IADD3 R7, PT, PT, R6, 0x1, RZ ;  /* 0x0000000106077810 */ /* 0x000fe20007ffe0ff */
[----:B------:R-:W-:Y:S02]  /*1da0*/  @!P0 IMAD.MOV R7, RZ, RZ, R6 ;  /* 0x000000ffff078224 */ /* 0x000fe400078e0206 */
[----:B0-----:R-:W-:-:S04]  /*1db0*/  IMAD.MOV.U32 R6, RZ, RZ, R8 ;  /* 0x000000ffff067224 */ /* 0x001fc800078e0008 */
[----:B------:R-:W-:Y:S01]  /*1dc0*/  IMAD.IADD R10, R6, 0x1, -R5 ;  /* 0x00000001060a7824 */ /* 0x000fe200078e0a05 */
[----:B------:R-:W-:Y:S01]  /*1dd0*/  IADD3 R12, PT, PT, R7, 0x1, RZ ;  /* 0x00000001070c7810 */ /* 0x000fe20007ffe0ff */
[----:B------:R-:W-:-:S03]  /*1de0*/  @!P1 IMAD.MOV R12, RZ, RZ, R7 ;  /* 0x000000ffff0c9224 */ /* 0x000fc600078e0207 */
[----:B------:R-:W-:Y:S02]  /*1df0*/  ISETP.GE.U32.AND P1, PT, R10, R11, PT ;  /* 0x0000000b0a00720c */ /* 0x000fe40003f26070 */
[----:B------:R-:W-:Y:S02]  /*1e00*/  FSETP.NEU.AND P0, PT, R25, RZ, PT ;  /* 0x000000ff1900720b */ /* 0x000fe40003f0d000 */
        /* <DEDUP_REMOVED lines=10> */
.L_x_390:
        /* <DEDUP_REMOVED lines=25> */
.L_x_396:
        /* <DEDUP_REMOVED lines=35> */
[----:B--2---:R-:W-:Y:S02]  /*2270*/  FSETP.NEU.AND P0, PT, R27, RZ, PT ;  /* 0x000000ff1b00720b */ /* 0x004fe40003f0d000 */
[----:B------:R0:W2:Y:S01]  /*2280*/  LDG.E R27, desc[UR6][R18.64] ;  /* 0x00000006121b7981 */ /* 0x0000a2000c1e1900 */
[----:B---3--:R-:W-:-:S03]  /*2290*/  FSETP.NEU.AND P1, PT, R28, RZ, PT ;  /* 0x000000ff1c00720b */ /* 0x008fc60003f2d000 */
        /* <DEDUP_REMOVED lines=13> */
[----:B----4-:R-:W-:-:S03]  /*2370*/  FSETP.NEU.AND P0, PT, R22, RZ, PT ;  /* 0x000000ff1600720b */ /* 0x010fc60003f0d000 */
[----:B------:R-:W-:-:S06]  /*2380*/  IMAD.WIDE.U32 R22, R23, 0x4, R14 ;  /* 0x0000000417167825 */ /* 0x000fcc00078e000e */
[----:B------:R-:W4:Y:S01]  /*2390*/  LDG.E R22, desc[UR6][R22.64] ;  /* 0x0000000616167981 */ /* 0x000f22000c1e1900 */
[----:B-----5:R-:W-:Y:S02]  /*23a0*/  FSETP.NEU.AND P1, PT, R10, RZ, PT ;  /* 0x000000ff0a00720b */ /* 0x020fe40003f2d000 */
[----:B------:R-:W-:Y:S01]  /*23b0*/  IADD3 R10, PT, PT, R29, 0x1, RZ ;  /* 0x000000011d0a7810 */ /* 0x000fe20007ffe0ff */
[----:B------:R-:W-:Y:S01]  /*23c0*/  @!P0 IMAD.MOV R10, RZ, RZ, R29 ;  /* 0x000000ffff0a8224 */ /* 0x000fe200078e021d */
[----:B------:R-:W-:-:S03]  /*23d0*/  FSETP.NEU.AND P0, PT, R11, RZ, PT ;  /* 0x000000ff0b00720b */ /* 0x000fc60003f0d000 */
[----:B------:R-:W-:-:S06]  /*23e0*/  VIADD R11, R10, 0x1 ;  /* 0x000000010a0b7836 */ /* 0x000fcc0000000000 */
        /* <DEDUP_REMOVED lines=22> */
[----:B--2---:R-:W-:Y:S02]  /*2550*/  FSETP.NEU.AND P0, PT, R27, RZ, PT ;  /* 0x000000ff1b00720b */ /* 0x004fe40003f0d000 */
[----:B---3--:R-:W-:-:S11]  /*2560*/  FSETP.NEU.AND P1, PT, R28, RZ, PT ;  /* 0x000000ff1c00720b */ /* 0x008fd60003f2d000 */
        /* <DEDUP_REMOVED lines=9> */
[----:B------:R-:W-:-:S05]  /*2600*/  @!P1 IMAD.MOV R11, RZ, RZ, R10 ;  /* 0x000000ffff0b9224 */ /* 0x000fca00078e020a */
[----:B------:R-:W-:-:S03]  /*2610*/  IADD3 R10, PT, PT, R11, 0x1, RZ ;  /* 0x000000010b0a7810 */ /* 0x000fc60007ffe0ff */
[----:B------:R-:W-:Y:S01]  /*2620*/  @!P0 IMAD.MOV R10, RZ, RZ, R11 ;  /* 0x000000ffff0a8224 */ /* 0x000fe200078e020b */
[----:B------:R-:W-:Y:S02]  /*2630*/  ISETP.NE.AND P0, PT, R8, RZ, PT ;  /* 0x000000ff0800720c */ /* 0x000fe40003f05270 */
[----:B----4-:R-:W-:Y:S02]  /*2640*/  FSETP.NEU.AND P1, PT, R22, RZ, PT ;  /* 0x000000ff1600720b */ /* 0x010fe40003f2d000 */
[----:B------:R-:W-:-:S11]  /*2650*/  IADD3 R23, PT, PT, R10, 0x1, RZ ;  /* 0x000000010a177810 */ /* 0x000fd60007ffe0ff */
[----:B------:R-:W-:Y:S01]  /*2660*/  @!P1 IMAD.MOV R23, RZ, RZ, R10 ;  /* 0x000000ffff179224 */ /* 0x000fe200078e020a */
[----:B------:R-:W-:Y:S06]  /*2670*/  @P0 BRA `(.L_x_396) ;  /* 0xfffffff800700947 */ /* 0x000fec000383ffff */
[----:B------:R-:W-:Y:S05]  /*2680*/  BSYNC.RECONVERGENT B3 ;  /* 0x0000000000037941 */ /* 0x000fea0003800200 */
.L_x_395:
[----:B------:R-:W-:-:S07]  /*2690*/  VIADD R0, R0, 0xfffff800 ;  /* 0xfffff80000007836 */ /* 0x000fce0000000000 */
.L_x_394:
[----:B------:R-:W-:Y:S05]  /*26a0*/  BSYNC.RECONVERGENT B2 ;  /* 0x0000000000027941 */ /* 0x000fea0003800200 */
.L_x_393:
        /* <DEDUP_REMOVED lines=32> */
[----:B--2---:R-:W-:Y:S01]  /*28b0*/  FSETP.NEU.AND P1, PT, R7, RZ, PT ;  /* 0x000000ff0700720b */ /* 0x004fe20003f2d000 */
[----:B------:R-:W-:Y:S01]  /*28c0*/  VIADD R7, R23, 0x1 ;  /* 0x0000000117077836 */ /* 0x000fe20000000000 */
[----:B---3--:R-:W-:-:S11]  /*28d0*/  FSETP.NEU.AND P2, PT, R18, RZ, PT ;  /* 0x000000ff1200720b */ /* 0x008fd60003f4d000 */
[----:B------:R-:W-:Y:S01]  /*28e0*/  @!P1 IMAD.MOV R7, RZ, RZ, R23 ;  /* 0x000000ffff079224 */ /* 0x000fe200078e0217 */
[----:B----4-:R-:W-:-:S04]  /*28f0*/  FSETP.NEU.AND P1, PT, R19, RZ, PT ;  /* 0x000000ff1300720b */ /* 0x010fc80003f2d000 */
[----:B0-----:R-:W-:Y:S01]  /*2900*/  IADD3 R8, PT, PT, R7, 0x1, RZ ;  /* 0x0000000107087810 */ /* 0x001fe20007ffe0ff */
[----:B------:R-:W-:Y:S01]  /*2910*/  @!P2 IMAD.MOV R8, RZ, RZ, R7 ;  /* 0x000000ffff08a224 */ /* 0x000fe200078e0207 */
[----:B-----5:R-:W-:-:S03]  /*2920*/  FSETP.NEU.AND P2, PT, R20, RZ, PT ;  /* 0x000000ff1400720b */ /* 0x020fc60003f4d000 */
        /* <DEDUP_REMOVED lines=13> */
[----:B------:R-:W-:-:S05]  /*2a00*/  @!P1 IMAD.MOV R7, RZ, RZ, R8 ;  /* 0x000000ffff079224 */ /* 0x000fca00078e0208 */
[----:B------:R-:W-:Y:S02]  /*2a10*/  IADD3 R23, PT, PT, R7, 0x1, RZ ;  /* 0x0000000107177810 */ /* 0x000fe40007ffe0ff */
[----:B------:R-:W-:-:S07]  /*2a20*/  @!P2 IMAD.MOV R23, RZ, RZ, R7 ;  /* 0x000000ffff17a224 */ /* 0x000fce00078e0207 */
.L_x_398:
[----:B------:R-:W-:Y:S05]  /*2a30*/  BSYNC.RECONVERGENT B2 ;  /* 0x0000000000027941 */ /* 0x000fea0003800200 */
.L_x_397:
        /* <DEDUP_REMOVED lines=19> */
[----:B--2---:R-:W-:Y:S02]  /*2b70*/  FSETP.NEU.AND P1, PT, R6, RZ, PT ;  /* 0x000000ff0600720b */ /* 0x004fe40003f2d000 */
[----:B---3--:R-:W-:-:S11]  /*2b80*/  FSETP.NEU.AND P2, PT, R8, RZ, PT ;  /* 0x000000ff0800720b */ /* 0x008fd60003f4d000 */
[----:B------:R-:W-:Y:S01]  /*2b90*/  @!P1 IMAD.MOV R5, RZ, RZ, R23 ;  /* 0x000000ffff059224 */ /* 0x000fe200078e0217 */
[----:B----4-:R-:W-:-:S04]  /*2ba0*/  FSETP.NEU.AND P1, PT, R10, RZ, PT ;  /* 0x000000ff0a00720b */ /* 0x010fc80003f2d000 */
[----:B------:R-:W-:Y:S01]  /*2bb0*/  IADD3 R6, PT, PT, R5, 0x1, RZ ;  /* 0x0000000105067810 */ /* 0x000fe20007ffe0ff */
[----:B------:R-:W-:Y:S01]  /*2bc0*/  @!P2 IMAD.MOV R6, RZ, RZ, R5 ;  /* 0x000000ffff06a224 */ /* 0x000fe200078e0205 */
[----:B-----5:R-:W-:-:S03]  /*2bd0*/  FSETP.NEU.AND P2, PT, R12, RZ, PT ;  /* 0x000000ff0c00720b */ /* 0x020fc60003f4d000 */
[----:B------:R-:W-:-:S04]  /*2be0*/  VIADD R5, R6, 0x1 ;  /* 0x0000000106057836 */ /* 0x000fc80000000000 */
[----:B------:R-:W-:-:S05]  /*2bf0*/  @!P1 IADD3 R5, PT, PT, R6, RZ, RZ ;  /* 0x000000ff06059210 */ /* 0x000fca0007ffe0ff */
[C---:B------:R-:W-:Y:S01]  /*2c00*/  VIADD R23, R5.reuse, 0x1 ;  /* 0x0000000105177836 */ /* 0x040fe20000000000 */
[----:B------:R-:W-:-:S07]  /*2c10*/  @!P2 IADD3 R23, PT, PT, R5, RZ, RZ ;  /* 0x000000ff0517a210 */ /* 0x000fce0007ffe0ff */
.L_x_400:
[----:B------:R-:W-:Y:S05]  /*2c20*/  BSYNC.RECONVERGENT B2 ;  /* 0x0000000000027941 */ /* 0x000fea0003800200 */
.L_x_399:
[----:B------:R-:W-:Y:S05]  /*2c30*/  @!P0 BRA `(.L_x_392) ;  /* 0x00000000003c8947 */ /* 0x000fea0003800000 */
[----:B------:R-:W-:Y:S01]  /*2c40*/  LOP3.LUT R4, R4, 0xffff, RZ, 0xc0, !PT ;  /* 0x0000ffff04047812 */ /* 0x000fe200078ec0ff */
[----:B------:R-:W-:-:S03]  /*2c50*/  IMAD.IADD R7, R0, 0x1, R2 ;  /* 0x0000000100077824 */ /* 0x000fc600078e0202 */
[----:B------:R-:W-:-:S04]  /*2c60*/  LEA.HI R4, R4, 0x1, RZ, 0x18 ;  /* 0x0000000104047811 */ /* 0x000fc800078fc0ff */
[----:B------:R-:W-:-:S05]  /*2c70*/  LOP3.LUT R4, R4, 0x3, RZ, 0xc0, !PT ;  /* 0x0000000304047812 */ /* 0x000fca00078ec0ff */
[----:B------:R-:W-:-:S07]  /*2c80*/  IMAD.MOV R0, RZ, RZ, -R4 ;  /* 0x000000ffff007224 */ /* 0x000fce00078e0a04 */
.L_x_401:
[----:B------:R-:W-:-:S06]  /*2c90*/  IMAD.WIDE.U32 R4, R7, 0x4, R14 ;  /* 0x0000000407047825 */ /* 0x000fcc00078e000e */
        /* <DEDUP_REMOVED lines=9> */
.L_x_392:
[----:B------:R-:W-:Y:S05]  /*2d30*/  BSYNC.RECONVERGENT B1 ;  /* 0x0000000000017941 */ /* 0x000fea0003800200 */
.L_x_389:
        /* <DEDUP_REMOVED lines=25> */
.L_x_388:
[----:B------:R-:W-:Y:S05]  /*2ed0*/  BSYNC.RECONVERGENT B0 ;  /* 0x0000000000007941 */ /* 0x000fea0003800200 */
.L_x_372:
[----:B------:R-:W-:Y:S05]  /*2ee0*/  @P0 EXIT ;  /* 0x000000000000094d */ /* 0x000fea0003800000 */
[----:B------:R-:W0:Y:S02]  /*2ef0*/  LDC.64 R4, c[0x0][0x390] ;  /* 0x0000e400ff047b82 */ /* 0x000e240000000a00 */
[----:B0-----:R-:W-:-:S05]  /*2f00*/  IMAD.WIDE.U32 R2, R3, 0x4, R4 ;  /* 0x0000000403027825 */ /* 0x001fca00078e0004 */
[----:B------:R-:W-:Y:S01]  /*2f10*/  STG.E desc[UR6][R2.64], R9 ;  /* 0x0000000902007986 */ /* 0x000fe2000c101906 */
[----:B------:R-:W-:Y:S05]  /*2f20*/  EXIT ;  /* 0x000000000000794d */ /* 0x000fea0003800000 */
.L_x_402:
        /* <DEDUP_REMOVED lines=13> */
.L_x_3251:


//--------------------- .text._ZN3cub18CUB_300001_SM_10006detail6reduce28DeviceReduceSingleTileKernelINS2_10policy_hubIjjN4cuda3std3__44plusIvEEE10Policy1000EN6thrust24THRUST_300001_SM_1000_NS18transform_iteratorI9NonZeroOpIfEPKfNSD_11use_defaultESJ_EEPjjS9_jjNS7_10__identityEEEvT0_T1_T2_T3_T4_T6_ --------------------------
	.section	.text._ZN3cub18CUB_300001_SM_10006detail6reduce28DeviceReduceSingleTileKernelINS2_10policy_hubIjjN4cuda3std3__44plusIvEEE10Policy1000EN6thrust24THRUST_300001_SM_1000_NS18transform_iteratorI9NonZeroOpIfEPKfNSD_11use_defaultESJ_EEPjjS9_jjNS7_10__identityEEEvT0_T1_T2_T3_T4_T6_,"ax",@progbits
	.align	128
        .global         _ZN3cub18CUB_300001_SM_10006detail6reduce28DeviceReduceSingleTileKernelINS2_10policy_hubIjjN4cuda3std3__44plusIvEEE10Policy1000EN6thrust24THRUST_300001_SM_1000_NS18transform_iteratorI9NonZeroOpIfEPKfNSD_11use_defaultESJ_EEPjjS9_jjNS7_10__identityEEEvT0_T1_T2_T3_T4_T6_
        .type           _ZN3cub18CUB_300001_SM_10006detail6reduce28DeviceReduceSingleTileKernelINS2_10policy_hubIjjN4cuda3std3__44plusIvEEE10Policy1000EN6thrust24THRUST_300001_SM_1000_NS18transform_iteratorI9NonZeroOpIfEPKfNSD_11use_defaultESJ_EEPjjS9_jjNS7_10__identityEEEvT0_T1_T2_T3_T4_T6_,@function
        .size           _ZN3cub18CUB_300001_SM_10006detail6reduce28DeviceReduceSingleTileKernelINS2_10policy_hubIjjN4cuda3std3__44plusIvEEE10Policy1000EN6thrust24THRUST_300001_SM_1000_NS18transform_iteratorI9NonZeroOpIfEPKfNSD_11use_defaultESJ_EEPjjS9_jjNS7_10__identityEEEvT0_T1_T2_T3_T4_T6_,(.L_x_3252 - _ZN3cub18CUB_300001_SM_10006detail6reduce28DeviceReduceSingleTileKernelINS2_10policy_hubIjjN4cuda3std3__44plusIvEEE10Policy1000EN6thrust24THRUST_300001_SM_1000_NS18transform_iteratorI9NonZeroOpIfEPKfNSD_11use_defaultESJ_EEPjjS9_jjNS7_10__identityEEEvT0_T1_T2_T3_T4_T6_)
        .other          _ZN3cub18CUB_300001_SM_10006detail6reduce28DeviceReduceSingleTileKernelINS2_10policy_hubIjjN4cuda3std3__44plusIvEEE10Policy1000EN6thrust24THRUST_300001_SM_1000_NS18transform_iteratorI9NonZeroOpIfEPKfNSD_11use_defaultESJ_EEPjjS9_jjNS7_10__identityEEEvT0_T1_T2_T3_T4_T6_,@"STO_CUDA_ENTRY STV_DEFAULT"
_ZN3cub18CUB_300001_SM_10006detail6reduce28DeviceReduceSingleTileKernelINS2_10policy_hubIjjN4cuda3std3__44plusIvEEE10Policy1000EN6thrust24THRUST_300001_SM_1000_NS18transform_iteratorI9NonZeroOpIfEPKfNSD_11use_defaultESJ_EEPjjS9_jjNS7_10__identityEEEvT0_T1_T2_T3_T4_T6_:
.text._ZN3cub18CUB_300001_SM_10006detail6reduce28DeviceReduceSingleTileKernelINS2_10policy_hubIjjN4cuda3std3__44plusIvEEE10Policy1000EN6thrust24THRUST_300001_SM_1000_NS18transform_iteratorI9NonZeroOpIfEPKfNSD_11use_defaultESJ_EEPjjS9_jjNS7_10__identityEEEvT0_T1_T2_T3_T4_T6_:
        /* <DEDUP_REMOVED lines=13> */
.L_x_403:
        /* <DEDUP_REMOVED lines=13> */
[----:B--2---:R-:W-:-:S04]  /*01a0*/  FSETP.NEU.AND P0, PT, R2, RZ, PT ;  /* 0x000000ff0200720b */ /* 0x004fc80003f0d000 */
[----:B------:R-:W-:-:S09]  /*01b0*/  SEL R0, RZ, 0x1, !P0 ;  /* 0x00000001ff007807 */ /* 0x000fd20004000000 */
.L_x_407:
[----:B------:R-:W-:Y:S05]  /*01c0*/  BSYNC.RECONVERGENT B1 ;  /* 0x0000000000017941 */ /* 0x000fea0003800200 */
.L_x_406:
        /* <DEDUP_REMOVED lines=17> */
.L_x_412:
        /* <DEDUP_REMOVED lines=18> */
[----:B--2---:R-:W-:Y:S02]  /*0400*/  FSETP.NEU.AND P1, PT, R25, RZ, PT ;  /* 0x000000ff1900720b */ /* 0x004fe40003f2d000 */
[----:B---3--:R-:W-:Y:S01]  /*0410*/  FSETP.NEU.AND P2, PT, R19, RZ, PT ;  /* 0x000000ff1300720b */ /* 0x008fe20003f4d000 */
[----:B------:R-:W-:-:S10]  /*0420*/  VIADD R19, R0, 0x1 ;  /* 0x0000000100137836 */ /* 0x000fd40000000000 */
[----:B------:R-:W-:Y:S01]  /*0430*/  @!P1 IMAD.MOV R19, RZ, RZ, R0 ;  /* 0x000000ffff139224 */ /* 0x000fe200078e0200 */
[----:B----4-:R-:W-:-:S04]  /*0440*/  FSETP.NEU.AND P1, PT, R20, RZ, PT ;  /* 0x000000ff1400720b */ /* 0x010fc80003f2d000 */
[----:B------:R-:W-:Y:S01]  /*0450*/  IADD3 R0, PT, PT, R19, 0x1, RZ ;  /* 0x0000000113007810 */ /* 0x000fe20007ffe0ff */
[----:B------:R-:W-:Y:S01]  /*0460*/  @!P2 IMAD.MOV R0, RZ, RZ, R19 ;  /* 0x000000ffff00a224 */ /* 0x000fe200078e0213 */
[----:B-----5:R-:W-:-:S03]  /*0470*/  FSETP.NEU.AND P2, PT, R22, RZ, PT ;  /* 0x000000ff1600720b */ /* 0x020fc60003f4d000 */
[----:B------:R-:W-:-:S04]  /*0480*/  VIADD R19, R0, 0x1 ;  /* 0x0000000100137836 */ /* 0x000fc80000000000 */
[----:B------:R-:W-:Y:S01]  /*0490*/  @!P1 IMAD.MOV R19, RZ, RZ, R0 ;  /* 0x000000ffff139224 */ /* 0x000fe200078e0200 */
[----:B------:R-:W-:-:S03]  /*04a0*/  FSETP.NEU.AND P1, PT, R23, RZ, PT ;  /* 0x000000ff1700720b */ /* 0x000fc60003f2d000 */
[C---:B------:R-:W-:Y:S02]  /*04b0*/  VIADD R0, R19.reuse, 0x1 ;  /* 0x0000000113007836 */ /* 0x040fe40000000000 */
[----:B------:R-:W-:Y:S02]  /*04c0*/  @!P2 IADD3 R0, PT, PT, R19, RZ, RZ ;  /* 0x000000ff1300a210 */ /* 0x000fe40007ffe0ff */
[----:B------:R-:W-:-:S03]  /*04d0*/  FSETP.NEU.AND P2, PT, R24, RZ, PT ;  /* 0x000000ff1800720b */ /* 0x000fc60003f4d000 */
[----:B------:R-:W-:-:S03]  /*04e0*/  VIADD R19, R0, 0x1 ;  /* 0x0000000100137836 */ /* 0x000fc60000000000 */
[----:B------:R-:W-:Y:S01]  /*04f0*/  @!P1 IMAD.MOV R19, RZ, RZ, R0 ;  /* 0x000000ffff139224 */ /* 0x000fe200078e0200 */
[----:B------:R-:W-:-:S03]  /*0500*/  FSETP.NEU.AND P1, PT, R18, RZ, PT ;  /* 0x000000ff1200720b */ /* 0x000fc60003f2d000 */
[----:B------:R-:W-:-:S03]  /*0510*/  VIADD R0, R19, 0x1 ;  /* 0x0000000113007836 */ /* 0x000fc60000000000 */
[----:B------:R-:W-:Y:S01]  /*0520*/  @!P2 IMAD.MOV R0, RZ, RZ, R19 ;  /* 0x000000ffff00a224 */ /* 0x000fe200078e0213 */
[----:B------:R-:W-:-:S04]  /*0530*/  FSETP.NEU.AND P2, PT, R17, RZ, PT ;  /* 0x000000ff1100720b */ /* 0x000fc80003f4d000 */
[----:B------:R-:W-:Y:S02]  /*0540*/  IADD3 R17, PT, PT, R0, 0x1, RZ ;  /* 0x0000000100117810 */ /* 0x000fe40007ffe0ff */
[----:B------:R-:W-:Y:S01]  /*0550*/  @!P1 IMAD.MOV R17, RZ, RZ, R0 ;  /* 0x000000ffff119224 */ /* 0x000fe200078e0200 */
[----:B------:R-:W-:Y:S02]  /*0560*/  FSETP.NEU.AND P1, PT, R16, RZ, PT ;  /* 0x000000ff1000720b */ /* 0x000fe40003f2d000 */
[----:B------:R-:W-:Y:S01]  /*0570*/  FSETP.NEU.AND P3, PT, R10, RZ, PT ;  /* 0x000000ff0a00720b */ /* 0x000fe20003f6d000 */
[----:B------:R-:W-:-:S03]  /*0580*/  VIADD R0, R17, 0x1 ;  /* 0x0000000111007836 */ /* 0x000fc60000000000 */
[----:B------:R-:W-:Y:S01]  /*0590*/  @!P2 IMAD.MOV R0, RZ, RZ, R17 ;  /* 0x000000ffff00a224 */ /* 0x000fe200078e0211 */
[----:B------:R-:W-:-:S03]  /*05a0*/  FSETP.NEU.AND P2, PT, R15, RZ, PT ;  /* 0x000000ff0f00720b */ /* 0x000fc60003f4d000 */
[----:B------:R-:W-:-:S03]  /*05b0*/  VIADD R15, R0, 0x1 ;  /* 0x00000001000f7836 */ /* 0x000fc60000000000 */
[----:B------:R-:W-:Y:S02]  /*05c0*/  @!P1 IADD3 R15, PT, PT, R0, RZ, RZ ;  /* 0x000000ff000f9210 */ /* 0x000fe40007ffe0ff */
[----:B------:R-:W-:-:S03]  /*05d0*/  FSETP.NEU.AND P1, PT, R14, RZ, PT ;  /* 0x000000ff0e00720b */ /* 0x000fc60003f2d000 */
[----:B------:R-:W-:Y:S02]  /*05e0*/  VIADD R0, R15, 0x1 ;  /* 0x000000010f007836 */ /* 0x000fe40000000000 */
[----:B------:R-:W-:Y:S01]  /*05f0*/  @!P2 IMAD.MOV R0, RZ, RZ, R15 ;  /* 0x000000ffff00a224 */ /* 0x000fe200078e020f */
[----:B------:R-:W-:-:S03]  /*0600*/  FSETP.NEU.AND P2, PT, R13, RZ, PT ;  /* 0x000000ff0d00720b */ /* 0x000fc60003f4d000 */
[----:B------:R-:W-:-:S04]  /*0610*/  VIADD R13, R0, 0x1 ;  /* 0x00000001000d7836 */ /* 0x000fc80000000000 */
[----:B------:R-:W-:Y:S01]  /*0620*/  @!P1 IMAD.MOV R13, RZ, RZ, R0 ;  /* 0x000000ffff0d9224 */ /* 0x000fe200078e0200 */
[----:B------:R-:W-:-:S04]  /*0630*/  FSETP.NEU.AND P1, PT, R12, RZ, PT ;  /* 0x000000ff0c00720b */ /* 0x000fc80003f2d000 */
[----:B------:R-:W-:Y:S01]  /*0640*/  IADD3 R0, PT, PT, R13, 0x1, RZ ;  /* 0x000000010d007810 */ /* 0x000fe20007ffe0ff */
[----:B------:R-:W-:Y:S01]  /*0650*/  @!P2 IMAD.MOV R0, RZ, RZ, R13 ;  /* 0x000000ffff00a224 */ /* 0x000fe200078e020d */
[----:B------:R-:W-:-:S03]  /*0660*/  FSETP.NEU.AND P2, PT, R11, RZ, PT ;  /* 0x000000ff0b00720b */ /* 0x000fc60003f4d000 */
[----:B------:R-:W-:-:S04]  /*0670*/  VIADD R11, R0, 0x1 ;  /* 0x00000001000b7836 */ /* 0x000fc80000000000 */
[----:B------:R-:W-:Y:S01]  /*0680*/  @!P1 IMAD.MOV R11, RZ, RZ, R0 ;  /* 0x000000ffff0b9224 */ /* 0x000fe200078e0200 */
[----:B------:R-:W-:-:S03]  /*0690*/  FSETP.NEU.AND P1, PT, R9, RZ, PT ;  /* 0x000000ff0900720b */ /* 0x000fc60003f2d000 */
        /* <DEDUP_REMOVED lines=10> */
.L_x_411:
[----:B------:R-:W-:Y:S05]  /*0740*/  BSYNC.RECONVERGENT B2 ;  /* 0x0000000000027941 */ /* 0x000fea0003800200 */
.L_x_410:
        /* <DEDUP_REMOVED lines=17> */
[----:B--2---:R-:W-:-:S02]  /*0860*/  FSETP.NEU.AND P1, PT, R15, RZ, PT ;  /* 0x000000ff0f00720b */ /* 0x004fc40003f2d000 */
        /* <DEDUP_REMOVED lines=13> */
[----:B0-----:R-:W-:-:S03]  /*0940*/  VIADD R2, R0, 0x1 ;  /* 0x0000000100027836 */ /* 0x001fc60000000000 */
[----:B------:R-:W-:Y:S01]  /*0950*/  @!P1 IMAD.MOV R2, RZ, RZ, R0 ;  /* 0x000000ffff029224 */ /* 0x000fe200078e0200 */
[----:B------:R-:W-:-:S03]  /*0960*/  FSETP.NEU.AND P1, PT, R13, RZ, PT ;  /* 0x000000ff0d00720b */ /* 0x000fc60003f2d000 */
[----:B------:R-:W-:-:S03]  /*0970*/  VIADD R0, R2, 0x1 ;  /* 0x0000000102007836 */ /* 0x000fc60000000000 */
[----:B------:R-:W-:Y:S01]  /*0980*/  @!P2 IMAD.MOV R0, RZ, RZ, R2 ;  /* 0x000000ffff00a224 */ /* 0x000fe200078e0202 */
[----:B------:R-:W-:-:S04]  /*0990*/  FSETP.NEU.AND P2, PT, R14, RZ, PT ;  /* 0x000000ff0e00720b */ /* 0x000fc80003f4d000 */
[----:B------:R-:W-:Y:S02]  /*09a0*/  IADD3 R2, PT, PT, R0, 0x1, RZ ;  /* 0x0000000100027810 */ /* 0x000fe40007ffe0ff */
[----:B------:R-:W-:-:S04]  /*09b0*/  @!P1 IMAD.MOV R2, RZ, RZ, R0 ;  /* 0x000000ffff029224 */ /* 0x000fc800078e0200 */
[----:B------:R-:W-:-:S03]  /*09c0*/  VIADD R0, R2, 0x1 ;  /* 0x0000000102007836 */ /* 0x000fc60000000000 */
[----:B------:R-:W-:-:S07]  /*09d0*/  @!P2 IMAD.MOV R0, RZ, RZ, R2 ;  /* 0x000000ffff00a224 */ /* 0x000fce00078e0202 */
.L_x_414:
[----:B------:R-:W-:Y:S05]  /*09e0*/  BSYNC.RECONVERGENT B2 ;  /* 0x0000000000027941 */ /* 0x000fea0003800200 */
.L_x_413:
        /* <DEDUP_REMOVED lines=13> */
[----:B--2---:R-:W-:-:S02]  /*0ac0*/  FSETP.NEU.AND P1, PT, R11, RZ, PT ;  /* 0x000000ff0b00720b */ /* 0x004fc40003f2d000 */
[----:B---3--:R-:W-:Y:S02]  /*0ad0*/  FSETP.NEU.AND P2, PT, R6, RZ, PT ;  /* 0x000000ff0600720b */ /* 0x008fe40003f4d000 */
[----:B------:R-:W-:-:S09]  /*0ae0*/  IADD3 R6, PT, PT, R0, 0x1, RZ ;  /* 0x0000000100067810 */ /* 0x000fd20007ffe0ff */
[----:B------:R-:W-:Y:S01]  /*0af0*/  @!P1 IMAD.MOV R6, RZ, RZ, R0 ;  /* 0x000000ffff069224 */ /* 0x000fe200078e0200 */
[----:B----4-:R-:W-:-:S03]  /*0b00*/  FSETP.NEU.AND P1, PT, R9, RZ, PT ;  /* 0x000000ff0900720b */ /* 0x010fc60003f2d000 */
[----:B------:R-:W-:Y:S02]  /*0b10*/  VIADD R0, R6, 0x1 ;  /* 0x0000000106007836 */ /* 0x000fe40000000000 */
[----:B------:R-:W-:Y:S01]  /*0b20*/  @!P2 IMAD.MOV R0, RZ, RZ, R6 ;  /* 0x000000ffff00a224 */ /* 0x000fe200078e0206 */
[----:B-----5:R-:W-:-:S03]  /*0b30*/  FSETP.NEU.AND P2, PT, R10, RZ, PT ;  /* 0x000000ff0a00720b */ /* 0x020fc60003f4d000 */
[----:B------:R-:W-:-:S04]  /*0b40*/  VIADD R6, R0, 0x1 ;  /* 0x0000000100067836 */ /* 0x000fc80000000000 */
[----:B------:R-:W-:-:S05]  /*0b50*/  @!P1 IADD3 R6, PT, PT, R0, RZ, RZ ;  /* 0x000000ff00069210 */ /* 0x000fca0007ffe0ff */
[----:B------:R-:W-:Y:S02]  /*0b60*/  VIADD R0, R6, 0x1 ;  /* 0x0000000106007836 */ /* 0x000fe40000000000 */
[----:B------:R-:W-:-:S07]  /*0b70*/  @!P2 IMAD.MOV R0, RZ, RZ, R6 ;  /* 0x000000ffff00a224 */ /* 0x000fce00078e0206 */
.L_x_416:
[----:B------:R-:W-:Y:S05]  /*0b80*/  BSYNC.RECONVERGENT B2 ;  /* 0x0000000000027941 */ /* 0x000fea0003800200 */
.L_x_415:
[----:B------:R-:W-:Y:S05]  /*0b90*/  @!P0 BRA `(.L_x_409) ;  /* 0x0000000000348947 */ /* 0x000fea0003800000 */
[----:B------:R-:W0:Y:S01]  /*0ba0*/  LDC.64 R2, c[0x0][0x380] ;  /* 0x0000e000ff027b82 */ /* 0x000e220000000a00 */
[----:B------:R-:W-:Y:S02]  /*0bb0*/  IMAD.MOV R6, RZ, RZ, -R8 ;  /* 0x000000ffff067224 */ /* 0x000fe400078e0a08 */
[----:B0-----:R-:W-:-:S07]  /*0bc0*/  IMAD.WIDE.U32 R2, R7, 0x4, R2 ;  /* 0x0000000407027825 */ /* 0x001fce00078e0002 */
.L_x_417:
[----:B------:R0:W2:Y:S01]  /*0bd0*/  LDG.E R7, desc[UR6][R2.64] ;  /* 0x0000000602077981 */ /* 0x0000a2000c1e1900 */
[----:B------:R-:W-:-:S04]  /*0be0*/  IADD3 R6, PT, PT, R6, 0x1, RZ ;  /* 0x0000000106067810 */ /* 0x000fc80007ffe0ff */
[----:B------:R-:W-:Y:S02]  /*0bf0*/  ISETP.NE.AND P1, PT, R6, RZ, PT ;  /* 0x000000ff0600720c */ /* 0x000fe40003f25270 */
[----:B0-----:R-:W-:-:S05]  /*0c00*/  IADD3 R2, P2, PT, R2, 0x400, RZ ;  /* 0x0000040002027810 */ /* 0x001fca0007f5e0ff */
[----:B------:R-:W-:Y:S01]  /*0c10*/  IMAD.X R3, RZ, RZ, R3, P2 ;  /* 0x000000ffff037224 */ /* 0x000fe200010e0603 */
[----:B--2---:R-:W-:Y:S01]  /*0c20*/  FSETP.NEU.AND P0, PT, R7, RZ, PT ;  /* 0x000000ff0700720b */ /* 0x004fe20003f0d000 */
[----:B------:R-:W-:-:S12]  /*0c30*/  VIADD R7, R0, 0x1 ;  /* 0x0000000100077836 */ /* 0x000fd80000000000 */
[----:B------:R-:W-:-:S04]  /*0c40*/  @!P0 IMAD.MOV R7, RZ, RZ, R0 ;  /* 0x000000ffff078224 */ /* 0x000fc800078e0200 */
[----:B------:R-:W-:Y:S01]  /*0c50*/  IMAD.MOV.U32 R0, RZ, RZ, R7 ;  /* 0x000000ffff007224 */ /* 0x000fe200078e0007 */
[----:B------:R-:W-:Y:S06]  /*0c60*/  @P1 BRA `(.L_x_417) ;  /* 0xfffffffc00d81947 */ /* 0x000fec000383ffff */
.L_x_409:
[----:B------:R-:W-:Y:S05]  /*0c70*/  BSYNC.RECONVERGENT B1 ;  /* 0x0000000000017941 */ /* 0x000fea0003800200 */
.L_x_408:
        /* <DEDUP_REMOVED lines=27> */
.L_x_418:
        /* <DEDUP_REMOVED lines=53> */
.L_x_405:
        /* <DEDUP_REMOVED lines=32> */
[----:B------:R-:W-:Y:S02]  /*1380*/  VIADD R12, R22, 0x1 ;  /* 0x00000001160c7836 */ /* 0x000fe40000000000 */
[----:B------:R-:W-:-:S04]  /*1390*/  @!P2 IMAD.MOV R12, RZ, RZ, R22 ;  /* 0x000000ffff0ca224 */ /* 0x000fc800078e0216 */
[C---:B0-----:R-:W-:Y:S02]  /*13a0*/  VIADD R2, R12.reuse, 0x1 ;  /* 0x000000010c027836 */ /* 0x041fe40000000000 */
        /* <DEDUP_REMOVED lines=41> */
.L_x_422:
        /* <DEDUP_REMOVED lines=18> */
[----:B--2---:R-:W-:-:S02]  /*1760*/  FSETP.NEU.AND P0, PT, R24, RZ, PT ;  /* 0x000000ff1800720b */ /* 0x004fc40003f0d000 */
[----:B---3--:R-:W-:Y:S01]  /*1770*/  FSETP.NEU.AND P1, PT, R19, RZ, PT ;  /* 0x000000ff1300720b */ /* 0x008fe20003f2d000 */
[----:B------:R-:W-:-:S10]  /*1780*/  VIADD R19, R6, 0x1 ;  /* 0x0000000106137836 */ /* 0x000fd40000000000 */
[----:B------:R-:W-:Y:S01]  /*1790*/  @!P0 IMAD.MOV R19, RZ, RZ, R6 ;  /* 0x000000ffff138224 */ /* 0x000fe200078e0206 */
[----:B----4-:R-:W-:-:S03]  /*17a0*/  FSETP.NEU.AND P0, PT, R20, RZ, PT ;  /* 0x000000ff1400720b */ /* 0x010fc60003f0d000 */
[C---:B------:R-:W-:Y:S01]  /*17b0*/  VIADD R6, R19.reuse, 0x1 ;  /* 0x0000000113067836 */ /* 0x040fe20000000000 */
[----:B------:R-:W-:Y:S02]  /*17c0*/  @!P1 IADD3 R6, PT, PT, R19, RZ, RZ ;  /* 0x000000ff13069210 */ /* 0x000fe40007ffe0ff */
[----:B-----5:R-:W-:-:S03]  /*17d0*/  FSETP.NEU.AND P1, PT, R21, RZ, PT ;  /* 0x000000ff1500720b */ /* 0x020fc60003f2d000 */
[----:B------:R-:W-:-:S04]  /*17e0*/  VIADD R19, R6, 0x1 ;  /* 0x0000000106137836 */ /* 0x000fc80000000000 */
[----:B------:R-:W-:Y:S01]  /*17f0*/  @!P0 IMAD.MOV R19, RZ, RZ, R6 ;  /* 0x000000ffff138224 */ /* 0x000fe200078e0206 */
[----:B------:R-:W-:-:S03]  /*1800*/  FSETP.NEU.AND P0, PT, R22, RZ, PT ;  /* 0x000000ff1600720b */ /* 0x000fc60003f0d000 */
[----:B-1----:R-:W-:Y:S02]  /*1810*/  VIADD R2, R19, 0x1 ;  /* 0x0000000113027836 */ /* 0x002fe40000000000 */
[----:B------:R-:W-:Y:S01]  /*1820*/  @!P1 IMAD.MOV R2, RZ, RZ, R19 ;  /* 0x000000ffff029224 */ /* 0x000fe200078e0213 */
[----:B------:R-:W-:-:S04]  /*1830*/  FSETP.NEU.AND P1, PT, R17, RZ, PT ;  /* 0x000000ff1100720b */ /* 0x000fc80003f2d000 */
[----:B------:R-:W-:-:S03]  /*1840*/  IADD3 R3, PT, PT, R2, 0x1, RZ ;  /* 0x0000000102037810 */ /* 0x000fc60007ffe0ff */
[----:B------:R-:W-:Y:S01]  /*1850*/  @!P0 IMAD.MOV R3, RZ, RZ, R2 ;  /* 0x000000ffff038224 */ /* 0x000fe200078e0202 */
[----:B------:R-:W-:-:S03]  /*1860*/  FSETP.NEU.AND P0, PT, R16, RZ, PT ;  /* 0x000000ff1000720b */ /* 0x000fc60003f0d000 */
[----:B------:R-:W-:Y:S02]  /*1870*/  VIADD R2, R3, 0x1 ;  /* 0x0000000103027836 */ /* 0x000fe40000000000 */
[----:B------:R-:W-:Y:S01]  /*1880*/  @!P1 IMAD.MOV R2, RZ, RZ, R3 ;  /* 0x000000ffff029224 */ /* 0x000fe200078e0203 */
[----:B------:R-:W-:-:S03]  /*1890*/  FSETP.NEU.AND P1, PT, R13, RZ, PT ;  /* 0x000000ff0d00720b */ /* 0x000fc60003f2d000 */
[----:B------:R-:W-:-:S04]  /*18a0*/  VIADD R3, R2, 0x1 ;  /* 0x0000000102037836 */ /* 0x000fc80000000000 */
        /* <DEDUP_REMOVED lines=19> */
[----:B------:R-:W-:Y:S01]  /*19e0*/  FSETP.NEU.AND P0, PT, R5, RZ, PT ;  /* 0x000000ff0500720b */ /* 0x000fe20003f0d000 */
[----:B0-----:R-:W-:-:S03]  /*19f0*/  VIADD R5, R4, -UR4 ;  /* 0x8000000404057c36 */ /* 0x001fc60008000000 */
[----:B------:R-:W-:Y:S01]  /*1a00*/  IADD3 R2, PT, PT, R3, 0x1, RZ ;  /* 0x0000000103027810 */ /* 0x000fe20007ffe0ff */
[----:B------:R-:W-:Y:S01]  /*1a10*/  @!P1 IMAD.MOV R2, RZ, RZ, R3 ;  /* 0x000000ffff029224 */ /* 0x000fe200078e0203 */
[----:B------:R-:W-:-:S03]  /*1a20*/  FSETP.NEU.AND P1, PT, R18, RZ, PT ;  /* 0x000000ff1200720b */ /* 0x000fc60003f2d000 */
        /* <DEDUP_REMOVED lines=9> */
.L_x_420:
        /* <DEDUP_REMOVED lines=18> */
.L_x_427:
        /* <DEDUP_REMOVED lines=50> */
[----:B--2---:R-:W-:Y:S01]  /*1f00*/  FSETP.NEU.AND P0, PT, R8, RZ, PT ;  /* 0x000000ff0800720b */ /* 0x004fe20003f0d000 */
[----:B------:R-:W-:Y:S01]  /*1f10*/  VIADD R8, R6, 0x1 ;  /* 0x0000000106087836 */ /* 0x000fe20000000000 */
[----:B---3--:R-:W-:-:S11]  /*1f20*/  FSETP.NEU.AND P1, PT, R9, RZ, PT ;  /* 0x000000ff0900720b */ /* 0x008fd60003f2d000 */
[----:B------:R-:W-:Y:S01]  /*1f30*/  @!P0 IMAD.MOV R8, RZ, RZ, R6 ;  /* 0x000000ffff088224 */ /* 0x000fe200078e0206 */
[----:B-----5:R-:W-:-:S04]  /*1f40*/  FSETP.NEU.AND P0, PT, R10, RZ, PT ;  /* 0x000000ff0a00720b */ /* 0x020fc80003f0d000 */
        /* <DEDUP_REMOVED lines=14> */
[----:B----4-:R-:W-:-:S03]  /*2030*/  FSETP.NEU.AND P1, PT, R25, RZ, PT ;  /* 0x000000ff1900720b */ /* 0x010fc60003f2d000 */
        /* <DEDUP_REMOVED lines=25> */
[----:B------:R-:W-:Y:S02]  /*21d0*/  @!P0 IADD3 R8, PT, PT, R6, RZ, RZ ;  /* 0x000000ff06088210 */ /* 0x000fe40007ffe0ff */
[----:B------:R-:W-:-:S03]  /*21e0*/  ISETP.NE.AND P0, PT, R5, RZ, PT ;  /* 0x000000ff0500720c */ /* 0x000fc60003f05270 */
[----:B------:R-:W-:Y:S02]  /*21f0*/  VIADD R6, R8, 0x1 ;  /* 0x0000000108067836 */ /* 0x000fe40000000000 */
[----:B------:R-:W-:-:S08]  /*2200*/  @!P1 IMAD.MOV R6, RZ, RZ, R8 ;  /* 0x000000ffff069224 */ /* 0x000fd000078e0208 */
[----:B------:R-:W-:Y:S05]  /*2210*/  @P0 BRA `(.L_x_427) ;  /* 0xfffffff800700947 */ /* 0x000fea000383ffff */
[----:B------:R-:W-:Y:S05]  /*2220*/  BSYNC.RECONVERGENT B3 ;  /* 0x0000000000037941 */ /* 0x000fea0003800200 */
.L_x_426:
[----:B------:R-:W-:-:S07]  /*2230*/  VIADD R2, R2, 0xfffff800 ;  /* 0xfffff80002027836 */ /* 0x000fce0000000000 */
.L_x_425:
[----:B------:R-:W-:Y:S05]  /*2240*/  BSYNC.RECONVERGENT B2 ;  /* 0x0000000000027941 */ /* 0x000fea0003800200 */
.L_x_424:
        /* <DEDUP_REMOVED lines=32> */
[----:B--2---:R-:W-:Y:S01]  /*2450*/  FSETP.NEU.AND P1, PT, R4, RZ, PT ;  /* 0x000000ff0400720b */ /* 0x004fe20003f2d000 */
[----:B------:R-:W-:Y:S01]  /*2460*/  VIADD R4, R6, 0x1 ;  /* 0x0000000106047836 */ /* 0x000fe20000000000 */
[----:B---3--:R-:W-:-:S11]  /*2470*/  FSETP.NEU.AND P2, PT, R7, RZ, PT ;  /* 0x000000ff0700720b */ /* 0x008fd60003f4d000 */
[----:B------:R-:W-:Y:S01]  /*2480*/  @!P1 IMAD.MOV R4, RZ, RZ, R6 ;  /* 0x000000ffff049224 */ /* 0x000fe200078e0206 */
[----:B----4-:R-:W-:-:S04]  /*2490*/  FSETP.NEU.AND P1, PT, R8, RZ, PT ;  /* 0x000000ff0800720b */ /* 0x010fc80003f2d000 */
[----:B------:R-:W-:Y:S01]  /*24a0*/  IADD3 R5, PT, PT, R4, 0x1, RZ ;  /* 0x0000000104057810 */ /* 0x000fe20007ffe0ff */
[----:B------:R-:W-:Y:S01]  /*24b0*/  @!P2 IMAD.MOV R5, RZ, RZ, R4 ;  /* 0x000000ffff05a224 */ /* 0x000fe200078e0204 */
[----:B-----5:R-:W-:-:S03]  /*24c0*/  FSETP.NEU.AND P2, PT, R9, RZ, PT ;  /* 0x000000ff0900720b */ /* 0x020fc60003f4d000 */
        /* <DEDUP_REMOVED lines=13> */
[----:B------:R-:W-:-:S05]  /*25a0*/  @!P1 IMAD.MOV R4, RZ, RZ, R5 ;  /* 0x000000ffff049224 */ /* 0x000fca00078e0205 */
[----:B------:R-:W-:Y:S01]  /*25b0*/  IADD3 R6, PT, PT, R4, 0x1, RZ ;  /* 0x0000000104067810 */ /* 0x000fe20007ffe0ff */
[----:B------:R-:W-:-:S07]  /*25c0*/  @!P2 IMAD.MOV R6, RZ, RZ, R4 ;  /* 0x000000ffff06a224 */ /* 0x000fce00078e0204 */
.L_x_429:
[----:B------:R-:W-:Y:S05]  /*25d0*/  BSYNC.RECONVERGENT B2 ;  /* 0x0000000000027941 */ /* 0x000fea0003800200 */
.L_x_428:
        /* <DEDUP_REMOVED lines=20> */
[----:B--2---:R-:W-:-:S02]  /*2720*/  FSETP.NEU.AND P1, PT, R4, RZ, PT ;  /* 0x000000ff0400720b */ /* 0x004fc40003f2d000 */
[----:B---3--:R-:W-:-:S11]  /*2730*/  FSETP.NEU.AND P2, PT, R8, RZ, PT ;  /* 0x000000ff0800720b */ /* 0x008fd60003f4d000 */
[----:B------:R-:W-:Y:S02]  /*2740*/  @!P1 IADD3 R3, PT, PT, R6, RZ, RZ ;  /* 0x000000ff06039210 */ /* 0x000fe40007ffe0ff */
        /* <DEDUP_REMOVED lines=8> */
.L_x_431:
[----:B------:R-:W-:Y:S05]  /*27d0*/  BSYNC.RECONVERGENT B2 ;  /* 0x0000000000027941 */ /* 0x000fea0003800200 */
.L_x_430:
[----:B------:R-:W-:Y:S05]  /*27e0*/  @!P0 BRA `(.L_x_423) ;  /* 0x0000000000308947 */ /* 0x000fea0003800000 */
[----:B------:R-:W-:Y:S01]  /*27f0*/  IADD3 R5, PT, PT, R2, UR4, RZ ;  /* 0x0000000402057c10 */ /* 0x000fe2000fffe0ff */
[----:B------:R-:W-:-:S07]  /*2800*/  IMAD.MOV R4, RZ, RZ, -R7 ;  /* 0x000000ffff047224 */ /* 0x000fce00078e0a07 */
.L_x_432:
[----:B------:R-:W-:-:S06]  /*2810*/  IMAD.WIDE.U32 R2, R5, 0x4, R14 ;  /* 0x0000000405027825 */ /* 0x000fcc00078e000e */
[----:B------:R-:W2:Y:S01]  /*2820*/  LDG.E R2, desc[UR6][R2.64] ;  /* 0x0000000602027981 */ /* 0x000ea2000c1e1900 */
[----:B------:R-:W-:Y:S02]  /*2830*/  VIADD R4, R4, 0x1 ;  /* 0x0000000104047836 */ /* 0x000fe40000000000 */
[----:B------:R-:W-:Y:S02]  /*2840*/  VIADD R7, R6, 0x1 ;  /* 0x0000000106077836 */ /* 0x000fe40000000000 */
[----:B------:R-:W-:Y:S01]  /*2850*/  VIADD R5, R5, 0x100 ;  /* 0x0000010005057836 */ /* 0x000fe20000000000 */
[----:B------:R-:W-:Y:S02]  /*2860*/  ISETP.NE.AND P1, PT, R4, RZ, PT ;  /* 0x000000ff0400720c */ /* 0x000fe40003f25270 */
[----:B--2---:R-:W-:-:S13]  /*2870*/  FSETP.NEU.AND P0, PT, R2, RZ, PT ;  /* 0x000000ff0200720b */ /* 0x004fda0003f0d000 */
[----:B------:R-:W-:-:S05]  /*2880*/  @!P0 IADD3 R7, PT, PT, R6, RZ, RZ ;  /* 0x000000ff06078210 */ /* 0x000fca0007ffe0ff */
[----:B------:R-:W-:Y:S01]  /*2890*/  IMAD.MOV.U32 R6, RZ, RZ, R7 ;  /* 0x000000ffff067224 */ /* 0x000fe200078e0007 */
[----:B------:R-:W-:Y:S06]  /*28a0*/  @P1 BRA `(.L_x_432) ;  /* 0xfffffffc00d81947 */ /* 0x000fec000383ffff */
.L_x_423:
[----:B------:R-:W-:Y:S05]  /*28b0*/  BSYNC.RECONVERGENT B1 ;  /* 0x0000000000017941 */ /* 0x000fea0003800200 */
.L_x_421:
        /* <DEDUP_REMOVED lines=24> */
.L_x_419:
[----:B------:R-:W-:Y:S05]  /*2a40*/  BSYNC.RECONVERGENT B0 ;  /* 0x0000000000007941 */ /* 0x000fea0003800200 */
.L_x_404:
[----:B------:R-:W-:Y:S05]  /*2a50*/  @P0 EXIT ;  /* 0x000000000000094d */ /* 0x000fea0003800000 */
[----:B------:R-:W0:Y:S01]  /*2a60*/  LDC.64 R4, c[0x0][0x390] ;  /* 0x0000e400ff047b82 */ /* 0x000e220000000a00 */
[----:B------:R-:W1:Y:S02]  /*2a70*/  LDCU UR4, c[0x0][0x3a0] ;  /* 0x00007400ff0477ac */ /* 0x000e640008000800 */
[----:B-1----:R-:W-:-:S05]  /*2a80*/  VIADD R3, R3, UR4 ;  /* 0x0000000403037c36 */ /* 0x002fca0008000000 */
[----:B0-----:R-:W-:Y:S01]  /*2a90*/  STG.E desc[UR6][R4.64], R3 ;  /* 0x0000000304007986 */ /* 0x001fe2000c101906 */
[----:B------:R-:W-:Y:S05]  /*2aa0*/  EXIT ;  /* 0x000000000000794d */ /* 0x000fea0003800000 */
.L_x_433:
        /* <DEDUP_REMOVED lines=13> */
.L_x_3252:


//--------------------- .text._ZN3cub18CUB_300001_SM_10006detail6reduce18DeviceReduceKernelINS2_10policy_hubIjjN4cuda3std3__44plusIvEEE10Policy1000EN6thrust24THRUST_300001_SM_1000_NS18transform_iteratorI9NonZeroOpI6__halfEPKSG_NSD_11use_defaultESK_EEjS9_jNS7_10__identityEEEvT0_PT3_T1_NS0_13GridEvenShareISQ_EET2_T4_ --------------------------
	.section	.text._ZN3cub18CUB_300001_SM_10006detail6reduce18DeviceReduceKernelINS2_10policy_hubIjjN4cuda3std3__44plusIvEEE10Policy1000EN6thrust24THRUST_300001_SM_1000_NS18transform_iteratorI9NonZeroOpI6__halfEPKSG_NSD_11use_defaultESK_EEjS9_jNS7_10__identityEEEvT0_PT3_T1_NS0_13GridEvenShareISQ_EET2_T4_,"ax",@progbits
	.align	128
        .global         _ZN3cub18CUB_300001_SM_10006detail6reduce18DeviceReduceKernelINS2_10policy_hubIjjN4cuda3std3__44plusIvEEE10Policy1000EN6thrust24THRUST_300001_SM_1000_NS18transform_iteratorI9NonZeroOpI6__halfEPKSG_NSD_11use_defaultESK_EEjS9_jNS7_10__identityEEEvT0_PT3_T1_NS0_13GridEvenShareISQ_EET2_T4_
        .type           _ZN3cub18CUB_300001_SM_10006detail6reduce18DeviceReduceKernelINS2_10policy_hubIjjN4cuda3std3__44plusIvEEE10Policy1000EN6thrust24THRUST_300001_SM_1000_NS18transform_iteratorI9NonZeroOpI6__halfEPKSG_NSD_11use_defaultESK_EEjS9_jNS7_10__identityEEEvT0_PT3_T1_NS0_13GridEvenShareISQ_EET2_T4_,@function
        .size           _ZN3cub18CUB_300001_SM_10006detail6reduce18DeviceReduceKernelINS2_10policy_hubIjjN4cuda3std3__44plusIvEEE10Policy1000EN6thrust24THRUST_300001_SM_1000_NS18transform_iteratorI9NonZeroOpI6__halfEPKSG_NSD_11use_defaultESK_EEjS9_jNS7_10__identityEEEvT0_PT3_T1_NS0_13GridEvenShareISQ_EET2_T4_,(.L_x_3253 - _ZN3cub18CUB_300001_SM_10006detail6reduce18DeviceReduceKernelINS2_10policy_hubIjjN4cuda3std3__44plusIvEEE10Policy1000EN6thrust24THRUST_300001_SM_1000_NS18transform_iteratorI9NonZeroOpI6__halfEPKSG_NSD_11use_defaultESK_EEjS9_jNS7_10__identityEEEvT0_PT3_T1_NS0_13GridEvenShareISQ_EET2_T4_)
        .other          _ZN3cub18CUB_300001_SM_10006detail6reduce18DeviceReduceKernelINS2_10policy_hubIjjN4cuda3std3__44plusIvEEE10Policy1000EN6thrust24THRUST_300001_SM_1000_NS18transform_iteratorI9NonZeroOpI6__halfEPKSG_NSD_11use_defaultESK_EEjS9_jNS7_10__identityEEEvT0_PT3_T1_NS0_13GridEvenShareISQ_EET2_T4_,@"STO_CUDA_ENTRY STV_DEFAULT"
_ZN3cub18CUB_300001_SM_10006detail6reduce18DeviceReduceKernelINS2_10policy_hubIjjN4cuda3std3__44plusIvEEE10Policy1000EN6thrust24THRUST_300001_SM_1000_NS18transform_iteratorI9NonZeroOpI6__halfEPKSG_NSD_11use_defaultESK_EEjS9_jNS7_10__identityEEEvT0_PT3_T1_NS0_13GridEvenShareISQ_EET2_T4_:
.text._ZN3cub18CUB_300001_SM_10006detail6reduce18DeviceReduceKernelINS2_10policy_hubIjjN4cuda3std3__44plusIvEEE10Policy1000EN6thrust24THRUST_300001_SM_1000_NS18transform_iteratorI9NonZeroOpI6__halfEPKSG_NSD_11use_defaultESK_EEjS9_jNS7_10__identityEEEvT0_PT3_T1_NS0_13GridEvenShareISQ_EET2_T4_:
[----:B------:R-:W-:Y:S01]  /*0000*/  LDC R1, c[0x0][0x37c] ;  /* 0x0000df00ff017b82 */ /* 0x000fe20000000800 */
[----:B------:R-:W0:Y:S07]  /*0010*/  S2R R0, SR_CTAID.X ;  /* 0x0000000000007919 */ /* 0x000e2e0000002500 */
[----:B------:R-:W0:Y:S01]  /*0020*/  LDC R6, c[0x0][0x3b0] ;  /* 0x0000ec00ff067b82 */ /* 0x000e220000000800 */
[----:B------:R-:W1:Y:S01]  /*0030*/  LDCU.64 UR6, c[0x0][0x358] ;  /* 0x00006b00ff0677ac */ /* 0x000e620008000a00 */
[----:B------:R-:W-:Y:S01]  /*0040*/  BSSY.RECONVERGENT B0, `(.L_x_434) ;  /* 0x00002ea000007945 */ /* 0x000fe20003800200 */
[----:B0-----:R-:W-:-:S05]  /*0050*/  IMAD R2, R0, -0x1000, R6 ;  /* 0xfffff00000027824 */ /* 0x001fca00078e0206 */
[----:B------:R-:W-:-:S13]  /*0060*/  ISETP.GT.U32.AND P0, PT, R2, 0xfff, PT ;  /* 0x00000fff0200780c */ /* 0x000fda0003f04070 */
[----:B-1----:R-:W-:Y:S05]  /*0070*/  @P0 BRA `(.L_x_435) ;  /* 0x0000001400000947 */ /* 0x002fea0003800000 */
[----:B------:R-:W0:Y:S01]  /*0080*/  S2R R3, SR_TID.X ;  /* 0x0000000000037919 */ /* 0x000e220000002100 */
[----:B------:R-:W-:Y:S01]  /*0090*/  BSSY.RECONVERGENT B1, `(.L_x_436) ;  /* 0x000000c000017945 */ /* 0x000fe20003800200 */
[----:B------:R-:W-:Y:S01]  /*00a0*/  IMAD.MOV.U32 R18, RZ, RZ, RZ ;  /* 0x000000ffff127224 */ /* 0x000fe200078e00ff */
[----:B0-----:R-:W-:Y:S01]  /*00b0*/  ISETP.GE.U32.AND P0, PT, R3, R2, PT ;  /* 0x000000020300720c */ /* 0x001fe20003f06070 */
[----:B------:R-:W-:-:S12]  /*00c0*/  IMAD.MOV.U32 R9, RZ, RZ, R3 ;  /* 0x000000ffff097224 */ /* 0x000fd800078e0003 */
[----:B------:R-:W-:Y:S05]  /*00d0*/  @P0 BRA `(.L_x_437) ;  /* 0x00000000001c0947 */ /* 0x000fea0003800000 */
[----:B------:R-:W0:Y:S01]  /*00e0*/  LDC.64 R4, c[0x0][0x380] ;  /* 0x0000e000ff047b82 */ /* 0x000e220000000a00 */
[----:B------:R-:W-:-:S04]  /*00f0*/  IMAD R7, R0, 0x1000, R3 ;  /* 0x0000100000077824 */ /* 0x000fc800078e0203 */
[----:B0-----:R-:W-:-:S06]  /*0100*/  IMAD.WIDE.U32 R4, R7, 0x2, R4 ;  /* 0x0000000207047825 */ /* 0x001fcc00078e0004 */
[----:B------:R-:W2:Y:S01]  /*0110*/  LDG.E.U16 R4, desc[UR6][R4.64] ;  /* 0x0000000604047981 */ /* 0x000ea2000c1e1500 */
[----:B------:R-:W-:Y:S02]  /*0120*/  IADD3 R9, PT, PT, R3, 0x100, RZ ;  /* 0x0000010003097810 */ /* 0x000fe40007ffe0ff */
[----:B--2---:R-:W-:-:S05]  /*0130*/  HSETP2.NEU.AND P0, PT, R4.H0_H0, RZ.H0_H0, PT ;  /* 0x200000ff04007234 */ /* 0x004fca0003f0d800 */
[----:B------:R-:W-:-:S08]  /*0140*/  SEL R18, RZ, 0x1, !P0 ;  /* 0x00000001ff127807 */ /* 0x000fd00004000000 */
.L_x_437:
[----:B------:R-:W-:Y:S05]  /*0150*/  BSYNC.RECONVERGENT B1 ;  /* 0x0000000000017941 */ /* 0x000fea0003800200 */
.L_x_436:
        /* <DEDUP_REMOVED lines=15> */
[----:B------:R-:W-:Y:S02]  /*0250*/  IMAD R8, R0, 0x1000, R9 ;  /* 0x0000100000087824 */ /* 0x000fe400078e0209 */
[----:B------:R-:W-:-:S07]  /*0260*/  IMAD.MOV R7, RZ, RZ, -R7 ;  /* 0x000000ffff077224 */ /* 0x000fce00078e0a07 */
.L_x_443:
[----:B0-----:R-:W-:-:S05]  /*0270*/  IMAD.WIDE.U32 R12, R8, 0x2, R14 ;  /* 0x00000002080c7825 */ /* 0x001fca00078e000e */
[----:B------:R-:W2:Y:S01]  /*0280*/  LDG.E.U16 R19, desc[UR6][R12.64] ;  /* 0x000000060c137981 */ /* 0x000ea2000c1e1500 */
[----:B------:R-:W-:-:S05]  /*0290*/  IADD3 R23, PT, PT, R8, 0x100, RZ ;  /* 0x0000010008177810 */ /* 0x000fca0007ffe0ff */
[----:B------:R-:W-:-:S06]  /*02a0*/  IMAD.WIDE.U32 R22, R23, 0x2, R14 ;  /* 0x0000000217167825 */ /* 0x000fcc00078e000e */
[----:B------:R-:W3:Y:S01]  /*02b0*/  LDG.E.U16 R22, desc[UR6][R22.64] ;  /* 0x0000000616167981 */ /* 0x000ee2000c1e1500 */
[C---:B------:R-:W-:Y:S02]  /*02c0*/  VIADD R29, R8.reuse, 0x200 ;  /* 0x00000200081d7836 */ /* 0x040fe40000000000 */
[----:B------:R-:W-:Y:S02]  /*02d0*/  VIADD R25, R8, 0x300 ;  /* 0x0000030008197836 */ /* 0x000fe40000000000 */
[----:B------:R-:W-:-:S05]  /*02e0*/  IMAD.WIDE.U32 R28, R29, 0x2, R14 ;  /* 0x000000021d1c7825 */ /* 0x000fca00078e000e */
[----:B------:R0:W4:Y:S01]  /*02f0*/  LDG.E.U16 R9, desc[UR6][R28.64] ;  /* 0x000000061c097981 */ /* 0x000122000c1e1500 */
[----:B------:R-:W-:-:S04]  /*0300*/  IMAD.WIDE.U32 R24, R25, 0x2, R14 ;  /* 0x0000000219187825 */ /* 0x000fc800078e000e */
[C---:B------:R-:W-:Y:S01]  /*0310*/  VIADD R27, R8.reuse, 0x400 ;  /* 0x00000400081b7836 */ /* 0x040fe20000000000 */
[----:B------:R-:W5:Y:S01]  /*0320*/  LDG.E.U16 R10, desc[UR6][R24.64] ;  /* 0x00000006180a7981 */ /* 0x000f62000c1e1500 */
[----:B------:R-:W-:Y:S02]  /*0330*/  IADD3 R21, PT, PT, R8, 0x500, RZ ;  /* 0x0000050008157810 */ /* 0x000fe40007ffe0ff */
[----:B------:R-:W-:-:S05]  /*0340*/  IMAD.WIDE.U32 R26, R27, 0x2, R14 ;  /* 0x000000021b1a7825 */ /* 0x000fca00078e000e */
[----:B------:R1:W5:Y:S01]  /*0350*/  LDG.E.U16 R11, desc[UR6][R26.64] ;  /* 0x000000061a0b7981 */ /* 0x000362000c1e1500 */
[----:B------:R-:W-:-:S04]  /*0360*/  IMAD.WIDE.U32 R20, R21, 0x2, R14 ;  /* 0x0000000215147825 */ /* 0x000fc800078e000e */
[C---:B------:R-:W-:Y:S01]  /*0370*/  VIADD R17, R8.reuse, 0x600 ;  /* 0x0000060008117836 */ /* 0x040fe20000000000 */
[----:B------:R-:W5:Y:S01]  /*0380*/  LDG.E.U16 R12, desc[UR6][R20.64] ;  /* 0x00000006140c7981 */ /* 0x000f62000c1e1500 */
[----:B0-----:R-:W-:Y:S02]  /*0390*/  VIADD R29, R8, 0x700 ;  /* 0x00000700081d7836 */ /* 0x001fe40000000000 */
[----:B------:R-:W-:-:S05]  /*03a0*/  IMAD.WIDE.U32 R16, R17, 0x2, R14 ;  /* 0x0000000211107825 */ /* 0x000fca00078e000e */
[----:B------:R0:W5:Y:S01]  /*03b0*/  LDG.E.U16 R13, desc[UR6][R16.64] ;  /* 0x00000006100d7981 */ /* 0x000162000c1e1500 */
[----:B------:R-:W-:-:S04]  /*03c0*/  IMAD.WIDE.U32 R28, R29, 0x2, R14 ;  /* 0x000000021d1c7825 */ /* 0x000fc800078e000e */
[C---:B------:R-:W-:Y:S01]  /*03d0*/  VIADD R23, R8.reuse, 0x800 ;  /* 0x0000080008177836 */ /* 0x040fe20000000000 */
[----:B------:R-:W5:Y:S01]  /*03e0*/  LDG.E.U16 R24, desc[UR6][R28.64] ;  /* 0x000000061c187981 */ /* 0x000f62000c1e1500 */
[----:B-1----:R-:W-:Y:S02]  /*03f0*/  IADD3 R27, PT, PT, R8, 0x900, RZ ;  /* 0x00000900081b7810 */ /* 0x002fe40007ffe0ff */
        /* <DEDUP_REMOVED lines=10> */
[----:B------:R-:W-:Y:S01]  /*04a0*/  IADD3 R29, PT, PT, R18, 0x1, RZ ;  /* 0x00000001121d7810 */ /* 0x000fe20007ffe0ff */
[----:B0-----:R-:W-:-:S04]  /*04b0*/  VIADD R21, R8, 0xe00 ;  /* 0x00000e0008157836 */ /* 0x001fc80000000000 */
[----:B------:R-:W-:Y:S01]  /*04c0*/  IMAD.WIDE.U32 R20, R21, 0x2, R14 ;  /* 0x0000000215147825 */ /* 0x000fe200078e000e */
[----:B------:R-:W-:-:S05]  /*04d0*/  IADD3 R23, PT, PT, R8, 0xf00, RZ ;  /* 0x00000f0008177810 */ /* 0x000fca0007ffe0ff */
[----:B------:R-:W5:Y:S01]  /*04e0*/  LDG.E.U16 R20, desc[UR6][R20.64] ;  /* 0x0000000614147981 */ /* 0x000f62000c1e1500 */
[----:B--2---:R-:W-:Y:S01]  /*04f0*/  HSETP2.NEU.AND P0, PT, R19.H0_H0, RZ.H0_H0, PT ;  /* 0x200000ff13007234 */ /* 0x004fe20003f0d800 */
[----:B------:R-:W-:-:S04]  /*0500*/  VIADD R19, R8, 0xc00 ;  /* 0x00000c0008137836 */ /* 0x000fc80000000000 */
[----:B-1----:R-:W-:-:S04]  /*0510*/  IMAD.WIDE.U32 R16, R19, 0x2, R14 ;  /* 0x0000000213107825 */ /* 0x002fc800078e000e */
[----:B------:R-:W-:Y:S02]  /*0520*/  VIADD R19, R8, 0xd00 ;  /* 0x00000d0008137836 */ /* 0x000fe40000000000 */
[----:B------:R-:W2:Y:S02]  /*0530*/  LDG.E.U16 R16, desc[UR6][R16.64] ;  /* 0x0000000610107981 */ /* 0x000ea4000c1e1500 */
[----:B------:R-:W-:Y:S02]  /*0540*/  @!P0 IMAD.MOV R29, RZ, RZ, R18 ;  /* 0x000000ffff1d8224 */ /* 0x000fe400078e0212 */
[----:B------:R-:W-:-:S06]  /*0550*/  IMAD.WIDE.U32 R18, R19, 0x2, R14 ;  /* 0x0000000213127825 */ /* 0x000fcc00078e000e */
[----:B------:R-:W2:Y:S01]  /*0560*/  LDG.E.U16 R18, desc[UR6][R18.64] ;  /* 0x0000000612127981 */ /* 0x000ea2000c1e1500 */
[----:B---3--:R-:W-:Y:S01]  /*0570*/  HSETP2.NEU.AND P0, PT, R22.H0_H0, RZ.H0_H0, PT ;  /* 0x200000ff16007234 */ /* 0x008fe20003f0d800 */
[----:B------:R-:W-:-:S06]  /*0580*/  IMAD.WIDE.U32 R22, R23, 0x2, R14 ;  /* 0x0000000217167825 */ /* 0x000fcc00078e000e */
[----:B------:R-:W3:Y:S01]  /*0590*/  LDG.E.U16 R22, desc[UR6][R22.64] ;  /* 0x0000000616167981 */ /* 0x000ee2000c1e1500 */
[----:B----4-:R-:W-:Y:S01]  /*05a0*/  HSETP2.NEU.AND P1, PT, R9.H0_H0, RZ.H0_H0, PT ;  /* 0x200000ff09007234 */ /* 0x010fe20003f2d800 */
[----:B------:R-:W-:-:S04]  /*05b0*/  VIADD R9, R29, 0x1 ;  /* 0x000000011d097836 */ /* 0x000fc80000000000 */
[----:B------:R-:W-:Y:S01]  /*05c0*/  @!P0 IMAD.MOV R9, RZ, RZ, R29 ;  /* 0x000000ffff098224 */ /* 0x000fe200078e021d */
[----:B-----5:R-:W-:-:S03]  /*05d0*/  HSETP2.NEU.AND P0, PT, R10.H0_H0, RZ.H0_H0, PT ;  /* 0x200000ff0a007234 */ /* 0x020fc60003f0d800 */
[----:B------:R-:W-:-:S04]  /*05e0*/  VIADD R10, R9, 0x1 ;  /* 0x00000001090a7836 */ /* 0x000fc80000000000 */
[----:B------:R-:W-:Y:S02]  /*05f0*/  @!P1 IADD3 R10, PT, PT, R9, RZ, RZ ;  /* 0x000000ff090a9210 */ /* 0x000fe40007ffe0ff */
[----:B------:R-:W-:-:S03]  /*0600*/  HSETP2.NEU.AND P1, PT, R11.H0_H0, RZ.H0_H0, PT ;  /* 0x200000ff0b007234 */ /* 0x000fc60003f2d800 */
[----:B------:R-:W-:Y:S02]  /*0610*/  VIADD R9, R10, 0x1 ;  /* 0x000000010a097836 */ /* 0x000fe40000000000 */
[----:B------:R-:W-:Y:S01]  /*0620*/  @!P0 IMAD.MOV R9, RZ, RZ, R10 ;  /* 0x000000ffff098224 */ /* 0x000fe200078e020a */
[----:B------:R-:W-:-:S03]  /*0630*/  HSETP2.NEU.AND P0, PT, R12.H0_H0, RZ.H0_H0, PT ;  /* 0x200000ff0c007234 */ /* 0x000fc60003f0d800 */
        /* <DEDUP_REMOVED lines=19> */
[----:B------:R-:W-:-:S05]  /*0770*/  @!P1 IADD3 R10, PT, PT, R9, RZ, RZ ;  /* 0x000000ff090a9210 */ /* 0x000fca0007ffe0ff */
[----:B------:R-:W-:Y:S02]  /*0780*/  VIADD R9, R10, 0x1 ;  /* 0x000000010a097836 */ /* 0x000fe40000000000 */
[----:B------:R-:W-:-:S04]  /*0790*/  @!P0 IMAD.MOV R9, RZ, RZ, R10 ;  /* 0x000000ffff098224 */ /* 0x000fc800078e020a */
[----:B------:R-:W-:Y:S01]  /*07a0*/  VIADD R10, R9, 0x1 ;  /* 0x00000001090a7836 */ /* 0x000fe20000000000 */
[----:B------:R-:W-:Y:S01]  /*07b0*/  IADD3 R7, PT, PT, R7, 0x10, RZ ;  /* 0x0000001007077810 */ /* 0x000fe20007ffe0ff */
[----:B------:R-:W-:Y:S02]  /*07c0*/  VIADD R4, R4, 0x1000 ;  /* 0x0000100004047836 */ /* 0x000fe40000000000 */
[----:B------:R-:W-:Y:S01]  /*07d0*/  VIADD R8, R8, 0x1000 ;  /* 0x0000100008087836 */ /* 0x000fe20000000000 */
[----:B--2---:R-:W-:Y:S02]  /*07e0*/  HSETP2.NEU.AND P1, PT, R16.H0_H0, RZ.H0_H0, PT ;  /* 0x200000ff10007234 */ /* 0x004fe40003f2d800 */
[----:B------:R-:W-:-:S11]  /*07f0*/  HSETP2.NEU.AND P0, PT, R18.H0_H0, RZ.H0_H0, PT ;  /* 0x200000ff12007234 */ /* 0x000fd60003f0d800 */
[----:B------:R-:W-:Y:S02]  /*0800*/  @!P1 IADD3 R10, PT, PT, R9, RZ, RZ ;  /* 0x000000ff090a9210 */ /* 0x000fe40007ffe0ff */
[----:B------:R-:W-:-:S03]  /*0810*/  HSETP2.NEU.AND P1, PT, R20.H0_H0, RZ.H0_H0, PT ;  /* 0x200000ff14007234 */ /* 0x000fc60003f2d800 */
[----:B------:R-:W-:Y:S02]  /*0820*/  VIADD R9, R10, 0x1 ;  /* 0x000000010a097836 */ /* 0x000fe40000000000 */
[----:B------:R-:W-:-:S04]  /*0830*/  @!P0 IMAD.MOV R9, RZ, RZ, R10 ;  /* 0x000000ffff098224 */ /* 0x000fc800078e020a */
[----:B------:R-:W-:-:S04]  /*0840*/  VIADD R10, R9, 0x1 ;  /* 0x00000001090a7836 */ /* 0x000fc80000000000 */
[----:B------:R-:W-:Y:S01]  /*0850*/  @!P1 IMAD.MOV R10, RZ, RZ, R9 ;  /* 0x000000ffff0a9224 */ /* 0x000fe200078e0209 */
[----:B------:R-:W-:Y:S02]  /*0860*/  ISETP.NE.AND P1, PT, R7, RZ, PT ;  /* 0x000000ff0700720c */ /* 0x000fe40003f25270 */
[----:B---3--:R-:W-:Y:S01]  /*0870*/  HSETP2.NEU.AND P0, PT, R22.H0_H0, RZ.H0_H0, PT ;  /* 0x200000ff16007234 */ /* 0x008fe20003f0d800 */
[----:B------:R-:W-:-:S12]  /*0880*/  VIADD R18, R10, 0x1 ;  /* 0x000000010a127836 */ /* 0x000fd80000000000 */
[----:B------:R-:W-:Y:S01]  /*0890*/  @!P0 IADD3 R18, PT, PT, R10, RZ, RZ ;  /* 0x000000ff0a128210 */ /* 0x000fe20007ffe0ff */
[----:B------:R-:W-:Y:S06]  /*08a0*/  @P1 BRA `(.L_x_443) ;  /* 0xfffffff800701947 */ /* 0x000fec000383ffff */
[----:B------:R-:W-:Y:S05]  /*08b0*/  BSYNC.RECONVERGENT B3 ;  /* 0x0000000000037941 */ /* 0x000fea0003800200 */
.L_x_442:
[----:B------:R-:W-:-:S07]  /*08c0*/  VIADD R9, R4, 0xfffff800 ;  /* 0xfffff80004097836 */ /* 0x000fce0000000000 */
.L_x_441:
[----:B------:R-:W-:Y:S05]  /*08d0*/  BSYNC.RECONVERGENT B2 ;  /* 0x0000000000027941 */ /* 0x000fea0003800200 */
.L_x_440:
        /* <DEDUP_REMOVED lines=8> */
[----:B------:R-:W-:-:S05]  /*0960*/  IMAD R15, R0, 0x1000, R9 ;  /* 0x00001000000f7824 */ /* 0x000fca00078e0209 */
[C---:B------:R-:W-:Y:S01]  /*0970*/  IADD3 R13, PT, PT, R15.reuse, 0x100, RZ ;  /* 0x000001000f0d7810 */ /* 0x040fe20007ffe0ff */
        /* <DEDUP_REMOVED lines=8> */
[----:B------:R-:W-:Y:S02]  /*0a00*/  VIADD R17, R15, 0x400 ;  /* 0x000004000f117836 */ /* 0x000fe40000000000 */
[----:B------:R-:W-:Y:S01]  /*0a10*/  IMAD.WIDE.U32 R24, R25, 0x2, R6 ;  /* 0x0000000219187825 */ /* 0x000fe200078e0006 */
[----:B0-----:R-:W-:-:S04]  /*0a20*/  IADD3 R11, PT, PT, R15, 0x500, RZ ;  /* 0x000005000f0b7810 */ /* 0x001fc80007ffe0ff */
[----:B------:R-:W5:Y:S01]  /*0a30*/  LDG.E.U16 R19, desc[UR6][R24.64] ;  /* 0x0000000618137981 */ /* 0x000f62000c1e1500 */
[----:B------:R-:W-:-:S04]  /*0a40*/  IMAD.WIDE.U32 R16, R17, 0x2, R6 ;  /* 0x0000000211107825 */ /* 0x000fc800078e0006 */
[--C-:B------:R-:W-:Y:S02]  /*0a50*/  IMAD.WIDE.U32 R10, R11, 0x2, R6.reuse ;  /* 0x000000020b0a7825 */ /* 0x100fe400078e0006 */
[----:B------:R-:W5:Y:S02]  /*0a60*/  LDG.E.U16 R16, desc[UR6][R16.64] ;  /* 0x0000000610107981 */ /* 0x000f64000c1e1500 */
[C---:B-1----:R-:W-:Y:S02]  /*0a70*/  VIADD R13, R15.reuse, 0x600 ;  /* 0x000006000f0d7836 */ /* 0x042fe40000000000 */
[----:B------:R-:W5:Y:S01]  /*0a80*/  LDG.E.U16 R10, desc[UR6][R10.64] ;  /* 0x000000060a0a7981 */ /* 0x000f62000c1e1500 */
[----:B------:R-:W-:Y:S02]  /*0a90*/  VIADD R15, R15, 0x700 ;  /* 0x000007000f0f7836 */ /* 0x000fe40000000000 */
[----:B------:R-:W-:-:S04]  /*0aa0*/  IMAD.WIDE.U32 R12, R13, 0x2, R6 ;  /* 0x000000020d0c7825 */ /* 0x000fc800078e0006 */
[----:B------:R-:W-:Y:S02]  /*0ab0*/  IMAD.WIDE.U32 R6, R15, 0x2, R6 ;  /* 0x000000020f067825 */ /* 0x000fe400078e0006 */
[----:B------:R-:W5:Y:S04]  /*0ac0*/  LDG.E.U16 R12, desc[UR6][R12.64] ;  /* 0x000000060c0c7981 */ /* 0x000f68000c1e1500 */
[----:B------:R0:W5:Y:S01]  /*0ad0*/  LDG.E.U16 R6, desc[UR6][R6.64] ;  /* 0x0000000606067981 */ /* 0x000162000c1e1500 */
[----:B------:R-:W-:Y:S01]  /*0ae0*/  VIADD R9, R9, 0x800 ;  /* 0x0000080009097836 */ /* 0x000fe20000000000 */
[----:B--2---:R-:W-:Y:S01]  /*0af0*/  HSETP2.NEU.AND P1, PT, R4.H0_H0, RZ.H0_H0, PT ;  /* 0x200000ff04007234 */ /* 0x004fe20003f2d800 */
[----:B------:R-:W-:Y:S01]  /*0b00*/  VIADD R4, R18, 0x1 ;  /* 0x0000000112047836 */ /* 0x000fe20000000000 */
[----:B---3--:R-:W-:-:S11]  /*0b10*/  HSETP2.NEU.AND P2, PT, R8.H0_H0, RZ.H0_H0, PT ;  /* 0x200000ff08007234 */ /* 0x008fd60003f4d800 */
[----:B------:R-:W-:Y:S02]  /*0b20*/  @!P1 IADD3 R4, PT, PT, R18, RZ, RZ ;  /* 0x000000ff12049210 */ /* 0x000fe40007ffe0ff */
[----:B----4-:R-:W-:-:S03]  /*0b30*/  HSETP2.NEU.AND P1, PT, R14.H0_H0, RZ.H0_H0, PT ;  /* 0x200000ff0e007234 */ /* 0x010fc60003f2d800 */
[----:B------:R-:W-:Y:S02]  /*0b40*/  VIADD R8, R4, 0x1 ;  /* 0x0000000104087836 */ /* 0x000fe40000000000 */
[----:B------:R-:W-:Y:S01]  /*0b50*/  @!P2 IMAD.MOV R8, RZ, RZ, R4 ;  /* 0x000000ffff08a224 */ /* 0x000fe200078e0204 */
[----:B-----5:R-:W-:-:S03]  /*0b60*/  HSETP2.NEU.AND P2, PT, R19.H0_H0, RZ.H0_H0, PT ;  /* 0x200000ff13007234 */ /* 0x020fc60003f4d800 */
[----:B------:R-:W-:-:S04]  /*0b70*/  VIADD R4, R8, 0x1 ;  /* 0x0000000108047836 */ /* 0x000fc80000000000 */
[----:B------:R-:W-:Y:S02]  /*0b80*/  @!P1 IADD3 R4, PT, PT, R8, RZ, RZ ;  /* 0x000000ff08049210 */ /* 0x000fe40007ffe0ff */
[----:B------:R-:W-:-:S03]  /*0b90*/  HSETP2.NEU.AND P1, PT, R16.H0_H0, RZ.H0_H0, PT ;  /* 0x200000ff10007234 */ /* 0x000fc60003f2d800 */
[----:B0-----:R-:W-:Y:S02]  /*0ba0*/  VIADD R7, R4, 0x1 ;  /* 0x0000000104077836 */ /* 0x001fe40000000000 */
        /* <DEDUP_REMOVED lines=11> */
[----:B------:R-:W-:-:S07]  /*0c60*/  @!P2 IMAD.MOV R18, RZ, RZ, R4 ;  /* 0x000000ffff12a224 */ /* 0x000fce00078e0204 */
.L_x_445:
[----:B------:R-:W-:Y:S05]  /*0c70*/  BSYNC.RECONVERGENT B2 ;  /* 0x0000000000027941 */ /* 0x000fea0003800200 */
.L_x_444:
        /* <DEDUP_REMOVED lines=11> */
[--C-:B------:R-:W-:Y:S02]  /*0d30*/  IMAD.WIDE.U32 R12, R13, 0x2, R4.reuse ;  /* 0x000000020d0c7825 */ /* 0x100fe400078e0004 */
[----:B------:R-:W2:Y:S04]  /*0d40*/  LDG.E.U16 R10, desc[UR6][R10.64] ;  /* 0x000000060a0a7981 */ /* 0x000ea8000c1e1500 */
[----:B------:R-:W3:Y:S01]  /*0d50*/  LDG.E.U16 R12, desc[UR6][R12.64] ;  /* 0x000000060c0c7981 */ /* 0x000ee2000c1e1500 */
[----:B------:R-:W-:-:S04]  /*0d60*/  IMAD.WIDE.U32 R14, R15, 0x2, R4 ;  /* 0x000000020f0e7825 */ /* 0x000fc800078e0004 */
[----:B------:R-:W-:Y:S02]  /*0d70*/  VIADD R7, R7, 0x300 ;  /* 0x0000030007077836 */ /* 0x000fe40000000000 */
[----:B------:R-:W4:Y:S02]  /*0d80*/  LDG.E.U16 R14, desc[UR6][R14.64] ;  /* 0x000000060e0e7981 */ /* 0x000f24000c1e1500 */
[----:B------:R-:W-:-:S06]  /*0d90*/  IMAD.WIDE.U32 R4, R7, 0x2, R4 ;  /* 0x0000000207047825 */ /* 0x000fcc00078e0004 */
[----:B------:R-:W5:Y:S01]  /*0da0*/  LDG.E.U16 R4, desc[UR6][R4.64] ;  /* 0x0000000604047981 */ /* 0x000f62000c1e1500 */
[----:B------:R-:W-:Y:S01]  /*0db0*/  IADD3 R7, PT, PT, R18, 0x1, RZ ;  /* 0x0000000112077810 */ /* 0x000fe20007ffe0ff */
[----:B------:R-:W-:Y:S01]  /*0dc0*/  VIADD R9, R9, 0x400 ;  /* 0x0000040009097836 */ /* 0x000fe20000000000 */
[----:B--2---:R-:W-:Y:S02]  /*0dd0*/  HSETP2.NEU.AND P1, PT, R10.H0_H0, RZ.H0_H0, PT ;  /* 0x200000ff0a007234 */ /* 0x004fe40003f2d800 */
[----:B---3--:R-:W-:-:S11]  /*0de0*/  HSETP2.NEU.AND P2, PT, R12.H0_H0, RZ.H0_H0, PT ;  /* 0x200000ff0c007234 */ /* 0x008fd60003f4d800 */
[----:B------:R-:W-:Y:S01]  /*0df0*/  @!P1 IMAD.MOV R7, RZ, RZ, R18 ;  /* 0x000000ffff079224 */ /* 0x000fe200078e0212 */
[----:B----4-:R-:W-:-:S03]  /*0e00*/  HSETP2.NEU.AND P1, PT, R14.H0_H0, RZ.H0_H0, PT ;  /* 0x200000ff0e007234 */ /* 0x010fc60003f2d800 */
[----:B------:R-:W-:Y:S02]  /*0e10*/  VIADD R8, R7, 0x1 ;  /* 0x0000000107087836 */ /* 0x000fe40000000000 */
[----:B------:R-:W-:Y:S01]  /*0e20*/  @!P2 IMAD.MOV R8, RZ, RZ, R7 ;  /* 0x000000ffff08a224 */ /* 0x000fe200078e0207 */
[----:B-----5:R-:W-:-:S04]  /*0e30*/  HSETP2.NEU.AND P2, PT, R4.H0_H0, RZ.H0_H0, PT ;  /* 0x200000ff04007234 */ /* 0x020fc80003f4d800 */
[----:B------:R-:W-:-:S03]  /*0e40*/  IADD3 R7, PT, PT, R8, 0x1, RZ ;  /* 0x0000000108077810 */ /* 0x000fc60007ffe0ff */
[----:B------:R-:W-:-:S04]  /*0e50*/  @!P1 IMAD.MOV R7, RZ, RZ, R8 ;  /* 0x000000ffff079224 */ /* 0x000fc800078e0208 */
[C---:B------:R-:W-:Y:S02]  /*0e60*/  VIADD R18, R7.reuse, 0x1 ;  /* 0x0000000107127836 */ /* 0x040fe40000000000 */
[----:B------:R-:W-:-:S07]  /*0e70*/  @!P2 IADD3 R18, PT, PT, R7, RZ, RZ ;  /* 0x000000ff0712a210 */ /* 0x000fce0007ffe0ff */
.L_x_447:
[----:B------:R-:W-:Y:S05]  /*0e80*/  BSYNC.RECONVERGENT B2 ;  /* 0x0000000000027941 */ /* 0x000fea0003800200 */
.L_x_446:
[----:B------:R-:W-:Y:S05]  /*0e90*/  @!P0 BRA `(.L_x_439) ;  /* 0x0000000000348947 */ /* 0x000fea0003800000 */
[----:B------:R-:W0:Y:S01]  /*0ea0*/  LDC.64 R10, c[0x0][0x380] ;  /* 0x0000e000ff0a7b82 */ /* 0x000e220000000a00 */
[----:B------:R-:W-:Y:S02]  /*0eb0*/  IMAD R7, R0, 0x1000, R9 ;  /* 0x0000100000077824 */ /* 0x000fe400078e0209 */
[----:B------:R-:W-:-:S07]  /*0ec0*/  IMAD.MOV R6, RZ, RZ, -R6 ;  /* 0x000000ffff067224 */ /* 0x000fce00078e0a06 */
.L_x_448:
[----:B0-----:R-:W-:-:S06]  /*0ed0*/  IMAD.WIDE.U32 R4, R7, 0x2, R10 ;  /* 0x0000000207047825 */ /* 0x001fcc00078e000a */
[----:B------:R-:W2:Y:S01]  /*0ee0*/  LDG.E.U16 R4, desc[UR6][R4.64] ;  /* 0x0000000604047981 */ /* 0x000ea2000c1e1500 */
[----:B------:R-:W-:Y:S01]  /*0ef0*/  VIADD R6, R6, 0x1 ;  /* 0x0000000106067836 */ /* 0x000fe20000000000 */
[----:B------:R-:W-:Y:S01]  /*0f00*/  IADD3 R8, PT, PT, R18, 0x1, RZ ;  /* 0x0000000112087810 */ /* 0x000fe20007ffe0ff */
[----:B------:R-:W-:-:S03]  /*0f10*/  VIADD R7, R7, 0x100 ;  /* 0x0000010007077836 */ /* 0x000fc60000000000 */
[----:B------:R-:W-:Y:S02]  /*0f20*/  ISETP.NE.AND P1, PT, R6, RZ, PT ;  /* 0x000000ff0600720c */ /* 0x000fe40003f25270 */
[----:B--2---:R-:W-:-:S13]  /*0f30*/  HSETP2.NEU.AND P0, PT, R4.H0_H0, RZ.H0_H0, PT ;  /* 0x200000ff04007234 */ /* 0x004fda0003f0d800 */
[----:B------:R-:W-:-:S05]  /*0f40*/  @!P0 IMAD.MOV R8, RZ, RZ, R18 ;  /* 0x000000ffff088224 */ /* 0x000fca00078e0212 */
[----:B------:R-:W-:Y:S01]  /*0f50*/  MOV R18, R8 ;  /* 0x0000000800127202 */ /* 0x000fe20000000f00 */
[----:B------:R-:W-:Y:S06]  /*0f60*/  @P1 BRA `(.L_x_448) ;  /* 0xfffffffc00d81947 */ /* 0x000fec000383ffff */
.L_x_439:
[----:B------:R-:W-:Y:S05]  /*0f70*/  BSYNC.RECONVERGENT B1 ;  /* 0x0000000000017941 */ /* 0x000fea0003800200 */
.L_x_438:
        /* <DEDUP_REMOVED lines=27> */
.L_x_449:
[----:B------:R-:W-:Y:S01]  /*1130*/  LOP3.LUT R4, R3, 0x3e0, RZ, 0xc0, !PT ;  /* 0x000003e003047812 */ /* 0x000fe200078ec0ff */
[----:B------:R-:W0:Y:S03]  /*1140*/  S2R R9, SR_LANEID ;  /* 0x0000000000097919 */ /* 0x000e260000000000 */
[----:B------:R-:W-:Y:S01]  /*1150*/  LOP3.LUT R7, RZ, R4, RZ, 0x33, !PT ;  /* 0x00000004ff077212 */ /* 0x000fe200078e33ff */
[----:B------:R-:W-:-:S04]  /*1160*/  VIADD R5, R4, 0x20 ;  /* 0x0000002004057836 */ /* 0x000fc80000000000 */
[----:B------:R-:W-:Y:S01]  /*1170*/  IMAD.IADD R7, R2, 0x1, R7 ;  /* 0x0000000102077824 */ /* 0x000fe200078e0207 */
[----:B------:R-:W-:-:S04]  /*1180*/  ISETP.GT.U32.AND P0, PT, R5, R2, PT ;  /* 0x000000020500720c */ /* 0x000fc80003f04070 */
[----:B------:R-:W-:-:S08]  /*1190*/  SEL R7, R7, 0x1f, P0 ;  /* 0x0000001f07077807 */ /* 0x000fd00000000000 */
[----:B------:R-:W1:Y:S01]  /*11a0*/  SHFL.DOWN P0, R4, R18, 0x1, R7 ;  /* 0x0820000012047989 */ /* 0x000e620000000007 */
[----:B0-----:R-:W-:Y:S02]  /*11b0*/  ISETP.NE.AND P1, PT, R9, RZ, PT ;  /* 0x000000ff0900720c */ /* 0x001fe40003f25270 */
[----:B-1----:R-:W-:-:S11]  /*11c0*/  @P0 IADD3 R4, PT, PT, R4, R18, RZ ;  /* 0x0000001204040210 */ /* 0x002fd60007ffe0ff */
        /* <DEDUP_REMOVED lines=11> */
[----:B0-----:R-:W-:-:S05]  /*1280*/  @P0 IADD3 R8, PT, PT, R6, R8, RZ ;  /* 0x0000000806080210 */ /* 0x001fca0007ffe0ff */
        /* <DEDUP_REMOVED lines=12> */
[----:B0-----:R-:W0:Y:S04]  /*1350*/  LDS.128 R4, [UR4+0x10] ;  /* 0x00001004ff047984 */ /* 0x001e280008000c00 */
        /* <DEDUP_REMOVED lines=18> */
.L_x_435:
[----:B------:R-:W0:Y:S01]  /*1480*/  S2R R9, SR_TID.X ;  /* 0x0000000000097919 */ /* 0x000e220000002100 */
[----:B------:R-:W1:Y:S02]  /*1490*/  LDCU.64 UR4, c[0x0][0x380] ;  /* 0x00007000ff0477ac */ /* 0x000e640008000a00 */
[----:B-1----:R-:W-:Y:S01]  /*14a0*/  MOV R15, UR5 ;  /* 0x00000005000f7c02 */ /* 0x002fe20008000f00 */
[----:B------:R-:W-:Y:S02]  /*14b0*/  IMAD.U32 R14, RZ, RZ, UR4 ;  /* 0x00000004ff0e7e24 */ /* 0x000fe4000f8e00ff */
[----:B0-----:R-:W-:-:S04]  /*14c0*/  IMAD R5, R0, 0x1000, R9 ;  /* 0x0000100000057824 */ /* 0x001fc800078e0209 */
[----:B------:R-:W-:-:S05]  /*14d0*/  IMAD.WIDE.U32 R4, R5, 0x2, R14 ;  /* 0x0000000205047825 */ /* 0x000fca00078e000e */
[----:B------:R-:W2:Y:S04]  /*14e0*/  LDG.E.U16 R20, desc[UR6][R4.64+0x200] ;  /* 0x0002000604147981 */ /* 0x000ea8000c1e1500 */
[----:B------:R-:W2:Y:S04]  /*14f0*/  LDG.E.U16 R21, desc[UR6][R4.64+0x400] ;  /* 0x0004000604157981 */ /* 0x000ea8000c1e1500 */
[----:B------:R-:W3:Y:S04]  /*1500*/  LDG.E.U16 R24, desc[UR6][R4.64] ;  /* 0x0000000604187981 */ /* 0x000ee8000c1e1500 */
[----:B------:R-:W4:Y:S04]  /*1510*/  LDG.E.U16 R22, desc[UR6][R4.64+0x600] ;  /* 0x0006000604167981 */ /* 0x000f28000c1e1500 */
        /* <DEDUP_REMOVED lines=12> */
[----:B--2---:R-:W-:-:S02]  /*15e0*/  PRMT R20, R20, 0x5410, R21 ;  /* 0x0000541014147816 */ /* 0x004fc40000000015 */
[----:B---3--:R-:W-:-:S03]  /*15f0*/  HSETP2.NEU.AND P1, PT, R24.H0_H0, RZ.H0_H0, PT ;  /* 0x200000ff18007234 */ /* 0x008fc60003f2d800 */
[----:B------:R-:W-:Y:S01]  /*1600*/  HSETP2.NEU.AND P2, P0, R20, RZ.H0_H0, PT ;  /* 0x200000ff14007234 */ /* 0x000fe2000384d000 */
[----:B------:R-:W-:Y:S01]  /*1610*/  IMAD.MOV.U32 R21, RZ, RZ, 0x2 ;  /* 0x00000002ff157424 */ /* 0x000fe200078e00ff */
[----:B------:R-:W-:Y:S02]  /*1620*/  SEL R20, RZ, 0x1, !P1 ;  /* 0x00000001ff147807 */ /* 0x000fe40004800000 */
[----:B----4-:R-:W-:-:S06]  /*1630*/  PRMT R22, R22, 0x5410, R23 ;  /* 0x0000541016167816 */ /* 0x010fcc0000000017 */
[----:B------:R-:W-:-:S03]  /*1640*/  @!P1 IMAD.MOV R21, RZ, RZ, 0x1 ;  /* 0x00000001ff159424 */ /* 0x000fc600078e02ff */
[----:B------:R-:W-:Y:S02]  /*1650*/  @!P2 IADD3 R21, PT, PT, R20, RZ, RZ ;  /* 0x000000ff1415a210 */ /* 0x000fe40007ffe0ff */
[----:B------:R-:W-:-:S03]  /*1660*/  HSETP2.NEU.AND P2, P1, R22, RZ.H0_H0, PT ;  /* 0x200000ff16007234 */ /* 0x000fc6000394d000 */
[----:B------:R-:W-:Y:S02]  /*1670*/  VIADD R20, R21, 0x1 ;  /* 0x0000000115147836 */ /* 0x000fe40000000000 */
[----:B------:R-:W-:Y:S01]  /*1680*/  @!P0 IMAD.MOV R20, RZ, RZ, R21 ;  /* 0x000000ffff148224 */ /* 0x000fe200078e0215 */
[----:B-----5:R-:W-:-:S04]  /*1690*/  PRMT R18, R18, 0x5410, R19 ;  /* 0x0000541012127816 */ /* 0x020fc80000000013 */
[----:B0-----:R-:W-:-:S03]  /*16a0*/  IADD3 R4, PT, PT, R20, 0x1, RZ ;  /* 0x0000000114047810 */ /* 0x001fc60007ffe0ff */
[----:B------:R-:W-:Y:S01]  /*16b0*/  @!P2 IMAD.MOV R4, RZ, RZ, R20 ;  /* 0x000000ffff04a224 */ /* 0x000fe200078e0214 */
[----:B------:R-:W-:-:S03]  /*16c0*/  HSETP2.NEU.AND P2, P0, R18, RZ.H0_H0, PT ;  /* 0x200000ff12007234 */ /* 0x000fc6000384d000 */
[C---:B------:R-:W-:Y:S01]  /*16d0*/  VIADD R5, R4.reuse, 0x1 ;  /* 0x0000000104057836 */ /* 0x040fe20000000000 */
[----:B------:R-:W-:Y:S02]  /*16e0*/  @!P1 IADD3 R5, PT, PT, R4, RZ, RZ ;  /* 0x000000ff04059210 */ /* 0x000fe40007ffe0ff */
[----:B------:R-:W-:-:S03]  /*16f0*/  PRMT R16, R16, 0x5410, R17 ;  /* 0x0000541010107816 */ /* 0x000fc60000000011 */
[----:B------:R-:W-:-:S04]  /*1700*/  VIADD R4, R5, 0x1 ;  /* 0x0000000105047836 */ /* 0x000fc80000000000 */
[----:B------:R-:W-:Y:S01]  /*1710*/  @!P2 IMAD.MOV R4, RZ, RZ, R5 ;  /* 0x000000ffff04a224 */ /* 0x000fe200078e0205 */
[----:B------:R-:W-:Y:S02]  /*1720*/  HSETP2.NEU.AND P2, P1, R16, RZ.H0_H0, PT ;  /* 0x200000ff10007234 */ /* 0x000fe4000394d000 */
[----:B------:R-:W-:Y:S02]  /*1730*/  PRMT R11, R11, 0x5410, R12 ;  /* 0x000054100b0b7816 */ /* 0x000fe4000000000c */
[----:B------:R-:W-:Y:S01]  /*1740*/  IADD3 R5, PT, PT, R4, 0x1, RZ ;  /* 0x0000000104057810 */ /* 0x000fe20007ffe0ff */
[----:B------:R-:W-:-:S04]  /*1750*/  @!P0 IMAD.MOV R5, RZ, RZ, R4 ;  /* 0x000000ffff058224 */ /* 0x000fc800078e0204 */
[----:B------:R-:W-:-:S04]  /*1760*/  VIADD R4, R5, 0x1 ;  /* 0x0000000105047836 */ /* 0x000fc80000000000 */
[----:B------:R-:W-:Y:S02]  /*1770*/  @!P2 IADD3 R4, PT, PT, R5, RZ, RZ ;  /* 0x000000ff0504a210 */ /* 0x000fe40007ffe0ff */
[----:B------:R-:W-:-:S03]  /*1780*/  HSETP2.NEU.AND P2, P0, R11, RZ.H0_H0, PT ;  /* 0x200000ff0b007234 */ /* 0x000fc6000384d000 */
[----:B------:R-:W-:Y:S02]  /*1790*/  VIADD R5, R4, 0x1 ;  /* 0x0000000104057836 */ /* 0x000fe40000000000 */
[----:B------:R-:W-:-:S05]  /*17a0*/  @!P1 IMAD.MOV R5, RZ, RZ, R4 ;  /* 0x000000ffff059224 */ /* 0x000fca00078e0204 */
[----:B------:R-:W-:-:S03]  /*17b0*/  IADD3 R4, PT, PT, R5, 0x1, RZ ;  /* 0x0000000105047810 */ /* 0x000fc60007ffe0ff */
[----:B------:R-:W-:Y:S01]  /*17c0*/  @!P2 IMAD.MOV R4, RZ, RZ, R5 ;  /* 0x000000ffff04a224 */ /* 0x000fe200078e0205 */
[----:B------:R-:W-:-:S03]  /*17d0*/  PRMT R7, R7, 0x5410, R10 ;  /* 0x0000541007077816 */ /* 0x000fc6000000000a */
[C---:B------:R-:W-:Y:S01]  /*17e0*/  VIADD R5, R4.reuse, 0x1 ;  /* 0x0000000104057836 */ /* 0x040fe20000000000 */
[----:B------:R-:W-:Y:S02]  /*17f0*/  @!P0 IADD3 R5, PT, PT, R4, RZ, RZ ;  /* 0x000000ff04058210 */ /* 0x000fe40007ffe0ff */
[----:B------:R-:W0:Y:S01]  /*1800*/  LDC R4, c[0x0][0x3b4] ;  /* 0x0000ed00ff047b82 */ /* 0x000e220000000800 */
[----:B------:R-:W-:Y:S02]  /*1810*/  HSETP2.NEU.AND P2, P1, R7, RZ.H0_H0, PT ;  /* 0x200000ff07007234 */ /* 0x000fe4000394d000 */
[----:B------:R-:W-:Y:S01]  /*1820*/  PRMT R3, R8, 0x5410, R3 ;  /* 0x0000541008037816 */ /* 0x000fe20000000003 */
[----:B------:R-:W-:-:S10]  /*1830*/  VIADD R7, R5, 0x1 ;  /* 0x0000000105077836 */ /* 0x000fd40000000000 */
[----:B------:R-:W-:Y:S01]  /*1840*/  @!P2 IMAD.MOV R7, RZ, RZ, R5 ;  /* 0x000000ffff07a224 */ /* 0x000fe200078e0205 */
[----:B------:R-:W-:-:S04]  /*1850*/  HSETP2.NEU.AND P0, P2, R3, RZ.H0_H0, PT ;  /* 0x200000ff03007234 */ /* 0x000fc80003a0d000 */
[----:B------:R-:W-:Y:S01]  /*1860*/  IADD3 R3, PT, PT, R7, 0x1, RZ ;  /* 0x0000000107037810 */ /* 0x000fe20007ffe0ff */
[----:B------:R-:W-:Y:S02]  /*1870*/  @!P1 IMAD.MOV R3, RZ, RZ, R7 ;  /* 0x000000ffff039224 */ /* 0x000fe400078e0207 */
[----:B0-----:R-:W-:Y:S02]  /*1880*/  IMAD.SHL.U32 R8, R4, 0x1000, RZ ;  /* 0x0000100004087824 */ /* 0x001fe400078e00ff */
[----:B------:R-:W-:-:S04]  /*1890*/  VIADD R5, R3, 0x1 ;  /* 0x0000000103057836 */ /* 0x000fc80000000000 */
[----:B------:R-:W-:Y:S02]  /*18a0*/  @!P0 IADD3 R5, PT, PT, R3, RZ, RZ ;  /* 0x000000ff03058210 */ /* 0x000fe40007ffe0ff */
[----:B------:R-:W-:Y:S02]  /*18b0*/  ISETP.GE.U32.AND P1, PT, R2, R8, PT ;  /* 0x000000080200720c */ /* 0x000fe40003f26070 */
[----:B------:R-:W-:Y:S01]  /*18c0*/  HSETP2.NEU.AND P0, PT, R13.H0_H0, RZ.H0_H0, PT ;  /* 0x200000ff0d007234 */ /* 0x000fe20003f0d800 */
[C---:B------:R-:W-:Y:S01]  /*18d0*/  VIADD R3, R5.reuse, 0x1 ;  /* 0x0000000105037836 */ /* 0x040fe20000000000 */
[----:B------:R-:W-:-:S05]  /*18e0*/  @!P2 IADD3 R3, PT, PT, R5, RZ, RZ ;  /* 0x000000ff0503a210 */ /* 0x000fca0007ffe0ff */
[----:B------:R-:W-:-:S06]  /*18f0*/  VIADD R23, R3, 0x1 ;  /* 0x0000000103177836 */ /* 0x000fcc0000000000 */
[----:B------:R-:W-:Y:S01]  /*1900*/  @!P0 IMAD.MOV R23, RZ, RZ, R3 ;  /* 0x000000ffff178224 */ /* 0x000fe200078e0203 */
[----:B------:R-:W-:Y:S06]  /*1910*/  @!P1 BRA `(.L_x_451) ;  /* 0x00000014000c9947 */ /* 0x000fec0003800000 */
[----:B------:R-:W-:Y:S01]  /*1920*/  VIADD R2, R6, 0xfffff000 ;  /* 0xfffff00006027836 */ /* 0x000fe20000000000 */
[----:B------:R-:W-:Y:S01]  /*1930*/  LEA R3, R0, R8, 0xc ;  /* 0x0000000800037211 */ /* 0x000fe200078e60ff */
[----:B------:R-:W-:Y:S01]  /*1940*/  UMOV UR4, URZ ;  /* 0x000000ff00047c82 */ /* 0x000fe20008000000 */
[----:B------:R-:W-:Y:S02]  /*1950*/  LOP3.LUT R5, RZ, R9, RZ, 0x33, !PT ;  /* 0x00000009ff057212 */ /* 0x000fe400078e33ff */
[C---:B------:R-:W-:Y:S01]  /*1960*/  ISETP.GT.U32.AND P0, PT, R3.reuse, R2, PT ;  /* 0x000000020300720c */ /* 0x040fe20003f04070 */
[----:B------:R-:W-:Y:S01]  /*1970*/  IMAD.MOV.U32 R4, RZ, RZ, R3 ;  /* 0x000000ffff047224 */ /* 0x000fe200078e0003 */
[----:B------:R-:W-:Y:S02]  /*1980*/  IADD3 R5, PT, PT, -R8, R6, R5 ;  /* 0x0000000608057210 */ /* 0x000fe40007ffe105 */
[----:B------:R-:W-:-:S03]  /*1990*/  IADD3 R9, PT, PT, R3, 0x800, R9 ;  /* 0x0000080003097810 */ /* 0x000fc60007ffe009 */
[----:B------:R-:W-:-:S06]  /*19a0*/  IMAD R5, R0, -0x1000, R5 ;  /* 0xfffff00000057824 */ /* 0x000fcc00078e0205 */
[----:B------:R-:W-:Y:S05]  /*19b0*/  @P0 BRA `(.L_x_452) ;  /* 0x0000000400400947 */ /* 0x000fea0003800000 */
[----:B------:R-:W0:Y:S08]  /*19c0*/  LDC R10, c[0x0][0x3b0] ;  /* 0x0000ec00ff0a7b82 */ /* 0x000e300000000800 */
[----:B------:R-:W1:Y:S02]  /*19d0*/  LDC.64 R14, c[0x0][0x380] ;  /* 0x0000e000ff0e7b82 */ /* 0x000e640000000a00 */
.L_x_453:
[----:B------:R-:W2:Y:S02]  /*19e0*/  S2R R6, SR_TID.X ;  /* 0x0000000000067919 */ /* 0x000ea40000002100 */
[----:B--2---:R-:W-:-:S05]  /*19f0*/  IADD3 R7, PT, PT, R6, R3, RZ ;  /* 0x0000000306077210 */ /* 0x004fca0007ffe0ff */
[----:B-1----:R-:W-:-:S05]  /*1a00*/  IMAD.WIDE.U32 R6, R7, 0x2, R14 ;  /* 0x0000000207067825 */ /* 0x002fca00078e000e */
[----:B------:R-:W2:Y:S04]  /*1a10*/  LDG.E.U16 R19, desc[UR6][R6.64] ;  /* 0x0000000606137981 */ /* 0x000ea8000c1e1500 */
[----:B------:R-:W2:Y:S04]  /*1a20*/  LDG.E.U16 R20, desc[UR6][R6.64+0x200] ;  /* 0x0002000606147981 */ /* 0x000ea8000c1e1500 */
[----:B------:R-:W3:Y:S04]  /*1a30*/  LDG.E.U16 R22, desc[UR6][R6.64+0x400] ;  /* 0x0004000606167981 */ /* 0x000ee8000c1e1500 */
[----:B------:R-:W3:Y:S04]  /*1a40*/  LDG.E.U16 R25, desc[UR6][R6.64+0x600] ;  /* 0x0006000606197981 */ /* 0x000ee8000c1e1500 */
[----:B------:R-:W4:Y:S04]  /*1a50*/  LDG.E.U16 R17, desc[UR6][R6.64+0x800] ;  /* 0x0008000606117981 */ /* 0x000f28000c1e1500 */
[----:B------:R-:W4:Y:S04]  /*1a60*/  LDG.E.U16 R18, desc[UR6][R6.64+0xa00] ;  /* 0x000a000606127981 */ /* 0x000f28000c1e1500 */
[----:B------:R-:W5:Y:S04]  /*1a70*/  LDG.E.U16 R11, desc[UR6][R6.64+0xc00] ;  /* 0x000c0006060b7981 */ /* 0x000f68000c1e1500 */
[----:B------:R-:W5:Y:S04]  /*1a80*/  LDG.E.U16 R12, desc[UR6][R6.64+0xe00] ;  /* 0x000e0006060c7981 */ /* 0x000f68000c1e1500 */
[----:B------:R-:W5:Y:S04]  /*1a90*/  LDG.E.U16 R13, desc[UR6][R6.64+0x1000] ;  /* 0x00100006060d7981 */ /* 0x000f68000c1e1500 */
[----:B------:R-:W5:Y:S01]  /*1aa0*/  LDG.E.U16 R16, desc[UR6][R6.64+0x1200] ;  /* 0x0012000606107981 */ /* 0x000f62000c1e1500 */
[----:B------:R-:W-:Y:S01]  /*1ab0*/  VIADD R21, R23, 0x1 ;  /* 0x0000000117157836 */ /* 0x000fe20000000000 */
[----:B--2---:R-:W-:-:S02]  /*1ac0*/  PRMT R19, R19, 0x5410, R20 ;  /* 0x0000541013137816 */ /* 0x004fc40000000014 */
[----:B------:R-:W2:Y:S03]  /*1ad0*/  LDG.E.U16 R20, desc[UR6][R6.64+0x1600] ;  /* 0x0016000606147981 */ /* 0x000ea6000c1e1500 */
[----:B------:R-:W-:Y:S02]  /*1ae0*/  HSETP2.NEU.AND P0, P1, R19, RZ.H0_H0, PT ;  /* 0x200000ff13007234 */ /* 0x000fe4000390d000 */
[----:B------:R-:W2:Y:S01]  /*1af0*/  LDG.E.U16 R19, desc[UR6][R6.64+0x1400] ;  /* 0x0014000606137981 */ /* 0x000ea2000c1e1500 */
[----:B---3--:R-:W-:-:S03]  /*1b00*/  PRMT R25, R22, 0x5410, R25 ;  /* 0x0000541016197816 */ /* 0x008fc60000000019 */
[----:B------:R-:W3:Y:S07]  /*1b10*/  LDG.E.U16 R22, desc[UR6][R6.64+0x1800] ;  /* 0x0018000606167981 */ /* 0x000eee000c1e1500 */
[----:B------:R-:W-:Y:S02]  /*1b20*/  @!P0 IMAD.MOV R21, RZ, RZ, R23 ;  /* 0x000000ffff158224 */ /* 0x000fe400078e0217 */
[----:B------:R-:W3:Y:S01]  /*1b30*/  LDG.E.U16 R23, desc[UR6][R6.64+0x1a00] ;  /* 0x001a000606177981 */ /* 0x000ee2000c1e1500 */
[----:B----4-:R-:W-:-:S03]  /*1b40*/  PRMT R26, R17, 0x5410, R18 ;  /* 0x00005410111a7816 */ /* 0x010fc60000000012 */
[----:B------:R-:W4:Y:S04]  /*1b50*/  LDG.E.U16 R17, desc[UR6][R6.64+0x1c00] ;  /* 0x001c000606117981 */ /* 0x000f28000c1e1500 */
[----:B------:R1:W4:Y:S01]  /*1b60*/  LDG.E.U16 R18, desc[UR6][R6.64+0x1e00] ;  /* 0x001e000606127981 */ /* 0x000322000c1e1500 */
[----:B------:R-:W-:Y:S02]  /*1b70*/  HSETP2.NEU.AND P2, P0, R25, RZ.H0_H0, PT ;  /* 0x200000ff19007234 */ /* 0x000fe4000384d000 */
[----:B------:R-:W-:Y:S01]  /*1b80*/  IADD3 R24, PT, PT, R21, 0x1, RZ ;  /* 0x0000000115187810 */ /* 0x000fe20007ffe0ff */
[----:B------:R-:W-:-:S04]  /*1b90*/  @!P1 IMAD.MOV R24, RZ, RZ, R21 ;  /* 0x000000ffff189224 */ /* 0x000fc800078e0215 */
[----:B------:R-:W-:-:S06]  /*1ba0*/  VIADD R21, R24, 0x1 ;  /* 0x0000000118157836 */ /* 0x000fcc0000000000 */
[----:B------:R-:W-:Y:S02]  /*1bb0*/  @!P2 IADD3 R21, PT, PT, R24, RZ, RZ ;  /* 0x000000ff1815a210 */ /* 0x000fe40007ffe0ff */
[----:B------:R-:W-:-:S03]  /*1bc0*/  HSETP2.NEU.AND P2, P1, R26, RZ.H0_H0, PT ;  /* 0x200000ff1a007234 */ /* 0x000fc6000394d000 */
[----:B------:R-:W-:Y:S02]  /*1bd0*/  VIADD R24, R21, 0x1 ;  /* 0x0000000115187836 */ /* 0x000fe40000000000 */
[----:B------:R-:W-:Y:S01]  /*1be0*/  @!P0 IMAD.MOV R24, RZ, RZ, R21 ;  /* 0x000000ffff188224 */ /* 0x000fe200078e0215 */
[----:B-----5:R-:W-:-:S04]  /*1bf0*/  PRMT R11, R11, 0x5410, R12 ;  /* 0x000054100b0b7816 */ /* 0x020fc8000000000c */
[----:B------:R-:W-:-:S03]  /*1c00*/  IADD3 R21, PT, PT, R24, 0x1, RZ ;  /* 0x0000000118157810 */ /* 0x000fc60007ffe0ff */
[----:B------:R-:W-:Y:S01]  /*1c10*/  @!P2 IMAD.MOV R21, RZ, RZ, R24 ;  /* 0x000000ffff15a224 */ /* 0x000fe200078e0218 */
[----:B------:R-:W-:-:S03]  /*1c20*/  HSETP2.NEU.AND P2, P0, R11, RZ.H0_H0, PT ;  /* 0x200000ff0b007234 */ /* 0x000fc6000384d000 */
[C---:B-1----:R-:W-:Y:S01]  /*1c30*/  VIADD R6, R21.reuse, 0x1 ;  /* 0x0000000115067836 */ /* 0x042fe20000000000 */
[----:B------:R-:W-:Y:S02]  /*1c40*/  @!P1 IADD3 R6, PT, PT, R21, RZ, RZ ;  /* 0x000000ff15069210 */ /* 0x000fe40007ffe0ff */
[----:B------:R-:W-:-:S03]  /*1c50*/  PRMT R13, R13, 0x5410, R16 ;  /* 0x000054100d0d7816 */ /* 0x000fc60000000010 */
[----:B------:R-:W-:-:S04]  /*1c60*/  VIADD R7, R6, 0x1 ;  /* 0x0000000106077836 */ /* 0x000fc80000000000 */
[----:B------:R-:W-:Y:S01]  /*1c70*/  @!P2 IMAD.MOV R7, RZ, RZ, R6 ;  /* 0x000000ffff07a224 */ /* 0x000fe200078e0206 */
[----:B------:R-:W-:-:S04]  /*1c80*/  HSETP2.NEU.AND P2, P1, R13, RZ.H0_H0, PT ;  /* 0x200000ff0d007234 */ /* 0x000fc8000394d000 */
[----:B------:R-:W-:Y:S01]  /*1c90*/  IADD3 R6, PT, PT, R7, 0x1, RZ ;  /* 0x0000000107067810 */ /* 0x000fe20007ffe0ff */
[----:B------:R-:W-:-:S04]  /*1ca0*/  @!P0 IMAD.MOV R6, RZ, RZ, R7 ;  /* 0x000000ffff068224 */ /* 0x000fc800078e0207 */
[----:B------:R-:W-:-:S04]  /*1cb0*/  VIADD R7, R6, 0x1 ;  /* 0x0000000106077836 */ /* 0x000fc80000000000 */
[----:B------:R-:W-:-:S05]  /*1cc0*/  @!P2 IADD3 R7, PT, PT, R6, RZ, RZ ;  /* 0x000000ff0607a210 */ /* 0x000fca0007ffe0ff */
[----:B------:R-:W-:Y:S02]  /*1cd0*/  VIADD R6, R7, 0x1 ;  /* 0x0000000107067836 */ /* 0x000fe40000000000 */
[----:B------:R-:W-:-:S05]  /*1ce0*/  @!P1 IMAD.MOV R6, RZ, RZ, R7 ;  /* 0x000000ffff069224 */ /* 0x000fca00078e0207 */
[----:B------:R-:W-:Y:S02]  /*1cf0*/  IADD3 R7, PT, PT, R6, 0x1, RZ ;  /* 0x0000000106077810 */ /* 0x000fe40007ffe0ff */
[----:B--2---:R-:W-:-:S05]  /*1d00*/  PRMT R19, R19, 0x5410, R20 ;  /* 0x0000541013137816 */ /* 0x004fca0000000014 */
[----:B------:R-:W-:Y:S02]  /*1d10*/  HSETP2.NEU.AND P2, P0, R19, RZ.H0_H0, PT ;  /* 0x200000ff13007234 */ /* 0x000fe4000384d000 */
[----:B---3--:R-:W-:-:S11]  /*1d20*/  PRMT R22, R22, 0x5410, R23 ;  /* 0x0000541016167816 */ /* 0x008fd60000000017 */
[----:B------:R-:W-:Y:S01]  /*1d30*/  @!P2 IMAD.MOV R7, RZ, RZ, R6 ;  /* 0x000000ffff07a224 */ /* 0x000fe200078e0206 */
[----:B------:R-:W-:-:S03]  /*1d40*/  HSETP2.NEU.AND P2, P1, R22, RZ.H0_H0, PT ;  /* 0x200000ff16007234 */ /* 0x000fc6000394d000 */
[C---:B------:R-:W-:Y:S01]  /*1d50*/  VIADD R6, R7.reuse, 0x1 ;  /* 0x0000000107067836 */ /* 0x040fe20000000000 */
[----:B------:R-:W-:Y:S02]  /*1d60*/  @!P0 IADD3 R6, PT, PT, R7, RZ, RZ ;  /* 0x000000ff07068210 */ /* 0x000fe40007ffe0ff */
[----:B----4-:R-:W-:-:S03]  /*1d70*/  PRMT R17, R17, 0x5410, R18 ;  /* 0x0000541011117816 */ /* 0x010fc60000000012 */
[----:B------:R-:W-:-:S04]  /*1d80*/  VIADD R7, R6, 0x1 ;  /* 0x0000000106077836 */ /* 0x000fc80000000000 */
[----:B------:R-:W-:Y:S01]  /*1d90*/  @!P2 IMAD.MOV R7, RZ, RZ, R6 ;  /* 0x000000ffff07a224 */ /* 0x000fe200078e0206 */
[----:B------:R-:W-:Y:S01]  /*1da0*/  HSETP2.NEU.AND P0, P2, R17, RZ.H0_H0, PT ;  /* 0x200000ff11007234 */ /* 0x000fe20003a0d000 */
[----:B0-----:R-:W-:-:S03]  /*1db0*/  IMAD.MOV.U32 R6, RZ, RZ, R10 ;  /* 0x000000ffff067224 */ /* 0x001fc600078e000a */
[----:B------:R-:W-:Y:S01]  /*1dc0*/  IADD3 R11, PT, PT, R7, 0x1, RZ ;  /* 0x00000001070b7810 */ /* 0x000fe20007ffe0ff */
[----:B------:R-:W-:Y:S02]  /*1dd0*/  @!P1 IMAD.MOV R11, RZ, RZ, R7 ;  /* 0x000000ffff0b9224 */ /* 0x000fe400078e0207 */
[----:B------:R-:W-:-:S03]  /*1de0*/  IMAD.IADD R7, R6, 0x1, -R3 ;  /* 0x0000000106077824 */ /* 0x000fc600078e0a03 */
[----:B------:R-:W-:-:S03]  /*1df0*/  IADD3 R12, PT, PT, R11, 0x1, RZ ;  /* 0x000000010b0c7810 */ /* 0x000fc60007ffe0ff */
[----:B------:R-:W-:Y:S01]  /*1e00*/  @!P0 IMAD.MOV R12, RZ, RZ, R11 ;  /* 0x000000ffff0c8224 */ /* 0x000fe200078e020b */
[----:B------:R-:W-:-:S04]  /*1e10*/  ISETP.GE.U32.AND P0, PT, R7, R8, PT ;  /* 0x000000080700720c */ /* 0x000fc80003f06070 */
[----:B------:R-:W-:Y:S01]  /*1e20*/  IADD3 R23, PT, PT, R12, 0x1, RZ ;  /* 0x000000010c177810 */ /* 0x000fe20007ffe0ff */
[----:B------:R-:W-:-:S08]  /*1e30*/  @!P2 IMAD.MOV R23, RZ, RZ, R12 ;  /* 0x000000ffff17a224 */ /* 0x000fd000078e020c */
[----:B------:R-:W-:Y:S05]  /*1e40*/  @!P0 BRA `(.L_x_451) ;  /* 0x0000000c00c08947 */ /* 0x000fea0003800000 */
[C---:B------:R-:W-:Y:S01]  /*1e50*/  IMAD.IADD R3, R8.reuse, 0x1, R3 ;  /* 0x0000000108037824 */ /* 0x040fe200078e0203 */
[----:B------:R-:W-:Y:S01]  /*1e60*/  UIADD3 UR4, UPT, UPT, UR4, 0x1, URZ ;  /* 0x0000000104047890 */ /* 0x000fe2000fffe0ff */
[C---:B------:R-:W-:Y:S01]  /*1e70*/  IADD3 R4, PT, PT, R8.reuse, R4, RZ ;  /* 0x0000000408047210 */ /* 0x040fe20007ffe0ff */
[----:B------:R-:W-:Y:S02]  /*1e80*/  IMAD.IADD R5, R5, 0x1, -R8 ;  /* 0x0000000105057824 */ /* 0x000fe400078e0a08 */
[----:B------:R-:W-:Y:S01]  /*1e90*/  ISETP.GT.U32.AND P0, PT, R3, R2, PT ;  /* 0x000000020300720c */ /* 0x000fe20003f04070 */
[----:B------:R-:W-:-:S12]  /*1ea0*/  IMAD.IADD R9, R8, 0x1, R9 ;  /* 0x0000000108097824 */ /* 0x000fd800078e0209 */
[----:B------:R-:W-:Y:S05]  /*1eb0*/  @!P0 BRA `(.L_x_453) ;  /* 0xfffffff800c88947 */ /* 0x000fea000383ffff */
.L_x_452:
[----:B------:R-:W0:Y:S01]  /*1ec0*/  S2R R11, SR_TID.X ;  /* 0x00000000000b7919 */ /* 0x000e220000002100 */
[----:B------:R-:W-:Y:S01]  /*1ed0*/  IADD3 R2, PT, PT, -R3, R6, RZ ;  /* 0x0000000603027210 */ /* 0x000fe20007ffe1ff */
[----:B------:R-:W-:Y:S03]  /*1ee0*/  BSSY.RECONVERGENT B1, `(.L_x_451) ;  /* 0x00000e6000017945 */ /* 0x000fe60003800200 */
[----:B0-----:R-:W-:-:S04]  /*1ef0*/  ISETP.GE.AND P0, PT, R11, R2, PT ;  /* 0x000000020b00720c */ /* 0x001fc80003f06270 */
[----:B------:R-:W-:-:S13]  /*1f00*/  ISETP.GE.U32.OR P0, PT, R3, R6, P0 ;  /* 0x000000060300720c */ /* 0x000fda0000706470 */
[----:B------:R-:W-:Y:S05]  /*1f10*/  @P0 BRA `(.L_x_454) ;  /* 0x0000000c00880947 */ /* 0x000fea0003800000 */
[----:B------:R-:W0:Y:S01]  /*1f20*/  LDC R2, c[0x0][0x3b4] ;  /* 0x0000ed00ff027b82 */ /* 0x000e220000000800 */
[-C--:B------:R-:W-:Y:S01]  /*1f30*/  LOP3.LUT R13, RZ, R11.reuse, RZ, 0x33, !PT ;  /* 0x0000000bff0d7212 */ /* 0x080fe200078e33ff */
[----:B------:R-:W-:Y:S06]  /*1f40*/  BSSY.RECONVERGENT B2, `(.L_x_455) ;  /* 0x0000077000027945 */ /* 0x000fec0003800200 */
[----:B------:R-:W1:Y:S01]  /*1f50*/  LDC R7, c[0x0][0x3b4] ;  /* 0x0000ed00ff077b82 */ /* 0x000e620000000800 */
[----:B0-----:R-:W-:Y:S01]  /*1f60*/  IMAD.SHL.U32 R17, R2, 0x1000, RZ ;  /* 0x0000100002117824 */ /* 0x001fe200078e00ff */
[----:B------:R-:W-:-:S03]  /*1f70*/  MOV R2, R11 ;  /* 0x0000000b00027202 */ /* 0x000fc60000000f00 */
[----:B------:R-:W-:Y:S02]  /*1f80*/  IMAD R17, R0, 0x1000, R17 ;  /* 0x0000100000117824 */ /* 0x000fe400078e0211 */
[----:B-1----:R-:W-:-:S03]  /*1f90*/  IMAD R7, R7, UR4, RZ ;  /* 0x0000000407077c24 */ /* 0x002fc6000f8e02ff */
[----:B------:R-:W-:-:S05]  /*1fa0*/  IADD3 R6, PT, PT, -R17, R6, R13 ;  /* 0x0000000611067210 */ /* 0x000fca0007ffe10d */
        /* <DEDUP_REMOVED lines=10> */
.L_x_458:
        /* <DEDUP_REMOVED lines=35> */
[----:B--2---:R-:W-:Y:S02]  /*2280*/  HSETP2.NEU.AND P0, PT, R27.H0_H0, RZ.H0_H0, PT ;  /* 0x200000ff1b007234 */ /* 0x004fe40003f0d800 */
[----:B------:R0:W2:Y:S01]  /*2290*/  LDG.E.U16 R27, desc[UR6][R18.64] ;  /* 0x00000006121b7981 */ /* 0x0000a2000c1e1500 */
[----:B---3--:R-:W-:-:S03]  /*22a0*/  HSETP2.NEU.AND P1, PT, R28.H0_H0, RZ.H0_H0, PT ;  /* 0x200000ff1c007234 */ /* 0x008fc60003f2d800 */
        /* <DEDUP_REMOVED lines=13> */
[----:B----4-:R-:W-:-:S03]  /*2380*/  HSETP2.NEU.AND P0, PT, R22.H0_H0, RZ.H0_H0, PT ;  /* 0x200000ff16007234 */ /* 0x010fc60003f0d800 */
[----:B------:R-:W-:-:S06]  /*2390*/  IMAD.WIDE.U32 R22, R23, 0x2, R14 ;  /* 0x0000000217167825 */ /* 0x000fcc00078e000e */
[----:B------:R-:W4:Y:S01]  /*23a0*/  LDG.E.U16 R22, desc[UR6][R22.64] ;  /* 0x0000000616167981 */ /* 0x000f22000c1e1500 */
[----:B-----5:R-:W-:Y:S02]  /*23b0*/  HSETP2.NEU.AND P1, PT, R10.H0_H0, RZ.H0_H0, PT ;  /* 0x200000ff0a007234 */ /* 0x020fe40003f2d800 */
[----:B------:R-:W-:Y:S01]  /*23c0*/  IADD3 R10, PT, PT, R29, 0x1, RZ ;  /* 0x000000011d0a7810 */ /* 0x000fe20007ffe0ff */
[----:B------:R-:W-:Y:S01]  /*23d0*/  @!P0 IMAD.MOV R10, RZ, RZ, R29 ;  /* 0x000000ffff0a8224 */ /* 0x000fe200078e021d */
[----:B------:R-:W-:-:S03]  /*23e0*/  HSETP2.NEU.AND P0, PT, R11.H0_H0, RZ.H0_H0, PT ;  /* 0x200000ff0b007234 */ /* 0x000fc60003f0d800 */
[----:B------:R-:W-:-:S06]  /*23f0*/  VIADD R11, R10, 0x1 ;  /* 0x000000010a0b7836 */ /* 0x000fcc0000000000 */
[----:B------:R-:W-:Y:S02]  /*2400*/  @!P1 IADD3 R11, PT, PT, R10, RZ, RZ ;  /* 0x000000ff0a0b9210 */ /* 0x000fe40007ffe0ff */
[----:B------:R-:W-:-:S03]  /*2410*/  HSETP2.NEU.AND P1, PT, R12.H0_H0, RZ.H0_H0, PT ;  /* 0x200000ff0c007234 */ /* 0x000fc60003f2d800 */
[----:B------:R-:W-:Y:S02]  /*2420*/  VIADD R10, R11, 0x1 ;  /* 0x000000010b0a7836 */ /* 0x000fe40000000000 */
[----:B------:R-:W-:Y:S01]  /*2430*/  @!P0 IMAD.MOV R10, RZ, RZ, R11 ;  /* 0x000000ffff0a8224 */ /* 0x000fe200078e020b */
[----:B------:R-:W-:-:S04]  /*2440*/  HSETP2.NEU.AND P0, PT, R13.H0_H0, RZ.H0_H0, PT ;  /* 0x200000ff0d007234 */ /* 0x000fc80003f0d800 */
[----:B------:R-:W-:-:S03]  /*2450*/  IADD3 R11, PT, PT, R10, 0x1, RZ ;  /* 0x000000010a0b7810 */ /* 0x000fc60007ffe0ff */
[----:B------:R-:W-:Y:S01]  /*2460*/  @!P1 IMAD.MOV R11, RZ, RZ, R10 ;  /* 0x000000ffff0b9224 */ /* 0x000fe200078e020a */
[----:B------:R-:W-:-:S03]  /*2470*/  HSETP2.NEU.AND P1, PT, R24.H0_H0, RZ.H0_H0, PT ;  /* 0x200000ff18007234 */ /* 0x000fc60003f2d800 */
[C---:B------:R-:W-:Y:S02]  /*2480*/  VIADD R10, R11.reuse, 0x1 ;  /* 0x000000010b0a7836 */ /* 0x040fe40000000000 */
[----:B------:R-:W-:Y:S02]  /*2490*/  @!P0 IADD3 R10, PT, PT, R11, RZ, RZ ;  /* 0x000000ff0b0a8210 */ /* 0x000fe40007ffe0ff */
[----:B------:R-:W-:-:S03]  /*24a0*/  HSETP2.NEU.AND P0, PT, R25.H0_H0, RZ.H0_H0, PT ;  /* 0x200000ff19007234 */ /* 0x000fc60003f0d800 */
[----:B------:R-:W-:-:S03]  /*24b0*/  VIADD R11, R10, 0x1 ;  /* 0x000000010a0b7836 */ /* 0x000fc60000000000 */
[----:B------:R-:W-:Y:S01]  /*24c0*/  @!P1 IMAD.MOV R11, RZ, RZ, R10 ;  /* 0x000000ffff0b9224 */ /* 0x000fe200078e020a */
[----:B------:R-:W-:-:S04]  /*24d0*/  HSETP2.NEU.AND P1, PT, R26.H0_H0, RZ.H0_H0, PT ;  /* 0x200000ff1a007234 */ /* 0x000fc80003f2d800 */
        /* <DEDUP_REMOVED lines=8> */
[----:B--2---:R-:W-:Y:S02]  /*2560*/  HSETP2.NEU.AND P0, PT, R27.H0_H0, RZ.H0_H0, PT ;  /* 0x200000ff1b007234 */ /* 0x004fe40003f0d800 */
[----:B---3--:R-:W-:-:S11]  /*2570*/  HSETP2.NEU.AND P1, PT, R28.H0_H0, RZ.H0_H0, PT ;  /* 0x200000ff1c007234 */ /* 0x008fd60003f2d800 */
[----:B------:R-:W-:Y:S01]  /*2580*/  @!P0 IMAD.MOV R10, RZ, RZ, R11 ;  /* 0x000000ffff0a8224 */ /* 0x000fe200078e020b */
[----:B------:R-:W-:-:S04]  /*2590*/  HSETP2.NEU.AND P0, PT, R16.H0_H0, RZ.H0_H0, PT ;  /* 0x200000ff10007234 */ /* 0x000fc80003f0d800 */
[----:B------:R-:W-:Y:S01]  /*25a0*/  IADD3 R11, PT, PT, R10, 0x1, RZ ;  /* 0x000000010a0b7810 */ /* 0x000fe20007ffe0ff */
[----:B------:R-:W-:Y:S01]  /*25b0*/  @!P1 IMAD.MOV R11, RZ, RZ, R10 ;  /* 0x000000ffff0b9224 */ /* 0x000fe200078e020a */
[----:B------:R-:W-:-:S03]  /*25c0*/  HSETP2.NEU.AND P1, PT, R18.H0_H0, RZ.H0_H0, PT ;  /* 0x200000ff12007234 */ /* 0x000fc60003f2d800 */
[----:B------:R-:W-:-:S04]  /*25d0*/  VIADD R10, R11, 0x1 ;  /* 0x000000010b0a7836 */ /* 0x000fc80000000000 */
[----:B------:R-:W-:Y:S02]  /*25e0*/  @!P0 IADD3 R10, PT, PT, R11, RZ, RZ ;  /* 0x000000ff0b0a8210 */ /* 0x000fe40007ffe0ff */
[----:B------:R-:W-:-:S03]  /*25f0*/  HSETP2.NEU.AND P0, PT, R20.H0_H0, RZ.H0_H0, PT ;  /* 0x200000ff14007234 */ /* 0x000fc60003f0d800 */
[----:B------:R-:W-:Y:S02]  /*2600*/  VIADD R11, R10, 0x1 ;  /* 0x000000010a0b7836 */ /* 0x000fe40000000000 */
[----:B------:R-:W-:-:S05]  /*2610*/  @!P1 IMAD.MOV R11, RZ, RZ, R10 ;  /* 0x000000ffff0b9224 */ /* 0x000fca00078e020a */
[----:B------:R-:W-:-:S03]  /*2620*/  IADD3 R10, PT, PT, R11, 0x1, RZ ;  /* 0x000000010b0a7810 */ /* 0x000fc60007ffe0ff */
[----:B------:R-:W-:Y:S01]  /*2630*/  @!P0 IMAD.MOV R10, RZ, RZ, R11 ;  /* 0x000000ffff0a8224 */ /* 0x000fe200078e020b */
[----:B------:R-:W-:Y:S02]  /*2640*/  ISETP.NE.AND P0, PT, R8, RZ, PT ;  /* 0x000000ff0800720c */ /* 0x000fe40003f05270 */
[----:B----4-:R-:W-:Y:S02]  /*2650*/  HSETP2.NEU.AND P1, PT, R22.H0_H0, RZ.H0_H0, PT ;  /* 0x200000ff16007234 */ /* 0x010fe40003f2d800 */
[----:B------:R-:W-:-:S11]  /*2660*/  IADD3 R23, PT, PT, R10, 0x1, RZ ;  /* 0x000000010a177810 */ /* 0x000fd60007ffe0ff */
[----:B------:R-:W-:Y:S01]  /*2670*/  @!P1 IMAD.MOV R23, RZ, RZ, R10 ;  /* 0x000000ffff179224 */ /* 0x000fe200078e020a */
[----:B------:R-:W-:Y:S06]  /*2680*/  @P0 BRA `(.L_x_458) ;  /* 0xfffffff800700947 */ /* 0x000fec000383ffff */
[----:B------:R-:W-:Y:S05]  /*2690*/  BSYNC.RECONVERGENT B3 ;  /* 0x0000000000037941 */ /* 0x000fea0003800200 */
.L_x_457:
[----:B------:R-:W-:-:S07]  /*26a0*/  VIADD R2, R2, 0xfffff800 ;  /* 0xfffff80002027836 */ /* 0x000fce0000000000 */
.L_x_456:
[----:B------:R-:W-:Y:S05]  /*26b0*/  BSYNC.RECONVERGENT B2 ;  /* 0x0000000000027941 */ /* 0x000fea0003800200 */
.L_x_455:
        /* <DEDUP_REMOVED lines=32> */
[----:B--2---:R-:W-:Y:S01]  /*28c0*/  HSETP2.NEU.AND P1, PT, R7.H0_H0, RZ.H0_H0, PT ;  /* 0x200000ff07007234 */ /* 0x004fe20003f2d800 */
[----:B------:R-:W-:Y:S01]  /*28d0*/  VIADD R7, R23, 0x1 ;  /* 0x0000000117077836 */ /* 0x000fe20000000000 */
[----:B---3--:R-:W-:-:S11]  /*28e0*/  HSETP2.NEU.AND P2, PT, R18.H0_H0, RZ.H0_H0, PT ;  /* 0x200000ff12007234 */ /* 0x008fd60003f4d800 */
[----:B------:R-:W-:Y:S01]  /*28f0*/  @!P1 IMAD.MOV R7, RZ, RZ, R23 ;  /* 0x000000ffff079224 */ /* 0x000fe200078e0217 */
[----:B----4-:R-:W-:-:S04]  /*2900*/  HSETP2.NEU.AND P1, PT, R19.H0_H0, RZ.H0_H0, PT ;  /* 0x200000ff13007234 */ /* 0x010fc80003f2d800 */
[----:B0-----:R-:W-:Y:S01]  /*2910*/  IADD3 R8, PT, PT, R7, 0x1, RZ ;  /* 0x0000000107087810 */ /* 0x001fe20007ffe0ff */
[----:B------:R-:W-:Y:S01]  /*2920*/  @!P2 IMAD.MOV R8, RZ, RZ, R7 ;  /* 0x000000ffff08a224 */ /* 0x000fe200078e0207 */
[----:B-----5:R-:W-:-:S03]  /*2930*/  HSETP2.NEU.AND P2, PT, R20.H0_H0, RZ.H0_H0, PT ;  /* 0x200000ff14007234 */ /* 0x020fc60003f4d800 */
[----:B------:R-:W-:-:S04]  /*2940*/  VIADD R7, R8, 0x1 ;  /* 0x0000000108077836 */ /* 0x000fc80000000000 */
        /* <DEDUP_REMOVED lines=12> */
[----:B------:R-:W-:-:S05]  /*2a10*/  @!P1 IMAD.MOV R7, RZ, RZ, R8 ;  /* 0x000000ffff079224 */ /* 0x000fca00078e0208 */
[----:B------:R-:W-:Y:S02]  /*2a20*/  IADD3 R23, PT, PT, R7, 0x1, RZ ;  /* 0x0000000107177810 */ /* 0x000fe40007ffe0ff */
[----:B------:R-:W-:-:S07]  /*2a30*/  @!P2 IMAD.MOV R23, RZ, RZ, R7 ;  /* 0x000000ffff17a224 */ /* 0x000fce00078e0207 */
.L_x_460:
[----:B------:R-:W-:Y:S05]  /*2a40*/  BSYNC.RECONVERGENT B2 ;  /* 0x0000000000027941 */ /* 0x000fea0003800200 */
.L_x_459:
        /* <DEDUP_REMOVED lines=19> */
[----:B--2---:R-:W-:Y:S02]  /*2b80*/  HSETP2.NEU.AND P1, PT, R6.H0_H0, RZ.H0_H0, PT ;  /* 0x200000ff06007234 */ /* 0x004fe40003f2d800 */
[----:B---3--:R-:W-:-:S11]  /*2b90*/  HSETP2.NEU.AND P2, PT, R8.H0_H0, RZ.H0_H0, PT ;  /* 0x200000ff08007234 */ /* 0x008fd60003f4d800 */
[----:B------:R-:W-:Y:S01]  /*2ba0*/  @!P1 IMAD.MOV R3, RZ, RZ, R23 ;  /* 0x000000ffff039224 */ /* 0x000fe200078e0217 */
[----:B----4-:R-:W-:-:S04]  /*2bb0*/  HSETP2.NEU.AND P1, PT, R10.H0_H0, RZ.H0_H0, PT ;  /* 0x200000ff0a007234 */ /* 0x010fc80003f2d800 */
[----:B------:R-:W-:Y:S01]  /*2bc0*/  IADD3 R6, PT, PT, R3, 0x1, RZ ;  /* 0x0000000103067810 */ /* 0x000fe20007ffe0ff */
[----:B------:R-:W-:Y:S01]  /*2bd0*/  @!P2 IMAD.MOV R6, RZ, RZ, R3 ;  /* 0x000000ffff06a224 */ /* 0x000fe200078e0203 */
[----:B-----5:R-:W-:-:S03]  /*2be0*/  HSETP2.NEU.AND P2, PT, R12.H0_H0, RZ.H0_H0, PT ;  /* 0x200000ff0c007234 */ /* 0x020fc60003f4d800 */
[----:B------:R-:W-:-:S04]  /*2bf0*/  VIADD R3, R6, 0x1 ;  /* 0x0000000106037836 */ /* 0x000fc80000000000 */
[----:B------:R-:W-:-:S05]  /*2c00*/  @!P1 IADD3 R3, PT, PT, R6, RZ, RZ ;  /* 0x000000ff06039210 */ /* 0x000fca0007ffe0ff */
[C---:B------:R-:W-:Y:S01]  /*2c10*/  VIADD R23, R3.reuse, 0x1 ;  /* 0x0000000103177836 */ /* 0x040fe20000000000 */
[----:B------:R-:W-:-:S07]  /*2c20*/  @!P2 IADD3 R23, PT, PT, R3, RZ, RZ ;  /* 0x000000ff0317a210 */ /* 0x000fce0007ffe0ff */
.L_x_462:
[----:B------:R-:W-:Y:S05]  /*2c30*/  BSYNC.RECONVERGENT B2 ;  /* 0x0000000000027941 */ /* 0x000fea0003800200 */
.L_x_461:
[----:B------:R-:W-:Y:S05]  /*2c40*/  @!P0 BRA `(.L_x_454) ;  /* 0x00000000003c8947 */ /* 0x000fea0003800000 */
[----:B------:R-:W-:Y:S01]  /*2c50*/  LOP3.LUT R3, R5, 0xffff, RZ, 0xc0, !PT ;  /* 0x0000ffff05037812 */ /* 0x000fe200078ec0ff */
[----:B------:R-:W-:-:S03]  /*2c60*/  IMAD.IADD R5, R2, 0x1, R4 ;  /* 0x0000000102057824 */ /* 0x000fc600078e0204 */
[----:B------:R-:W-:-:S04]  /*2c70*/  LEA.HI R3, R3, 0x1, RZ, 0x18 ;  /* 0x0000000103037811 */ /* 0x000fc800078fc0ff */
[----:B------:R-:W-:-:S05]  /*2c80*/  LOP3.LUT R3, R3, 0x3, RZ, 0xc0, !PT ;  /* 0x0000000303037812 */ /* 0x000fca00078ec0ff */
[----:B------:R-:W-:-:S07]  /*2c90*/  IMAD.MOV R4, RZ, RZ, -R3 ;  /* 0x000000ffff047224 */ /* 0x000fce00078e0a03 */
.L_x_463:
[----:B------:R-:W-:-:S06]  /*2ca0*/  IMAD.WIDE.U32 R2, R5, 0x2, R14 ;  /* 0x0000000205027825 */ /* 0x000fcc00078e000e */
[----:B------:R-:W2:Y:S01]  /*2cb0*/  LDG.E.U16 R2, desc[UR6][R2.64] ;  /* 0x0000000602027981 */ /* 0x000ea2000c1e1500 */
[----:B------:R-:W-:Y:S01]  /*2cc0*/  IADD3 R4, PT, PT, R4, 0x1, RZ ;  /* 0x0000000104047810 */ /* 0x000fe20007ffe0ff */
[----:B------:R-:W-:Y:S01]  /*2cd0*/  VIADD R6, R23, 0x1 ;  /* 0x0000000117067836 */ /* 0x000fe20000000000 */
[----:B------:R-:W-:Y:S02]  /*2ce0*/  IADD3 R5, PT, PT, R5, 0x100, RZ ;  /* 0x0000010005057810 */ /* 0x000fe40007ffe0ff */
[----:B------:R-:W-:Y:S02]  /*2cf0*/  ISETP.NE.AND P1, PT, R4, RZ, PT ;  /* 0x000000ff0400720c */ /* 0x000fe40003f25270 */
[----:B--2---:R-:W-:-:S13]  /*2d00*/  HSETP2.NEU.AND P0, PT, R2.H0_H0, RZ.H0_H0, PT ;  /* 0x200000ff02007234 */ /* 0x004fda0003f0d800 */
[----:B------:R-:W-:-:S04]  /*2d10*/  @!P0 IMAD.MOV R6, RZ, RZ, R23 ;  /* 0x000000ffff068224 */ /* 0x000fc800078e0217 */
[----:B------:R-:W-:Y:S01]  /*2d20*/  IMAD.MOV.U32 R23, RZ, RZ, R6 ;  /* 0x000000ffff177224 */ /* 0x000fe200078e0006 */
[----:B------:R-:W-:Y:S06]  /*2d30*/  @P1 BRA `(.L_x_463) ;  /* 0xfffffffc00d81947 */ /* 0x000fec000383ffff */
.L_x_454:
[----:B------:R-:W-:Y:S05]  /*2d40*/  BSYNC.RECONVERGENT B1 ;  /* 0x0000000000017941 */ /* 0x000fea0003800200 */
.L_x_451:
        /* <DEDUP_REMOVED lines=25> */
.L_x_450:
[----:B------:R-:W-:Y:S05]  /*2ee0*/  BSYNC.RECONVERGENT B0 ;  /* 0x0000000000007941 */ /* 0x000fea0003800200 */
.L_x_434:
[----:B------:R-:W-:Y:S05]  /*2ef0*/  @P0 EXIT ;  /* 0x000000000000094d */ /* 0x000fea0003800000 */
[----:B------:R-:W1:Y:S02]  /*2f00*/  LDC.64 R2, c[0x0][0x390] ;  /* 0x0000e400ff027b82 */ /* 0x000e640000000a00 */
[----:B-1----:R-:W-:-:S05]  /*2f10*/  IMAD.WIDE.U32 R2, R0, 0x4, R2 ;  /* 0x0000000400027825 */ /* 0x002fca00078e0002 */
[----:B------:R-:W-:Y:S01]  /*2f20*/  STG.E desc[UR6][R2.64], R9 ;  /* 0x0000000902007986 */ /* 0x000fe2000c101906 */
[----:B------:R-:W-:Y:S05]  /*2f30*/  EXIT ;  /* 0x000000000000794d */ /* 0x000fea0003800000 */
.L_x_464:
        /* <DEDUP_REMOVED lines=12> */
.L_x_3253:


//--------------------- .text._ZN3cub18CUB_300001_SM_10006detail6reduce28DeviceReduceSingleTileKernelINS2_10policy_hubIjjN4cuda3std3__44plusIvEEE10Policy1000EN6thrust24THRUST_300001_SM_1000_NS18transform_iteratorI9NonZeroOpI6__halfEPKSG_NSD_11use_defaultESK_EEPjjS9_jjNS7_10__identityEEEvT0_T1_T2_T3_T4_T6_ --------------------------
	.section	.text._ZN3cub18CUB_300001_SM_10006detail6reduce28DeviceReduceSingleTileKernelINS2_10policy_hubIjjN4cuda3std3__44plusIvEEE10Policy1000EN6thrust24THRUST_300001_SM_1000_NS18transform_iteratorI9NonZeroOpI6__halfEPKSG_NSD_11use_defaultESK_EEPjjS9_jjNS7_10__identityEEEvT0_T1_T2_T3_T4_T6_,"ax",@progbits
	.align	128
        .global         _ZN3cub18CUB_300001_SM_10006detail6reduce28DeviceReduceSingleTileKernelINS2_10policy_hubIjjN4cuda3std3__44plusIvEEE10Policy1000EN6thrust24THRUST_300001_SM_1000_NS18transform_iteratorI9NonZeroOpI6__halfEPKSG_NSD_11use_defaultESK_EEPjjS9_jjNS7_10__identityEEEvT0_T1_T2_T3_T4_T6_
        .type           _ZN3cub18CUB_300001_SM_10006detail6reduce28DeviceReduceSingleTileKernelINS2_10policy_hubIjjN4cuda3std3__44plusIvEEE10Policy1000EN6thrust24THRUST_300001_SM_1000_NS18transform_iteratorI9NonZeroOpI6__halfEPKSG_NSD_11use_defaultESK_EEPjjS9_jjNS7_10__identityEEEvT0_T1_T2_T3_T4_T6_,@function
        .size           _ZN3cub18CUB_300001_SM_10006detail6reduce28DeviceReduceSingleTileKernelINS2_10policy_hubIjjN4cuda3std3__44plusIvEEE10Policy1000EN6thrust24THRUST_300001_SM_1000_NS18transform_iteratorI9NonZeroOpI6__halfEPKSG_NSD_11use_defaultESK_EEPjjS9_jjNS7_10__identityEEEvT0_T1_T2_T3_T4_T6_,(.L_x_3254 - _ZN3cub18CUB_300001_SM_10006detail6reduce28DeviceReduceSingleTileKernelINS2_10policy_hubIjjN4cuda3std3__44plusIvEEE10Policy1000EN6thrust24THRUST_300001_SM_1000_NS18transform_iteratorI9NonZeroOpI6__halfEPKSG_NSD_11use_defaultESK_EEPjjS9_jjNS7_10__identityEEEvT0_T1_T2_T3_T4_T6_)
        .other          _ZN3cub18CUB_300001_SM_10006detail6reduce28DeviceReduceSingleTileKernelINS2_10policy_hubIjjN4cuda3std3__44plusIvEEE10Policy1000EN6thrust24THRUST_300001_SM_1000_NS18transform_iteratorI9NonZeroOpI6__halfEPKSG_NSD_11use_defaultESK_EEPjjS9_jjNS7_10__identityEEEvT0_T1_T2_T3_T4_T6_,@"STO_CUDA_ENTRY STV_DEFAULT"
_ZN3cub18CUB_300001_SM_10006detail6reduce28DeviceReduceSingleTileKernelINS2_10policy_hubIjjN4cuda3std3__44plusIvEEE10Policy1000EN6thrust24THRUST_300001_SM_1000_NS18transform_iteratorI9NonZeroOpI6__halfEPKSG_NSD_11use_defaultESK_EEPjjS9_jjNS7_10__identityEEEvT0_T1_T2_T3_T4_T6_:
.text._ZN3cub18CUB_300001_SM_10006detail6reduce28DeviceReduceSingleTileKernelINS2_10policy_hubIjjN4cuda3std3__44plusIvEEE10Policy1000EN6thrust24THRUST_300001_SM_1000_NS18transform_iteratorI9NonZeroOpI6__halfEPKSG_NSD_11use_defaultESK_EEPjjS9_jjNS7_10__identityEEEvT0_T1_T2_T3_T4_T6_:
        /* <DEDUP_REMOVED lines=13> */
.L_x_465:
        /* <DEDUP_REMOVED lines=13> */
[----:B--2---:R-:W-:-:S05]  /*01a0*/  HSETP2.NEU.AND P0, PT, R4.H0_H0, RZ.H0_H0, PT ;  /* 0x200000ff04007234 */ /* 0x004fca0003f0d800 */
[----:B------:R-:W-:-:S08]  /*01b0*/  SEL R0, RZ, 0x1, !P0 ;  /* 0x00000001ff007807 */ /* 0x000fd00004000000 */
.L_x_469:
[----:B------:R-:W-:Y:S05]  /*01c0*/  BSYNC.RECONVERGENT B1 ;  /* 0x0000000000017941 */ /* 0x000fea0003800200 */
.L_x_468:
        /* <DEDUP_REMOVED lines=17> */
.L_x_474:
        /* <DEDUP_REMOVED lines=18> */
[----:B--2---:R-:W-:Y:S02]  /*0400*/  HSETP2.NEU.AND P1, PT, R25.H0_H0, RZ.H0_H0, PT ;  /* 0x200000ff19007234 */ /* 0x004fe40003f2d800 */
[----:B---3--:R-:W-:Y:S01]  /*0410*/  HSETP2.NEU.AND P2, PT, R19.H0_H0, RZ.H0_H0, PT ;  /* 0x200000ff13007234 */ /* 0x008fe20003f4d800 */
[----:B------:R-:W-:-:S10]  /*0420*/  VIADD R19, R0, 0x1 ;  /* 0x0000000100137836 */ /* 0x000fd40000000000 */
[----:B------:R-:W-:Y:S01]  /*0430*/  @!P1 IMAD.MOV R19, RZ, RZ, R0 ;  /* 0x000000ffff139224 */ /* 0x000fe200078e0200 */
[----:B----4-:R-:W-:-:S04]  /*0440*/  HSETP2.NEU.AND P1, PT, R20.H0_H0, RZ.H0_H0, PT ;  /* 0x200000ff14007234 */ /* 0x010fc80003f2d800 */
[----:B------:R-:W-:Y:S01]  /*0450*/  IADD3 R0, PT, PT, R19, 0x1, RZ ;  /* 0x0000000113007810 */ /* 0x000fe20007ffe0ff */
[----:B------:R-:W-:Y:S01]  /*0460*/  @!P2 IMAD.MOV R0, RZ, RZ, R19 ;  /* 0x000000ffff00a224 */ /* 0x000fe200078e0213 */
[----:B-----5:R-:W-:-:S03]  /*0470*/  HSETP2.NEU.AND P2, PT, R22.H0_H0, RZ.H0_H0, PT ;  /* 0x200000ff16007234 */ /* 0x020fc60003f4d800 */
[----:B------:R-:W-:-:S04]  /*0480*/  VIADD R19, R0, 0x1 ;  /* 0x0000000100137836 */ /* 0x000fc80000000000 */
[----:B------:R-:W-:Y:S01]  /*0490*/  @!P1 IMAD.MOV R19, RZ, RZ, R0 ;  /* 0x000000ffff139224 */ /* 0x000fe200078e0200 */
[----:B------:R-:W-:-:S03]  /*04a0*/  HSETP2.NEU.AND P1, PT, R23.H0_H0, RZ.H0_H0, PT ;  /* 0x200000ff17007234 */ /* 0x000fc60003f2d800 */
[C---:B------:R-:W-:Y:S02]  /*04b0*/  VIADD R0, R19.reuse, 0x1 ;  /* 0x0000000113007836 */ /* 0x040fe40000000000 */
[----:B------:R-:W-:Y:S02]  /*04c0*/  @!P2 IADD3 R0, PT, PT, R19, RZ, RZ ;  /* 0x000000ff1300a210 */ /* 0x000fe40007ffe0ff */
[----:B------:R-:W-:-:S03]  /*04d0*/  HSETP2.NEU.AND P2, PT, R24.H0_H0, RZ.H0_H0, PT ;  /* 0x200000ff18007234 */ /* 0x000fc60003f4d800 */
[----:B------:R-:W-:-:S03]  /*04e0*/  VIADD R19, R0, 0x1 ;  /* 0x0000000100137836 */ /* 0x000fc60000000000 */
[----:B------:R-:W-:Y:S01]  /*04f0*/  @!P1 IMAD.MOV R19, RZ, RZ, R0 ;  /* 0x000000ffff139224 */ /* 0x000fe200078e0200 */
[----:B------:R-:W-:-:S03]  /*0500*/  HSETP2.NEU.AND P1, PT, R18.H0_H0, RZ.H0_H0, PT ;  /* 0x200000ff12007234 */ /* 0x000fc60003f2d800 */
[----:B------:R-:W-:-:S03]  /*0510*/  VIADD R0, R19, 0x1 ;  /* 0x0000000113007836 */ /* 0x000fc60000000000 */
[----:B------:R-:W-:Y:S01]  /*0520*/  @!P2 IMAD.MOV R0, RZ, RZ, R19 ;  /* 0x000000ffff00a224 */ /* 0x000fe200078e0213 */
[----:B------:R-:W-:-:S04]  /*0530*/  HSETP2.NEU.AND P2, PT, R17.H0_H0, RZ.H0_H0, PT ;  /* 0x200000ff11007234 */ /* 0x000fc80003f4d800 */
[----:B------:R-:W-:Y:S02]  /*0540*/  IADD3 R17, PT, PT, R0, 0x1, RZ ;  /* 0x0000000100117810 */ /* 0x000fe40007ffe0ff */
[----:B------:R-:W-:Y:S01]  /*0550*/  @!P1 IMAD.MOV R17, RZ, RZ, R0 ;  /* 0x000000ffff119224 */ /* 0x000fe200078e0200 */
[----:B------:R-:W-:Y:S02]  /*0560*/  HSETP2.NEU.AND P1, PT, R16.H0_H0, RZ.H0_H0, PT ;  /* 0x200000ff10007234 */ /* 0x000fe40003f2d800 */
[----:B------:R-:W-:Y:S01]  /*0570*/  HSETP2.NEU.AND P3, PT, R10.H0_H0, RZ.H0_H0, PT ;  /* 0x200000ff0a007234 */ /* 0x000fe20003f6d800 */
[----:B------:R-:W-:-:S03]  /*0580*/  VIADD R0, R17, 0x1 ;  /* 0x0000000111007836 */ /* 0x000fc60000000000 */
[----:B------:R-:W-:Y:S01]  /*0590*/  @!P2 IMAD.MOV R0, RZ, RZ, R17 ;  /* 0x000000ffff00a224 */ /* 0x000fe200078e0211 */
[----:B------:R-:W-:-:S03]  /*05a0*/  HSETP2.NEU.AND P2, PT, R15.H0_H0, RZ.H0_H0, PT ;  /* 0x200000ff0f007234 */ /* 0x000fc60003f4d800 */
[----:B------:R-:W-:-:S03]  /*05b0*/  VIADD R15, R0, 0x1 ;  /* 0x00000001000f7836 */ /* 0x000fc60000000000 */
[----:B------:R-:W-:Y:S02]  /*05c0*/  @!P1 IADD3 R15, PT, PT, R0, RZ, RZ ;  /* 0x000000ff000f9210 */ /* 0x000fe40007ffe0ff */
[----:B------:R-:W-:-:S03]  /*05d0*/  HSETP2.NEU.AND P1, PT, R14.H0_H0, RZ.H0_H0, PT ;  /* 0x200000ff0e007234 */ /* 0x000fc60003f2d800 */
[----:B------:R-:W-:Y:S02]  /*05e0*/  VIADD R0, R15, 0x1 ;  /* 0x000000010f007836 */ /* 0x000fe40000000000 */
[----:B------:R-:W-:Y:S01]  /*05f0*/  @!P2 IMAD.MOV R0, RZ, RZ, R15 ;  /* 0x000000ffff00a224 */ /* 0x000fe200078e020f */
[----:B------:R-:W-:-:S03]  /*0600*/  HSETP2.NEU.AND P2, PT, R13.H0_H0, RZ.H0_H0, PT ;  /* 0x200000ff0d007234 */ /* 0x000fc60003f4d800 */
[----:B------:R-:W-:-:S04]  /*0610*/  VIADD R13, R0, 0x1 ;  /* 0x00000001000d7836 */ /* 0x000fc80000000000 */
[----:B------:R-:W-:Y:S01]  /*0620*/  @!P1 IMAD.MOV R13, RZ, RZ, R0 ;  /* 0x000000ffff0d9224 */ /* 0x000fe200078e0200 */
[----:B------:R-:W-:-:S04]  /*0630*/  HSETP2.NEU.AND P1, PT, R12.H0_H0, RZ.H0_H0, PT ;  /* 0x200000ff0c007234 */ /* 0x000fc80003f2d800 */
[----:B------:R-:W-:Y:S01]  /*0640*/  IADD3 R0, PT, PT, R13, 0x1, RZ ;  /* 0x000000010d007810 */ /* 0x000fe20007ffe0ff */
[----:B------:R-:W-:Y:S01]  /*0650*/  @!P2 IMAD.MOV R0, RZ, RZ, R13 ;  /* 0x000000ffff00a224 */ /* 0x000fe200078e020d */
[----:B------:R-:W-:-:S03]  /*0660*/  HSETP2.NEU.AND P2, PT, R11.H0_H0, RZ.H0_H0, PT ;  /* 0x200000ff0b007234 */ /* 0x000fc60003f4d800 */
[----:B------:R-:W-:-:S04]  /*0670*/  VIADD R11, R0, 0x1 ;  /* 0x00000001000b7836 */ /* 0x000fc80000000000 */
[----:B------:R-:W-:Y:S01]  /*0680*/  @!P1 IMAD.MOV R11, RZ, RZ, R0 ;  /* 0x000000ffff0b9224 */ /* 0x000fe200078e0200 */
[----:B------:R-:W-:-:S03]  /*0690*/  HSETP2.NEU.AND P1, PT, R9.H0_H0, RZ.H0_H0, PT ;  /* 0x200000ff09007234 */ /* 0x000fc60003f2d800 */
        /* <DEDUP_REMOVED lines=10> */
.L_x_473:
[----:B------:R-:W-:Y:S05]  /*0740*/  BSYNC.RECONVERGENT B2 ;  /* 0x0000000000027941 */ /* 0x000fea0003800200 */
.L_x_472:
        /* <DEDUP_REMOVED lines=17> */
[----:B--2---:R-:W-:-:S02]  /*0860*/  HSETP2.NEU.AND P1, PT, R15.H0_H0, RZ.H0_H0, PT ;  /* 0x200000ff0f007234 */ /* 0x004fc40003f2d800 */
        /* <DEDUP_REMOVED lines=13> */
[----:B0-----:R-:W-:-:S03]  /*0940*/  VIADD R4, R0, 0x1 ;  /* 0x0000000100047836 */ /* 0x001fc60000000000 */
[----:B------:R-:W-:Y:S01]  /*0950*/  @!P1 IMAD.MOV R4, RZ, RZ, R0 ;  /* 0x000000ffff049224 */ /* 0x000fe200078e0200 */
[----:B------:R-:W-:-:S03]  /*0960*/  HSETP2.NEU.AND P1, PT, R13.H0_H0, RZ.H0_H0, PT ;  /* 0x200000ff0d007234 */ /* 0x000fc60003f2d800 */
[----:B------:R-:W-:-:S03]  /*0970*/  VIADD R0, R4, 0x1 ;  /* 0x0000000104007836 */ /* 0x000fc60000000000 */
[----:B------:R-:W-:Y:S01]  /*0980*/  @!P2 IMAD.MOV R0, RZ, RZ, R4 ;  /* 0x000000ffff00a224 */ /* 0x000fe200078e0204 */
[----:B------:R-:W-:-:S04]  /*0990*/  HSETP2.NEU.AND P2, PT, R14.H0_H0, RZ.H0_H0, PT ;  /* 0x200000ff0e007234 */ /* 0x000fc80003f4d800 */
[----:B------:R-:W-:Y:S02]  /*09a0*/  IADD3 R4, PT, PT, R0, 0x1, RZ ;  /* 0x0000000100047810 */ /* 0x000fe40007ffe0ff */
[----:B------:R-:W-:-:S04]  /*09b0*/  @!P1 IMAD.MOV R4, RZ, RZ, R0 ;  /* 0x000000ffff049224 */ /* 0x000fc800078e0200 */
[----:B------:R-:W-:-:S03]  /*09c0*/  VIADD R0, R4, 0x1 ;  /* 0x0000000104007836 */ /* 0x000fc60000000000 */
[----:B------:R-:W-:-:S07]  /*09d0*/  @!P2 IMAD.MOV R0, RZ, RZ, R4 ;  /* 0x000000ffff00a224 */ /* 0x000fce00078e0204 */
.L_x_476:
[----:B------:R-:W-:Y:S05]  /*09e0*/  BSYNC.RECONVERGENT B2 ;  /* 0x0000000000027941 */ /* 0x000fea0003800200 */
.L_x_475:
        /* <DEDUP_REMOVED lines=13> */
[----:B--2---:R-:W-:-:S02]  /*0ac0*/  HSETP2.NEU.AND P1, PT, R11.H0_H0, RZ.H0_H0, PT ;  /* 0x200000ff0b007234 */ /* 0x004fc40003f2d800 */
[----:B---3--:R-:W-:Y:S02]  /*0ad0*/  HSETP2.NEU.AND P2, PT, R6.H0_H0, RZ.H0_H0, PT ;  /* 0x200000ff06007234 */ /* 0x008fe40003f4d800 */
[----:B------:R-:W-:-:S09]  /*0ae0*/  IADD3 R6, PT, PT, R0, 0x1, RZ ;  /* 0x0000000100067810 */ /* 0x000fd20007ffe0ff */
[----:B------:R-:W-:Y:S01]  /*0af0*/  @!P1 IMAD.MOV R6, RZ, RZ, R0 ;  /* 0x000000ffff069224 */ /* 0x000fe200078e0200 */
[----:B----4-:R-:W-:-:S03]  /*0b00*/  HSETP2.NEU.AND P1, PT, R9.H0_H0, RZ.H0_H0, PT ;  /* 0x200000ff09007234 */ /* 0x010fc60003f2d800 */
[----:B------:R-:W-:Y:S02]  /*0b10*/  VIADD R0, R6, 0x1 ;  /* 0x0000000106007836 */ /* 0x000fe40000000000 */
[----:B------:R-:W-:Y:S01]  /*0b20*/  @!P2 IMAD.MOV R0, RZ, RZ, R6 ;  /* 0x000000ffff00a224 */ /* 0x000fe200078e0206 */
[----:B-----5:R-:W-:-:S03]  /*0b30*/  HSETP2.NEU.AND P2, PT, R10.H0_H0, RZ.H0_H0, PT ;  /* 0x200000ff0a007234 */ /* 0x020fc60003f4d800 */
[----:B------:R-:W-:-:S04]  /*0b40*/  VIADD R6, R0, 0x1 ;  /* 0x0000000100067836 */ /* 0x000fc80000000000 */
[----:B------:R-:W-:-:S05]  /*0b50*/  @!P1 IADD3 R6, PT, PT, R0, RZ, RZ ;  /* 0x000000ff00069210 */ /* 0x000fca0007ffe0ff */
[----:B------:R-:W-:Y:S02]  /*0b60*/  VIADD R0, R6, 0x1 ;  /* 0x0000000106007836 */ /* 0x000fe40000000000 */
[----:B------:R-:W-:-:S07]  /*0b70*/  @!P2 IMAD.MOV R0, RZ, RZ, R6 ;  /* 0x000000ffff00a224 */ /* 0x000fce00078e0206 */
.L_x_478:
[----:B------:R-:W-:Y:S05]  /*0b80*/  BSYNC.RECONVERGENT B2 ;  /* 0x0000000000027941 */ /* 0x000fea0003800200 */
.L_x_477:
[----:B------:R-:W-:Y:S05]  /*0b90*/  @!P0 BRA `(.L_x_471) ;  /* 0x0000000000348947 */ /* 0x000fea0003800000 */
[----:B------:R-:W0:Y:S01]  /*0ba0*/  LDC.64 R4, c[0x0][0x380] ;  /* 0x0000e000ff047b82 */ /* 0x000e220000000a00 */
[----:B------:R-:W-:Y:S02]  /*0bb0*/  IMAD.MOV R6, RZ, RZ, -R8 ;  /* 0x000000ffff067224 */ /* 0x000fe400078e0a08 */
[----:B0-----:R-:W-:-:S07]  /*0bc0*/  IMAD.WIDE.U32 R4, R7, 0x2, R4 ;  /* 0x0000000207047825 */ /* 0x001fce00078e0004 */
.L_x_479:
[----:B------:R0:W2:Y:S01]  /*0bd0*/  LDG.E.U16 R7, desc[UR6][R4.64] ;  /* 0x0000000604077981 */ /* 0x0000a2000c1e1500 */
[----:B------:R-:W-:-:S04]  /*0be0*/  IADD3 R6, PT, PT, R6, 0x1, RZ ;  /* 0x0000000106067810 */ /* 0x000fc80007ffe0ff */
[----:B------:R-:W-:Y:S02]  /*0bf0*/  ISETP.NE.AND P1, PT, R6, RZ, PT ;  /* 0x000000ff0600720c */ /* 0x000fe40003f25270 */
[----:B0-----:R-:W-:-:S05]  /*0c00*/  IADD3 R4, P2, PT, R4, 0x200, RZ ;  /* 0x0000020004047810 */ /* 0x001fca0007f5e0ff */
[----:B------:R-:W-:Y:S01]  /*0c10*/  IMAD.X R5, RZ, RZ, R5, P2 ;  /* 0x000000ffff057224 */ /* 0x000fe200010e0605 */
[----:B--2---:R-:W-:Y:S01]  /*0c20*/  HSETP2.NEU.AND P0, PT, R7.H0_H0, RZ.H0_H0, PT ;  /* 0x200000ff07007234 */ /* 0x004fe20003f0d800 */
[----:B------:R-:W-:-:S12]  /*0c30*/  VIADD R7, R0, 0x1 ;  /* 0x0000000100077836 */ /* 0x000fd80000000000 */
[----:B------:R-:W-:-:S04]  /*0c40*/  @!P0 IMAD.MOV R7, RZ, RZ, R0 ;  /* 0x000000ffff078224 */ /* 0x000fc800078e0200 */
[----:B------:R-:W-:Y:S01]  /*0c50*/  IMAD.MOV.U32 R0, RZ, RZ, R7 ;  /* 0x000000ffff007224 */ /* 0x000fe200078e0007 */
[----:B------:R-:W-:Y:S06]  /*0c60*/  @P1 BRA `(.L_x_479) ;  /* 0xfffffffc00d81947 */ /* 0x000fec000383ffff */
.L_x_471:
[----:B------:R-:W-:Y:S05]  /*0c70*/  BSYNC.RECONVERGENT B1 ;  /* 0x0000000000017941 */ /* 0x000fea0003800200 */
.L_x_470:
        /* <DEDUP_REMOVED lines=27> */
.L_x_480:
        /* <DEDUP_REMOVED lines=11> */
[----:B------:R-:W-:Y:S02]  /*0ee0*/  @!P1 MOV R10, 0x400 ;  /* 0x00000400000a9802 */ /* 0x000fe40000000f00 */
[----:B------:R-:W-:Y:S01]  /*0ef0*/  @!P1 SHF.R.U32.HI R0, RZ, 0x3, R3 ;  /* 0x00000003ff009819 */ /* 0x000fe20000011603 */
[----:B------:R-:W1:Y:S03]  /*0f00*/  SHFL.DOWN P0, R5, R4, 0x2, R7 ;  /* 0x0840000004057989 */ /* 0x000e660000000007 */
[----:B------:R-:W-:Y:S01]  /*0f10*/  @!P1 LOP3.LUT R0, R0, 0x7c, RZ, 0xc0, !PT ;  /* 0x0000007c00009812 */ /* 0x000fe200078ec0ff */
[----:B-1----:R-:W-:Y:S01]  /*0f20*/  @P0 IMAD.IADD R5, R4, 0x1, R5 ;  /* 0x0000000104050824 */ /* 0x002fe200078e0205 */
[----:B0-----:R-:W-:-:S04]  /*0f30*/  @!P1 LEA R11, R11, R10, 0x18 ;  /* 0x0000000a0b0b9211 */ /* 0x001fc800078ec0ff */
[----:B------:R-:W0:Y:S01]  /*0f40*/  SHFL.DOWN P0, R6, R5, 0x4, R7 ;  /* 0x0880000005067989 */ /* 0x000e220000000007 */
        /* <DEDUP_REMOVED lines=35> */
.L_x_467:
[----:B------:R-:W0:Y:S01]  /*1180*/  S2R R0, SR_TID.X ;  /* 0x0000000000007919 */ /* 0x000e220000002100 */
[----:B------:R-:W1:Y:S02]  /*1190*/  LDCU.64 UR4, c[0x0][0x380] ;  /* 0x00007000ff0477ac */ /* 0x000e640008000a00 */
[----:B-1----:R-:W-:Y:S02]  /*11a0*/  IMAD.U32 R14, RZ, RZ, UR4 ;  /* 0x00000004ff0e7e24 */ /* 0x002fe4000f8e00ff */
[----:B------:R-:W-:Y:S02]  /*11b0*/  IMAD.U32 R15, RZ, RZ, UR5 ;  /* 0x00000005ff0f7e24 */ /* 0x000fe4000f8e00ff */
[----:B0-----:R-:W-:-:S05]  /*11c0*/  IMAD.WIDE.U32 R4, R0, 0x2, R14 ;  /* 0x0000000200047825 */ /* 0x001fca00078e000e */
        /* <DEDUP_REMOVED lines=18> */
[----:B--2---:R-:W-:-:S02]  /*12f0*/  PRMT R16, R16, 0x5410, R17 ;  /* 0x0000541010107816 */ /* 0x004fc40000000011 */
[----:B---3--:R-:W-:-:S03]  /*1300*/  HSETP2.NEU.AND P1, PT, R22.H0_H0, RZ.H0_H0, PT ;  /* 0x200000ff16007234 */ /* 0x008fc60003f2d800 */
[----:B------:R-:W-:Y:S02]  /*1310*/  HSETP2.NEU.AND P2, P0, R16, RZ.H0_H0, PT ;  /* 0x200000ff10007234 */ /* 0x000fe4000384d000 */
[----:B------:R-:W-:Y:S01]  /*1320*/  SEL R16, RZ, 0x1, !P1 ;  /* 0x00000001ff107807 */ /* 0x000fe20004800000 */
[----:B------:R-:W-:Y:S01]  /*1330*/  IMAD.MOV.U32 R17, RZ, RZ, 0x2 ;  /* 0x00000002ff117424 */ /* 0x000fe200078e00ff */
[----:B----4-:R-:W-:-:S06]  /*1340*/  PRMT R18, R18, 0x5410, R19 ;  /* 0x0000541012127816 */ /* 0x010fcc0000000013 */
[----:B------:R-:W-:-:S03]  /*1350*/  @!P1 IADD3 R17, PT, PT, RZ, 0x1, RZ ;  /* 0x00000001ff119810 */ /* 0x000fc60007ffe0ff */
[----:B------:R-:W-:Y:S01]  /*1360*/  @!P2 IMAD.MOV R17, RZ, RZ, R16 ;  /* 0x000000ffff11a224 */ /* 0x000fe200078e0210 */
[----:B------:R-:W-:-:S03]  /*1370*/  HSETP2.NEU.AND P2, P1, R18, RZ.H0_H0, PT ;  /* 0x200000ff12007234 */ /* 0x000fc6000394d000 */
[----:B------:R-:W-:Y:S01]  /*1380*/  VIADD R16, R17, 0x1 ;  /* 0x0000000111107836 */ /* 0x000fe20000000000 */
[----:B-----5:R-:W-:Y:S01]  /*1390*/  PRMT R20, R20, 0x5410, R21 ;  /* 0x0000541014147816 */ /* 0x020fe20000000015 */
[----:B------:R-:W-:-:S04]  /*13a0*/  @!P0 IMAD.MOV R16, RZ, RZ, R17 ;  /* 0x000000ffff108224 */ /* 0x000fc800078e0211 */
[----:B0-----:R-:W-:-:S04]  /*13b0*/  VIADD R4, R16, 0x1 ;  /* 0x0000000110047836 */ /* 0x001fc80000000000 */
[----:B------:R-:W-:Y:S02]  /*13c0*/  @!P2 IADD3 R4, PT, PT, R16, RZ, RZ ;  /* 0x000000ff1004a210 */ /* 0x000fe40007ffe0ff */
[----:B------:R-:W-:-:S03]  /*13d0*/  HSETP2.NEU.AND P2, P0, R20, RZ.H0_H0, PT ;  /* 0x200000ff14007234 */ /* 0x000fc6000384d000 */
[----:B------:R-:W-:Y:S01]  /*13e0*/  VIADD R5, R4, 0x1 ;  /* 0x0000000104057836 */ /* 0x000fe20000000000 */
[----:B------:R-:W-:Y:S01]  /*13f0*/  PRMT R12, R12, 0x5410, R13 ;  /* 0x000054100c0c7816 */ /* 0x000fe2000000000d */
[----:B------:R-:W-:-:S04]  /*1400*/  @!P1 IMAD.MOV R5, RZ, RZ, R4 ;  /* 0x000000ffff059224 */ /* 0x000fc800078e0204 */
[----:B------:R-:W-:-:S04]  /*1410*/  VIADD R4, R5, 0x1 ;  /* 0x0000000105047836 */ /* 0x000fc80000000000 */
[----:B------:R-:W-:Y:S01]  /*1420*/  @!P2 IMAD.MOV R4, RZ, RZ, R5 ;  /* 0x000000ffff04a224 */ /* 0x000fe200078e0205 */
[----:B------:R-:W-:Y:S02]  /*1430*/  HSETP2.NEU.AND P2, P1, R12, RZ.H0_H0, PT ;  /* 0x200000ff0c007234 */ /* 0x000fe4000394d000 */
[----:B------:R-:W-:Y:S02]  /*1440*/  PRMT R10, R10, 0x5410, R11 ;  /* 0x000054100a0a7816 */ /* 0x000fe4000000000b */
[----:B------:R-:W-:Y:S01]  /*1450*/  IADD3 R5, PT, PT, R4, 0x1, RZ ;  /* 0x0000000104057810 */ /* 0x000fe20007ffe0ff */
[----:B------:R-:W-:-:S04]  /*1460*/  @!P0 IMAD.MOV R5, RZ, RZ, R4 ;  /* 0x000000ffff058224 */ /* 0x000fc800078e0204 */
[----:B------:R-:W-:-:S04]  /*1470*/  VIADD R4, R5, 0x1 ;  /* 0x0000000105047836 */ /* 0x000fc80000000000 */
[----:B------:R-:W-:Y:S01]  /*1480*/  @!P2 IMAD.MOV R4, RZ, RZ, R5 ;  /* 0x000000ffff04a224 */ /* 0x000fe200078e0205 */
[----:B------:R-:W-:-:S03]  /*1490*/  HSETP2.NEU.AND P2, P0, R10, RZ.H0_H0, PT ;  /* 0x200000ff0a007234 */ /* 0x000fc6000384d000 */
[C---:B------:R-:W-:Y:S01]  /*14a0*/  VIADD R5, R4.reuse, 0x1 ;  /* 0x0000000104057836 */ /* 0x040fe20000000000 */
[----:B------:R-:W-:Y:S02]  /*14b0*/  @!P1 IADD3 R5, PT, PT, R4, RZ, RZ ;  /* 0x000000ff04059210 */ /* 0x000fe40007ffe0ff */
[----:B------:R-:W-:-:S03]  /*14c0*/  PRMT R7, R7, 0x5410, R8 ;  /* 0x0000541007077816 */ /* 0x000fc60000000008 */
[----:B------:R-:W-:-:S04]  /*14d0*/  VIADD R4, R5, 0x1 ;  /* 0x0000000105047836 */ /* 0x000fc80000000000 */
[----:B------:R-:W-:Y:S01]  /*14e0*/  @!P2 IMAD.MOV R4, RZ, RZ, R5 ;  /* 0x000000ffff04a224 */ /* 0x000fe200078e0205 */
[----:B------:R-:W-:-:S03]  /*14f0*/  HSETP2.NEU.AND P2, P1, R7, RZ.H0_H0, PT ;  /* 0x200000ff07007234 */ /* 0x000fc6000394d000 */
[----:B------:R-:W-:Y:S02]  /*1500*/  VIADD R5, R4, 0x1 ;  /* 0x0000000104057836 */ /* 0x000fe40000000000 */
[----:B------:R-:W-:Y:S01]  /*1510*/  @!P0 IMAD.MOV R5, RZ, RZ, R4 ;  /* 0x000000ffff058224 */ /* 0x000fe200078e0204 */
[----:B------:R-:W-:-:S04]  /*1520*/  PRMT R3, R3, 0x5410, R6 ;  /* 0x0000541003037816 */ /* 0x000fc80000000006 */
[----:B------:R-:W-:-:S03]  /*1530*/  IADD3 R4, PT, PT, R5, 0x1, RZ ;  /* 0x0000000105047810 */ /* 0x000fc60007ffe0ff */
[----:B------:R-:W-:Y:S01]  /*1540*/  @!P2 IMAD.MOV R4, RZ, RZ, R5 ;  /* 0x000000ffff04a224 */ /* 0x000fe200078e0205 */
[----:B------:R-:W-:-:S03]  /*1550*/  HSETP2.NEU.AND P0, P2, R3, RZ.H0_H0, PT ;  /* 0x200000ff03007234 */ /* 0x000fc60003a0d000 */
[----:B------:R-:W-:Y:S02]  /*1560*/  VIADD R3, R4, 0x1 ;  /* 0x0000000104037836 */ /* 0x000fe40000000000 */
[----:B------:R-:W-:Y:S01]  /*1570*/  @!P1 IMAD.MOV R3, RZ, RZ, R4 ;  /* 0x000000ffff039224 */ /* 0x000fe200078e0204 */
[----:B------:R-:W-:-:S03]  /*1580*/  ISETP.GE.U32.AND P1, PT, R23, 0x1000, PT ;  /* 0x000010001700780c */ /* 0x000fc60003f26070 */
[----:B------:R-:W-:-:S04]  /*1590*/  VIADD R4, R3, 0x1 ;  /* 0x0000000103047836 */ /* 0x000fc80000000000 */
[----:B------:R-:W-:Y:S02]  /*15a0*/  @!P0 IADD3 R4, PT, PT, R3, RZ, RZ ;  /* 0x000000ff03048210 */ /* 0x000fe40007ffe0ff */
[----:B------:R-:W-:-:S03]  /*15b0*/  HSETP2.NEU.AND P0, PT, R9.H0_H0, RZ.H0_H0, PT ;  /* 0x200000ff09007234 */ /* 0x000fc60003f0d800 */
[----:B------:R-:W-:Y:S02]  /*15c0*/  VIADD R3, R4, 0x1 ;  /* 0x0000000104037836 */ /* 0x000fe40000000000 */
[----:B------:R-:W-:-:S04]  /*15d0*/  @!P2 IMAD.MOV R3, RZ, RZ, R4 ;  /* 0x000000ffff03a224 */ /* 0x000fc800078e0204 */
[----:B------:R-:W-:-:S04]  /*15e0*/  VIADD R6, R3, 0x1 ;  /* 0x0000000103067836 */ /* 0x000fc80000000000 */
[----:B------:R-:W-:Y:S01]  /*15f0*/  @!P0 IADD3 R6, PT, PT, R3, RZ, RZ ;  /* 0x000000ff03068210 */ /* 0x000fe20007ffe0ff */
[----:B------:R-:W-:Y:S06]  /*1600*/  @!P1 BRA `(.L_x_482) ;  /* 0x0000000400309947 */ /* 0x000fec0003800000 */
[----:B------:R-:W0:Y:S01]  /*1610*/  LDC R4, c[0x0][0x398] ;  /* 0x0000e600ff047b82 */ /* 0x000e220000000800 */
[----:B------:R-:W-:-:S07]  /*1620*/  UMOV UR4, 0x1000 ;  /* 0x0000100000047882 */ /* 0x000fce0000000000 */
[----:B------:R-:W1:Y:S02]  /*1630*/  LDC.64 R14, c[0x0][0x380] ;  /* 0x0000e000ff0e7b82 */ /* 0x000e640000000a00 */
.L_x_484:
[----:B------:R-:W-:-:S04]  /*1640*/  VIADD R3, R0, UR4 ;  /* 0x0000000400037c36 */ /* 0x000fc80008000000 */
        /* <DEDUP_REMOVED lines=17> */
[----:B--2---:R-:W-:-:S05]  /*1760*/  PRMT R19, R19, 0x5410, R22 ;  /* 0x0000541013137816 */ /* 0x004fca0000000016 */
[----:B------:R-:W-:Y:S01]  /*1770*/  HSETP2.NEU.AND P0, P1, R19, RZ.H0_H0, PT ;  /* 0x200000ff13007234 */ /* 0x000fe2000390d000 */
[----:B------:R-:W-:Y:S01]  /*1780*/  VIADD R19, R6, 0x1 ;  /* 0x0000000106137836 */ /* 0x000fe20000000000 */
[----:B---3--:R-:W-:Y:S02]  /*1790*/  PRMT R21, R21, 0x5410, R24 ;  /* 0x0000541015157816 */ /* 0x008fe40000000018 */
[----:B----4-:R-:W-:-:S09]  /*17a0*/  PRMT R17, R17, 0x5410, R18 ;  /* 0x0000541011117816 */ /* 0x010fd20000000012 */
[----:B------:R-:W-:Y:S01]  /*17b0*/  @!P0 IMAD.MOV R19, RZ, RZ, R6 ;  /* 0x000000ffff138224 */ /* 0x000fe200078e0206 */
[----:B------:R-:W-:-:S03]  /*17c0*/  HSETP2.NEU.AND P2, P0, R21, RZ.H0_H0, PT ;  /* 0x200000ff15007234 */ /* 0x000fc6000384d000 */
[C---:B------:R-:W-:Y:S01]  /*17d0*/  VIADD R6, R19.reuse, 0x1 ;  /* 0x0000000113067836 */ /* 0x040fe20000000000 */
[----:B------:R-:W-:Y:S02]  /*17e0*/  @!P1 IADD3 R6, PT, PT, R19, RZ, RZ ;  /* 0x000000ff13069210 */ /* 0x000fe40007ffe0ff */
[----:B-----5:R-:W-:-:S03]  /*17f0*/  PRMT R13, R13, 0x5410, R16 ;  /* 0x000054100d0d7816 */ /* 0x020fc60000000010 */
[----:B------:R-:W-:-:S04]  /*1800*/  VIADD R19, R6, 0x1 ;  /* 0x0000000106137836 */ /* 0x000fc80000000000 */
[----:B------:R-:W-:Y:S01]  /*1810*/  @!P2 IMAD.MOV R19, RZ, RZ, R6 ;  /* 0x000000ffff13a224 */ /* 0x000fe200078e0206 */
[----:B------:R-:W-:Y:S02]  /*1820*/  HSETP2.NEU.AND P2, P1, R17, RZ.H0_H0, PT ;  /* 0x200000ff11007234 */ /* 0x000fe4000394d000 */
[----:B------:R-:W-:Y:S01]  /*1830*/  PRMT R11, R11, 0x5410, R12 ;  /* 0x000054100b0b7816 */ /* 0x000fe2000000000c */
[C---:B-1----:R-:W-:Y:S01]  /*1840*/  VIADD R2, R19.reuse, 0x1 ;  /* 0x0000000113027836 */ /* 0x042fe20000000000 */
[----:B------:R-:W-:Y:S02]  /*1850*/  @!P0 IADD3 R2, PT, PT, R19, RZ, RZ ;  /* 0x000000ff13028210 */ /* 0x000fe40007ffe0ff */
[----:B------:R-:W-:-:S03]  /*1860*/  PRMT R9, R9, 0x5410, R10 ;  /* 0x0000541009097816 */ /* 0x000fc6000000000a */
[----:B------:R-:W-:-:S04]  /*1870*/  VIADD R3, R2, 0x1 ;  /* 0x0000000102037836 */ /* 0x000fc80000000000 */
[----:B------:R-:W-:Y:S01]  /*1880*/  @!P2 IMAD.MOV R3, RZ, RZ, R2 ;  /* 0x000000ffff03a224 */ /* 0x000fe200078e0202 */
[----:B------:R-:W-:Y:S02]  /*1890*/  HSETP2.NEU.AND P2, P0, R13, RZ.H0_H0, PT ;  /* 0x200000ff0d007234 */ /* 0x000fe4000384d000 */
[----:B------:R-:W-:Y:S01]  /*18a0*/  PRMT R7, R7, 0x5410, R8 ;  /* 0x0000541007077816 */ /* 0x000fe20000000008 */
[C---:B------:R-:W-:Y:S01]  /*18b0*/  VIADD R2, R3.reuse, 0x1 ;  /* 0x0000000103027836 */ /* 0x040fe20000000000 */
[----:B------:R-:W-:-:S05]  /*18c0*/  @!P1 IADD3 R2, PT, PT, R3, RZ, RZ ;  /* 0x000000ff03029210 */ /* 0x000fca0007ffe0ff */
[----:B------:R-:W-:Y:S01]  /*18d0*/  VIADD R3, R2, 0x1 ;  /* 0x0000000102037836 */ /* 0x000fe20000000000 */
[----:B------:R-:W-:-:S03]  /*18e0*/  PRMT R5, R5, 0x5410, R20 ;  /* 0x0000541005057816 */ /* 0x000fc60000000014 */
[----:B------:R-:W-:Y:S01]  /*18f0*/  @!P2 IMAD.MOV R3, RZ, RZ, R2 ;  /* 0x000000ffff03a224 */ /* 0x000fe200078e0202 */
[----:B------:R-:W-:-:S03]  /*1900*/  HSETP2.NEU.AND P2, P1, R11, RZ.H0_H0, PT ;  /* 0x200000ff0b007234 */ /* 0x000fc6000394d000 */
[C---:B------:R-:W-:Y:S01]  /*1910*/  VIADD R2, R3.reuse, 0x1 ;  /* 0x0000000103027836 */ /* 0x040fe20000000000 */
[----:B------:R-:W-:-:S05]  /*1920*/  @!P0 IADD3 R2, PT, PT, R3, RZ, RZ ;  /* 0x000000ff03028210 */ /* 0x000fca0007ffe0ff */
[----:B------:R-:W-:-:S04]  /*1930*/  VIADD R3, R2, 0x1 ;  /* 0x0000000102037836 */ /* 0x000fc80000000000 */
        /* <DEDUP_REMOVED lines=11> */
[----:B------:R-:W-:Y:S01]  /*19f0*/  HSETP2.NEU.AND P0, P2, R5, RZ.H0_H0, PT ;  /* 0x200000ff05007234 */ /* 0x000fe20003a0d000 */
[----:B0-----:R-:W-:Y:S02]  /*1a00*/  IMAD.MOV.U32 R2, RZ, RZ, R4 ;  /* 0x000000ffff027224 */ /* 0x001fe400078e0004 */
[C---:B------:R-:W-:Y:S01]  /*1a10*/  VIADD R5, R3.reuse, 0x1 ;  /* 0x0000000103057836 */ /* 0x040fe20000000000 */
[----:B------:R-:W-:Y:S01]  /*1a20*/  @!P1 IADD3 R5, PT, PT, R3, RZ, RZ ;  /* 0x000000ff03059210 */ /* 0x000fe20007ffe0ff */
[----:B------:R-:W-:-:S04]  /*1a30*/  VIADD R6, R2, -UR4 ;  /* 0x8000000402067c36 */ /* 0x000fc80008000000 */
        /* <DEDUP_REMOVED lines=9> */
.L_x_482:
[----:B------:R-:W-:Y:S01]  /*1ad0*/  VIADD R3, R2, -UR4 ;  /* 0x8000000402037c36 */ /* 0x000fe20008000000 */
[----:B------:R-:W-:Y:S04]  /*1ae0*/  BSSY.RECONVERGENT B1, `(.L_x_483) ;  /* 0x00000de000017945 */ /* 0x000fe80003800200 */
[----:B------:R-:W-:-:S04]  /*1af0*/  ISETP.GE.AND P0, PT, R0, R3, PT ;  /* 0x000000030000720c */ /* 0x000fc80003f06270 */
[----:B------:R-:W-:-:S13]  /*1b00*/  ISETP.LE.U32.OR P0, PT, R2, UR4, P0 ;  /* 0x0000000402007c0c */ /* 0x000fda0008703470 */
[----:B------:R-:W-:Y:S05]  /*1b10*/  @P0 BRA `(.L_x_485) ;  /* 0x0000000c00680947 */ /* 0x000fea0003800000 */
[-C--:B------:R-:W-:Y:S01]  /*1b20*/  LOP3.LUT R3, RZ, R0.reuse, RZ, 0x33, !PT ;  /* 0x00000000ff037212 */ /* 0x080fe200078e33ff */
[----:B------:R-:W-:Y:S03]  /*1b30*/  BSSY.RECONVERGENT B2, `(.L_x_486) ;  /* 0x0000072000027945 */ /* 0x000fe60003800200 */
[----:B------:R-:W-:Y:S02]  /*1b40*/  IADD3 R3, PT, PT, R2, -UR4, R3 ;  /* 0x8000000402037c10 */ /* 0x000fe4000fffe003 */
[----:B------:R-:W-:Y:S02]  /*1b50*/  MOV R2, R0 ;  /* 0x0000000000027202 */ /* 0x000fe40000000f00 */
        /* <DEDUP_REMOVED lines=9> */
.L_x_489:
        /* <DEDUP_REMOVED lines=50> */
[----:B--2---:R-:W-:Y:S01]  /*1f10*/  HSETP2.NEU.AND P0, PT, R8.H0_H0, RZ.H0_H0, PT ;  /* 0x200000ff08007234 */ /* 0x004fe20003f0d800 */
[----:B------:R-:W-:Y:S01]  /*1f20*/  VIADD R8, R6, 0x1 ;  /* 0x0000000106087836 */ /* 0x000fe20000000000 */
[----:B---3--:R-:W-:-:S11]  /*1f30*/  HSETP2.NEU.AND P1, PT, R9.H0_H0, RZ.H0_H0, PT ;  /* 0x200000ff09007234 */ /* 0x008fd60003f2d800 */
[----:B------:R-:W-:Y:S01]  /*1f40*/  @!P0 IMAD.MOV R8, RZ, RZ, R6 ;  /* 0x000000ffff088224 */ /* 0x000fe200078e0206 */
[----:B-----5:R-:W-:-:S04]  /*1f50*/  HSETP2.NEU.AND P0, PT, R10.H0_H0, RZ.H0_H0, PT ;  /* 0x200000ff0a007234 */ /* 0x020fc80003f0d800 */
[----:B------:R-:W-:Y:S01]  /*1f60*/  IADD3 R6, PT, PT, R8, 0x1, RZ ;  /* 0x0000000108067810 */ /* 0x000fe20007ffe0ff */
        /* <DEDUP_REMOVED lines=13> */
[----:B----4-:R-:W-:-:S03]  /*2040*/  HSETP2.NEU.AND P1, PT, R25.H0_H0, RZ.H0_H0, PT ;  /* 0x200000ff19007234 */ /* 0x010fc60003f2d800 */
        /* <DEDUP_REMOVED lines=25> */
[----:B------:R-:W-:Y:S02]  /*21e0*/  @!P0 IADD3 R8, PT, PT, R6, RZ, RZ ;  /* 0x000000ff06088210 */ /* 0x000fe40007ffe0ff */
[----:B------:R-:W-:-:S03]  /*21f0*/  ISETP.NE.AND P0, PT, R5, RZ, PT ;  /* 0x000000ff0500720c */ /* 0x000fc60003f05270 */
[----:B------:R-:W-:Y:S02]  /*2200*/  VIADD R6, R8, 0x1 ;  /* 0x0000000108067836 */ /* 0x000fe40000000000 */
[----:B------:R-:W-:-:S08]  /*2210*/  @!P1 IMAD.MOV R6, RZ, RZ, R8 ;  /* 0x000000ffff069224 */ /* 0x000fd000078e0208 */
[----:B------:R-:W-:Y:S05]  /*2220*/  @P0 BRA `(.L_x_489) ;  /* 0xfffffff800700947 */ /* 0x000fea000383ffff */
[----:B------:R-:W-:Y:S05]  /*2230*/  BSYNC.RECONVERGENT B3 ;  /* 0x0000000000037941 */ /* 0x000fea0003800200 */
.L_x_488:
[----:B------:R-:W-:-:S07]  /*2240*/  VIADD R2, R2, 0xfffff800 ;  /* 0xfffff80002027836 */ /* 0x000fce0000000000 */
.L_x_487:
[----:B------:R-:W-:Y:S05]  /*2250*/  BSYNC.RECONVERGENT B2 ;  /* 0x0000000000027941 */ /* 0x000fea0003800200 */
.L_x_486:
        /* <DEDUP_REMOVED lines=32> */
[----:B--2---:R-:W-:Y:S01]  /*2460*/  HSETP2.NEU.AND P1, PT, R4.H0_H0, RZ.H0_H0, PT ;  /* 0x200000ff04007234 */ /* 0x004fe20003f2d800 */
[----:B------:R-:W-:Y:S01]  /*2470*/  VIADD R4, R6, 0x1 ;  /* 0x0000000106047836 */ /* 0x000fe20000000000 */
[----:B---3--:R-:W-:-:S11]  /*2480*/  HSETP2.NEU.AND P2, PT, R7.H0_H0, RZ.H0_H0, PT ;  /* 0x200000ff07007234 */ /* 0x008fd60003f4d800 */
[----:B------:R-:W-:Y:S01]  /*2490*/  @!P1 IMAD.MOV R4, RZ, RZ, R6 ;  /* 0x000000ffff049224 */ /* 0x000fe200078e0206 */
[----:B----4-:R-:W-:-:S04]  /*24a0*/  HSETP2.NEU.AND P1, PT, R8.H0_H0, RZ.H0_H0, PT ;  /* 0x200000ff08007234 */ /* 0x010fc80003f2d800 */
[----:B------:R-:W-:Y:S01]  /*24b0*/  IADD3 R5, PT, PT, R4, 0x1, RZ ;  /* 0x0000000104057810 */ /* 0x000fe20007ffe0ff */
[----:B------:R-:W-:Y:S01]  /*24c0*/  @!P2 IMAD.MOV R5, RZ, RZ, R4 ;  /* 0x000000ffff05a224 */ /* 0x000fe200078e0204 */
[----:B-----5:R-:W-:-:S03]  /*24d0*/  HSETP2.NEU.AND P2, PT, R9.H0_H0, RZ.H0_H0, PT ;  /* 0x200000ff09007234 */ /* 0x020fc60003f4d800 */
        /* <DEDUP_REMOVED lines=13> */
[----:B------:R-:W-:-:S05]  /*25b0*/  @!P1 IMAD.MOV R4, RZ, RZ, R5 ;  /* 0x000000ffff049224 */ /* 0x000fca00078e0205 */
[----:B------:R-:W-:Y:S01]  /*25c0*/  IADD3 R6, PT, PT, R4, 0x1, RZ ;  /* 0x0000000104067810 */ /* 0x000fe20007ffe0ff */
[----:B------:R-:W-:-:S07]  /*25d0*/  @!P2 IMAD.MOV R6, RZ, RZ, R4 ;  /* 0x000000ffff06a224 */ /* 0x000fce00078e0204 */
.L_x_491:
[----:B------:R-:W-:Y:S05]  /*25e0*/  BSYNC.RECONVERGENT B2 ;  /* 0x0000000000027941 */ /* 0x000fea0003800200 */
.L_x_490:
        /* <DEDUP_REMOVED lines=20> */
[----:B--2---:R-:W-:-:S02]  /*2730*/  HSETP2.NEU.AND P1, PT, R4.H0_H0, RZ.H0_H0, PT ;  /* 0x200000ff04007234 */ /* 0x004fc40003f2d800 */
[----:B---3--:R-:W-:-:S11]  /*2740*/  HSETP2.NEU.AND P2, PT, R8.H0_H0, RZ.H0_H0, PT ;  /* 0x200000ff08007234 */ /* 0x008fd60003f4d800 */
[----:B------:R-:W-:Y:S02]  /*2750*/  @!P1 IADD3 R3, PT, PT, R6, RZ, RZ ;  /* 0x000000ff06039210 */ /* 0x000fe40007ffe0ff */
        /* <DEDUP_REMOVED lines=8> */
.L_x_493:
[----:B------:R-:W-:Y:S05]  /*27e0*/  BSYNC.RECONVERGENT B2 ;  /* 0x0000000000027941 */ /* 0x000fea0003800200 */
.L_x_492:
[----:B------:R-:W-:Y:S05]  /*27f0*/  @!P0 BRA `(.L_x_485) ;  /* 0x0000000000308947 */ /* 0x000fea0003800000 */
[----:B------:R-:W-:Y:S01]  /*2800*/  IADD3 R5, PT, PT, R2, UR4, RZ ;  /* 0x0000000402057c10 */ /* 0x000fe2000fffe0ff */
[----:B------:R-:W-:-:S07]  /*2810*/  IMAD.MOV R4, RZ, RZ, -R7 ;  /* 0x000000ffff047224 */ /* 0x000fce00078e0a07 */
.L_x_494:
[----:B------:R-:W-:-:S06]  /*2820*/  IMAD.WIDE.U32 R2, R5, 0x2, R14 ;  /* 0x0000000205027825 */ /* 0x000fcc00078e000e */
[----:B------:R-:W2:Y:S01]  /*2830*/  LDG.E.U16 R2, desc[UR6][R2.64] ;  /* 0x0000000602027981 */ /* 0x000ea2000c1e1500 */
[----:B------:R-:W-:Y:S02]  /*2840*/  VIADD R4, R4, 0x1 ;  /* 0x0000000104047836 */ /* 0x000fe40000000000 */
[----:B------:R-:W-:Y:S02]  /*2850*/  VIADD R7, R6, 0x1 ;  /* 0x0000000106077836 */ /* 0x000fe40000000000 */
[----:B------:R-:W-:Y:S01]  /*2860*/  VIADD R5, R5, 0x100 ;  /* 0x0000010005057836 */ /* 0x000fe20000000000 */
[----:B------:R-:W-:Y:S02]  /*2870*/  ISETP.NE.AND P1, PT, R4, RZ, PT ;  /* 0x000000ff0400720c */ /* 0x000fe40003f25270 */
[----:B--2---:R-:W-:-:S13]  /*2880*/  HSETP2.NEU.AND P0, PT, R2.H0_H0, RZ.H0_H0, PT ;  /* 0x200000ff02007234 */ /* 0x004fda0003f0d800 */
[----:B------:R-:W-:-:S05]  /*2890*/  @!P0 IADD3 R7, PT, PT, R6, RZ, RZ ;  /* 0x000000ff06078210 */ /* 0x000fca0007ffe0ff */
[----:B------:R-:W-:Y:S01]  /*28a0*/  IMAD.MOV.U32 R6, RZ, RZ, R7 ;  /* 0x000000ffff067224 */ /* 0x000fe200078e0007 */
[----:B------:R-:W-:Y:S06]  /*28b0*/  @P1 BRA `(.L_x_494) ;  /* 0xfffffffc00d81947 */ /* 0x000fec000383ffff */
.L_x_485:
[----:B------:R-:W-:Y:S05]  /*28c0*/  BSYNC.RECONVERGENT B1 ;  /* 0x0000000000017941 */ /* 0x000fea0003800200 */
.L_x_483:
        /* <DEDUP_REMOVED lines=24> */
.L_x_481:
[----:B------:R-:W-:Y:S05]  /*2a50*/  BSYNC.RECONVERGENT B0 ;  /* 0x0000000000007941 */ /* 0x000fea0003800200 */
.L_x_466:
[----:B------:R-:W-:Y:S05]  /*2a60*/  @P0 EXIT ;  /* 0x000000000000094d */ /* 0x000fea0003800000 */
[----:B------:R-:W0:Y:S01]  /*2a70*/  LDC.64 R2, c[0x0][0x390] ;  /* 0x0000e400ff027b82 */ /* 0x000e220000000a00 */
[----:B------:R-:W1:Y:S02]  /*2a80*/  LDCU UR4, c[0x0][0x3a0] ;  /* 0x00007400ff0477ac */ /* 0x000e640008000800 */
[----:B-1----:R-:W-:-:S05]  /*2a90*/  VIADD R9, R9, UR4 ;  /* 0x0000000409097c36 */ /* 0x002fca0008000000 */
[----:B0-----:R-:W-:Y:S01]  /*2aa0*/  STG.E desc[UR6][R2.64], R9 ;  /* 0x0000000902007986 */ /* 0x001fe2000c101906 */
[----:B------:R-:W-:Y:S05]  /*2ab0*/  EXIT ;  /* 0x000000000000794d */ /* 0x000fea0003800000 */
.L_x_495:
        /* <DEDUP_REMOVED lines=12> */
.L_x_3254:


//--------------------- .text._ZN3cub18CUB_300001_SM_10006detail6reduce28DeviceReduceSingleTileKernelINS2_10policy_hubIjjN4cuda3std3__44plusIvEEE10Policy1000EPjSC_iS9_jjNS7_10__identityEEEvT0_T1_T2_T3_T4_T6_ --------------------------
	.section	.text._ZN3cub18CUB_300001_SM_10006detail6reduce28DeviceReduceSingleTileKernelINS2_10policy_hubIjjN4cuda3std3__44plusIvEEE10Policy1000EPjSC_iS9_jjNS7_10__identityEEEvT0_T1_T2_T3_T4_T6_,"ax",@progbits
	.align	128
        .global         _ZN3cub18CUB_300001_SM_10006detail6reduce28DeviceReduceSingleTileKernelINS2_10policy_hubIjjN4cuda3std3__44plusIvEEE10Policy1000EPjSC_iS9_jjNS7_10__identityEEEvT0_T1_T2_T3_T4_T6_
        .type           _ZN3cub18CUB_300001_SM_10006detail6reduce28DeviceReduceSingleTileKernelINS2_10policy_hubIjjN4cuda3std3__44plusIvEEE10Policy1000EPjSC_iS9_jjNS7_10__identityEEEvT0_T1_T2_T3_T4_T6_,@function
        .size           _ZN3cub18CUB_300001_SM_10006detail6reduce28DeviceReduceSingleTileKernelINS2_10policy_hubIjjN4cuda3std3__44plusIvEEE10Policy1000EPjSC_iS9_jjNS7_10__identityEEEvT0_T1_T2_T3_T4_T6_,(.L_x_3255 - _ZN3cub18CUB_300001_SM_10006detail6reduce28DeviceReduceSingleTileKernelINS2_10policy_hubIjjN4cuda3std3__44plusIvEEE10Policy1000EPjSC_iS9_jjNS7_10__identityEEEvT0_T1_T2_T3_T4_T6_)
        .other          _ZN3cub18CUB_300001_SM_10006detail6reduce28DeviceReduceSingleTileKernelINS2_10policy_hubIjjN4cuda3std3__44plusIvEEE10Policy1000EPjSC_iS9_jjNS7_10__identityEEEvT0_T1_T2_T3_T4_T6_,@"STO_CUDA_ENTRY STV_DEFAULT"
_ZN3cub18CUB_300001_SM_10006detail6reduce28DeviceReduceSingleTileKernelINS2_10policy_hubIjjN4cuda3std3__44plusIvEEE10Policy1000EPjSC_iS9_jjNS7_10__identityEEEvT0_T1_T2_T3_T4_T6_:
.text._ZN3cub18CUB_300001_SM_10006detail6reduce28DeviceReduceSingleTileKernelINS2_10policy_hubIjjN4cuda3std3__44plusIvEEE10Policy1000EPjSC_iS9_jjNS7_10__identityEEEvT0_T1_T2_T3_T4_T6_:
        /* <DEDUP_REMOVED lines=13> */
.L_x_496:
[----:B------:R-:W0:Y:S01]  /*00d0*/  LDCU UR4, c[0x0][0x380] ;  /* 0x00007000ff0477ac */ /* 0x000e220008000800 */
[----:B------:R-:W-:Y:S01]  /*00e0*/  BSSY.RECONVERGENT B0, `(.L_x_497) ;  /* 0x0000321000007945 */ /* 0x000fe20003800200 */
[----:B0-----:R-:W-:-:S09]  /*00f0*/  ULOP3.LUT UP0, URZ, UR4, 0xf, URZ, 0xc0, !UPT ;  /* 0x0000000f04ff7892 */ /* 0x001fd2000f80c0ff */
[----:B------:R-:W-:Y:S05]  /*0100*/  BRA.U UP0, `(.L_x_498) ;  /* 0x0000001900107547 */ /* 0x000fea000b800000 */
[----:B------:R-:W-:-:S13]  /*0110*/  ISETP.GT.AND P0, PT, R20, 0xfff, PT ;  /* 0x00000fff1400780c */ /* 0x000fda0003f04270 */
[----:B------:R-:W-:Y:S05]  /*0120*/  @P0 BRA `(.L_x_499) ;  /* 0x0000000c000c0947 */ /* 0x000fea0003800000 */
[----:B------:R-:W0:Y:S01]  /*0130*/  S2R R9, SR_TID.X ;  /* 0x0000000000097919 */ /* 0x000e220000002100 */
[----:B------:R-:W-:Y:S01]  /*0140*/  BSSY.RECONVERGENT B1, `(.L_x_500) ;  /* 0x0000009000017945 */ /* 0x000fe20003800200 */
[----:B------:R-:W-:Y:S01]  /*0150*/  IMAD.MOV.U32 R0, RZ, RZ, RZ ;  /* 0x000000ffff007224 */ /* 0x000fe200078e00ff */
[----:B0-----:R-:W-:Y:S01]  /*0160*/  ISETP.GE.AND P0, PT, R9, R20, PT ;  /* 0x000000140900720c */ /* 0x001fe20003f06270 */
[----:B------:R-:W-:-:S12]  /*0170*/  IMAD.MOV.U32 R11, RZ, RZ, R9 ;  /* 0x000000ffff0b7224 */ /* 0x000fd800078e0009 */
[----:B------:R-:W-:Y:S05]  /*0180*/  @P0 BRA `(.L_x_501) ;  /* 0x0000000000100947 */ /* 0x000fea0003800000 */
[----:B------:R-:W0:Y:S02]  /*0190*/  LDC.64 R2, c[0x0][0x380] ;  /* 0x0000e000ff027b82 */ /* 0x000e240000000a00 */
[----:B0-----:R-:W-:-:S05]  /*01a0*/  IMAD.WIDE.U32 R2, R9, 0x4, R2 ;  /* 0x0000000409027825 */ /* 0x001fca00078e0002 */
[----:B------:R0:W5:Y:S01]  /*01b0*/  LDG.E.CONSTANT R0, desc[UR6][R2.64] ;  /* 0x0000000602007981 */ /* 0x000162000c1e9900 */
[----:B------:R-:W-:-:S07]  /*01c0*/  VIADD R11, R9, 0x100 ;  /* 0x00000100090b7836 */ /* 0x000fce0000000000 */
.L_x_501:
[----:B------:R-:W-:Y:S05]  /*01d0*/  BSYNC.RECONVERGENT B1 ;  /* 0x0000000000017941 */ /* 0x000fea0003800200 */
.L_x_500:
[----:B------:R-:W-:Y:S01]  /*01e0*/  ISETP.GE.AND P0, PT, R11, R20, PT ;  /* 0x000000140b00720c */ /* 0x000fe20003f06270 */
[----:B------:R-:W-:-:S12]  /*01f0*/  BSSY.RECONVERGENT B1, `(.L_x_502) ;  /* 0x0000066000017945 */ /* 0x000fd80003800200 */
[----:B------:R-:W-:Y:S05]  /*0200*/  @P0 BRA `(.L_x_503) ;  /* 0x0000000400900947 */ /* 0x000fea0003800000 */
[----:B0-----:R-:W-:Y:S01]  /*0210*/  LOP3.LUT R3, RZ, R11, RZ, 0x33, !PT ;  /* 0x0000000bff037212 */ /* 0x001fe200078e33ff */
[----:B------:R-:W-:Y:S04]  /*0220*/  BSSY.RECONVERGENT B2, `(.L_x_504) ;  /* 0x0000015000027945 */ /* 0x000fe80003800200 */
[----:B------:R-:W-:-:S05]  /*0230*/  IMAD.IADD R4, R3, 0x1, R20 ;  /* 0x0000000103047824 */ /* 0x000fca00078e0214 */
[C---:B------:R-:W-:Y:S02]  /*0240*/  LOP3.LUT R2, R4.reuse, 0x300, RZ, 0xc0, !PT ;  /* 0x0000030004027812 */ /* 0x040fe400078ec0ff */
[----:B------:R-:W-:Y:S02]  /*0250*/  ISETP.GE.U32.AND P1, PT, R4, 0x300, PT ;  /* 0x000003000400780c */ /* 0x000fe40003f26070 */
[----:B------:R-:W-:-:S13]  /*0260*/  ISETP.NE.AND P0, PT, R2, 0x300, PT ;  /* 0x000003000200780c */ /* 0x000fda0003f05270 */
[----:B------:R-:W-:Y:S05]  /*0270*/  @!P0 BRA `(.L_x_505) ;  /* 0x00000000003c8947 */ /* 0x000fea0003800000 */
[----:B------:R-:W0:Y:S01]  /*0280*/  LDC.64 R2, c[0x0][0x380] ;  /* 0x0000e000ff027b82 */ /* 0x000e220000000a00 */
[----:B------:R-:W-:-:S04]  /*0290*/  LEA.HI R4, R4, 0x1, RZ, 0x18 ;  /* 0x0000000104047811 */ /* 0x000fc800078fc0ff */
[----:B------:R-:W-:-:S05]  /*02a0*/  LOP3.LUT R4, R4, 0x3, RZ, 0xc0, !PT ;  /* 0x0000000304047812 */ /* 0x000fca00078ec0ff */
[----:B------:R-:W-:Y:S02]  /*02b0*/  IMAD.MOV R4, RZ, RZ, -R4 ;  /* 0x000000ffff047224 */ /* 0x000fe400078e0a04 */
[----:B0-----:R-:W-:-:S04]  /*02c0*/  IMAD.WIDE.U32 R2, R11, 0x4, R2 ;  /* 0x000000040b027825 */ /* 0x001fc800078e0002 */
[----:B------:R-:W-:-:S07]  /*02d0*/  IMAD.MOV.U32 R5, RZ, RZ, R3 ;  /* 0x000000ffff057224 */ /* 0x000fce00078e0003 */
.L_x_506:
[----:B------:R-:W-:-:S06]  /*02e0*/  IMAD.MOV.U32 R3, RZ, RZ, R5 ;  /* 0x000000ffff037224 */ /* 0x000fcc00078e0005 */
[----:B------:R0:W2:Y:S01]  /*02f0*/  LDG.E.CONSTANT R3, desc[UR6][R2.64] ;  /* 0x0000000602037981 */ /* 0x0000a2000c1e9900 */
[----:B------:R-:W-:Y:S02]  /*0300*/  VIADD R4, R4, 0x1 ;  /* 0x0000000104047836 */ /* 0x000fe40000000000 */
[----:B------:R-:W-:-:S03]  /*0310*/  VIADD R11, R11, 0x100 ;  /* 0x000001000b0b7836 */ /* 0x000fc60000000000 */
[----:B------:R-:W-:Y:S02]  /*0320*/  ISETP.NE.AND P0, PT, R4, RZ, PT ;  /* 0x000000ff0400720c */ /* 0x000fe40003f05270 */
[----:B0-----:R-:W-:-:S05]  /*0330*/  IADD3 R2, P2, PT, R2, 0x400, RZ ;  /* 0x0000040002027810 */ /* 0x001fca0007f5e0ff */
[----:B------:R-:W-:Y:S02]  /*0340*/  IMAD.X R5, RZ, RZ, R5, P2 ;  /* 0x000000ffff057224 */ /* 0x000fe400010e0605 */
[----:B--2--5:R-:W-:-:S04]  /*0350*/  IMAD.IADD R0, R3, 0x1, R0 ;  /* 0x0000000103007824 */ /* 0x024fc800078e0200 */
[----:B------:R-:W-:Y:S05]  /*0360*/  @P0 BRA `(.L_x_506) ;  /* 0xfffffffc00dc0947 */ /* 0x000fea000383ffff */
.L_x_505:
[----:B------:R-:W-:Y:S05]  /*0370*/  BSYNC.RECONVERGENT B2 ;  /* 0x0000000000027941 */ /* 0x000fea0003800200 */
.L_x_504:
[----:B------:R-:W-:Y:S05]  /*0380*/  @!P1 BRA `(.L_x_503) ;  /* 0x0000000400309947 */ /* 0x000fea0003800000 */
[----:B------:R-:W-:Y:S01]  /*0390*/  IMAD.IADD R2, R20, 0x1, -R11 ;  /* 0x0000000114027824 */ /* 0x000fe200078e0a0b */
[----:B------:R-:W-:Y:S01]  /*03a0*/  BSSY.RECONVERGENT B2, `(.L_x_507) ;  /* 0x0000029000027945 */ /* 0x000fe20003800200 */
[----:B------:R-:W-:-:S03]  /*03b0*/  PLOP3.LUT P0, PT, PT, PT, PT, 0x80, 0x8 ;  /* 0x000000000008781c */ /* 0x000fc60003f0f070 */
[----:B------:R-:W-:-:S13]  /*03c0*/  ISETP.GT.AND P1, PT, R2, 0xc00, PT ;  /* 0x00000c000200780c */ /* 0x000fda0003f24270 */
[----:B------:R-:W-:Y:S05]  /*03d0*/  @!P1 BRA `(.L_x_508) ;  /* 0x0000000000949947 */ /* 0x000fea0003800000 */
[----:B------:R-:W-:Y:S01]  /*03e0*/  PLOP3.LUT P0, PT, PT, PT, PT, 0x8, 0x80 ;  /* 0x000000000080781c */ /* 0x000fe20003f0e170 */
[----:B------:R-:W-:-:S12]  /*03f0*/  VIADD R8, R20, 0xfffff400 ;  /* 0xfffff40014087836 */ /* 0x000fd80000000000 */
.L_x_509:
[----:B------:R-:W0:Y:S01]  /*0400*/  LDC.64 R4, c[0x0][0x380] ;  /* 0x0000e000ff047b82 */ /* 0x000e220000000a00 */
[C---:B------:R-:W-:Y:S02]  /*0410*/  VIADD R7, R11.reuse, 0x400 ;  /* 0x000004000b077836 */ /* 0x040fe40000000000 */
[C---:B------:R-:W-:Y:S02]  /*0420*/  VIADD R3, R11.reuse, 0x800 ;  /* 0x000008000b037836 */ /* 0x040fe40000000000 */
[----:B0-----:R-:W-:-:S05]  /*0430*/  IMAD.WIDE R22, R11, 0x4, R4 ;  /* 0x000000040b167825 */ /* 0x001fca00078e0204 */
[----:B------:R-:W2:Y:S01]  /*0440*/  LDG.E.CONSTANT R13, desc[UR6][R22.64] ;  /* 0x00000006160d7981 */ /* 0x000ea2000c1e9900 */
[----:B------:R-:W-:-:S03]  /*0450*/  IMAD.WIDE R6, R7, 0x4, R4 ;  /* 0x0000000407067825 */ /* 0x000fc600078e0204 */
[----:B------:R-:W2:Y:S04]  /*0460*/  LDG.E.CONSTANT R10, desc[UR6][R22.64+0x400] ;  /* 0x00040006160a7981 */ /* 0x000ea8000c1e9900 */
[----:B------:R-:W3:Y:S04]  /*0470*/  LDG.E.CONSTANT R12, desc[UR6][R22.64+0x800] ;  /* 0x00080006160c7981 */ /* 0x000ee8000c1e9900 */
[----:B------:R-:W3:Y:S01]  /*0480*/  LDG.E.CONSTANT R19, desc[UR6][R22.64+0xc00] ;  /* 0x000c000616137981 */ /* 0x000ee2000c1e9900 */
[----:B------:R-:W-:-:S03]  /*0490*/  IMAD.WIDE R2, R3, 0x4, R4 ;  /* 0x0000000403027825 */ /* 0x000fc600078e0204 */
[----:B------:R-:W4:Y:S04]  /*04a0*/  LDG.E.CONSTANT R16, desc[UR6][R6.64] ;  /* 0x0000000606107981 */ /* 0x000f28000c1e9900 */
[----:B------:R-:W4:Y:S01]  /*04b0*/  LDG.E.CONSTANT R15, desc[UR6][R6.64+0x400] ;  /* 0x00040006060f7981 */ /* 0x000f22000c1e9900 */
[----:B------:R-:W-:-:S03]  /*04c0*/  VIADD R25, R11, 0xc00 ;  /* 0x00000c000b197836 */ /* 0x000fc60000000000 */
[----:B------:R-:W4:Y:S04]  /*04d0*/  LDG.E.CONSTANT R14, desc[UR6][R6.64+0x800] ;  /* 0x00080006060e7981 */ /* 0x000f28000c1e9900 */
[----:B------:R-:W4:Y:S01]  /*04e0*/  LDG.E.CONSTANT R21, desc[UR6][R6.64+0xc00] ;  /* 0x000c000606157981 */ /* 0x000f22000c1e9900 */
[----:B------:R-:W-:-:S03]  /*04f0*/  IMAD.WIDE R4, R25, 0x4, R4 ;  /* 0x0000000419047825 */ /* 0x000fc600078e0204 */
[----:B------:R-:W4:Y:S04]  /*0500*/  LDG.E.CONSTANT R18, desc[UR6][R2.64] ;  /* 0x0000000602127981 */ /* 0x000f28000c1e9900 */
[----:B------:R-:W4:Y:S04]  /*0510*/  LDG.E.CONSTANT R17, desc[UR6][R2.64+0x400] ;  /* 0x0004000602117981 */ /* 0x000f28000c1e9900 */
[----:B------:R-:W4:Y:S04]  /*0520*/  LDG.E.CONSTANT R23, desc[UR6][R2.64+0x800] ;  /* 0x0008000602177981 */ /* 0x000f28000c1e9900 */
[----:B------:R-:W4:Y:S04]  /*0530*/  LDG.E.CONSTANT R24, desc[UR6][R2.64+0xc00] ;  /* 0x000c000602187981 */ /* 0x000f28000c1e9900 */
[----:B------:R-:W4:Y:S04]  /*0540*/  LDG.E.CONSTANT R25, desc[UR6][R4.64] ;  /* 0x0000000604197981 */ /* 0x000f28000c1e9900 */
[----:B------:R-:W4:Y:S04]  /*0550*/  LDG.E.CONSTANT R26, desc[UR6][R4.64+0x400] ;  /* 0x00040006041a7981 */ /* 0x000f28000c1e9900 */
[----:B------:R-:W4:Y:S04]  /*0560*/  LDG.E.CONSTANT R22, desc[UR6][R4.64+0x800] ;  /* 0x0008000604167981 */ /* 0x000f28000c1e9900 */
[----:B------:R-:W4:Y:S01]  /*0570*/  LDG.E.CONSTANT R27, desc[UR6][R4.64+0xc00] ;  /* 0x000c0006041b7981 */ /* 0x000f22000c1e9900 */
[----:B------:R-:W-:-:S05]  /*0580*/  VIADD R11, R11, 0x1000 ;  /* 0x000010000b0b7836 */ /* 0x000fca0000000000 */
[----:B------:R-:W-:Y:S02]  /*0590*/  ISETP.GE.AND P1, PT, R11, R8, PT ;  /* 0x000000080b00720c */ /* 0x000fe40003f26270 */
[----:B--2--5:R-:W-:-:S04]  /*05a0*/  IADD3 R10, PT, PT, R10, R13, R0 ;  /* 0x0000000d0a0a7210 */ /* 0x024fc80007ffe000 */
[----:B---3--:R-:W-:-:S04]  /*05b0*/  IADD3 R10, PT, PT, R19, R12, R10 ;  /* 0x0000000c130a7210 */ /* 0x008fc80007ffe00a */
[----:B----4-:R-:W-:-:S04]  /*05c0*/  IADD3 R10, PT, PT, R15, R16, R10 ;  /* 0x000000100f0a7210 */ /* 0x010fc80007ffe00a */
[----:B------:R-:W-:-:S04]  /*05d0*/  IADD3 R10, PT, PT, R21, R14, R10 ;  /* 0x0000000e150a7210 */ /* 0x000fc80007ffe00a */
[----:B------:R-:W-:-:S04]  /*05e0*/  IADD3 R10, PT, PT, R17, R18, R10 ;  /* 0x00000012110a7210 */ /* 0x000fc80007ffe00a */
[----:B------:R-:W-:-:S04]  /*05f0*/  IADD3 R10, PT, PT, R24, R23, R10 ;  /* 0x00000017180a7210 */ /* 0x000fc80007ffe00a */
[----:B------:R-:W-:-:S04]  /*0600*/  IADD3 R25, PT, PT, R26, R25, R10 ;  /* 0x000000191a197210 */ /* 0x000fc80007ffe00a */
[----:B------:R-:W-:Y:S01]  /*0610*/  IADD3 R0, PT, PT, R27, R22, R25 ;  /* 0x000000161b007210 */ /* 0x000fe20007ffe019 */
[----:B------:R-:W-:Y:S06]  /*0620*/  @!P1 BRA `(.L_x_509) ;  /* 0xfffffffc00749947 */ /* 0x000fec000383ffff */
.L_x_508:
[----:B------:R-:W-:Y:S05]  /*0630*/  BSYNC.RECONVERGENT B2 ;  /* 0x0000000000027941 */ /* 0x000fea0003800200 */
.L_x_507:
[----:B------:R-:W-:Y:S01]  /*0640*/  IMAD.IADD R2, R20, 0x1, -R11 ;  /* 0x0000000114027824 */ /* 0x000fe200078e0a0b */
[----:B------:R-:W-:Y:S04]  /*0650*/  BSSY.RECONVERGENT B2, `(.L_x_510) ;  /* 0x0000015000027945 */ /* 0x000fe80003800200 */
[----:B------:R-:W-:-:S13]  /*0660*/  ISETP.GT.AND P1, PT, R2, 0x400, PT ;  /* 0x000004000200780c */ /* 0x000fda0003f24270 */
[----:B------:R-:W-:Y:S05]  /*0670*/  @!P1 BRA `(.L_x_511) ;  /* 0x0000000000489947 */ /* 0x000fea0003800000 */
[----:B------:R-:W0:Y:S01]  /*0680*/  LDC.64 R4, c[0x0][0x380] ;  /* 0x0000e000ff047b82 */ /* 0x000e220000000a00 */
[C---:B------:R-:W-:Y:S02]  /*0690*/  VIADD R13, R11.reuse, 0x400 ;  /* 0x000004000b0d7836 */ /* 0x040fe40000000000 */
[----:B0-----:R-:W-:-:S05]  /*06a0*/  IMAD.WIDE R2, R11, 0x4, R4 ;  /* 0x000000040b027825 */ /* 0x001fca00078e0204 */
[----:B------:R-:W2:Y:S01]  /*06b0*/  LDG.E.CONSTANT R7, desc[UR6][R2.64] ;  /* 0x0000000602077981 */ /* 0x000ea2000c1e9900 */
[----:B------:R-:W-:-:S03]  /*06c0*/  IMAD.WIDE R4, R13, 0x4, R4 ;  /* 0x000000040d047825 */ /* 0x000fc600078e0204 */
[----:B------:R-:W2:Y:S04]  /*06d0*/  LDG.E.CONSTANT R6, desc[UR6][R2.64+0x400] ;  /* 0x0004000602067981 */ /* 0x000ea8000c1e9900 */
[----:B------:R-:W3:Y:S04]  /*06e0*/  LDG.E.CONSTANT R13, desc[UR6][R2.64+0x800] ;  /* 0x00080006020d7981 */ /* 0x000ee8000c1e9900 */
[----:B------:R-:W3:Y:S04]  /*06f0*/  LDG.E.CONSTANT R8, desc[UR6][R2.64+0xc00] ;  /* 0x000c000602087981 */ /* 0x000ee8000c1e9900 */
[----:B------:R-:W4:Y:S04]  /*0700*/  LDG.E.CONSTANT R15, desc[UR6][R4.64] ;  /* 0x00000006040f7981 */ /* 0x000f28000c1e9900 */
[----:B------:R-:W4:Y:S04]  /*0710*/  LDG.E.CONSTANT R10, desc[UR6][R4.64+0x400] ;  /* 0x00040006040a7981 */ /* 0x000f28000c1e9900 */
[----:B------:R-:W4:Y:S04]  /*0720*/  LDG.E.CONSTANT R17, desc[UR6][R4.64+0x800] ;  /* 0x0008000604117981 */ /* 0x000f28000c1e9900 */
[----:B------:R-:W4:Y:S01]  /*0730*/  LDG.E.CONSTANT R12, desc[UR6][R4.64+0xc00] ;  /* 0x000c0006040c7981 */ /* 0x000f22000c1e9900 */
[----:B------:R-:W-:Y:S01]  /*0740*/  PLOP3.LUT P0, PT, PT, PT, PT, 0x8, 0x80 ;  /* 0x000000000080781c */ /* 0x000fe20003f0e170 */
[----:B------:R-:W-:Y:S01]  /*0750*/  VIADD R11, R11, 0x800 ;  /* 0x000008000b0b7836 */ /* 0x000fe20000000000 */
[----:B--2--5:R-:W-:-:S04]  /*0760*/  IADD3 R6, PT, PT, R6, R7, R0 ;  /* 0x0000000706067210 */ /* 0x024fc80007ffe000 */
[----:B---3--:R-:W-:-:S04]  /*0770*/  IADD3 R6, PT, PT, R8, R13, R6 ;  /* 0x0000000d08067210 */ /* 0x008fc80007ffe006 */
[----:B----4-:R-:W-:-:S04]  /*0780*/  IADD3 R6, PT, PT, R10, R15, R6 ;  /* 0x0000000f0a067210 */ /* 0x010fc80007ffe006 */
[----:B------:R-:W-:-:S07]  /*0790*/  IADD3 R0, PT, PT, R12, R17, R6 ;  /* 0x000000110c007210 */ /* 0x000fce0007ffe006 */
.L_x_511:
[----:B------:R-:W-:Y:S05]  /*07a0*/  BSYNC.RECONVERGENT B2 ;  /* 0x0000000000027941 */ /* 0x000fea0003800200 */
.L_x_510:
[----:B------:R-:W-:-:S13]  /*07b0*/  ISETP.LT.OR P0, PT, R11, R20, P0 ;  /* 0x000000140b00720c */ /* 0x000fda0000701670 */
[----:B------:R-:W-:Y:S05]  /*07c0*/  @!P0 BRA `(.L_x_503) ;  /* 0x0000000000208947 */ /* 0x000fea0003800000 */
[----:B------:R-:W0:Y:S02]  /*07d0*/  LDC.64 R2, c[0x0][0x380] ;  /* 0x0000e000ff027b82 */ /* 0x000e240000000a00 */
[----:B0-----:R-:W-:-:S05]  /*07e0*/  IMAD.WIDE R2, R11, 0x4, R2 ;  /* 0x000000040b027825 */ /* 0x001fca00078e0202 */
[----:B------:R-:W2:Y:S04]  /*07f0*/  LDG.E.CONSTANT R5, desc[UR6][R2.64] ;  /* 0x0000000602057981 */ /* 0x000ea8000c1e9900 */
[----:B------:R-:W2:Y:S04]  /*0800*/  LDG.E.CONSTANT R4, desc[UR6][R2.64+0x400] ;  /* 0x0004000602047981 */ /* 0x000ea8000c1e9900 */
[----:B------:R-:W3:Y:S04]  /*0810*/  LDG.E.CONSTANT R7, desc[UR6][R2.64+0x800] ;  /* 0x0008000602077981 */ /* 0x000ee8000c1e9900 */
[----:B------:R-:W3:Y:S01]  /*0820*/  LDG.E.CONSTANT R6, desc[UR6][R2.64+0xc00] ;  /* 0x000c000602067981 */ /* 0x000ee2000c1e9900 */
[----:B--2--5:R-:W-:-:S04]  /*0830*/  IADD3 R0, PT, PT, R4, R5, R0 ;  /* 0x0000000504007210 */ /* 0x024fc80007ffe000 */
[----:B---3--:R-:W-:-:S07]  /*0840*/  IADD3 R0, PT, PT, R6, R7, R0 ;  /* 0x0000000706007210 */ /* 0x008fce0007ffe000 */
.L_x_503:
[----:B------:R-:W-:Y:S05]  /*0850*/  BSYNC.RECONVERGENT B1 ;  /* 0x0000000000017941 */ /* 0x000fea0003800200 */
.L_x_502:
[----:B------:R-:W-:-:S13]  /*0860*/  ISETP.GE.AND P0, PT, R20, 0x100, PT ;  /* 0x000001001400780c */ /* 0x000fda0003f06270 */
[----:B------:R-:W-:Y:S05]  /*0870*/  @!P0 BRA `(.L_x_512) ;  /* 0x0000000000648947 */ /* 0x000fea0003800000 */
[----:B0-----:R-:W0:Y:S01]  /*0880*/  S2R R2, SR_LANEID ;  /* 0x0000000000027919 */ /* 0x001e220000000000 */
[----:B-----5:R-:W1:Y:S01]  /*0890*/  REDUX.SUM UR4, R0 ;  /* 0x00000000000473c4 */ /* 0x020e62000000c000 */
        /* <DEDUP_REMOVED lines=11> */
[----:B--2---:R-:W-:Y:S05]  /*0950*/  @P0 BRA `(.L_x_513) ;  /* 0x0000002800640947 */ /* 0x004fea0003800000 */
        /* <DEDUP_REMOVED lines=11> */
.L_x_512:
[----:B0-----:R-:W-:-:S04]  /*0a10*/  LOP3.LUT R2, R9, 0x3e0, RZ, 0xc0, !PT ;  /* 0x000003e009027812 */ /* 0x001fc800078ec0ff */
[----:B------:R-:W-:Y:S01]  /*0a20*/  LOP3.LUT R5, RZ, R2, RZ, 0x33, !PT ;  /* 0x00000002ff057212 */ /* 0x000fe200078e33ff */
[----:B------:R-:W-:-:S04]  /*0a30*/  VIADD R3, R2, 0x20 ;  /* 0x0000002002037836 */ /* 0x000fc80000000000 */
[----:B------:R-:W-:Y:S01]  /*0a40*/  IMAD.IADD R5, R5, 0x1, R20 ;  /* 0x0000000105057824 */ /* 0x000fe200078e0214 */
[----:B------:R-:W-:Y:S02]  /*0a50*/  ISETP.GT.AND P0, PT, R3, R20, PT ;  /* 0x000000140300720c */ /* 0x000fe40003f04270 */
[----:B------:R-:W0:Y:S02]  /*0a60*/  S2R R3, SR_LANEID ;  /* 0x0000000000037919 */ /* 0x000e240000000000 */
[----:B------:R-:W-:-:S08]  /*0a70*/  SEL R5, R5, 0x1f, P0 ;  /* 0x0000001f05057807 */ /* 0x000fd00000000000 */
[----:B-----5:R-:W1:Y:S01]  /*0a80*/  SHFL.DOWN P0, R2, R0, 0x1, R5 ;  /* 0x0820000000027989 */ /* 0x020e620000000005 */
        /* <DEDUP_REMOVED lines=20> */
[----:B------:R-:W0:Y:S01]  /*0bd0*/  S2UR UR5, SR_CgaCtaId ;  /* 0x00000000000579c3 */ /* 0x000e220000008800 */
[----:B------:R-:W-:Y:S01]  /*0be0*/  UMOV UR4, 0x400 ;  /* 0x0000040000047882 */ /* 0x000fe20000000000 */
[C---:B------:R-:W-:Y:S02]  /*0bf0*/  ISETP.GT.AND P2, PT, R20.reuse, 0x40, PT ;  /* 0x000000401400780c */ /* 0x040fe40003f44270 */
[C---:B------:R-:W-:Y:S02]  /*0c00*/  ISETP.GT.AND P1, PT, R20.reuse, 0x20, PT ;  /* 0x000000201400780c */ /* 0x040fe40003f24270 */
[----:B------:R-:W-:Y:S01]  /*0c10*/  ISETP.GT.AND P3, PT, R20, 0x80, PT ;  /* 0x000000801400780c */ /* 0x000fe20003f64270 */
[----:B0-----:R-:W-:-:S09]  /*0c20*/  ULEA UR4, UR5, UR4, 0x18 ;  /* 0x0000000405047291 */ /* 0x001fd2000f8ec0ff */
[----:B------:R-:W0:Y:S04]  /*0c30*/  LDS.128 R4, [UR4+0x10] ;  /* 0x00001004ff047984 */ /* 0x000e280008000c00 */
[----:B-1----:R-:W1:Y:S04]  /*0c40*/  LDS R0, [UR4+0xc] ;  /* 0x00000c04ff007984 */ /* 0x002e680008000800 */
[----:B------:R-:W2:Y:S01]  /*0c50*/  LDS.64 R8, [UR4+0x20] ;  /* 0x00002004ff087984 */ /* 0x000ea20008000a00 */
[----:B0-----:R-:W-:Y:S02]  /*0c60*/  SEL R4, R4, RZ, P2 ;  /* 0x000000ff04047207 */ /* 0x001fe40001000000 */
[----:B------:R-:W-:-:S02]  /*0c70*/  ISETP.GT.AND P2, PT, R20, 0x60, PT ;  /* 0x000000601400780c */ /* 0x000fc40003f44270 */
[----:B-1----:R-:W-:Y:S02]  /*0c80*/  SEL R0, R0, RZ, P1 ;  /* 0x000000ff00007207 */ /* 0x002fe40000800000 */
[----:B------:R-:W-:Y:S02]  /*0c90*/  SEL R5, R5, RZ, P2 ;  /* 0x000000ff05057207 */ /* 0x000fe40001000000 */
[----:B------:R-:W-:Y:S02]  /*0ca0*/  IADD3 R0, PT, PT, R4, R0, R3 ;  /* 0x0000000004007210 */ /* 0x000fe40007ffe003 */
[----:B------:R-:W-:Y:S02]  /*0cb0*/  ISETP.GT.AND P1, PT, R20, 0xa0, PT ;  /* 0x000000a01400780c */ /* 0x000fe40003f24270 */
[----:B------:R-:W-:Y:S02]  /*0cc0*/  SEL R6, R6, RZ, P3 ;  /* 0x000000ff06067207 */ /* 0x000fe40001800000 */
[----:B------:R-:W-:-:S02]  /*0cd0*/  ISETP.GT.AND P2, PT, R20, 0xc0, PT ;  /* 0x000000c01400780c */ /* 0x000fc40003f44270 */
[----:B------:R-:W-:Y:S02]  /*0ce0*/  ISETP.GT.AND P3, PT, R20, 0xe0, PT ;  /* 0x000000e01400780c */ /* 0x000fe40003f64270 */
[----:B------:R-:W-:Y:S02]  /*0cf0*/  SEL R7, R7, RZ, P1 ;  /* 0x000000ff07077207 */ /* 0x000fe40000800000 */
[----:B------:R-:W-:Y:S02]  /*0d00*/  IADD3 R0, PT, PT, R6, R0, R5 ;  /* 0x0000000006007210 */ /* 0x000fe40007ffe005 */
[----:B--2---:R-:W-:Y:S02]  /*0d10*/  SEL R8, R8, RZ, P2 ;  /* 0x000000ff08087207 */ /* 0x004fe40001000000 */
[----:B------:R-:W-:Y:S02]  /*0d20*/  SEL R9, R9, RZ, P3 ;  /* 0x000000ff09097207 */ /* 0x000fe40001800000 */
[----:B------:R-:W-:-:S05]  /*0d30*/  IADD3 R0, PT, PT, R8, R0, R7 ;  /* 0x0000000008007210 */ /* 0x000fca0007ffe007 */
[----:B------:R-:W-:Y:S01]  /*0d40*/  IMAD.IADD R3, R0, 0x1, R9 ;  /* 0x0000000100037824 */ /* 0x000fe200078e0209 */
[----:B------:R-:W-:Y:S06]  /*0d50*/  BRA `(.L_x_513) ;  /* 0x0000002400647947 */ /* 0x000fec0003800000 */
.L_x_499:
[----:B------:R-:W0:Y:S01]  /*0d60*/  S2R R0, SR_TID.X ;  /* 0x0000000000007919 */ /* 0x000e220000002100 */
[----:B------:R-:W1:Y:S01]  /*0d70*/  LDC.64 R2, c[0x0][0x380] ;  /* 0x0000e000ff027b82 */ /* 0x000e620000000a00 */
[----:B0-----:R-:W-:-:S04]  /*0d80*/  IMAD.SHL.U32 R5, R0, 0x4, RZ ;  /* 0x0000000400057824 */ /* 0x001fc800078e00ff */
[----:B-1----:R-:W-:-:S05]  /*0d90*/  IMAD.WIDE.U32 R2, R5, 0x4, R2 ;  /* 0x0000000405027825 */ /* 0x002fca00078e0002 */
[----:B------:R-:W2:Y:S04]  /*0da0*/  LDG.E.128.CONSTANT R4, desc[UR6][R2.64] ;  /* 0x0000000602047981 */ /* 0x000ea8000c1e9d00 */
[----:B------:R-:W3:Y:S04]  /*0db0*/  LDG.E.128.CONSTANT R8, desc[UR6][R2.64+0x1000] ;  /* 0x0010000602087981 */ /* 0x000ee8000c1e9d00 */
[----:B------:R-:W4:Y:S04]  /*0dc0*/  LDG.E.128.CONSTANT R12, desc[UR6][R2.64+0x2000] ;  /* 0x00200006020c7981 */ /* 0x000f28000c1e9d00 */
[----:B------:R-:W5:Y:S01]  /*0dd0*/  LDG.E.128.CONSTANT R16, desc[UR6][R2.64+0x3000] ;  /* 0x0030000602107981 */ /* 0x000f62000c1e9d00 */
[----:B------:R-:W-:Y:S01]  /*0de0*/  ISETP.GE.U32.AND P0, PT, R20, 0x2000, PT ;  /* 0x000020001400780c */ /* 0x000fe20003f06070 */
[----:B------:R-:W-:Y:S01]  /*0df0*/  IMAD.MOV.U32 R23, RZ, RZ, 0x1000 ;  /* 0x00001000ff177424 */ /* 0x000fe200078e00ff */
[----:B--2---:R-:W-:-:S04]  /*0e00*/  IADD3 R5, PT, PT, R6, R5, R4 ;  /* 0x0000000506057210 */ /* 0x004fc80007ffe004 */
[----:B---3--:R-:W-:-:S04]  /*0e10*/  IADD3 R5, PT, PT, R8, R7, R5 ;  /* 0x0000000708057210 */ /* 0x008fc80007ffe005 */
[----:B------:R-:W-:-:S04]  /*0e20*/  IADD3 R5, PT, PT, R10, R9, R5 ;  /* 0x000000090a057210 */ /* 0x000fc80007ffe005 */
[----:B----4-:R-:W-:-:S04]  /*0e30*/  IADD3 R5, PT, PT, R12, R11, R5 ;  /* 0x0000000b0c057210 */ /* 0x010fc80007ffe005 */
[----:B------:R-:W-:-:S04]  /*0e40*/  IADD3 R5, PT, PT, R14, R13, R5 ;  /* 0x0000000d0e057210 */ /* 0x000fc80007ffe005 */
[----:B-----5:R-:W-:-:S04]  /*0e50*/  IADD3 R5, PT, PT, R16, R15, R5 ;  /* 0x0000000f10057210 */ /* 0x020fc80007ffe005 */
[----:B------:R-:W-:-:S05]  /*0e60*/  IADD3 R5, PT, PT, R18, R17, R5 ;  /* 0x0000001112057210 */ /* 0x000fca0007ffe005 */
[----:B------:R-:W-:Y:S01]  /*0e70*/  IMAD.IADD R21, R19, 0x1, R5 ;  /* 0x0000000113157824 */ /* 0x000fe200078e0205 */
[----:B------:R-:W-:Y:S06]  /*0e80*/  @!P0 BRA `(.L_x_514) ;  /* 0x00000000005c8947 */ /* 0x000fec0003800000 */
[----:B------:R-:W0:Y:S01]  /*0e90*/  LDC R24, c[0x0][0x390] ;  /* 0x0000e400ff187b82 */ /* 0x000e220000000800 */
[----:B------:R-:W-:Y:S02]  /*0ea0*/  VIADD R22, R20, 0xfffff000 ;  /* 0xfffff00014167836 */ /* 0x000fe40000000000 */
[----:B------:R-:W-:-:S07]  /*0eb0*/  IMAD.MOV.U32 R23, RZ, RZ, 0x1000 ;  /* 0x00001000ff177424 */ /* 0x000fce00078e00ff */
.L_x_516:
[----:B------:R-:W-:-:S05]  /*0ec0*/  IMAD.WIDE R26, R23, 0x4, R2 ;  /* 0x00000004171a7825 */ /* 0x000fca00078e0202 */
[----:B------:R-:W2:Y:S04]  /*0ed0*/  LDG.E.128.CONSTANT R12, desc[UR6][R26.64] ;  /* 0x000000061a0c7981 */ /* 0x000ea8000c1e9d00 */
[----:B------:R-:W3:Y:S04]  /*0ee0*/  LDG.E.128.CONSTANT R16, desc[UR6][R26.64+0x1000] ;  /* 0x001000061a107981 */ /* 0x000ee8000c1e9d00 */
[----:B------:R-:W4:Y:S04]  /*0ef0*/  LDG.E.128.CONSTANT R4, desc[UR6][R26.64+0x2000] ;  /* 0x002000061a047981 */ /* 0x000f28000c1e9d00 */
[----:B------:R-:W5:Y:S01]  /*0f00*/  LDG.E.128.CONSTANT R8, desc[UR6][R26.64+0x3000] ;  /* 0x003000061a087981 */ /* 0x000f62000c1e9d00 */
[----:B0-----:R-:W-:Y:S01]  /*0f10*/  IMAD.MOV.U32 R20, RZ, RZ, R24 ;  /* 0x000000ffff147224 */ /* 0x001fe200078e0018 */
[----:B--2---:R-:W-:-:S04]  /*0f20*/  IADD3 R13, PT, PT, R13, R12, R21 ;  /* 0x0000000c0d0d7210 */ /* 0x004fc80007ffe015 */
[----:B------:R-:W-:-:S04]  /*0f30*/  IADD3 R13, PT, PT, R15, R14, R13 ;  /* 0x0000000e0f0d7210 */ /* 0x000fc80007ffe00d */
[----:B---3--:R-:W-:-:S04]  /*0f40*/  IADD3 R13, PT, PT, R17, R16, R13 ;  /* 0x00000010110d7210 */ /* 0x008fc80007ffe00d */
[----:B------:R-:W-:-:S04]  /*0f50*/  IADD3 R13, PT, PT, R19, R18, R13 ;  /* 0x00000012130d7210 */ /* 0x000fc80007ffe00d */
[----:B----4-:R-:W-:Y:S01]  /*0f60*/  IADD3 R13, PT, PT, R5, R4, R13 ;  /* 0x00000004050d7210 */ /* 0x010fe20007ffe00d */
[----:B------:R-:W-:-:S03]  /*0f70*/  IMAD.IADD R4, R20, 0x1, -R23 ;  /* 0x0000000114047824 */ /* 0x000fc600078e0a17 */
[----:B------:R-:W-:Y:S02]  /*0f80*/  IADD3 R13, PT, PT, R7, R6, R13 ;  /* 0x00000006070d7210 */ /* 0x000fe40007ffe00d */
[----:B------:R-:W-:Y:S02]  /*0f90*/  ISETP.GE.AND P0, PT, R4, 0x1000, PT ;  /* 0x000010000400780c */ /* 0x000fe40003f06270 */
[----:B-----5:R-:W-:-:S04]  /*0fa0*/  IADD3 R13, PT, PT, R9, R8, R13 ;  /* 0x00000008090d7210 */ /* 0x020fc80007ffe00d */
[----:B------:R-:W-:-:S07]  /*0fb0*/  IADD3 R21, PT, PT, R11, R10, R13 ;  /* 0x0000000a0b157210 */ /* 0x000fce0007ffe00d */
[----:B------:R-:W-:Y:S05]  /*0fc0*/  @!P0 BRA `(.L_x_515) ;  /* 0x0000000400fc8947 */ /* 0x000fea0003800000 */
[----:B------:R-:W-:-:S05]  /*0fd0*/  VIADD R23, R23, 0x1000 ;  /* 0x0000100017177836 */ /* 0x000fca0000000000 */
[----:B------:R-:W-:-:S13]  /*0fe0*/  ISETP.GT.AND P0, PT, R23, R22, PT ;  /* 0x000000161700720c */ /* 0x000fda0003f04270 */
[----:B------:R-:W-:Y:S05]  /*0ff0*/  @!P0 BRA `(.L_x_516) ;  /* 0xfffffffc00b08947 */ /* 0x000fea000383ffff */
.L_x_514:
[----:B------:R-:W-:-:S13]  /*1000*/  ISETP.GE.AND P0, PT, R23, R20, PT ;  /* 0x000000141700720c */ /* 0x000fda0003f06270 */
[----:B------:R-:W-:Y:S05]  /*1010*/  @P0 BRA `(.L_x_515) ;  /* 0x0000000400e80947 */ /* 0x000fea0003800000 */
[----:B------:R-:W-:Y:S01]  /*1020*/  IMAD.IADD R9, R20, 0x1, -R23 ;  /* 0x0000000114097824 */ /* 0x000fe200078e0a17 */
[----:B------:R-:W-:Y:S04]  /*1030*/  BSSY.RECONVERGENT B1, `(.L_x_515) ;  /* 0x0000078000017945 */ /* 0x000fe80003800200 */
[----:B------:R-:W-:-:S13]  /*1040*/  ISETP.GE.AND P0, PT, R0, R9, PT ;  /* 0x000000090000720c */ /* 0x000fda0003f06270 */
[----:B------:R-:W-:Y:S05]  /*1050*/  @P0 BRA `(.L_x_517) ;  /* 0x0000000400d40947 */ /* 0x000fea0003800000 */
[----:B------:R-:W-:Y:S01]  /*1060*/  LOP3.LUT R2, RZ, R0, RZ, 0x33, !PT ;  /* 0x00000000ff027212 */ /* 0x000fe200078e33ff */
[----:B------:R-:W-:Y:S01]  /*1070*/  BSSY.RECONVERGENT B2, `(.L_x_518) ;  /* 0x0000015000027945 */ /* 0x000fe20003800200 */
[----:B------:R-:W-:Y:S02]  /*1080*/  IMAD.MOV.U32 R8, RZ, RZ, R0 ;  /* 0x000000ffff087224 */ /* 0x000fe400078e0000 */
[----:B------:R-:W-:-:S04]  /*1090*/  IADD3 R2, PT, PT, -R23, R20, R2 ;  /* 0x0000001417027210 */ /* 0x000fc80007ffe102 */
[C---:B------:R-:W-:Y:S02]  /*10a0*/  LOP3.LUT R3, R2.reuse, 0x300, RZ, 0xc0, !PT ;  /* 0x0000030002037812 */ /* 0x040fe400078ec0ff */
[----:B------:R-:W-:Y:S02]  /*10b0*/  ISETP.GE.U32.AND P1, PT, R2, 0x300, PT ;  /* 0x000003000200780c */ /* 0x000fe40003f26070 */
[----:B------:R-:W-:-:S13]  /*10c0*/  ISETP.NE.AND P0, PT, R3, 0x300, PT ;  /* 0x000003000300780c */ /* 0x000fda0003f05270 */
[----:B------:R-:W-:Y:S05]  /*10d0*/  @!P0 BRA `(.L_x_519) ;  /* 0x0000000000388947 */ /* 0x000fea0003800000 */
[----:B------:R-:W0:Y:S01]  /*10e0*/  LDC.64 R4, c[0x0][0x380] ;  /* 0x0000e000ff047b82 */ /* 0x000e220000000a00 */
[----:B------:R-:W-:Y:S01]  /*10f0*/  LEA.HI R2, R2, 0x1, RZ, 0x18 ;  /* 0x0000000102027811 */ /* 0x000fe200078fc0ff */
[----:B------:R-:W-:Y:S02]  /*1100*/  IMAD.IADD R7, R0, 0x1, R23 ;  /* 0x0000000100077824 */ /* 0x000fe400078e0217 */
[----:B------:R-:W-:Y:S01]  /*1110*/  IMAD.MOV.U32 R8, RZ, RZ, R0 ;  /* 0x000000ffff087224 */ /* 0x000fe200078e0000 */
[----:B------:R-:W-:-:S05]  /*1120*/  LOP3.LUT R2, R2, 0x3, RZ, 0xc0, !PT ;  /* 0x0000000302027812 */ /* 0x000fca00078ec0ff */
[----:B------:R-:W-:-:S07]  /*1130*/  IMAD.MOV R6, RZ, RZ, -R2 ;  /* 0x000000ffff067224 */ /* 0x000fce00078e0a02 */
.L_x_520:
[----:B0-----:R-:W-:-:S06]  /*1140*/  IMAD.WIDE.U32 R2, R7, 0x4, R4 ;  /* 0x0000000407027825 */ /* 0x001fcc00078e0004 */
[----:B------:R-:W2:Y:S01]  /*1150*/  LDG.E.CONSTANT R2, desc[UR6][R2.64] ;  /* 0x0000000602027981 */ /* 0x000ea2000c1e9900 */
[----:B------:R-:W-:Y:S02]  /*1160*/  VIADD R6, R6, 0x1 ;  /* 0x0000000106067836 */ /* 0x000fe40000000000 */
[----:B------:R-:W-:Y:S02]  /*1170*/  VIADD R8, R8, 0x100 ;  /* 0x0000010008087836 */ /* 0x000fe40000000000 */
[----:B------:R-:W-:Y:S01]  /*1180*/  VIADD R7, R7, 0x100 ;  /* 0x0000010007077836 */ /* 0x000fe20000000000 */
[----:B------:R-:W-:Y:S01]  /*1190*/  ISETP.NE.AND P0, PT, R6, RZ, PT ;  /* 0x000000ff0600720c */ /* 0x000fe20003f05270 */
[----:B--2---:R-:W-:-:S12]  /*11a0*/  IMAD.IADD R21, R2, 0x1, R21 ;  /* 0x0000000102157824 */ /* 0x004fd800078e0215 */
[----:B------:R-:W-:Y:S05]  /*11b0*/  @P0 BRA `(.L_x_520) ;  /* 0xfffffffc00e00947 */ /* 0x000fea000383ffff */
.L_x_519:
[----:B------:R-:W-:Y:S05]  /*11c0*/  BSYNC.RECONVERGENT B2 ;  /* 0x0000000000027941 */ /* 0x000fea0003800200 */
.L_x_518:
[----:B------:R-:W-:Y:S05]  /*11d0*/  @!P1 BRA `(.L_x_517) ;  /* 0x0000000400749947 */ /* 0x000fea0003800000 */
[----:B------:R-:W0:Y:S01]  /*11e0*/  LDCU.64 UR4, c[0x0][0x380] ;  /* 0x00007000ff0477ac */ /* 0x000e220008000a00 */
[----:B------:R-:W-:Y:S01]  /*11f0*/  IMAD.IADD R5, R9, 0x1, -R8 ;  /* 0x0000000109057824 */ /* 0x000fe200078e0a08 */
[C---:B------:R-:W-:Y:S01]  /*1200*/  IADD3 R3, P0, PT, R8.reuse, R23, RZ ;  /* 0x0000001708037210 */ /* 0x040fe20007f1e0ff */
[----:B------:R-:W-:Y:S01]  /*1210*/  BSSY.RECONVERGENT B2, `(.L_x_521) ;  /* 0x0000033000027945 */ /* 0x000fe20003800200 */
[----:B------:R-:W-:Y:S02]  /*1220*/  IMAD.IADD R23, R8, 0x1, R23 ;  /* 0x0000000108177824 */ /* 0x000fe400078e0217 */
[----:B------:R-:W-:Y:S01]  /*1230*/  ISETP.GT.AND P1, PT, R5, 0xc00, PT ;  /* 0x00000c000500780c */ /* 0x000fe20003f24270 */
[----:B------:R-:W-:Y:S01]  /*1240*/  IMAD.X R4, RZ, RZ, RZ, P0 ;  /* 0x000000ffff047224 */ /* 0x000fe200000e06ff */
[----:B0-----:R-:W-:-:S04]  /*1250*/  LEA R2, P0, R3, UR4, 0x2 ;  /* 0x0000000403027c11 */ /* 0x001fc8000f8010ff */
[----:B------:R-:W-:Y:S02]  /*1260*/  LEA.HI.X R3, R3, UR5, R4, 0x2, P0 ;  /* 0x0000000503037c11 */ /* 0x000fe400080f1404 */
[----:B------:R-:W-:-:S05]  /*1270*/  IADD3 R2, P0, PT, R2, 0x800, RZ ;  /* 0x0000080002027810 */ /* 0x000fca0007f1e0ff */
[----:B------:R-:W-:Y:S01]  /*1280*/  IMAD.X R3, RZ, RZ, R3, P0 ;  /* 0x000000ffff037224 */ /* 0x000fe200000e0603 */
[----:B------:R-:W-:Y:S01]  /*1290*/  PLOP3.LUT P0, PT, PT, PT, PT, 0x80, 0x8 ;  /* 0x000000000008781c */ /* 0x000fe20003f0f070 */
[----:B------:R-:W-:-:S12]  /*12a0*/  @!P1 BRA `(.L_x_522) ;  /* 0x0000000000a49947 */ /* 0x000fd80003800000 */
[----:B------:R-:W-:Y:S01]  /*12b0*/  PLOP3.LUT P0, PT, PT, PT, PT, 0x8, 0x80 ;  /* 0x000000000080781c */ /* 0x000fe20003f0e170 */
[----:B------:R-:W-:-:S12]  /*12c0*/  VIADD R11, R9, 0xfffff400 ;  /* 0xfffff400090b7836 */ /* 0x000fd80000000000 */
.L_x_523:
[----:B------:R-:W0:Y:S01]  /*12d0*/  LDC.64 R4, c[0x0][0x380] ;  /* 0x0000e000ff047b82 */ /* 0x000e220000000a00 */
[C---:B------:R-:W-:Y:S01]  /*12e0*/  VIADD R27, R23.reuse, 0x400 ;  /* 0x00000400171b7836 */ /* 0x040fe20000000000 */
[----:B------:R-:W2:Y:S01]  /*12f0*/  LDG.E.CONSTANT R12, desc[UR6][R2.64+-0x400] ;  /* 0xfffc0006020c7981 */ /* 0x000ea2000c1e9900 */
[----:B------:R-:W-:-:S03]  /*1300*/  VIADD R7, R23, 0x800 ;  /* 0x0000080017077836 */ /* 0x000fc60000000000 */
[----:B------:R-:W3:Y:S04]  /*1310*/  LDG.E.CONSTANT R18, desc[UR6][R2.64] ;  /* 0x0000000602127981 */ /* 0x000ee8000c1e9900 */
[----:B------:R-:W3:Y:S04]  /*1320*/  LDG.E.CONSTANT R17, desc[UR6][R2.64+0x400] ;  /* 0x0004000602117981 */ /* 0x000ee8000c1e9900 */
[----:B------:R-:W4:Y:S01]  /*1330*/  LDG.E.CONSTANT R15, desc[UR6][R2.64+0xc00] ;  /* 0x000c0006020f7981 */ /* 0x000f22000c1e9900 */
[----:B------:R-:W-:-:S03]  /*1340*/  VIADD R29, R23, 0xc00 ;  /* 0x00000c00171d7836 */ /* 0x000fc60000000000 */
[----:B------:R-:W5:Y:S04]  /*1350*/  LDG.E.CONSTANT R14, desc[UR6][R2.64+0x1000] ;  /* 0x00100006020e7981 */ /* 0x000f68000c1e9900 */
[----:B------:R-:W5:Y:S01]  /*1360*/  LDG.E.CONSTANT R13, desc[UR6][R2.64+0x1400] ;  /* 0x00140006020d7981 */ /* 0x000f62000c1e9900 */
[----:B0-----:R-:W-:-:S03]  /*1370*/  IMAD.WIDE.U32 R24, R23, 0x4, R4 ;  /* 0x0000000417187825 */ /* 0x001fc600078e0004 */
[----:B------:R-:W5:Y:S04]  /*1380*/  LDG.E.CONSTANT R19, desc[UR6][R2.64+0x1c00] ;  /* 0x001c000602137981 */ /* 0x000f68000c1e9900 */
[----:B------:R-:W2:Y:S01]  /*1390*/  LDG.E.CONSTANT R10, desc[UR6][R24.64] ;  /* 0x00000006180a7981 */ /* 0x000ea2000c1e9900 */
[----:B------:R-:W-:-:S03]  /*13a0*/  IMAD.WIDE.U32 R26, R27, 0x4, R4 ;  /* 0x000000041b1a7825 */ /* 0x000fc600078e0004 */
[----:B------:R-:W5:Y:S01]  /*13b0*/  LDG.E.CONSTANT R20, desc[UR6][R2.64+0x2400] ;  /* 0x0024000602147981 */ /* 0x000f62000c1e9900 */
[----:B------:R-:W-:-:S03]  /*13c0*/  IMAD.WIDE.U32 R6, R7, 0x4, R4 ;  /* 0x0000000407067825 */ /* 0x000fc600078e0004 */
[----:B------:R-:W4:Y:S01]  /*13d0*/  LDG.E.CONSTANT R16, desc[UR6][R26.64] ;  /* 0x000000061a107981 */ /* 0x000f22000c1e9900 */
[----:B------:R-:W-:-:S03]  /*13e0*/  IMAD.WIDE.U32 R4, R29, 0x4, R4 ;  /* 0x000000041d047825 */ /* 0x000fc600078e0004 */
[----:B------:R-:W5:Y:S04]  /*13f0*/  LDG.E.CONSTANT R6, desc[UR6][R6.64] ;  /* 0x0000000606067981 */ /* 0x000f68000c1e9900 */
[----:B------:R-:W5:Y:S04]  /*1400*/  LDG.E.CONSTANT R25, desc[UR6][R2.64+0x2000] ;  /* 0x0020000602197981 */ /* 0x000f68000c1e9900 */
[----:B------:R0:W5:Y:S04]  /*1410*/  LDG.E.CONSTANT R5, desc[UR6][R4.64] ;  /* 0x0000000604057981 */ /* 0x000168000c1e9900 */
[----:B------:R-:W5:Y:S04]  /*1420*/  LDG.E.CONSTANT R24, desc[UR6][R2.64+0x2c00] ;  /* 0x002c000602187981 */ /* 0x000f68000c1e9900 */
[----:B------:R-:W5:Y:S04]  /*1430*/  LDG.E.CONSTANT R27, desc[UR6][R2.64+0x3000] ;  /* 0x00300006021b7981 */ /* 0x000f68000c1e9900 */
[----:B------:R1:W5:Y:S01]  /*1440*/  LDG.E.CONSTANT R22, desc[UR6][R2.64+0x3400] ;  /* 0x0034000602167981 */ /* 0x000362000c1e9900 */
[----:B------:R-:W-:-:S05]  /*1450*/  VIADD R8, R8, 0x1000 ;  /* 0x0000100008087836 */ /* 0x000fca0000000000 */
[----:B------:R-:W-:Y:S02]  /*1460*/  ISETP.GE.AND P1, PT, R8, R11, PT ;  /* 0x0000000b0800720c */ /* 0x000fe40003f26270 */
[----:B0-----:R-:W-:Y:S01]  /*1470*/  IADD3 R4, P2, PT, R2, 0x4000, RZ ;  /* 0x0000400002047810 */ /* 0x001fe20007f5e0ff */
[----:B------:R-:W-:-:S04]  /*1480*/  VIADD R23, R23, 0x1000 ;  /* 0x0000100017177836 */ /* 0x000fc80000000000 */
[----:B-1----:R-:W-:Y:S02]  /*1490*/  IMAD.X R3, RZ, RZ, R3, P2 ;  /* 0x000000ffff037224 */ /* 0x002fe400010e0603 */
[----:B------:R-:W-:Y:S01]  /*14a0*/  IMAD.MOV.U32 R2, RZ, RZ, R4 ;  /* 0x000000ffff027224 */ /* 0x000fe200078e0004 */
[----:B--2---:R-:W-:-:S04]  /*14b0*/  IADD3 R10, PT, PT, R12, R10, R21 ;  /* 0x0000000a0c0a7210 */ /* 0x004fc80007ffe015 */
[----:B---3--:R-:W-:-:S04]  /*14c0*/  IADD3 R10, PT, PT, R17, R18, R10 ;  /* 0x00000012110a7210 */ /* 0x008fc80007ffe00a */
[----:B----4-:R-:W-:-:S04]  /*14d0*/  IADD3 R10, PT, PT, R15, R16, R10 ;  /* 0x000000100f0a7210 */ /* 0x010fc80007ffe00a */
[----:B-----5:R-:W-:-:S04]  /*14e0*/  IADD3 R10, PT, PT, R13, R14, R10 ;  /* 0x0000000e0d0a7210 */ /* 0x020fc80007ffe00a */
[----:B------:R-:W-:-:S04]  /*14f0*/  IADD3 R6, PT, PT, R19, R6, R10 ;  /* 0x0000000613067210 */ /* 0x000fc80007ffe00a */
[----:B------:R-:W-:-:S04]  /*1500*/  IADD3 R6, PT, PT, R20, R25, R6 ;  /* 0x0000001914067210 */ /* 0x000fc80007ffe006 */
[----:B------:R-:W-:-:S04]  /*1510*/  IADD3 R5, PT, PT, R24, R5, R6 ;  /* 0x0000000518057210 */ /* 0x000fc80007ffe006 */
[----:B------:R-:W-:Y:S01]  /*1520*/  IADD3 R21, PT, PT, R22, R27, R5 ;  /* 0x0000001b16157210 */ /* 0x000fe20007ffe005 */
[----:B------:R-:W-:Y:S06]  /*1530*/  @!P1 BRA `(.L_x_523) ;  /* 0xfffffffc00649947 */ /* 0x000fec000383ffff */
.L_x_522:
[----:B------:R-:W-:Y:S05]  /*1540*/  BSYNC.RECONVERGENT B2 ;  /* 0x0000000000027941 */ /* 0x000fea0003800200 */
.L_x_521:
[----:B------:R-:W-:Y:S01]  /*1550*/  IMAD.IADD R4, R9, 0x1, -R8 ;  /* 0x0000000109047824 */ /* 0x000fe200078e0a08 */
[----:B------:R-:W-:Y:S04]  /*1560*/  BSSY.RECONVERGENT B2, `(.L_x_524) ;  /* 0x000001a000027945 */ /* 0x000fe80003800200 */
[----:B------:R-:W-:-:S13]  /*1570*/  ISETP.GT.AND P1, PT, R4, 0x400, PT ;  /* 0x000004000400780c */ /* 0x000fda0003f24270 */
[----:B------:R-:W-:Y:S05]  /*1580*/  @!P1 BRA `(.L_x_525) ;  /* 0x00000000005c9947 */ /* 0x000fea0003800000 */
[----:B------:R-:W0:Y:S01]  /*1590*/  LDC.64 R6, c[0x0][0x380] ;  /* 0x0000e000ff067b82 */ /* 0x000e220000000a00 */
[C---:B------:R-:W-:Y:S01]  /*15a0*/  VIADD R11, R23.reuse, 0x400 ;  /* 0x00000400170b7836 */ /* 0x040fe20000000000 */
[----:B------:R-:W2:Y:S04]  /*15b0*/  LDG.E.CONSTANT R10, desc[UR6][R2.64+-0x400] ;  /* 0xfffc0006020a7981 */ /* 0x000ea8000c1e9900 */
[----:B------:R-:W3:Y:S04]  /*15c0*/  LDG.E.CONSTANT R12, desc[UR6][R2.64+0x400] ;  /* 0x00040006020c7981 */ /* 0x000ee8000c1e9900 */
[----:B------:R-:W4:Y:S04]  /*15d0*/  LDG.E.CONSTANT R13, desc[UR6][R2.64+0xc00] ;  /* 0x000c0006020d7981 */ /* 0x000f28000c1e9900 */
[----:B------:R-:W5:Y:S04]  /*15e0*/  LDG.E.CONSTANT R15, desc[UR6][R2.64+0x1000] ;  /* 0x00100006020f7981 */ /* 0x000f68000c1e9900 */
[----:B------:R1:W5:Y:S01]  /*15f0*/  LDG.E.CONSTANT R14, desc[UR6][R2.64+0x1400] ;  /* 0x00140006020e7981 */ /* 0x000362000c1e9900 */
[----:B0-----:R-:W-:-:S04]  /*1600*/  IMAD.WIDE.U32 R4, R23, 0x4, R6 ;  /* 0x0000000417047825 */ /* 0x001fc800078e0006 */
[----:B------:R-:W-:Y:S02]  /*1610*/  IMAD.WIDE.U32 R6, R11, 0x4, R6 ;  /* 0x000000040b067825 */ /* 0x000fe400078e0006 */
[----:B------:R-:W2:Y:S04]  /*1620*/  LDG.E.CONSTANT R4, desc[UR6][R4.64] ;  /* 0x0000000604047981 */ /* 0x000ea8000c1e9900 */
[----:B------:R-:W3:Y:S04]  /*1630*/  LDG.E.CONSTANT R11, desc[UR6][R2.64] ;  /* 0x00000006020b7981 */ /* 0x000ee8000c1e9900 */
[----:B------:R-:W4:Y:S01]  /*1640*/  LDG.E.CONSTANT R7, desc[UR6][R6.64] ;  /* 0x0000000606077981 */ /* 0x000f22000c1e9900 */
[----:B------:R-:W-:Y:S01]  /*1650*/  PLOP3.LUT P0, PT, PT, PT, PT, 0x8, 0x80 ;  /* 0x000000000080781c */ /* 0x000fe20003f0e170 */
[----:B------:R-:W-:-:S02]  /*1660*/  VIADD R8, R8, 0x800 ;  /* 0x0000080008087836 */ /* 0x000fc40000000000 */
[----:B------:R-:W-:Y:S01]  /*1670*/  VIADD R23, R23, 0x800 ;  /* 0x0000080017177836 */ /* 0x000fe20000000000 */
[----:B--2---:R-:W-:Y:S02]  /*1680*/  IADD3 R10, PT, PT, R10, R4, R21 ;  /* 0x000000040a0a7210 */ /* 0x004fe40007ffe015 */
[----:B------:R-:W-:Y:S02]  /*1690*/  IADD3 R4, P1, PT, R2, 0x2000, RZ ;  /* 0x0000200002047810 */ /* 0x000fe40007f3e0ff */
[----:B---3--:R-:W-:-:S03]  /*16a0*/  IADD3 R10, PT, PT, R12, R11, R10 ;  /* 0x0000000b0c0a7210 */ /* 0x008fc60007ffe00a */
[----:B------:R-:W-:Y:S01]  /*16b0*/  IMAD.X R5, RZ, RZ, R3, P1 ;  /* 0x000000ffff057224 */ /* 0x000fe200008e0603 */
[----:B----4-:R-:W-:Y:S01]  /*16c0*/  IADD3 R10, PT, PT, R13, R7, R10 ;  /* 0x000000070d0a7210 */ /* 0x010fe20007ffe00a */
[----:B-1----:R-:W-:Y:S02]  /*16d0*/  IMAD.MOV.U32 R2, RZ, RZ, R4 ;  /* 0x000000ffff027224 */ /* 0x002fe400078e0004 */
[----:B------:R-:W-:Y:S01]  /*16e0*/  IMAD.MOV.U32 R3, RZ, RZ, R5 ;  /* 0x000000ffff037224 */ /* 0x000fe200078e0005 */
[----:B-----5:R-:W-:-:S07]  /*16f0*/  IADD3 R21, PT, PT, R14, R15, R10 ;  /* 0x0000000f0e157210 */ /* 0x020fce0007ffe00a */
.L_x_525:
[----:B------:R-:W-:Y:S05]  /*1700*/  BSYNC.RECONVERGENT B2 ;  /* 0x0000000000027941 */ /* 0x000fea0003800200 */
.L_x_524:
[----:B------:R-:W-:-:S13]  /*1710*/  ISETP.LT.OR P0, PT, R8, R9, P0 ;  /* 0x000000090800720c */ /* 0x000fda0000701670 */
[----:B------:R-:W-:Y:S05]  /*1720*/  @!P0 BRA `(.L_x_517) ;  /* 0x0000000000208947 */ /* 0x000fea0003800000 */
[----:B------:R-:W0:Y:S01]  /*1730*/  LDC.64 R4, c[0x0][0x380] ;  /* 0x0000e000ff047b82 */ /* 0x000e220000000a00 */
[----:B------:R-:W2:Y:S04]  /*1740*/  LDG.E.CONSTANT R6, desc[UR6][R2.64+-0x400] ;  /* 0xfffc000602067981 */ /* 0x000ea8000c1e9900 */
[----:B------:R-:W3:Y:S04]  /*1750*/  LDG.E.CONSTANT R7, desc[UR6][R2.64] ;  /* 0x0000000602077981 */ /* 0x000ee8000c1e9900 */
[----:B------:R-:W3:Y:S01]  /*1760*/  LDG.E.CONSTANT R8, desc[UR6][R2.64+0x400] ;  /* 0x0004000602087981 */ /* 0x000ee2000c1e9900 */
[----:B0-----:R-:W-:-:S06]  /*1770*/  IMAD.WIDE.U32 R4, R23, 0x4, R4 ;  /* 0x0000000417047825 */ /* 0x001fcc00078e0004 */
[----:B------:R-:W2:Y:S02]  /*1780*/  LDG.E.CONSTANT R4, desc[UR6][R4.64] ;  /* 0x0000000604047981 */ /* 0x000ea4000c1e9900 */
[----:B--2---:R-:W-:-:S04]  /*1790*/  IADD3 R6, PT, PT, R6, R4, R21 ;  /* 0x0000000406067210 */ /* 0x004fc80007ffe015 */
[----:B---3--:R-:W-:-:S07]  /*17a0*/  IADD3 R21, PT, PT, R8, R7, R6 ;  /* 0x0000000708157210 */ /* 0x008fce0007ffe006 */
.L_x_517:
[----:B------:R-:W-:Y:S05]  /*17b0*/  BSYNC.RECONVERGENT B1 ;  /* 0x0000000000017941 */ /* 0x000fea0003800200 */
.L_x_515:
        /* <DEDUP_REMOVED lines=25> */
.L_x_498:
        /* <DEDUP_REMOVED lines=12> */
.L_x_528:
[----:B------:R-:W-:Y:S05]  /*1a10*/  BSYNC.RECONVERGENT B1 ;  /* 0x0000000000017941 */ /* 0x000fea0003800200 */
.L_x_527:
        /* <DEDUP_REMOVED lines=16> */
.L_x_533:
        /* <DEDUP_REMOVED lines=9> */
.L_x_532:
[----:B------:R-:W-:Y:S05]  /*1bb0*/  BSYNC.RECONVERGENT B2 ;  /* 0x0000000000027941 */ /* 0x000fea0003800200 */
.L_x_531:
        /* <DEDUP_REMOVED lines=8> */
.L_x_536:
        /* <DEDUP_REMOVED lines=35> */
.L_x_535:
[----:B------:R-:W-:Y:S05]  /*1e70*/  BSYNC.RECONVERGENT B2 ;  /* 0x0000000000027941 */ /* 0x000fea0003800200 */
.L_x_534:
        /* <DEDUP_REMOVED lines=22> */
.L_x_538:
[----:B------:R-:W-:Y:S05]  /*1fe0*/  BSYNC.RECONVERGENT B2 ;  /* 0x0000000000027941 */ /* 0x000fea0003800200 */
.L_x_537:
        /* <DEDUP_REMOVED lines=10> */
.L_x_530:
[----:B------:R-:W-:Y:S05]  /*2090*/  BSYNC.RECONVERGENT B1 ;  /* 0x0000000000017941 */ /* 0x000fea0003800200 */
.L_x_529:
        /* <DEDUP_REMOVED lines=27> */
.L_x_539:
        /* <DEDUP_REMOVED lines=30> */
[C---:B------:R-:W-:Y:S02]  /*2430*/  ISETP.GT.AND P2, PT, R20.reuse, 0x40, PT ;  /* 0x000000401400780c */ /* 0x040fe40003f44270 */
[C---:B------:R-:W-:Y:S02]  /*2440*/  ISETP.GT.AND P1, PT, R20.reuse, 0x20, PT ;  /* 0x000000201400780c */ /* 0x040fe40003f24270 */
[----:B------:R-:W-:Y:S01]  /*2450*/  ISETP.GT.AND P3, PT, R20, 0x80, PT ;  /* 0x000000801400780c */ /* 0x000fe20003f64270 */
[----:B-1----:R-:W-:-:S09]  /*2460*/  ULEA UR4, UR5, UR4, 0x18 ;  /* 0x0000000405047291 */ /* 0x002fd2000f8ec0ff */
[----:B------:R-:W1:Y:S04]  /*2470*/  LDS.128 R4, [UR4+0x10] ;  /* 0x00001004ff047984 */ /* 0x000e680008000c00 */
[----:B0-----:R-:W0:Y:S04]  /*2480*/  LDS R0, [UR4+0xc] ;  /* 0x00000c04ff007984 */ /* 0x001e280008000800 */
[----:B------:R-:W2:Y:S01]  /*2490*/  LDS.64 R8, [UR4+0x20] ;  /* 0x00002004ff087984 */ /* 0x000ea20008000a00 */
[----:B-1----:R-:W-:Y:S02]  /*24a0*/  SEL R4, R4, RZ, P2 ;  /* 0x000000ff04047207 */ /* 0x002fe40001000000 */
[----:B------:R-:W-:-:S02]  /*24b0*/  ISETP.GT.AND P2, PT, R20, 0x60, PT ;  /* 0x000000601400780c */ /* 0x000fc40003f44270 */
[----:B0-----:R-:W-:Y:S02]  /*24c0*/  SEL R0, R0, RZ, P1 ;  /* 0x000000ff00007207 */ /* 0x001fe40000800000 */
        /* <DEDUP_REMOVED lines=13> */
.L_x_526:
[----:B------:R-:W0:Y:S01]  /*25a0*/  S2R R0, SR_TID.X ;  /* 0x0000000000007919 */ /* 0x000e220000002100 */
[----:B------:R-:W0:Y:S02]  /*25b0*/  LDC.64 R2, c[0x0][0x380] ;  /* 0x0000e000ff027b82 */ /* 0x000e240000000a00 */
[----:B0-----:R-:W-:-:S05]  /*25c0*/  IMAD.WIDE.U32 R2, R0, 0x4, R2 ;  /* 0x0000000400027825 */ /* 0x001fca00078e0002 */
[----:B------:R-:W2:Y:S04]  /*25d0*/  LDG.E.CONSTANT R19, desc[UR6][R2.64] ;  /* 0x0000000602137981 */ /* 0x000ea8000c1e9900 */
[----:B------:R-:W2:Y:S04]  /*25e0*/  LDG.E.CONSTANT R4, desc[UR6][R2.64+0x400] ;  /* 0x0004000602047981 */ /* 0x000ea8000c1e9900 */
[----:B------:R-:W2:Y:S04]  /*25f0*/  LDG.E.CONSTANT R5, desc[UR6][R2.64+0x800] ;  /* 0x0008000602057981 */ /* 0x000ea8000c1e9900 */
[----:B------:R-:W3:Y:S04]  /*2600*/  LDG.E.CONSTANT R6, desc[UR6][R2.64+0xc00] ;  /* 0x000c000602067981 */ /* 0x000ee8000c1e9900 */
[----:B------:R-:W3:Y:S04]  /*2610*/  LDG.E.CONSTANT R7, desc[UR6][R2.64+0x1000] ;  /* 0x0010000602077981 */ /* 0x000ee8000c1e9900 */
[----:B------:R-:W4:Y:S04]  /*2620*/  LDG.E.CONSTANT R8, desc[UR6][R2.64+0x1400] ;  /* 0x0014000602087981 */ /* 0x000f28000c1e9900 */
[----:B------:R-:W4:Y:S04]  /*2630*/  LDG.E.CONSTANT R9, desc[UR6][R2.64+0x1800] ;  /* 0x0018000602097981 */ /* 0x000f28000c1e9900 */
[----:B------:R-:W5:Y:S04]  /*2640*/  LDG.E.CONSTANT R10, desc[UR6][R2.64+0x1c00] ;  /* 0x001c0006020a7981 */ /* 0x000f68000c1e9900 */
[----:B------:R-:W5:Y:S04]  /*2650*/  LDG.E.CONSTANT R11, desc[UR6][R2.64+0x2000] ;  /* 0x00200006020b7981 */ /* 0x000f68000c1e9900 */
[----:B------:R-:W5:Y:S04]  /*2660*/  LDG.E.CONSTANT R12, desc[UR6][R2.64+0x2400] ;  /* 0x00240006020c7981 */ /* 0x000f68000c1e9900 */
[----:B------:R-:W5:Y:S04]  /*2670*/  LDG.E.CONSTANT R13, desc[UR6][R2.64+0x2800] ;  /* 0x00280006020d7981 */ /* 0x000f68000c1e9900 */
[----:B------:R-:W5:Y:S04]  /*2680*/  LDG.E.CONSTANT R14, desc[UR6][R2.64+0x2c00] ;  /* 0x002c0006020e7981 */ /* 0x000f68000c1e9900 */
[----:B------:R-:W5:Y:S04]  /*2690*/  LDG.E.CONSTANT R15, desc[UR6][R2.64+0x3000] ;  /* 0x00300006020f7981 */ /* 0x000f68000c1e9900 */
[----:B------:R-:W5:Y:S04]  /*26a0*/  LDG.E.CONSTANT R16, desc[UR6][R2.64+0x3400] ;  /* 0x0034000602107981 */ /* 0x000f68000c1e9900 */
[----:B------:R-:W5:Y:S04]  /*26b0*/  LDG.E.CONSTANT R17, desc[UR6][R2.64+0x3800] ;  /* 0x0038000602117981 */ /* 0x000f68000c1e9900 */
[----:B------:R-:W5:Y:S01]  /*26c0*/  LDG.E.CONSTANT R18, desc[UR6][R2.64+0x3c00] ;  /* 0x003c000602127981 */ /* 0x000f62000c1e9900 */
[----:B------:R-:W-:-:S02]  /*26d0*/  ISETP.GE.U32.AND P0, PT, R20, 0x2000, PT ;  /* 0x000020001400780c */ /* 0x000fc40003f06070 */
[----:B--2---:R-:W-:-:S04]  /*26e0*/  IADD3 R4, PT, PT, R5, R4, R19 ;  /* 0x0000000405047210 */ /* 0x004fc80007ffe013 */
[----:B---3--:R-:W-:-:S04]  /*26f0*/  IADD3 R4, PT, PT, R7, R6, R4 ;  /* 0x0000000607047210 */ /* 0x008fc80007ffe004 */
[----:B----4-:R-:W-:-:S04]  /*2700*/  IADD3 R4, PT, PT, R9, R8, R4 ;  /* 0x0000000809047210 */ /* 0x010fc80007ffe004 */
[----:B-----5:R-:W-:Y:S01]  /*2710*/  IADD3 R4, PT, PT, R11, R10, R4 ;  /* 0x0000000a0b047210 */ /* 0x020fe20007ffe004 */
[----:B------:R-:W-:-:S03]  /*2720*/  IMAD.MOV.U32 R11, RZ, RZ, 0x1000 ;  /* 0x00001000ff0b7424 */ /* 0x000fc600078e00ff */
[----:B------:R-:W-:-:S04]  /*2730*/  IADD3 R4, PT, PT, R13, R12, R4 ;  /* 0x0000000c0d047210 */ /* 0x000fc80007ffe004 */
[----:B------:R-:W-:-:S04]  /*2740*/  IADD3 R4, PT, PT, R15, R14, R4 ;  /* 0x0000000e0f047210 */ /* 0x000fc80007ffe004 */
[----:B------:R-:W-:-:S05]  /*2750*/  IADD3 R17, PT, PT, R17, R16, R4 ;  /* 0x0000001011117210 */ /* 0x000fca0007ffe004 */
[----:B------:R-:W-:Y:S01]  /*2760*/  IMAD.IADD R8, R18, 0x1, R17 ;  /* 0x0000000112087824 */ /* 0x000fe200078e0211 */
[----:B------:R-:W-:Y:S06]  /*2770*/  @!P0 BRA `(.L_x_540) ;  /* 0x00000000008c8947 */ /* 0x000fec0003800000 */
[----:B------:R-:W0:Y:S01]  /*2780*/  LDC R7, c[0x0][0x390] ;  /* 0x0000e400ff077b82 */ /* 0x000e220000000800 */
[----:B------:R-:W-:Y:S02]  /*2790*/  VIADD R6, R20, 0xfffff000 ;  /* 0xfffff00014067836 */ /* 0x000fe40000000000 */
[----:B------:R-:W-:-:S07]  /*27a0*/  IMAD.MOV.U32 R11, RZ, RZ, 0x1000 ;  /* 0x00001000ff0b7424 */ /* 0x000fce00078e00ff */
.L_x_542:
[----:B------:R-:W-:-:S05]  /*27b0*/  IMAD.WIDE R4, R11, 0x4, R2 ;  /* 0x000000040b047825 */ /* 0x000fca00078e0202 */
        /* <DEDUP_REMOVED lines=16> */
[----:B--2---:R-:W-:-:S04]  /*28c0*/  IADD3 R18, PT, PT, R18, R19, R8 ;  /* 0x0000001312127210 */ /* 0x004fc80007ffe008 */
[----:B---3--:R-:W-:Y:S01]  /*28d0*/  IADD3 R18, PT, PT, R21, R20, R18 ;  /* 0x0000001415127210 */ /* 0x008fe20007ffe012 */
[----:B0-----:R-:W-:-:S04]  /*28e0*/  IMAD.MOV.U32 R20, RZ, RZ, R7 ;  /* 0x000000ffff147224 */ /* 0x001fc800078e0007 */
[----:B------:R-:W-:Y:S01]  /*28f0*/  IMAD.IADD R8, R20, 0x1, -R11 ;  /* 0x0000000114087824 */ /* 0x000fe200078e0a0b */
[----:B----4-:R-:W-:-:S04]  /*2900*/  IADD3 R18, PT, PT, R23, R22, R18 ;  /* 0x0000001617127210 */ /* 0x010fc80007ffe012 */
[----:B------:R-:W-:Y:S02]  /*2910*/  ISETP.GE.AND P0, PT, R8, 0x1000, PT ;  /* 0x000010000800780c */ /* 0x000fe40003f06270 */
[----:B-----5:R-:W-:-:S04]  /*2920*/  IADD3 R18, PT, PT, R25, R24, R18 ;  /* 0x0000001819127210 */ /* 0x020fc80007ffe012 */
[----:B------:R-:W-:-:S04]  /*2930*/  IADD3 R14, PT, PT, R14, R17, R18 ;  /* 0x000000110e0e7210 */ /* 0x000fc80007ffe012 */
[----:B------:R-:W-:-:S04]  /*2940*/  IADD3 R12, PT, PT, R15, R12, R14 ;  /* 0x0000000c0f0c7210 */ /* 0x000fc80007ffe00e */
[----:B------:R-:W-:-:S04]  /*2950*/  IADD3 R10, PT, PT, R10, R13, R12 ;  /* 0x0000000d0a0a7210 */ /* 0x000fc80007ffe00c */
[----:B------:R-:W-:Y:S01]  /*2960*/  IADD3 R8, PT, PT, R16, R9, R10 ;  /* 0x0000000910087210 */ /* 0x000fe20007ffe00a */
[----:B------:R-:W-:Y:S06]  /*2970*/  @!P0 BRA `(.L_x_541) ;  /* 0x0000000400fc8947 */ /* 0x000fec0003800000 */
[----:B------:R-:W-:-:S05]  /*2980*/  VIADD R11, R11, 0x1000 ;  /* 0x000010000b0b7836 */ /* 0x000fca0000000000 */
[----:B------:R-:W-:-:S13]  /*2990*/  ISETP.GT.AND P0, PT, R11, R6, PT ;  /* 0x000000060b00720c */ /* 0x000fda0003f04270 */
[----:B------:R-:W-:Y:S05]  /*29a0*/  @!P0 BRA `(.L_x_542) ;  /* 0xfffffffc00808947 */ /* 0x000fea000383ffff */
.L_x_540:
        /* <DEDUP_REMOVED lines=20> */
.L_x_546:
        /* <DEDUP_REMOVED lines=8> */
.L_x_545:
[----:B------:R-:W-:Y:S05]  /*2b70*/  BSYNC.RECONVERGENT B2 ;  /* 0x0000000000027941 */ /* 0x000fea0003800200 */
.L_x_544:
        /* <DEDUP_REMOVED lines=16> */
.L_x_549:
        /* <DEDUP_REMOVED lines=20> */
[----:B------:R-:W5:Y:S04]  /*2dc0*/  LDG.E.CONSTANT R22, desc[UR6][R2.64+0x2400] ;  /* 0x0024000602167981 */ /* 0x000f68000c1e9900 */
[----:B------:R0:W5:Y:S04]  /*2dd0*/  LDG.E.CONSTANT R5, desc[UR6][R4.64] ;  /* 0x0000000604057981 */ /* 0x000168000c1e9900 */
        /* <DEDUP_REMOVED lines=17> */
.L_x_548:
[----:B------:R-:W-:Y:S05]  /*2ef0*/  BSYNC.RECONVERGENT B2 ;  /* 0x0000000000027941 */ /* 0x000fea0003800200 */
.L_x_547:
        /* <DEDUP_REMOVED lines=10> */
[----:B------:R-:W5:Y:S01]  /*2fa0*/  LDG.E.CONSTANT R16, desc[UR6][R2.64+0x1400] ;  /* 0x0014000602107981 */ /* 0x000f62000c1e9900 */
[----:B0-----:R-:W-:-:S04]  /*2fb0*/  IMAD.WIDE.U32 R4, R11, 0x4, R6 ;  /* 0x000000040b047825 */ /* 0x001fc800078e0006 */
[----:B------:R-:W-:Y:S02]  /*2fc0*/  IMAD.WIDE.U32 R6, R13, 0x4, R6 ;  /* 0x000000040d067825 */ /* 0x000fe400078e0006 */
[----:B------:R0:W2:Y:S04]  /*2fd0*/  LDG.E.CONSTANT R5, desc[UR6][R4.64] ;  /* 0x0000000604057981 */ /* 0x0000a8000c1e9900 */
[----:B------:R1:W3:Y:S04]  /*2fe0*/  LDG.E.CONSTANT R13, desc[UR6][R2.64] ;  /* 0x00000006020d7981 */ /* 0x0002e8000c1e9900 */
[----:B------:R-:W4:Y:S01]  /*2ff0*/  LDG.E.CONSTANT R7, desc[UR6][R6.64] ;  /* 0x0000000606077981 */ /* 0x000f22000c1e9900 */
[----:B0-----:R-:W-:Y:S01]  /*3000*/  IADD3 R4, P1, PT, R2, 0x2000, RZ ;  /* 0x0000200002047810 */ /* 0x001fe20007f3e0ff */
[----:B------:R-:W-:Y:S01]  /*3010*/  VIADD R10, R10, 0x800 ;  /* 0x000008000a0a7836 */ /* 0x000fe20000000000 */
[----:B------:R-:W-:Y:S01]  /*3020*/  PLOP3.LUT P0, PT, PT, PT, PT, 0x8, 0x80 ;  /* 0x000000000080781c */ /* 0x000fe20003f0e170 */
[----:B------:R-:W-:-:S02]  /*3030*/  VIADD R11, R11, 0x800 ;  /* 0x000008000b0b7836 */ /* 0x000fc40000000000 */
[----:B-1----:R-:W-:Y:S01]  /*3040*/  IMAD.MOV.U32 R2, RZ, RZ, R4 ;  /* 0x000000ffff027224 */ /* 0x002fe200078e0004 */
[----:B--2---:R-:W-:-:S04]  /*3050*/  IADD3 R12, PT, PT, R12, R5, R8 ;  /* 0x000000050c0c7210 */ /* 0x004fc80007ffe008 */
[----:B---3--:R-:W-:Y:S01]  /*3060*/  IADD3 R12, PT, PT, R14, R13, R12 ;  /* 0x0000000d0e0c7210 */ /* 0x008fe20007ffe00c */
[----:B------:R-:W-:-:S03]  /*3070*/  IMAD.X R5, RZ, RZ, R3, P1 ;  /* 0x000000ffff057224 */ /* 0x000fc600008e0603 */
[----:B----4-:R-:W-:Y:S01]  /*3080*/  IADD3 R12, PT, PT, R15, R7, R12 ;  /* 0x000000070f0c7210 */ /* 0x010fe20007ffe00c */
[----:B------:R-:W-:-:S03]  /*3090*/  IMAD.MOV.U32 R3, RZ, RZ, R5 ;  /* 0x000000ffff037224 */ /* 0x000fc600078e0005 */
[----:B-----5:R-:W-:-:S07]  /*30a0*/  IADD3 R8, PT, PT, R16, R17, R12 ;  /* 0x0000001110087210 */ /* 0x020fce0007ffe00c */
.L_x_551:
[----:B------:R-:W-:Y:S05]  /*30b0*/  BSYNC.RECONVERGENT B2 ;  /* 0x0000000000027941 */ /* 0x000fea0003800200 */
.L_x_550:
        /* <DEDUP_REMOVED lines=10> */
.L_x_543:
[----:B------:R-:W-:Y:S05]  /*3160*/  BSYNC.RECONVERGENT B1 ;  /* 0x0000000000017941 */ /* 0x000fea0003800200 */
.L_x_541:
        /* <DEDUP_REMOVED lines=24> */
.L_x_513:
[----:B------:R-:W-:Y:S05]  /*32f0*/  BSYNC.RECONVERGENT B0 ;  /* 0x0000000000007941 */ /* 0x000fea0003800200 */
.L_x_497:
[----:B------:R-:W-:Y:S05]  /*3300*/  @P0 EXIT ;  /* 0x000000000000094d */ /* 0x000fea0003800000 */
[----:B------:R-:W2:Y:S01]  /*3310*/  LDC.64 R4, c[0x0][0x388] ;  /* 0x0000e200ff047b82 */ /* 0x000ea20000000a00 */
[----:B------:R-:W0:Y:S02]  /*3320*/  LDCU UR4, c[0x0][0x398] ;  /* 0x00007300ff0477ac */ /* 0x000e240008000800 */
[----:B01----:R-:W-:-:S05]  /*3330*/  VIADD R3, R3, UR4 ;  /* 0x0000000403037c36 */ /* 0x003fca0008000000 */
[----:B--2---:R-:W-:Y:S01]  /*3340*/  STG.E desc[UR6][R4.64], R3 ;  /* 0x0000000304007986 */ /* 0x004fe2000c101906 */
[----:B------:R-:W-:Y:S05]  /*3350*/  EXIT ;  /* 0x000000000000794d */ /* 0x000fea0003800000 */
.L_x_552:
        /* <DEDUP_REMOVED lines=10> */
.L_x_3255:


//--------------------- .text._ZN3cub18CUB_300001_SM_10006detail6reduce18DeviceReduceKernelINS2_10policy_hubIjjN4cuda3std3__44plusIvEEE10Policy1000EN6thrust24THRUST_300001_SM_1000_NS18transform_iteratorI9NonZeroOpI13__nv_bfloat16EPKSG_NSD_11use_defaultESK_EEjS9_jNS7_10__identityEEEvT0_PT3_T1_NS0_13GridEvenShareISQ_EET2_T4_ --------------------------
	.section	.text._ZN3cub18CUB_300001_SM_10006detail6reduce18DeviceReduceKernelINS2_10policy_hubIjjN4cuda3std3__44plusIvEEE10Policy1000EN6thrust24THRUST_300001_SM_1000_NS18transform_iteratorI9NonZeroOpI13__nv_bfloat16EPKSG_NSD_11use_defaultESK_EEjS9_jNS7_10__identityEEEvT0_PT3_T1_NS0_13GridEvenShareISQ_EET2_T4_,"ax",@progbits
	.align	128
        .global         _ZN3cub18CUB_300001_SM_10006detail6reduce18DeviceReduceKernelINS2_10policy_hubIjjN4cuda3std3__44plusIvEEE10Policy1000EN6thrust24THRUST_300001_SM_1000_NS18transform_iteratorI9NonZeroOpI13__nv_bfloat16EPKSG_NSD_11use_defaultESK_EEjS9_jNS7_10__identityEEEvT0_PT3_T1_NS0_13GridEvenShareISQ_EET2_T4_
        .type           _ZN3cub18CUB_300001_SM_10006detail6reduce18DeviceReduceKernelINS2_10policy_hubIjjN4cuda3std3__44plusIvEEE10Policy1000EN6thrust24THRUST_300001_SM_1000_NS18transform_iteratorI9NonZeroOpI13__nv_bfloat16EPKSG_NSD_11use_defaultESK_EEjS9_jNS7_10__identityEEEvT0_PT3_T1_NS0_13GridEvenShareISQ_EET2_T4_,@function
        .size           _ZN3cub18CUB_300001_SM_10006detail6reduce18DeviceReduceKernelINS2_10policy_hubIjjN4cuda3std3__44plusIvEEE10Policy1000EN6thrust24THRUST_300001_SM_1000_NS18transform_iteratorI9NonZeroOpI13__nv_bfloat16EPKSG_NSD_11use_defaultESK_EEjS9_jNS7_10__identityEEEvT0_PT3_T1_NS0_13GridEvenShareISQ_EET2_T4_,(.L_x_3256 - _ZN3cub18CUB_300001_SM_10006detail6reduce18DeviceReduceKernelINS2_10policy_hubIjjN4cuda3std3__44plusIvEEE10Policy1000EN6thrust24THRUST_300001_SM_1000_NS18transform_iteratorI9NonZeroOpI13__nv_bfloat16EPKSG_NSD_11use_defaultESK_EEjS9_jNS7_10__identityEEEvT0_PT3_T1_NS0_13GridEvenShareISQ_EET2_T4_)
        .other          _ZN3cub18CUB_300001_SM_10006detail6reduce18DeviceReduceKernelINS2_10policy_hubIjjN4cuda3std3__44plusIvEEE10Policy1000EN6thrust24THRUST_300001_SM_1000_NS18transform_iteratorI9NonZeroOpI13__nv_bfloat16EPKSG_NSD_11use_defaultESK_EEjS9_jNS7_10__identityEEEvT0_PT3_T1_NS0_13GridEvenShareISQ_EET2_T4_,@"STO_CUDA_ENTRY STV_DEFAULT"
_ZN3cub18CUB_300001_SM_10006detail6reduce18DeviceReduceKernelINS2_10policy_hubIjjN4cuda3std3__44plusIvEEE10Policy1000EN6thrust24THRUST_300001_SM_1000_NS18transform_iteratorI9NonZeroOpI13__nv_bfloat16EPKSG_NSD_11use_defaultESK_EEjS9_jNS7_10__identityEEEvT0_PT3_T1_NS0_13GridEvenShareISQ_EET2_T4_:
.text._ZN3cub18CUB_300001_SM_10006detail6reduce18DeviceReduceKernelINS2_10policy_hubIjjN4cuda3std3__44plusIvEEE10Policy1000EN6thrust24THRUST_300001_SM_1000_NS18transform_iteratorI9NonZeroOpI13__nv_bfloat16EPKSG_NSD_11use_defaultESK_EEjS9_jNS7_10__identityEEEvT0_PT3_T1_NS0_13GridEvenShareISQ_EET2_T4_:
        /* <DEDUP_REMOVED lines=18> */
[----:B------:R-:W2:Y:S01]  /*0120*/  I2F.BF16 R6, RZ ;  /* 0x000000ff00067306 */ /* 0x000ea20000202400 */
[----:B------:R-:W-:Y:S02]  /*0130*/  IADD3 R11, PT, PT, R2, 0x100, RZ ;  /* 0x00000100020b7810 */ /* 0x000fe40007ffe0ff */
[----:B--2---:R-:W-:-:S05]  /*0140*/  HSETP2.BF16_V2.NEU.AND P0, PT, R5.H0_H0, R6.H0_H0, PT ;  /* 0x2000000605007234 */ /* 0x004fca0003f0d802 */
[----:B------:R-:W-:-:S08]  /*0150*/  SEL R25, RZ, 0x1, !P0 ;  /* 0x00000001ff197807 */ /* 0x000fd00004000000 */
.L_x_556:
[----:B------:R-:W-:Y:S05]  /*0160*/  BSYNC.RECONVERGENT B1 ;  /* 0x0000000000017941 */ /* 0x000fea0003800200 */
.L_x_555:
[----:B------:R-:W-:Y:S01]  /*0170*/  ISETP.GE.U32.AND P0, PT, R11, R3, PT ;  /* 0x000000030b00720c */ /* 0x000fe20003f06070 */
[----:B------:R-:W-:-:S12]  /*0180*/  BSSY.RECONVERGENT B1, `(.L_x_557) ;  /* 0x00000e1000017945 */ /* 0x000fd80003800200 */
[----:B------:R-:W-:Y:S05]  /*0190*/  @P0 BRA `(.L_x_558) ;  /* 0x0000000c007c0947 */ /* 0x000fea0003800000 */
[----:B------:R-:W-:Y:S01]  /*01a0*/  LOP3.LUT R5, RZ, R11, RZ, 0x33, !PT ;  /* 0x0000000bff057212 */ /* 0x000fe200078e33ff */
[----:B------:R-:W-:Y:S04]  /*01b0*/  BSSY.RECONVERGENT B2, `(.L_x_559) ;  /* 0x0000074000027945 */ /* 0x000fe80003800200 */
[----:B------:R-:W-:-:S04]  /*01c0*/  IMAD.IADD R5, R5, 0x1, R12 ;  /* 0x0000000105057824 */ /* 0x000fc800078e020c */
[----:B------:R-:W-:Y:S02]  /*01d0*/  IMAD R6, R0, -0x1000, R5 ;  /* 0xfffff00000067824 */ /* 0x000fe400078e0205 */
[----:B------:R-:W0:Y:S03]  /*01e0*/  I2F.BF16 R5, RZ ;  /* 0x000000ff00057306 */ /* 0x000e260000202400 */
[C---:B------:R-:W-:Y:S02]  /*01f0*/  ISETP.GE.U32.AND P0, PT, R6.reuse, 0xf00, PT ;  /* 0x00000f000600780c */ /* 0x040fe40003f06070 */
[----:B------:R-:W-:-:S04]  /*0200*/  LEA.HI R6, R6, 0x1, RZ, 0x18 ;  /* 0x0000000106067811 */ /* 0x000fc800078fc0ff */
[----:B------:R-:W-:-:S07]  /*0210*/  LOP3.LUT R7, R6, 0xf, RZ, 0xc0, !PT ;  /* 0x0000000f06077812 */ /* 0x000fce00078ec0ff */
[----:B0-----:R-:W-:Y:S05]  /*0220*/  @!P0 BRA `(.L_x_560) ;  /* 0x0000000400b08947 */ /* 0x001fea0003800000 */
[----:B------:R-:W0:Y:S01]  /*0230*/  LDC.64 R16, c[0x0][0x380] ;  /* 0x0000e000ff107b82 */ /* 0x000e220000000a00 */
[----:B------:R-:W-:Y:S01]  /*0240*/  LOP3.LUT R8, R6, 0x1fffff0, RZ, 0xc0, !PT ;  /* 0x01fffff006087812 */ /* 0x000fe200078ec0ff */
[----:B------:R-:W-:Y:S01]  /*0250*/  BSSY.RECONVERGENT B3, `(.L_x_561) ;  /* 0x0000068000037945 */ /* 0x000fe20003800200 */
[----:B------:R-:W-:Y:S01]  /*0260*/  LOP3.LUT R4, R11, 0x800, RZ, 0xfc, !PT ;  /* 0x000008000b047812 */ /* 0x000fe200078efcff */
[----:B------:R-:W-:Y:S02]  /*0270*/  IMAD R9, R0, 0x1000, R11 ;  /* 0x0000100000097824 */ /* 0x000fe400078e020b */
[----:B------:R-:W-:-:S07]  /*0280*/  IMAD.MOV R8, RZ, RZ, -R8 ;  /* 0x000000ffff087224 */ /* 0x000fce00078e0a08 */
.L_x_562:
[C---:B0-----:R-:W-:Y:S01]  /*0290*/  IMAD.WIDE.U32 R14, R9.reuse, 0x2, R16 ;  /* 0x00000002090e7825 */ /* 0x041fe200078e0010 */
[----:B------:R-:W-:-:S05]  /*02a0*/  IADD3 R19, PT, PT, R9, 0x100, RZ ;  /* 0x0000010009137810 */ /* 0x000fca0007ffe0ff */
[----:B------:R-:W2:Y:S01]  /*02b0*/  LDG.E.U16 R15, desc[UR6][R14.64] ;  /* 0x000000060e0f7981 */ /* 0x000ea2000c1e1500 */
[----:B------:R-:W-:-:S05]  /*02c0*/  IMAD.WIDE.U32 R18, R19, 0x2, R16 ;  /* 0x0000000213127825 */ /* 0x000fca00078e0010 */
[----:B------:R0:W3:Y:S01]  /*02d0*/  LDG.E.U16 R27, desc[UR6][R18.64] ;  /* 0x00000006121b7981 */ /* 0x0000e2000c1e1500 */
[----:B------:R-:W-:-:S04]  /*02e0*/  VIADD R23, R9, 0x200 ;  /* 0x0000020009177836 */ /* 0x000fc80000000000 */
[----:B------:R-:W-:-:S05]  /*02f0*/  IMAD.WIDE.U32 R22, R23, 0x2, R16 ;  /* 0x0000000217167825 */ /* 0x000fca00078e0010 */
[----:B------:R-:W4:Y:S01]  /*0300*/  LDG.E.U16 R24, desc[UR6][R22.64] ;  /* 0x0000000616187981 */ /* 0x000f22000c1e1500 */
[C---:B------:R-:W-:Y:S02]  /*0310*/  VIADD R11, R9.reuse, 0x300 ;  /* 0x00000300090b7836 */ /* 0x040fe40000000000 */
[----:B------:R-:W-:Y:S02]  /*0320*/  VIADD R13, R9, 0x400 ;  /* 0x00000400090d7836 */ /* 0x000fe40000000000 */
[----:B------:R-:W-:-:S04]  /*0330*/  IMAD.WIDE.U32 R10, R11, 0x2, R16 ;  /* 0x000000020b0a7825 */ /* 0x000fc800078e0010 */
[----:B------:R-:W-:Y:S02]  /*0340*/  IMAD.WIDE.U32 R12, R13, 0x2, R16 ;  /* 0x000000020d0c7825 */ /* 0x000fe400078e0010 */
[----:B------:R1:W5:Y:S01]  /*0350*/  LDG.E.U16 R10, desc[UR6][R10.64] ;  /* 0x000000060a0a7981 */ /* 0x000362000c1e1500 */
[----:B------:R-:W-:-:S03]  /*0360*/  IADD3 R21, PT, PT, R9, 0x500, RZ ;  /* 0x0000050009157810 */ /* 0x000fc60007ffe0ff */
[----:B------:R-:W5:Y:S01]  /*0370*/  LDG.E.U16 R12, desc[UR6][R12.64] ;  /* 0x000000060c0c7981 */ /* 0x000f62000c1e1500 */
[----:B0-----:R-:W-:Y:S02]  /*0380*/  VIADD R19, R9, 0x600 ;  /* 0x0000060009137836 */ /* 0x001fe40000000000 */
[----:B------:R-:W-:-:S04]  /*0390*/  IMAD.WIDE.U32 R20, R21, 0x2, R16 ;  /* 0x0000000215147825 */ /* 0x000fc800078e0010 */
[--C-:B------:R-:W-:Y:S01]  /*03a0*/  IMAD.WIDE.U32 R18, R19, 0x2, R16.reuse ;  /* 0x0000000213127825 */ /* 0x100fe200078e0010 */
[----:B------:R-:W5:Y:S03]  /*03b0*/  LDG.E.U16 R14, desc[UR6][R20.64] ;  /* 0x00000006140e7981 */ /* 0x000f66000c1e1500 */
[C---:B------:R-:W-:Y:S01]  /*03c0*/  VIADD R29, R9.reuse, 0x700 ;  /* 0x00000700091d7836 */ /* 0x040fe20000000000 */
[----:B------:R0:W5:Y:S01]  /*03d0*/  LDG.E.U16 R26, desc[UR6][R18.64] ;  /* 0x00000006121a7981 */ /* 0x000162000c1e1500 */
[----:B-1----:R-:W-:Y:S02]  /*03e0*/  VIADD R11, R9, 0x800 ;  /* 0x00000800090b7836 */ /* 0x002fe40000000000 */
[----:B------:R-:W-:Y:S01]  /*03f0*/  IMAD.WIDE.U32 R28, R29, 0x2, R16 ;  /* 0x000000021d1c7825 */ /* 0x000fe200078e0010 */
[----:B------:R-:W-:-:S05]  /*0400*/  IADD3 R23, PT, PT, R9, 0x900, RZ ;  /* 0x0000090009177810 */ /* 0x000fca0007ffe0ff */
[----:B------:R-:W5:Y:S01]  /*0410*/  LDG.E.U16 R28, desc[UR6][R28.64] ;  /* 0x000000061c1c7981 */ /* 0x000f62000c1e1500 */
[----:B0-----:R-:W-:-:S05]  /*0420*/  IMAD.WIDE.U32 R18, R11, 0x2, R16 ;  /* 0x000000020b127825 */ /* 0x001fca00078e0010 */
[----:B------:R0:W5:Y:S01]  /*0430*/  LDG.E.U16 R11, desc[UR6][R18.64] ;  /* 0x00000006120b7981 */ /* 0x000162000c1e1500 */
[----:B------:R-:W-:-:S04]  /*0440*/  IMAD.WIDE.U32 R22, R23, 0x2, R16 ;  /* 0x0000000217167825 */ /* 0x000fc800078e0010 */
[----:B------:R-:W-:Y:S01]  /*0450*/  VIADD R21, R9, 0xa00 ;  /* 0x00000a0009157836 */ /* 0x000fe20000000000 */
[----:B------:R1:W5:Y:S03]  /*0460*/  LDG.E.U16 R13, desc[UR6][R22.64] ;  /* 0x00000006160d7981 */ /* 0x000366000c1e1500 */
[----:B------:R-:W-:-:S04]  /*0470*/  IMAD.WIDE.U32 R20, R21, 0x2, R16 ;  /* 0x0000000215147825 */ /* 0x000fc800078e0010 */
[C---:B0-----:R-:W-:Y:S01]  /*0480*/  VIADD R19, R9.reuse, 0xb00 ;  /* 0x00000b0009137836 */ /* 0x041fe20000000000 */
[----:B------:R-:W-:-:S03]  /*0490*/  IADD3 R29, PT, PT, R9, 0xc00, RZ ;  /* 0x00000c00091d7810 */ /* 0x000fc60007ffe0ff */
[----:B------:R-:W-:-:S04]  /*04a0*/  IMAD.WIDE.U32 R18, R19, 0x2, R16 ;  /* 0x0000000213127825 */ /* 0x000fc800078e0010 */
[----:B-1----:R-:W-:Y:S01]  /*04b0*/  VIADD R23, R9, 0xd00 ;  /* 0x00000d0009177836 */ /* 0x002fe20000000000 */
[--C-:B--2---:R-:W-:Y:S02]  /*04c0*/  HSETP2.BF16_V2.NEU.AND P0, PT, R15.H0_H0, R5.reuse.H0_H0, PT ;  /* 0x200000050f007234 */ /* 0x104fe40003f0d802 */
[----:B------:R0:W2:Y:S01]  /*04d0*/  LDG.E.U16 R15, desc[UR6][R20.64] ;  /* 0x00000006140f7981 */ /* 0x0000a2000c1e1500 */
[----:B---3--:R-:W-:-:S03]  /*04e0*/  HSETP2.BF16_V2.NEU.AND P1, PT, R27.H0_H0, R5.H0_H0, PT ;  /* 0x200000051b007234 */ /* 0x008fc60003f2d802 */
[----:B------:R1:W3:Y:S01]  /*04f0*/  LDG.E.U16 R27, desc[UR6][R18.64] ;  /* 0x00000006121b7981 */ /* 0x0002e2000c1e1500 */
[----:B0-----:R-:W-:-:S06]  /*0500*/  VIADD R20, R25, 0x1 ;  /* 0x0000000119147836 */ /* 0x001fcc0000000000 */
[----:B------:R-:W-:Y:S02]  /*0510*/  @!P0 IMAD.MOV R20, RZ, RZ, R25 ;  /* 0x000000ffff148224 */ /* 0x000fe400078e0219 */
[----:B-1----:R-:W-:-:S04]  /*0520*/  IMAD.WIDE.U32 R18, R29, 0x2, R16 ;  /* 0x000000021d127825 */ /* 0x002fc800078e0010 */
[C---:B------:R-:W-:Y:S02]  /*0530*/  VIADD R29, R20.reuse, 0x1 ;  /* 0x00000001141d7836 */ /* 0x040fe40000000000 */
[----:B------:R-:W3:Y:S01]  /*0540*/  LDG.E.U16 R18, desc[UR6][R18.64] ;  /* 0x0000000612127981 */ /* 0x000ee2000c1e1500 */
[----:B------:R-:W-:Y:S01]  /*0550*/  @!P1 IADD3 R29, PT, PT, R20, RZ, RZ ;  /* 0x000000ff141d9210 */ /* 0x000fe20007ffe0ff */
[----:B------:R-:W-:-:S04]  /*0560*/  IMAD.WIDE.U32 R20, R23, 0x2, R16 ;  /* 0x0000000217147825 */ /* 0x000fc800078e0010 */
[----:B------:R-:W-:Y:S02]  /*0570*/  VIADD R23, R9, 0xe00 ;  /* 0x00000e0009177836 */ /* 0x000fe40000000000 */
[----:B------:R-:W3:Y:S02]  /*0580*/  LDG.E.U16 R20, desc[UR6][R20.64] ;  /* 0x0000000614147981 */ /* 0x000ee4000c1e1500 */
[----:B------:R-:W-:-:S06]  /*0590*/  IMAD.WIDE.U32 R22, R23, 0x2, R16 ;  /* 0x0000000217167825 */ /* 0x000fcc00078e0010 */
[----:B------:R-:W3:Y:S01]  /*05a0*/  LDG.E.U16 R22, desc[UR6][R22.64] ;  /* 0x0000000616167981 */ /* 0x000ee2000c1e1500 */
[----:B------:R-:W-:Y:S01]  /*05b0*/  VIADD R25, R9, 0xf00 ;  /* 0x00000f0009197836 */ /* 0x000fe20000000000 */
[----:B----4-:R-:W-:-:S03]  /*05c0*/  HSETP2.BF16_V2.NEU.AND P0, PT, R24.H0_H0, R5.H0_H0, PT ;  /* 0x2000000518007234 */ /* 0x010fc60003f0d802 */
[----:B------:R-:W-:-:S06]  /*05d0*/  IMAD.WIDE.U32 R24, R25, 0x2, R16 ;  /* 0x0000000219187825 */ /* 0x000fcc00078e0010 */
[----:B------:R-:W4:Y:S01]  /*05e0*/  LDG.E.U16 R24, desc[UR6][R24.64] ;  /* 0x0000000618187981 */ /* 0x000f22000c1e1500 */
[--C-:B-----5:R-:W-:Y:S01]  /*05f0*/  HSETP2.BF16_V2.NEU.AND P1, PT, R10.H0_H0, R5.reuse.H0_H0, PT ;  /* 0x200000050a007234 */ /* 0x120fe20003f2d802 */
[C---:B------:R-:W-:Y:S02]  /*0600*/  VIADD R10, R29.reuse, 0x1 ;  /* 0x000000011d0a7836 */ /* 0x040fe40000000000 */
[----:B------:R-:W-:Y:S02]  /*0610*/  @!P0 IADD3 R10, PT, PT, R29, RZ, RZ ;  /* 0x000000ff1d0a8210 */ /* 0x000fe40007ffe0ff */
[----:B------:R-:W-:-:S03]  /*0620*/  HSETP2.BF16_V2.NEU.AND P0, PT, R12.H0_H0, R5.H0_H0, PT ;  /* 0x200000050c007234 */ /* 0x000fc60003f0d802 */
[----:B------:R-:W-:-:S05]  /*0630*/  VIADD R12, R10, 0x1 ;  /* 0x000000010a0c7836 */ /* 0x000fca0000000000 */
[----:B------:R-:W-:Y:S01]  /*0640*/  @!P1 IMAD.MOV R12, RZ, RZ, R10 ;  /* 0x000000ffff0c9224 */ /* 0x000fe200078e020a */
[----:B------:R-:W-:-:S03]  /*0650*/  HSETP2.BF16_V2.NEU.AND P1, PT, R14.H0_H0, R5.H0_H0, PT ;  /* 0x200000050e007234 */ /* 0x000fc60003f2d802 */
[C---:B------:R-:W-:Y:S01]  /*0660*/  VIADD R10, R12.reuse, 0x1 ;  /* 0x000000010c0a7836 */ /* 0x040fe20000000000 */
[----:B------:R-:W-:Y:S02]  /*0670*/  @!P0 IADD3 R10, PT, PT, R12, RZ, RZ ;  /* 0x000000ff0c0a8210 */ /* 0x000fe40007ffe0ff */
[----:B------:R-:W-:-:S03]  /*0680*/  HSETP2.BF16_V2.NEU.AND P0, PT, R26.H0_H0, R5.H0_H0, PT ;  /* 0x200000051a007234 */ /* 0x000fc60003f0d802 */
[----:B------:R-:W-:-:S04]  /*0690*/  VIADD R12, R10, 0x1 ;  /* 0x000000010a0c7836 */ /* 0x000fc80000000000 */
[----:B------:R-:W-:Y:S01]  /*06a0*/  @!P1 IMAD.MOV R12, RZ, RZ, R10 ;  /* 0x000000ffff0c9224 */ /* 0x000fe200078e020a */
[----:B------:R-:W-:-:S03]  /*06b0*/  HSETP2.BF16_V2.NEU.AND P1, PT, R28.H0_H0, R5.H0_H0, PT ;  /* 0x200000051c007234 */ /* 0x000fc60003f2d802 */
[C---:B------:R-:W-:Y:S02]  /*06c0*/  VIADD R10, R12.reuse, 0x1 ;  /* 0x000000010c0a7836 */ /* 0x040fe40000000000 */
[----:B------:R-:W-:Y:S02]  /*06d0*/  @!P0 IADD3 R10, PT, PT, R12, RZ, RZ ;  /* 0x000000ff0c0a8210 */ /* 0x000fe40007ffe0ff */
[----:B------:R-:W-:-:S03]  /*06e0*/  HSETP2.BF16_V2.NEU.AND P0, PT, R11.H0_H0, R5.H0_H0, PT ;  /* 0x200000050b007234 */ /* 0x000fc60003f0d802 */
[----:B------:R-:W-:-:S03]  /*06f0*/  VIADD R11, R10, 0x1 ;  /* 0x000000010a0b7836 */ /* 0x000fc60000000000 */
[----:B------:R-:W-:Y:S01]  /*0700*/  @!P1 IMAD.MOV R11, RZ, RZ, R10 ;  /* 0x000000ffff0b9224 */ /* 0x000fe200078e020a */
[----:B------:R-:W-:-:S03]  /*0710*/  HSETP2.BF16_V2.NEU.AND P1, PT, R13.H0_H0, R5.H0_H0, PT ;  /* 0x200000050d007234 */ /* 0x000fc60003f2d802 */
[----:B------:R-:W-:-:S03]  /*0720*/  VIADD R10, R11, 0x1 ;  /* 0x000000010b0a7836 */ /* 0x000fc60000000000 */
[----:B------:R-:W-:-:S05]  /*0730*/  @!P0 IADD3 R10, PT, PT, R11, RZ, RZ ;  /* 0x000000ff0b0a8210 */ /* 0x000fca0007ffe0ff */
[----:B------:R-:W-:Y:S02]  /*0740*/  VIADD R11, R10, 0x1 ;  /* 0x000000010a0b7836 */ /* 0x000fe40000000000 */
[----:B------:R-:W-:-:S04]  /*0750*/  @!P1 IMAD.MOV R11, RZ, RZ, R10 ;  /* 0x000000ffff0b9224 */ /* 0x000fc800078e020a */
[----:B------:R-:W-:Y:S01]  /*0760*/  VIADD R10, R11, 0x1 ;  /* 0x000000010b0a7836 */ /* 0x000fe20000000000 */
[----:B------:R-:W-:Y:S01]  /*0770*/  IADD3 R8, PT, PT, R8, 0x10, RZ ;  /* 0x0000001008087810 */ /* 0x000fe20007ffe0ff */
[----:B------:R-:W-:Y:S02]  /*0780*/  VIADD R4, R4, 0x1000 ;  /* 0x0000100004047836 */ /* 0x000fe40000000000 */
[----:B------:R-:W-:Y:S01]  /*0790*/  VIADD R9, R9, 0x1000 ;  /* 0x0000100009097836 */ /* 0x000fe20000000000 */
[--C-:B--2---:R-:W-:Y:S02]  /*07a0*/  HSETP2.BF16_V2.NEU.AND P0, PT, R15.H0_H0, R5.reuse.H0_H0, PT ;  /* 0x200000050f007234 */ /* 0x104fe40003f0d802 */
[----:B---3--:R-:W-:-:S11]  /*07b0*/  HSETP2.BF16_V2.NEU.AND P1, PT, R27.H0_H0, R5.H0_H0, PT ;  /* 0x200000051b007234 */ /* 0x008fd60003f2d802 */
[----:B------:R-:W-:Y:S02]  /*07c0*/  @!P0 IADD3 R10, PT, PT, R11, RZ, RZ ;  /* 0x000000ff0b0a8210 */ /* 0x000fe40007ffe0ff */
[----:B------:R-:W-:-:S03]  /*07d0*/  HSETP2.BF16_V2.NEU.AND P0, PT, R18.H0_H0, R5.H0_H0, PT ;  /* 0x2000000512007234 */ /* 0x000fc60003f0d802 */
[----:B------:R-:W-:Y:S02]  /*07e0*/  VIADD R11, R10, 0x1 ;  /* 0x000000010a0b7836 */ /* 0x000fe40000000000 */
[----:B------:R-:W-:Y:S01]  /*07f0*/  @!P1 IMAD.MOV R11, RZ, RZ, R10 ;  /* 0x000000ffff0b9224 */ /* 0x000fe200078e020a */
[----:B------:R-:W-:-:S03]  /*0800*/  HSETP2.BF16_V2.NEU.AND P1, PT, R20.H0_H0, R5.H0_H0, PT ;  /* 0x2000000514007234 */ /* 0x000fc60003f2d802 */
[----:B------:R-:W-:-:S04]  /*0810*/  VIADD R10, R11, 0x1 ;  /* 0x000000010b0a7836 */ /* 0x000fc80000000000 */
[----:B------:R-:W-:Y:S02]  /*0820*/  @!P0 IADD3 R10, PT, PT, R11, RZ, RZ ;  /* 0x000000ff0b0a8210 */ /* 0x000fe40007ffe0ff */
[----:B------:R-:W-:-:S03]  /*0830*/  HSETP2.BF16_V2.NEU.AND P0, PT, R22.H0_H0, R5.H0_H0, PT ;  /* 0x2000000516007234 */ /* 0x000fc60003f0d802 */
[----:B------:R-:W-:Y:S02]  /*0840*/  VIADD R11, R10, 0x1 ;  /* 0x000000010a0b7836 */ /* 0x000fe40000000000 */
[----:B------:R-:W-:-:S04]  /*0850*/  @!P1 IMAD.MOV R11, RZ, RZ, R10 ;  /* 0x000000ffff0b9224 */ /* 0x000fc800078e020a */
[----:B------:R-:W-:-:S04]  /*0860*/  VIADD R10, R11, 0x1 ;  /* 0x000000010b0a7836 */ /* 0x000fc80000000000 */
[----:B------:R-:W-:Y:S01]  /*0870*/  @!P0 IMAD.MOV R10, RZ, RZ, R11 ;  /* 0x000000ffff0a8224 */ /* 0x000fe200078e020b */
[----:B------:R-:W-:Y:S02]  /*0880*/  ISETP.NE.AND P0, PT, R8, RZ, PT ;  /* 0x000000ff0800720c */ /* 0x000fe40003f05270 */
[----:B----4-:R-:W-:Y:S01]  /*0890*/  HSETP2.BF16_V2.NEU.AND P1, PT, R24.H0_H0, R5.H0_H0, PT ;  /* 0x2000000518007234 */ /* 0x010fe20003f2d802 */
[----:B------:R-:W-:-:S12]  /*08a0*/  VIADD R25, R10, 0x1 ;  /* 0x000000010a197836 */ /* 0x000fd80000000000 */
[----:B------:R-:W-:Y:S01]  /*08b0*/  @!P1 IADD3 R25, PT, PT, R10, RZ, RZ ;  /* 0x000000ff0a199210 */ /* 0x000fe20007ffe0ff */
[----:B------:R-:W-:Y:S06]  /*08c0*/  @P0 BRA `(.L_x_562) ;  /* 0xfffffff800700947 */ /* 0x000fec000383ffff */
[----:B------:R-:W-:Y:S05]  /*08d0*/  BSYNC.RECONVERGENT B3 ;  /* 0x0000000000037941 */ /* 0x000fea0003800200 */
.L_x_561:
[----:B------:R-:W-:-:S07]  /*08e0*/  VIADD R11, R4, 0xfffff800 ;  /* 0xfffff800040b7836 */ /* 0x000fce0000000000 */
.L_x_560:
[----:B------:R-:W-:Y:S05]  /*08f0*/  BSYNC.RECONVERGENT B2 ;  /* 0x0000000000027941 */ /* 0x000fea0003800200 */
.L_x_559:
        /* <DEDUP_REMOVED lines=11> */
[C---:B------:R-:W-:Y:S02]  /*09b0*/  VIADD R19, R7.reuse, 0x300 ;  /* 0x0000030007137836 */ /* 0x040fe40000000000 */
[----:B0-----:R-:W-:-:S04]  /*09c0*/  IMAD.WIDE.U32 R12, R7, 0x2, R8 ;  /* 0x00000002070c7825 */ /* 0x001fc800078e0008 */
[--C-:B------:R-:W-:Y:S01]  /*09d0*/  IMAD.WIDE.U32 R14, R15, 0x2, R8.reuse ;  /* 0x000000020f0e7825 */ /* 0x100fe200078e0008 */
[----:B------:R0:W2:Y:S04]  /*09e0*/  LDG.E.U16 R4, desc[UR6][R12.64] ;  /* 0x000000060c047981 */ /* 0x0000a8000c1e1500 */
[----:B------:R1:W3:Y:S01]  /*09f0*/  LDG.E.U16 R10, desc[UR6][R14.64] ;  /* 0x000000060e0a7981 */ /* 0x0002e2000c1e1500 */
[----:B------:R-:W-:-:S04]  /*0a00*/  IMAD.WIDE.U32 R22, R23, 0x2, R8 ;  /* 0x0000000217167825 */ /* 0x000fc800078e0008 */
[--C-:B------:R-:W-:Y:S01]  /*0a10*/  IMAD.WIDE.U32 R18, R19, 0x2, R8.reuse ;  /* 0x0000000213127825 */ /* 0x100fe200078e0008 */
[----:B------:R-:W4:Y:S03]  /*0a20*/  LDG.E.U16 R20, desc[UR6][R22.64] ;  /* 0x0000000616147981 */ /* 0x000f26000c1e1500 */
[C---:B------:R-:W-:Y:S02]  /*0a30*/  VIADD R17, R7.reuse, 0x400 ;  /* 0x0000040007117836 */ /* 0x040fe40000000000 */
[----:B------:R-:W5:Y:S01]  /*0a40*/  LDG.E.U16 R18, desc[UR6][R18.64] ;  /* 0x0000000612127981 */ /* 0x000f62000c1e1500 */
[----:B0-----:R-:W-:Y:S01]  /*0a50*/  IADD3 R13, PT, PT, R7, 0x500, RZ ;  /* 0x00000500070d7810 */ /* 0x001fe20007ffe0ff */
        /* <DEDUP_REMOVED lines=9> */
[----:B------:R-:W5:Y:S01]  /*0af0*/  LDG.E.U16 R8, desc[UR6][R8.64] ;  /* 0x0000000608087981 */ /* 0x000f62000c1e1500 */
[----:B------:R-:W-:Y:S01]  /*0b00*/  VIADD R11, R11, 0x800 ;  /* 0x000008000b0b7836 */ /* 0x000fe20000000000 */
[--C-:B--2---:R-:W-:Y:S01]  /*0b10*/  HSETP2.BF16_V2.NEU.AND P1, PT, R4.H0_H0, R5.reuse.H0_H0, PT ;  /* 0x2000000504007234 */ /* 0x104fe20003f2d802 */
[----:B------:R-:W-:Y:S01]  /*0b20*/  VIADD R4, R25, 0x1 ;  /* 0x0000000119047836 */ /* 0x000fe20000000000 */
[----:B---3--:R-:W-:-:S11]  /*0b30*/  HSETP2.BF16_V2.NEU.AND P2, PT, R10.H0_H0, R5.H0_H0, PT ;  /* 0x200000050a007234 */ /* 0x008fd60003f4d802 */
[----:B------:R-:W-:Y:S02]  /*0b40*/  @!P1 IADD3 R4, PT, PT, R25, RZ, RZ ;  /* 0x000000ff19049210 */ /* 0x000fe40007ffe0ff */
[----:B----4-:R-:W-:-:S03]  /*0b50*/  HSETP2.BF16_V2.NEU.AND P1, PT, R20.H0_H0, R5.H0_H0, PT ;  /* 0x2000000514007234 */ /* 0x010fc60003f2d802 */
[----:B------:R-:W-:Y:S02]  /*0b60*/  VIADD R7, R4, 0x1 ;  /* 0x0000000104077836 */ /* 0x000fe40000000000 */
[----:B------:R-:W-:Y:S01]  /*0b70*/  @!P2 IMAD.MOV R7, RZ, RZ, R4 ;  /* 0x000000ffff07a224 */ /* 0x000fe200078e0204 */
[----:B-----5:R-:W-:-:S03]  /*0b80*/  HSETP2.BF16_V2.NEU.AND P2, PT, R18.H0_H0, R5.H0_H0, PT ;  /* 0x2000000512007234 */ /* 0x020fc60003f4d802 */
[----:B------:R-:W-:-:S04]  /*0b90*/  VIADD R4, R7, 0x1 ;  /* 0x0000000107047836 */ /* 0x000fc80000000000 */
        /* <DEDUP_REMOVED lines=9> */
[----:B------:R-:W-:Y:S01]  /*0c30*/  @!P2 IMAD.MOV R7, RZ, RZ, R4 ;  /* 0x000000ffff07a224 */ /* 0x000fe200078e0204 */
[----:B------:R-:W-:-:S03]  /*0c40*/  HSETP2.BF16_V2.NEU.AND P2, PT, R8.H0_H0, R5.H0_H0, PT ;  /* 0x2000000508007234 */ /* 0x000fc60003f4d802 */
[----:B------:R-:W-:-:S04]  /*0c50*/  VIADD R4, R7, 0x1 ;  /* 0x0000000107047836 */ /* 0x000fc80000000000 */
[----:B------:R-:W-:-:S05]  /*0c60*/  @!P1 IADD3 R4, PT, PT, R7, RZ, RZ ;  /* 0x000000ff07049210 */ /* 0x000fca0007ffe0ff */
[----:B------:R-:W-:Y:S02]  /*0c70*/  VIADD R25, R4, 0x1 ;  /* 0x0000000104197836 */ /* 0x000fe40000000000 */
[----:B------:R-:W-:-:S07]  /*0c80*/  @!P2 IMAD.MOV R25, RZ, RZ, R4 ;  /* 0x000000ffff19a224 */ /* 0x000fce00078e0204 */
.L_x_564:
[----:B------:R-:W-:Y:S05]  /*0c90*/  BSYNC.RECONVERGENT B2 ;  /* 0x0000000000027941 */ /* 0x000fea0003800200 */
.L_x_563:
        /* <DEDUP_REMOVED lines=19> */
[----:B------:R-:W-:Y:S01]  /*0dd0*/  VIADD R11, R11, 0x400 ;  /* 0x000004000b0b7836 */ /* 0x000fe20000000000 */
[--C-:B--2---:R-:W-:Y:S02]  /*0de0*/  HSETP2.BF16_V2.NEU.AND P1, PT, R8.H0_H0, R5.reuse.H0_H0, PT ;  /* 0x2000000508007234 */ /* 0x104fe40003f2d802 */
[----:B------:R-:W-:Y:S02]  /*0df0*/  IADD3 R8, PT, PT, R25, 0x1, RZ ;  /* 0x0000000119087810 */ /* 0x000fe40007ffe0ff */
[----:B---3--:R-:W-:-:S09]  /*0e00*/  HSETP2.BF16_V2.NEU.AND P2, PT, R12.H0_H0, R5.H0_H0, PT ;  /* 0x200000050c007234 */ /* 0x008fd20003f4d802 */
[----:B------:R-:W-:Y:S01]  /*0e10*/  @!P1 IMAD.MOV R8, RZ, RZ, R25 ;  /* 0x000000ffff089224 */ /* 0x000fe200078e0219 */
[----:B----4-:R-:W-:-:S03]  /*0e20*/  HSETP2.BF16_V2.NEU.AND P1, PT, R14.H0_H0, R5.H0_H0, PT ;  /* 0x200000050e007234 */ /* 0x010fc60003f2d802 */
[----:B------:R-:W-:Y:S02]  /*0e30*/  VIADD R9, R8, 0x1 ;  /* 0x0000000108097836 */ /* 0x000fe40000000000 */
[----:B------:R-:W-:Y:S01]  /*0e40*/  @!P2 IMAD.MOV R9, RZ, RZ, R8 ;  /* 0x000000ffff09a224 */ /* 0x000fe200078e0208 */
[----:B-----5:R-:W-:-:S04]  /*0e50*/  HSETP2.BF16_V2.NEU.AND P2, PT, R6.H0_H0, R5.H0_H0, PT ;  /* 0x2000000506007234 */ /* 0x020fc80003f4d802 */
[----:B------:R-:W-:-:S03]  /*0e60*/  IADD3 R8, PT, PT, R9, 0x1, RZ ;  /* 0x0000000109087810 */ /* 0x000fc60007ffe0ff */
[----:B------:R-:W-:-:S04]  /*0e70*/  @!P1 IMAD.MOV R8, RZ, RZ, R9 ;  /* 0x000000ffff089224 */ /* 0x000fc800078e0209 */
[C---:B------:R-:W-:Y:S02]  /*0e80*/  VIADD R25, R8.reuse, 0x1 ;  /* 0x0000000108197836 */ /* 0x040fe40000000000 */
[----:B------:R-:W-:-:S07]  /*0e90*/  @!P2 IADD3 R25, PT, PT, R8, RZ, RZ ;  /* 0x000000ff0819a210 */ /* 0x000fce0007ffe0ff */
.L_x_566:
[----:B------:R-:W-:Y:S05]  /*0ea0*/  BSYNC.RECONVERGENT B2 ;  /* 0x0000000000027941 */ /* 0x000fea0003800200 */
.L_x_565:
[----:B------:R-:W-:Y:S05]  /*0eb0*/  @!P0 BRA `(.L_x_558) ;  /* 0x0000000000348947 */ /* 0x000fea0003800000 */
[----:B------:R-:W0:Y:S01]  /*0ec0*/  LDC.64 R8, c[0x0][0x380] ;  /* 0x0000e000ff087b82 */ /* 0x000e220000000a00 */
[----:B------:R-:W-:Y:S02]  /*0ed0*/  IMAD R11, R0, 0x1000, R11 ;  /* 0x00001000000b7824 */ /* 0x000fe400078e020b */
[----:B------:R-:W-:-:S07]  /*0ee0*/  IMAD.MOV R4, RZ, RZ, -R4 ;  /* 0x000000ffff047224 */ /* 0x000fce00078e0a04 */
.L_x_567:
[----:B0-----:R-:W-:-:S06]  /*0ef0*/  IMAD.WIDE.U32 R6, R11, 0x2, R8 ;  /* 0x000000020b067825 */ /* 0x001fcc00078e0008 */
[----:B------:R-:W2:Y:S01]  /*0f00*/  LDG.E.U16 R6, desc[UR6][R6.64] ;  /* 0x0000000606067981 */ /* 0x000ea2000c1e1500 */
[----:B------:R-:W-:Y:S01]  /*0f10*/  IADD3 R4, PT, PT, R4, 0x1, RZ ;  /* 0x0000000104047810 */ /* 0x000fe20007ffe0ff */
[----:B------:R-:W-:Y:S01]  /*0f20*/  VIADD R10, R25, 0x1 ;  /* 0x00000001190a7836 */ /* 0x000fe20000000000 */
[----:B------:R-:W-:Y:S02]  /*0f30*/  IADD3 R11, PT, PT, R11, 0x100, RZ ;  /* 0x000001000b0b7810 */ /* 0x000fe40007ffe0ff */
[----:B------:R-:W-:Y:S02]  /*0f40*/  ISETP.NE.AND P1, PT, R4, RZ, PT ;  /* 0x000000ff0400720c */ /* 0x000fe40003f25270 */
[----:B--2---:R-:W-:-:S13]  /*0f50*/  HSETP2.BF16_V2.NEU.AND P0, PT, R6.H0_H0, R5.H0_H0, PT ;  /* 0x2000000506007234 */ /* 0x004fda0003f0d802 */
[----:B------:R-:W-:-:S04]  /*0f60*/  @!P0 IMAD.MOV R10, RZ, RZ, R25 ;  /* 0x000000ffff0a8224 */ /* 0x000fc800078e0219 */
[----:B------:R-:W-:Y:S01]  /*0f70*/  IMAD.MOV.U32 R25, RZ, RZ, R10 ;  /* 0x000000ffff197224 */ /* 0x000fe200078e000a */
[----:B------:R-:W-:Y:S06]  /*0f80*/  @P1 BRA `(.L_x_567) ;  /* 0xfffffffc00d81947 */ /* 0x000fec000383ffff */
.L_x_558:
[----:B------:R-:W-:Y:S05]  /*0f90*/  BSYNC.RECONVERGENT B1 ;  /* 0x0000000000017941 */ /* 0x000fea0003800200 */
.L_x_557:
        /* <DEDUP_REMOVED lines=27> */
.L_x_568:
[----:B------:R-:W-:Y:S01]  /*1150*/  LOP3.LUT R4, R2, 0x3e0, RZ, 0xc0, !PT ;  /* 0x000003e002047812 */ /* 0x000fe200078ec0ff */
[----:B------:R-:W0:Y:S04]  /*1160*/  S2R R9, SR_LANEID ;  /* 0x0000000000097919 */ /* 0x000e280000000000 */
[----:B------:R-:W-:Y:S01]  /*1170*/  VIADD R6, R4, 0x20 ;  /* 0x0000002004067836 */ /* 0x000fe20000000000 */
[----:B------:R-:W-:-:S04]  /*1180*/  LOP3.LUT R4, RZ, R4, RZ, 0x33, !PT ;  /* 0x00000004ff047212 */ /* 0x000fc800078e33ff */
[----:B------:R-:W-:Y:S02]  /*1190*/  ISETP.GT.U32.AND P0, PT, R6, R3, PT ;  /* 0x000000030600720c */ /* 0x000fe40003f04070 */
[----:B------:R-:W-:-:S04]  /*11a0*/  IADD3 R4, PT, PT, R3, R4, RZ ;  /* 0x0000000403047210 */ /* 0x000fc80007ffe0ff */
[----:B------:R-:W-:-:S06]  /*11b0*/  SEL R4, R4, 0x1f, P0 ;  /* 0x0000001f04047807 */ /* 0x000fcc0000000000 */
        /* <DEDUP_REMOVED lines=35> */
[C---:B------:R-:W-:Y:S02]  /*13f0*/  ISETP.GT.U32.AND P1, PT, R3.reuse, 0xa0, PT ;  /* 0x000000a00300780c */ /* 0x040fe40003f24070 */
        /* <DEDUP_REMOVED lines=10> */
.L_x_554:
        /* <DEDUP_REMOVED lines=22> */
[----:B------:R-:W3:Y:S01]  /*1600*/  I2F.BF16 R2, RZ ;  /* 0x000000ff00027306 */ /* 0x000ee20000202400 */
[----:B--2---:R-:W-:-:S02]  /*1610*/  PRMT R25, R20, 0x5410, R25 ;  /* 0x0000541014197816 */ /* 0x004fc40000000019 */
[----:B---3--:R-:W-:-:S03]  /*1620*/  HSETP2.BF16_V2.NEU.AND P1, PT, R23.H0_H0, R2.H0_H0, PT ;  /* 0x2000000217007234 */ /* 0x008fc60003f2d802 */
[----:B------:R-:W-:Y:S02]  /*1630*/  HSETP2.BF16_V2.NEU.AND P2, P0, R25, R2.H0_H0, PT ;  /* 0x2000000219007234 */ /* 0x000fe4000384d002 */
[----:B------:R-:W-:Y:S01]  /*1640*/  SEL R20, RZ, 0x1, !P1 ;  /* 0x00000001ff147807 */ /* 0x000fe20004800000 */
[----:B------:R-:W-:Y:S01]  /*1650*/  IMAD.MOV.U32 R23, RZ, RZ, 0x2 ;  /* 0x00000002ff177424 */ /* 0x000fe200078e00ff */
[----:B----4-:R-:W-:-:S06]  /*1660*/  PRMT R27, R22, 0x5410, R27 ;  /* 0x00005410161b7816 */ /* 0x010fcc000000001b */
[----:B------:R-:W-:-:S03]  /*1670*/  @!P1 IADD3 R23, PT, PT, RZ, 0x1, RZ ;  /* 0x00000001ff179810 */ /* 0x000fc60007ffe0ff */
[----:B------:R-:W-:Y:S01]  /*1680*/  @!P2 IMAD.MOV R23, RZ, RZ, R20 ;  /* 0x000000ffff17a224 */ /* 0x000fe200078e0214 */
[----:B------:R-:W-:-:S03]  /*1690*/  HSETP2.BF16_V2.NEU.AND P2, P1, R27, R2.H0_H0, PT ;  /* 0x200000021b007234 */ /* 0x000fc6000394d002 */
[C---:B0-----:R-:W-:Y:S01]  /*16a0*/  VIADD R4, R23.reuse, 0x1 ;  /* 0x0000000117047836 */ /* 0x041fe20000000000 */
[----:B------:R-:W-:Y:S02]  /*16b0*/  @!P0 IADD3 R4, PT, PT, R23, RZ, RZ ;  /* 0x000000ff17048210 */ /* 0x000fe40007ffe0ff */
[----:B-----5:R-:W-:-:S03]  /*16c0*/  PRMT R21, R18, 0x5410, R21 ;  /* 0x0000541012157816 */ /* 0x020fc60000000015 */
[----:B------:R-:W-:-:S04]  /*16d0*/  VIADD R5, R4, 0x1 ;  /* 0x0000000104057836 */ /* 0x000fc80000000000 */
[----:B------:R-:W-:Y:S01]  /*16e0*/  @!P2 IMAD.MOV R5, RZ, RZ, R4 ;  /* 0x000000ffff05a224 */ /* 0x000fe200078e0204 */
[----:B------:R-:W-:Y:S02]  /*16f0*/  HSETP2.BF16_V2.NEU.AND P2, P0, R21, R2.H0_H0, PT ;  /* 0x2000000215007234 */ /* 0x000fe4000384d002 */
[----:B------:R-:W-:Y:S02]  /*1700*/  PRMT R17, R16, 0x5410, R17 ;  /* 0x0000541010117816 */ /* 0x000fe40000000011 */
[----:B------:R-:W-:Y:S01]  /*1710*/  IADD3 R4, PT, PT, R5, 0x1, RZ ;  /* 0x0000000105047810 */ /* 0x000fe20007ffe0ff */
[----:B------:R-:W-:-:S04]  /*1720*/  @!P1 IMAD.MOV R4, RZ, RZ, R5 ;  /* 0x000000ffff049224 */ /* 0x000fc800078e0205 */
[----:B------:R-:W-:-:S04]  /*1730*/  VIADD R5, R4, 0x1 ;  /* 0x0000000104057836 */ /* 0x000fc80000000000 */
[----:B------:R-:W-:Y:S02]  /*1740*/  @!P2 IADD3 R5, PT, PT, R4, RZ, RZ ;  /* 0x000000ff0405a210 */ /* 0x000fe40007ffe0ff */
[----:B------:R-:W-:-:S03]  /*1750*/  HSETP2.BF16_V2.NEU.AND P2, P1, R17, R2.H0_H0, PT ;  /* 0x2000000211007234 */ /* 0x000fc6000394d002 */
[----:B------:R-:W-:Y:S02]  /*1760*/  VIADD R4, R5, 0x1 ;  /* 0x0000000105047836 */ /* 0x000fe40000000000 */
[----:B------:R-:W-:Y:S01]  /*1770*/  @!P0 IMAD.MOV R4, RZ, RZ, R5 ;  /* 0x000000ffff048224 */ /* 0x000fe200078e0205 */
[----:B------:R-:W-:-:S04]  /*1780*/  PRMT R13, R10, 0x5410, R13 ;  /* 0x000054100a0d7816 */ /* 0x000fc8000000000d */
[----:B------:R-:W-:-:S03]  /*1790*/  IADD3 R5, PT, PT, R4, 0x1, RZ ;  /* 0x0000000104057810 */ /* 0x000fc60007ffe0ff */
[----:B------:R-:W-:Y:S01]  /*17a0*/  @!P2 IMAD.MOV R5, RZ, RZ, R4 ;  /* 0x000000ffff05a224 */ /* 0x000fe200078e0204 */
[----:B------:R-:W-:-:S03]  /*17b0*/  HSETP2.BF16_V2.NEU.AND P2, P0, R13, R2.H0_H0, PT ;  /* 0x200000020d007234 */ /* 0x000fc6000384d002 */
[C---:B------:R-:W-:Y:S01]  /*17c0*/  VIADD R4, R5.reuse, 0x1 ;  /* 0x0000000105047836 */ /* 0x040fe20000000000 */
[----:B------:R-:W-:Y:S02]  /*17d0*/  @!P1 IADD3 R4, PT, PT, R5, RZ, RZ ;  /* 0x000000ff05049210 */ /* 0x000fe40007ffe0ff */
[----:B------:R-:W-:-:S03]  /*17e0*/  PRMT R11, R8, 0x5410, R11 ;  /* 0x00005410080b7816 */ /* 0x000fc6000000000b */
[----:B------:R-:W-:-:S04]  /*17f0*/  VIADD R5, R4, 0x1 ;  /* 0x0000000104057836 */ /* 0x000fc80000000000 */
[----:B------:R-:W-:Y:S02]  /*1800*/  @!P2 IMAD.MOV R5, RZ, RZ, R4 ;  /* 0x000000ffff05a224 */ /* 0x000fe400078e0204 */
[----:B------:R-:W0:Y:S01]  /*1810*/  LDC R4, c[0x0][0x3b4] ;  /* 0x0000ed00ff047b82 */ /* 0x000e220000000800 */
[----:B------:R-:W-:Y:S02]  /*1820*/  HSETP2.BF16_V2.NEU.AND P2, P1, R11, R2.H0_H0, PT ;  /* 0x200000020b007234 */ /* 0x000fe4000394d002 */
[----:B------:R-:W-:Y:S01]  /*1830*/  IADD3 R8, PT, PT, R5, 0x1, RZ ;  /* 0x0000000105087810 */ /* 0x000fe20007ffe0ff */
[----:B------:R-:W-:Y:S01]  /*1840*/  @!P0 IMAD.MOV R8, RZ, RZ, R5 ;  /* 0x000000ffff088224 */ /* 0x000fe200078e0205 */
[----:B------:R-:W-:-:S03]  /*1850*/  PRMT R7, R7, 0x5410, R6 ;  /* 0x0000541007077816 */ /* 0x000fc60000000006 */
[----:B------:R-:W-:-:S06]  /*1860*/  VIADD R5, R8, 0x1 ;  /* 0x0000000108057836 */ /* 0x000fcc0000000000 */
[----:B------:R-:W-:Y:S02]  /*1870*/  @!P2 IADD3 R5, PT, PT, R8, RZ, RZ ;  /* 0x000000ff0805a210 */ /* 0x000fe40007ffe0ff */
[----:B------:R-:W-:-:S03]  /*1880*/  HSETP2.BF16_V2.NEU.AND P0, P2, R7, R2.H0_H0, PT ;  /* 0x2000000207007234 */ /* 0x000fc60003a0d002 */
[----:B------:R-:W-:Y:S02]  /*1890*/  VIADD R6, R5, 0x1 ;  /* 0x0000000105067836 */ /* 0x000fe40000000000 */
[----:B------:R-:W-:Y:S01]  /*18a0*/  @!P1 IMAD.MOV R6, RZ, RZ, R5 ;  /* 0x000000ffff069224 */ /* 0x000fe200078e0205 */
[----:B0-----:R-:W-:-:S04]  /*18b0*/  SHF.L.U32 R7, R4, 0xc, RZ ;  /* 0x0000000c04077819 */ /* 0x001fc800000006ff */
[----:B------:R-:W-:Y:S02]  /*18c0*/  IADD3 R5, PT, PT, R6, 0x1, RZ ;  /* 0x0000000106057810 */ /* 0x000fe40007ffe0ff */
[----:B------:R-:W-:Y:S01]  /*18d0*/  ISETP.GE.U32.AND P1, PT, R3, R7, PT ;  /* 0x000000070300720c */ /* 0x000fe20003f26070 */
[----:B------:R-:W-:Y:S01]  /*18e0*/  @!P0 IMAD.MOV R5, RZ, RZ, R6 ;  /* 0x000000ffff058224 */ /* 0x000fe200078e0206 */
[----:B------:R-:W-:-:S03]  /*18f0*/  HSETP2.BF16_V2.NEU.AND P0, PT, R19.H0_H0, R2.H0_H0, PT ;  /* 0x2000000213007234 */ /* 0x000fc60003f0d802 */
[----:B------:R-:W-:Y:S02]  /*1900*/  VIADD R6, R5, 0x1 ;  /* 0x0000000105067836 */ /* 0x000fe40000000000 */
[----:B------:R-:W-:-:S04]  /*1910*/  @!P2 IMAD.MOV R6, RZ, RZ, R5 ;  /* 0x000000ffff06a224 */ /* 0x000fc800078e0205 */
[----:B------:R-:W-:-:S04]  /*1920*/  VIADD R26, R6, 0x1 ;  /* 0x00000001061a7836 */ /* 0x000fc80000000000 */
[----:B------:R-:W-:Y:S01]  /*1930*/  @!P0 IADD3 R26, PT, PT, R6, RZ, RZ ;  /* 0x000000ff061a8210 */ /* 0x000fe20007ffe0ff */
[----:B------:R-:W-:Y:S06]  /*1940*/  @!P1 BRA `(.L_x_570) ;  /* 0x0000001400089947 */ /* 0x000fec0003800000 */
[----:B------:R-:W-:Y:S01]  /*1950*/  IMAD R4, R0, 0x1000, R7 ;  /* 0x0000100000047824 */ /* 0x000fe200078e0207 */
[----:B------:R-:W-:Y:S01]  /*1960*/  LOP3.LUT R5, RZ, R9, RZ, 0x33, !PT ;  /* 0x00000009ff057212 */ /* 0x000fe200078e33ff */
[----:B------:R-:W-:Y:S01]  /*1970*/  VIADD R3, R12, 0xfffff000 ;  /* 0xfffff0000c037836 */ /* 0x000fe20000000000 */
[----:B------:R-:W-:Y:S02]  /*1980*/  UMOV UR4, URZ ;  /* 0x000000ff00047c82 */ /* 0x000fe40008000000 */
[----:B------:R-:W-:Y:S02]  /*1990*/  IADD3 R11, PT, PT, -R7, R12, R5 ;  /* 0x0000000c070b7210 */ /* 0x000fe40007ffe105 */
[C---:B------:R-:W-:Y:S02]  /*19a0*/  ISETP.GT.U32.AND P0, PT, R4.reuse, R3, PT ;  /* 0x000000030400720c */ /* 0x040fe40003f04070 */
[----:B------:R-:W-:Y:S01]  /*19b0*/  IADD3 R10, PT, PT, R4, 0x800, R9 ;  /* 0x00000800040a7810 */ /* 0x000fe20007ffe009 */
[----:B------:R-:W-:Y:S01]  /*19c0*/  IMAD R6, R0, -0x1000, R11 ;  /* 0xfffff00000067824 */ /* 0x000fe200078e020b */
[----:B------:R-:W-:-:S09]  /*19d0*/  MOV R5, R4 ;  /* 0x0000000400057202 */ /* 0x000fd20000000f00 */
[----:B------:R-:W-:Y:S05]  /*19e0*/  @P0 BRA `(.L_x_571) ;  /* 0x00000004003c0947 */ /* 0x000fea0003800000 */
[----:B------:R-:W0:Y:S08]  /*19f0*/  LDC R12, c[0x0][0x3b0] ;  /* 0x0000ec00ff0c7b82 */ /* 0x000e300000000800 */
[----:B------:R-:W1:Y:S02]  /*1a00*/  LDC.64 R14, c[0x0][0x380] ;  /* 0x0000e000ff0e7b82 */ /* 0x000e640000000a00 */
.L_x_572:
[----:B------:R-:W2:Y:S02]  /*1a10*/  S2R R9, SR_TID.X ;  /* 0x0000000000097919 */ /* 0x000ea40000002100 */
[----:B--2---:R-:W-:-:S04]  /*1a20*/  IMAD.IADD R9, R9, 0x1, R4 ;  /* 0x0000000109097824 */ /* 0x004fc800078e0204 */
        /* <DEDUP_REMOVED lines=12> */
[----:B------:R-:W5:Y:S01]  /*1af0*/  LDG.E.U16 R27, desc[UR6][R8.64+0x1e00] ;  /* 0x001e0006081b7981 */ /* 0x000f62000c1e1500 */
[----:B--2---:R-:W-:-:S03]  /*1b00*/  PRMT R11, R11, 0x5410, R16 ;  /* 0x000054100b0b7816 */ /* 0x004fc60000000010 */
[----:B------:R-:W2:Y:S01]  /*1b10*/  LDG.E.U16 R16, desc[UR6][R8.64+0x1200] ;  /* 0x0012000608107981 */ /* 0x000ea2000c1e1500 */
[----:B---3--:R-:W-:-:S03]  /*1b20*/  PRMT R25, R22, 0x5410, R23 ;  /* 0x0000541016197816 */ /* 0x008fc60000000017 */
[----:B------:R-:W3:Y:S04]  /*1b30*/  LDG.E.U16 R22, desc[UR6][R8.64+0x1800] ;  /* 0x0018000608167981 */ /* 0x000ee8000c1e1500 */
[----:B------:R-:W3:Y:S01]  /*1b40*/  LDG.E.U16 R23, desc[UR6][R8.64+0x1a00] ;  /* 0x001a000608177981 */ /* 0x000ee2000c1e1500 */
[----:B----4-:R-:W-:-:S03]  /*1b50*/  PRMT R21, R20, 0x5410, R21 ;  /* 0x0000541014157816 */ /* 0x010fc60000000015 */
[----:B------:R1:W4:Y:S01]  /*1b60*/  LDG.E.U16 R20, desc[UR6][R8.64+0x1c00] ;  /* 0x001c000608147981 */ /* 0x000322000c1e1500 */
[----:B------:R-:W-:Y:S01]  /*1b70*/  HSETP2.BF16_V2.NEU.AND P0, P1, R11, R2.H0_H0, PT ;  /* 0x200000020b007234 */ /* 0x000fe2000390d002 */
[----:B------:R-:W-:Y:S01]  /*1b80*/  VIADD R11, R26, 0x1 ;  /* 0x000000011a0b7836 */ /* 0x000fe20000000000 */
[----:B-----5:R-:W-:-:S11]  /*1b90*/  PRMT R17, R17, 0x5410, R24 ;  /* 0x0000541011117816 */ /* 0x020fd60000000018 */
[----:B------:R-:W-:Y:S02]  /*1ba0*/  @!P0 IADD3 R11, PT, PT, R26, RZ, RZ ;  /* 0x000000ff1a0b8210 */ /* 0x000fe40007ffe0ff */
[----:B------:R-:W-:-:S03]  /*1bb0*/  HSETP2.BF16_V2.NEU.AND P2, P0, R17, R2.H0_H0, PT ;  /* 0x2000000211007234 */ /* 0x000fc6000384d002 */
[----:B------:R-:W-:Y:S02]  /*1bc0*/  VIADD R17, R11, 0x1 ;  /* 0x000000010b117836 */ /* 0x000fe40000000000 */
[----:B------:R-:W-:-:S05]  /*1bd0*/  @!P1 IMAD.MOV R17, RZ, RZ, R11 ;  /* 0x000000ffff119224 */ /* 0x000fca00078e020b */
[----:B------:R-:W-:-:S03]  /*1be0*/  IADD3 R11, PT, PT, R17, 0x1, RZ ;  /* 0x00000001110b7810 */ /* 0x000fc60007ffe0ff */
[----:B------:R-:W-:Y:S01]  /*1bf0*/  @!P2 IMAD.MOV R11, RZ, RZ, R17 ;  /* 0x000000ffff0ba224 */ /* 0x000fe200078e0211 */
[----:B------:R-:W-:-:S03]  /*1c00*/  HSETP2.BF16_V2.NEU.AND P2, P1, R25, R2.H0_H0, PT ;  /* 0x2000000219007234 */ /* 0x000fc6000394d002 */
[C---:B------:R-:W-:Y:S01]  /*1c10*/  VIADD R17, R11.reuse, 0x1 ;  /* 0x000000010b117836 */ /* 0x040fe20000000000 */
[----:B------:R-:W-:-:S05]  /*1c20*/  @!P0 IADD3 R17, PT, PT, R11, RZ, RZ ;  /* 0x000000ff0b118210 */ /* 0x000fca0007ffe0ff */
[----:B------:R-:W-:-:S04]  /*1c30*/  VIADD R11, R17, 0x1 ;  /* 0x00000001110b7836 */ /* 0x000fc80000000000 */
[----:B------:R-:W-:Y:S01]  /*1c40*/  @!P2 IMAD.MOV R11, RZ, RZ, R17 ;  /* 0x000000ffff0ba224 */ /* 0x000fe200078e0211 */
[----:B------:R-:W-:-:S04]  /*1c50*/  HSETP2.BF16_V2.NEU.AND P2, P0, R21, R2.H0_H0, PT ;  /* 0x2000000215007234 */ /* 0x000fc8000384d002 */
[----:B-1----:R-:W-:Y:S01]  /*1c60*/  IADD3 R8, PT, PT, R11, 0x1, RZ ;  /* 0x000000010b087810 */ /* 0x002fe20007ffe0ff */
[----:B------:R-:W-:-:S04]  /*1c70*/  @!P1 IMAD.MOV R8, RZ, RZ, R11 ;  /* 0x000000ffff089224 */ /* 0x000fc800078e020b */
[----:B------:R-:W-:-:S04]  /*1c80*/  VIADD R9, R8, 0x1 ;  /* 0x0000000108097836 */ /* 0x000fc80000000000 */
[----:B------:R-:W-:Y:S02]  /*1c90*/  @!P2 IADD3 R9, PT, PT, R8, RZ, RZ ;  /* 0x000000ff0809a210 */ /* 0x000fe40007ffe0ff */
[----:B------:R-:W-:-:S03]  /*1ca0*/  PRMT R19, R18, 0x5410, R19 ;  /* 0x0000541012137816 */ /* 0x000fc60000000013 */
[----:B------:R-:W-:Y:S02]  /*1cb0*/  VIADD R8, R9, 0x1 ;  /* 0x0000000109087836 */ /* 0x000fe40000000000 */
[----:B------:R-:W-:-:S05]  /*1cc0*/  @!P0 IMAD.MOV R8, RZ, RZ, R9 ;  /* 0x000000ffff088224 */ /* 0x000fca00078e0209 */
[----:B------:R-:W-:Y:S02]  /*1cd0*/  IADD3 R9, PT, PT, R8, 0x1, RZ ;  /* 0x0000000108097810 */ /* 0x000fe40007ffe0ff */
[----:B--2---:R-:W-:-:S05]  /*1ce0*/  PRMT R13, R13, 0x5410, R16 ;  /* 0x000054100d0d7816 */ /* 0x004fca0000000010 */
[----:B------:R-:W-:-:S13]  /*1cf0*/  HSETP2.BF16_V2.NEU.AND P2, P1, R13, R2.H0_H0, PT ;  /* 0x200000020d007234 */ /* 0x000fda000394d002 */
[----:B------:R-:W-:Y:S01]  /*1d00*/  @!P2 IMAD.MOV R9, RZ, RZ, R8 ;  /* 0x000000ffff09a224 */ /* 0x000fe200078e0208 */
[----:B------:R-:W-:-:S03]  /*1d10*/  HSETP2.BF16_V2.NEU.AND P2, P0, R19, R2.H0_H0, PT ;  /* 0x2000000213007234 */ /* 0x000fc6000384d002 */
[C---:B------:R-:W-:Y:S01]  /*1d20*/  VIADD R8, R9.reuse, 0x1 ;  /* 0x0000000109087836 */ /* 0x040fe20000000000 */
[----:B------:R-:W-:Y:S02]  /*1d30*/  @!P1 IADD3 R8, PT, PT, R9, RZ, RZ ;  /* 0x000000ff09089210 */ /* 0x000fe40007ffe0ff */
[----:B---3--:R-:W-:-:S03]  /*1d40*/  PRMT R23, R22, 0x5410, R23 ;  /* 0x0000541016177816 */ /* 0x008fc60000000017 */
[----:B------:R-:W-:-:S04]  /*1d50*/  VIADD R9, R8, 0x1 ;  /* 0x0000000108097836 */ /* 0x000fc80000000000 */
[----:B------:R-:W-:Y:S01]  /*1d60*/  @!P2 IMAD.MOV R9, RZ, RZ, R8 ;  /* 0x000000ffff09a224 */ /* 0x000fe200078e0208 */
[----:B------:R-:W-:Y:S02]  /*1d70*/  HSETP2.BF16_V2.NEU.AND P2, P1, R23, R2.H0_H0, PT ;  /* 0x2000000217007234 */ /* 0x000fe4000394d002 */
[----:B----4-:R-:W-:Y:S02]  /*1d80*/  PRMT R27, R20, 0x5410, R27 ;  /* 0x00005410141b7816 */ /* 0x010fe4000000001b */
[----:B------:R-:W-:Y:S01]  /*1d90*/  IADD3 R8, PT, PT, R9, 0x1, RZ ;  /* 0x0000000109087810 */ /* 0x000fe20007ffe0ff */
[----:B------:R-:W-:-:S04]  /*1da0*/  @!P0 IMAD.MOV R8, RZ, RZ, R9 ;  /* 0x000000ffff088224 */ /* 0x000fc800078e0209 */
[----:B------:R-:W-:-:S04]  /*1db0*/  VIADD R9, R8, 0x1 ;  /* 0x0000000108097836 */ /* 0x000fc80000000000 */
[----:B------:R-:W-:Y:S02]  /*1dc0*/  @!P2 IADD3 R9, PT, PT, R8, RZ, RZ ;  /* 0x000000ff0809a210 */ /* 0x000fe40007ffe0ff */
[----:B------:R-:W-:-:S03]  /*1dd0*/  HSETP2.BF16_V2.NEU.AND P0, P2, R27, R2.H0_H0, PT ;  /* 0x200000021b007234 */ /* 0x000fc60003a0d002 */
[----:B------:R-:W-:Y:S02]  /*1de0*/  VIADD R11, R9, 0x1 ;  /* 0x00000001090b7836 */ /* 0x000fe40000000000 */
[----:B------:R-:W-:Y:S02]  /*1df0*/  @!P1 IMAD.MOV R11, RZ, RZ, R9 ;  /* 0x000000ffff0b9224 */ /* 0x000fe400078e0209 */
[----:B0-----:R-:W-:-:S03]  /*1e00*/  IMAD.IADD R8, R12, 0x1, -R4 ;  /* 0x000000010c087824 */ /* 0x001fc600078e0a04 */
        /* <DEDUP_REMOVED lines=13> */
.L_x_571:
[----:B------:R-:W0:Y:S01]  /*1ee0*/  S2R R16, SR_TID.X ;  /* 0x0000000000107919 */ /* 0x000e220000002100 */
[----:B------:R-:W-:Y:S01]  /*1ef0*/  IADD3 R3, PT, PT, -R4, R12, RZ ;  /* 0x0000000c04037210 */ /* 0x000fe20007ffe1ff */
[----:B------:R-:W-:Y:S03]  /*1f00*/  BSSY.RECONVERGENT B1, `(.L_x_570) ;  /* 0x00000e6000017945 */ /* 0x000fe60003800200 */
[----:B0-----:R-:W-:-:S04]  /*1f10*/  ISETP.GE.AND P0, PT, R16, R3, PT ;  /* 0x000000031000720c */ /* 0x001fc80003f06270 */
[----:B------:R-:W-:-:S13]  /*1f20*/  ISETP.GE.U32.OR P0, PT, R4, R12, P0 ;  /* 0x0000000c0400720c */ /* 0x000fda0000706470 */
[----:B------:R-:W-:Y:S05]  /*1f30*/  @P0 BRA `(.L_x_573) ;  /* 0x0000000c00880947 */ /* 0x000fea0003800000 */
[----:B------:R-:W0:Y:S01]  /*1f40*/  LDC R7, c[0x0][0x3b4] ;  /* 0x0000ed00ff077b82 */ /* 0x000e220000000800 */
[----:B------:R-:W-:Y:S01]  /*1f50*/  LOP3.LUT R8, RZ, R16, RZ, 0x33, !PT ;  /* 0x00000010ff087212 */ /* 0x000fe200078e33ff */
[----:B------:R-:W-:Y:S06]  /*1f60*/  BSSY.RECONVERGENT B2, `(.L_x_574) ;  /* 0x0000077000027945 */ /* 0x000fec0003800200 */
[----:B------:R-:W1:Y:S01]  /*1f70*/  LDC R3, c[0x0][0x3b4] ;  /* 0x0000ed00ff037b82 */ /* 0x000e620000000800 */
[----:B0-----:R-:W-:-:S04]  /*1f80*/  IMAD.SHL.U32 R7, R7, 0x1000, RZ ;  /* 0x0000100007077824 */ /* 0x001fc800078e00ff */
[----:B------:R-:W-:Y:S02]  /*1f90*/  IMAD R7, R0, 0x1000, R7 ;  /* 0x0000100000077824 */ /* 0x000fe400078e0207 */
[----:B-1----:R-:W-:-:S03]  /*1fa0*/  IMAD R3, R3, UR4, RZ ;  /* 0x0000000403037c24 */ /* 0x002fc6000f8e02ff */
[----:B------:R-:W-:-:S05]  /*1fb0*/  IADD3 R12, PT, PT, -R7, R12, R8 ;  /* 0x0000000c070c7210 */ /* 0x000fca0007ffe108 */
[----:B------:R-:W-:-:S05]  /*1fc0*/  IMAD R3, R3, -0x1000, R12 ;  /* 0xfffff00003037824 */ /* 0x000fca00078e020c */
[C---:B------:R-:W-:Y:S02]  /*1fd0*/  ISETP.GE.U32.AND P0, PT, R3.reuse, 0xf00, PT ;  /* 0x00000f000300780c */ /* 0x040fe40003f06070 */
[----:B------:R-:W-:Y:S02]  /*1fe0*/  LEA.HI R7, R3, 0x1, RZ, 0x18 ;  /* 0x0000000103077811 */ /* 0x000fe400078fc0ff */
[----:B------:R-:W-:Y:S02]  /*1ff0*/  MOV R3, R16 ;  /* 0x0000001000037202 */ /* 0x000fe40000000f00 */
[----:B------:R-:W-:-:S07]  /*2000*/  LOP3.LUT R8, R7, 0xf, RZ, 0xc0, !PT ;  /* 0x0000000f07087812 */ /* 0x000fce00078ec0ff */
[----:B------:R-:W-:Y:S05]  /*2010*/  @!P0 BRA `(.L_x_575) ;  /* 0x0000000400ac8947 */ /* 0x000fea0003800000 */
[----:B------:R-:W-:Y:S01]  /*2020*/  LEA.HI R3, R6, 0x1, RZ, 0x18 ;  /* 0x0000000106037811 */ /* 0x000fe200078fc0ff */
[----:B------:R-:W-:Y:S03]  /*2030*/  BSSY.RECONVERGENT B3, `(.L_x_576) ;  /* 0x0000068000037945 */ /* 0x000fe60003800200 */
[----:B------:R-:W-:Y:S02]  /*2040*/  LOP3.LUT R9, R3, 0x1fffff0, RZ, 0xc0, !PT ;  /* 0x01fffff003097812 */ /* 0x000fe400078ec0ff */
[----:B------:R-:W-:-:S03]  /*2050*/  LOP3.LUT R3, R16, 0x800, RZ, 0xfc, !PT ;  /* 0x0000080010037812 */ /* 0x000fc600078efcff */
[----:B------:R-:W-:-:S07]  /*2060*/  IMAD.MOV R9, RZ, RZ, -R9 ;  /* 0x000000ffff097224 */ /* 0x000fce00078e0a09 */
.L_x_577:
[C---:B------:R-:W-:Y:S01]  /*2070*/  VIADD R13, R10.reuse, 0xfffff800 ;  /* 0xfffff8000a0d7836 */ /* 0x040fe20000000000 */
[----:B------:R-:W-:-:S03]  /*2080*/  IADD3 R25, PT, PT, R10, -0x700, RZ ;  /* 0xfffff9000a197810 */ /* 0x000fc60007ffe0ff */
[----:B------:R-:W-:-:S05]  /*2090*/  IMAD.WIDE.U32 R12, R13, 0x2, R14 ;  /* 0x000000020d0c7825 */ /* 0x000fca00078e000e */
[----:B------:R0:W2:Y:S01]  /*20a0*/  LDG.E.U16 R19, desc[UR6][R12.64] ;  /* 0x000000060c137981 */ /* 0x0000a2000c1e1500 */
[----:B------:R-:W-:-:S04]  /*20b0*/  IMAD.WIDE.U32 R24, R25, 0x2, R14 ;  /* 0x0000000219187825 */ /* 0x000fc800078e000e */
[----:B------:R-:W-:Y:S02]  /*20c0*/  VIADD R21, R10, 0xfffffa00 ;  /* 0xfffffa000a157836 */ /* 0x000fe40000000000 */
[----:B------:R1:W3:Y:S02]  /*20d0*/  LDG.E.U16 R24, desc[UR6][R24.64] ;  /* 0x0000000618187981 */ /* 0x0002e4000c1e1500 */
[----:B------:R-:W-:-:S05]  /*20e0*/  IMAD.WIDE.U32 R20, R21, 0x2, R14 ;  /* 0x0000000215147825 */ /* 0x000fca00078e000e */
[----:B------:R4:W5:Y:S01]  /*20f0*/  LDG.E.U16 R22, desc[UR6][R20.64] ;  /* 0x0000000614167981 */ /* 0x000962000c1e1500 */
[----:B------:R-:W-:-:S04]  /*2100*/  VIADD R17, R10, 0xfffffb00 ;  /* 0xfffffb000a117836 */ /* 0x000fc80000000000 */
[----:B------:R-:W-:-:S05]  /*2110*/  IMAD.WIDE.U32 R16, R17, 0x2, R14 ;  /* 0x0000000211107825 */ /* 0x000fca00078e000e */
[----:B------:R4:W5:Y:S01]  /*2120*/  LDG.E.U16 R23, desc[UR6][R16.64] ;  /* 0x0000000610177981 */ /* 0x000962000c1e1500 */
[C---:B------:R-:W-:Y:S01]  /*2130*/  IADD3 R29, PT, PT, R10.reuse, -0x400, RZ ;  /* 0xfffffc000a1d7810 */ /* 0x040fe20007ffe0ff */
[----:B0-----:R-:W-:-:S04]  /*2140*/  VIADD R13, R10, 0xfffffd00 ;  /* 0xfffffd000a0d7836 */ /* 0x001fc80000000000 */
[----:B------:R-:W-:-:S05]  /*2150*/  IMAD.WIDE.U32 R28, R29, 0x2, R14 ;  /* 0x000000021d1c7825 */ /* 0x000fca00078e000e */
[----:B------:R-:W5:Y:S01]  /*2160*/  LDG.E.U16 R11, desc[UR6][R28.64] ;  /* 0x000000061c0b7981 */ /* 0x000f62000c1e1500 */
[----:B------:R-:W-:-:S04]  /*2170*/  IMAD.WIDE.U32 R12, R13, 0x2, R14 ;  /* 0x000000020d0c7825 */ /* 0x000fc800078e000e */
[C---:B-1----:R-:W-:Y:S02]  /*2180*/  VIADD R25, R10.reuse, 0xfffffe00 ;  /* 0xfffffe000a197836 */ /* 0x042fe40000000000 */
[----:B------:R-:W5:Y:S01]  /*2190*/  LDG.E.U16 R13, desc[UR6][R12.64] ;  /* 0x000000060c0d7981 */ /* 0x000f62000c1e1500 */
[----:B------:R-:W-:Y:S01]  /*21a0*/  IADD3 R27, PT, PT, R10, -0x100, RZ ;  /* 0xffffff000a1b7810 */ /* 0x000fe20007ffe0ff */
[----:B----4-:R-:W-:-:S05]  /*21b0*/  IMAD.WIDE.U32 R20, R25, 0x2, R14 ;  /* 0x0000000219147825 */ /* 0x010fca00078e000e */
[----:B------:R-:W4:Y:S01]  /*21c0*/  LDG.E.U16 R25, desc[UR6][R20.64] ;  /* 0x0000000614197981 */ /* 0x000f22000c1e1500 */
[----:B------:R-:W-:-:S05]  /*21d0*/  IMAD.WIDE.U32 R16, R27, 0x2, R14 ;  /* 0x000000021b107825 */ /* 0x000fca00078e000e */
[----:B------:R0:W4:Y:S01]  /*21e0*/  LDG.E.U16 R27, desc[UR6][R16.64] ;  /* 0x00000006101b7981 */ /* 0x000122000c1e1500 */
[C---:B------:R-:W-:Y:S02]  /*21f0*/  VIADD R18, R10.reuse, 0x100 ;  /* 0x000001000a127836 */ /* 0x040fe40000000000 */
[----:B0-----:R-:W-:-:S05]  /*2200*/  IMAD.WIDE.U32 R16, R10, 0x2, R14 ;  /* 0x000000020a107825 */ /* 0x001fca00078e000e */
[----:B------:R0:W4:Y:S01]  /*2210*/  LDG.E.U16 R29, desc[UR6][R16.64] ;  /* 0x00000006101d7981 */ /* 0x000122000c1e1500 */
[----:B------:R-:W-:-:S05]  /*2220*/  IMAD.WIDE.U32 R20, R18, 0x2, R14 ;  /* 0x0000000212147825 */ /* 0x000fca00078e000e */
[----:B------:R1:W4:Y:S01]  /*2230*/  LDG.E.U16 R12, desc[UR6][R20.64] ;  /* 0x00000006140c7981 */ /* 0x000322000c1e1500 */
[----:B0-----:R-:W-:Y:S01]  /*2240*/  VIADD R17, R10, 0x300 ;  /* 0x000003000a117836 */ /* 0x001fe20000000000 */
[----:B------:R-:W-:-:S03]  /*2250*/  IADD3 R28, PT, PT, R26, 0x1, RZ ;  /* 0x000000011a1c7810 */ /* 0x000fc60007ffe0ff */
[----:B------:R-:W-:Y:S01]  /*2260*/  IMAD.WIDE.U32 R16, R17, 0x2, R14 ;  /* 0x0000000211107825 */ /* 0x000fe200078e000e */
[C---:B-1----:R-:W-:Y:S02]  /*2270*/  IADD3 R21, PT, PT, R10.reuse, 0x500, RZ ;  /* 0x000005000a157810 */ /* 0x042fe40007ffe0ff */
[----:B--2---:R-:W-:Y:S01]  /*2280*/  HSETP2.BF16_V2.NEU.AND P0, PT, R19.H0_H0, R2.H0_H0, PT ;  /* 0x2000000213007234 */ /* 0x004fe20003f0d802 */
[----:B------:R-:W-:-:S04]  /*2290*/  VIADD R19, R10, 0x200 ;  /* 0x000002000a137836 */ /* 0x000fc80000000000 */
[----:B------:R-:W-:Y:S01]  /*22a0*/  IMAD.WIDE.U32 R18, R19, 0x2, R14 ;  /* 0x0000000213127825 */ /* 0x000fe200078e000e */
[----:B---3--:R-:W-:-:S04]  /*22b0*/  HSETP2.BF16_V2.NEU.AND P1, PT, R24.H0_H0, R2.H0_H0, PT ;  /* 0x2000000218007234 */ /* 0x008fc80003f2d802 */
[----:B------:R0:W2:Y:S03]  /*22c0*/  LDG.E.U16 R24, desc[UR6][R18.64] ;  /* 0x0000000612187981 */ /* 0x0000a6000c1e1500 */
[----:B------:R-:W-:Y:S02]  /*22d0*/  @!P0 IMAD.MOV R28, RZ, RZ, R26 ;  /* 0x000000ffff1c8224 */ /* 0x000fe400078e021a */
[----:B------:R1:W3:Y:S01]  /*22e0*/  LDG.E.U16 R26, desc[UR6][R16.64] ;  /* 0x00000006101a7981 */ /* 0x0002e2000c1e1500 */
[----:B0-----:R-:W-:-:S04]  /*22f0*/  VIADD R19, R10, 0x400 ;  /* 0x000004000a137836 */ /* 0x001fc80000000000 */
[----:B-1----:R-:W-:-:S04]  /*2300*/  IMAD.WIDE.U32 R16, R19, 0x2, R14 ;  /* 0x0000000213107825 */ /* 0x002fc800078e000e */
[--C-:B------:R-:W-:Y:S02]  /*2310*/  IMAD.WIDE.U32 R18, R21, 0x2, R14.reuse ;  /* 0x0000000215127825 */ /* 0x100fe400078e000e */
[----:B------:R-:W3:Y:S01]  /*2320*/  LDG.E.U16 R17, desc[UR6][R16.64] ;  /* 0x0000000610117981 */ /* 0x000ee2000c1e1500 */
[----:B------:R-:W-:Y:S02]  /*2330*/  IADD3 R21, PT, PT, R10, 0x600, RZ ;  /* 0x000006000a157810 */ /* 0x000fe40007ffe0ff */
[----:B-----5:R-:W-:Y:S01]  /*2340*/  HSETP2.BF16_V2.NEU.AND P0, PT, R22.H0_H0, R2.H0_H0, PT ;  /* 0x2000000216007234 */ /* 0x020fe20003f0d802 */
[----:B------:R-:W5:Y:S02]  /*2350*/  LDG.E.U16 R19, desc[UR6][R18.64] ;  /* 0x0000000612137981 */ /* 0x000f64000c1e1500 */
[----:B------:R-:W-:Y:S01]  /*2360*/  IMAD.WIDE.U32 R20, R21, 0x2, R14 ;  /* 0x0000000215147825 */ /* 0x000fe200078e000e */
[----:B------:R-:W-:-:S03]  /*2370*/  IADD3 R22, PT, PT, R28, 0x1, RZ ;  /* 0x000000011c167810 */ /* 0x000fc60007ffe0ff */
[----:B------:R-:W-:Y:S02]  /*2380*/  @!P1 IMAD.MOV R22, RZ, RZ, R28 ;  /* 0x000000ffff169224 */ /* 0x000fe400078e021c */
[----:B------:R-:W5:Y:S02]  /*2390*/  LDG.E.U16 R21, desc[UR6][R20.64] ;  /* 0x0000000614157981 */ /* 0x000f64000c1e1500 */
[----:B------:R-:W-:Y:S02]  /*23a0*/  VIADD R28, R22, 0x1 ;  /* 0x00000001161c7836 */ /* 0x000fe40000000000 */
[----:B------:R-:W-:Y:S02]  /*23b0*/  @!P0 IMAD.MOV R28, RZ, RZ, R22 ;  /* 0x000000ffff1c8224 */ /* 0x000fe400078e0216 */
[----:B------:R-:W-:Y:S01]  /*23c0*/  VIADD R22, R10, 0x700 ;  /* 0x000007000a167836 */ /* 0x000fe20000000000 */
[----:B------:R-:W-:-:S03]  /*23d0*/  HSETP2.BF16_V2.NEU.AND P0, PT, R23.H0_H0, R2.H0_H0, PT ;  /* 0x2000000217007234 */ /* 0x000fc60003f0d802 */
[----:B------:R-:W-:-:S06]  /*23e0*/  IMAD.WIDE.U32 R22, R22, 0x2, R14 ;  /* 0x0000000216167825 */ /* 0x000fcc00078e000e */
[----:B------:R-:W5:Y:S01]  /*23f0*/  LDG.E.U16 R23, desc[UR6][R22.64] ;  /* 0x0000000616177981 */ /* 0x000f62000c1e1500 */
[--C-:B------:R-:W-:Y:S01]  /*2400*/  HSETP2.BF16_V2.NEU.AND P1, PT, R11.H0_H0, R2.reuse.H0_H0, PT ;  /* 0x200000020b007234 */ /* 0x100fe20003f2d802 */
[C---:B------:R-:W-:Y:S02]  /*2410*/  VIADD R11, R28.reuse, 0x1 ;  /* 0x000000011c0b7836 */ /* 0x040fe40000000000 */
[----:B------:R-:W-:Y:S02]  /*2420*/  @!P0 IADD3 R11, PT, PT, R28, RZ, RZ ;  /* 0x000000ff1c0b8210 */ /* 0x000fe40007ffe0ff */
[----:B------:R-:W-:-:S03]  /*2430*/  HSETP2.BF16_V2.NEU.AND P0, PT, R13.H0_H0, R2.H0_H0, PT ;  /* 0x200000020d007234 */ /* 0x000fc60003f0d802 */
[----:B------:R-:W-:-:S05]  /*2440*/  VIADD R13, R11, 0x1 ;  /* 0x000000010b0d7836 */ /* 0x000fca0000000000 */
[----:B------:R-:W-:Y:S01]  /*2450*/  @!P1 IMAD.MOV R13, RZ, RZ, R11 ;  /* 0x000000ffff0d9224 */ /* 0x000fe200078e020b */
[----:B----4-:R-:W-:-:S04]  /*2460*/  HSETP2.BF16_V2.NEU.AND P1, PT, R25.H0_H0, R2.H0_H0, PT ;  /* 0x2000000219007234 */ /* 0x010fc80003f2d802 */
[----:B------:R-:W-:Y:S01]  /*2470*/  IADD3 R11, PT, PT, R13, 0x1, RZ ;  /* 0x000000010d0b7810 */ /* 0x000fe20007ffe0ff */
[----:B------:R-:W-:Y:S01]  /*2480*/  @!P0 IMAD.MOV R11, RZ, RZ, R13 ;  /* 0x000000ffff0b8224 */ /* 0x000fe200078e020d */
[----:B------:R-:W-:-:S03]  /*2490*/  HSETP2.BF16_V2.NEU.AND P0, PT, R27.H0_H0, R2.H0_H0, PT ;  /* 0x200000021b007234 */ /* 0x000fc60003f0d802 */
[----:B------:R-:W-:-:S04]  /*24a0*/  VIADD R13, R11, 0x1 ;  /* 0x000000010b0d7836 */ /* 0x000fc80000000000 */
[----:B------:R-:W-:Y:S02]  /*24b0*/  @!P1 IADD3 R13, PT, PT, R11, RZ, RZ ;  /* 0x000000ff0b0d9210 */ /* 0x000fe40007ffe0ff */
[----:B------:R-:W-:-:S03]  /*24c0*/  HSETP2.BF16_V2.NEU.AND P1, PT, R29.H0_H0, R2.H0_H0, PT ;  /* 0x200000021d007234 */ /* 0x000fc60003f2d802 */
[----:B------:R-:W-:Y:S02]  /*24d0*/  VIADD R11, R13, 0x1 ;  /* 0x000000010d0b7836 */ /* 0x000fe40000000000 */
[----:B------:R-:W-:Y:S01]  /*24e0*/  @!P0 IMAD.MOV R11, RZ, RZ, R13 ;  /* 0x000000ffff0b8224 */ /* 0x000fe200078e020d */
[----:B------:R-:W-:-:S04]  /*24f0*/  HSETP2.BF16_V2.NEU.AND P0, PT, R12.H0_H0, R2.H0_H0, PT ;  /* 0x200000020c007234 */ /* 0x000fc80003f0d802 */
[----:B------:R-:W-:-:S03]  /*2500*/  IADD3 R12, PT, PT, R11, 0x1, RZ ;  /* 0x000000010b0c7810 */ /* 0x000fc60007ffe0ff */
[----:B------:R-:W-:-:S04]  /*2510*/  @!P1 IMAD.MOV R12, RZ, RZ, R11 ;  /* 0x000000ffff0c9224 */ /* 0x000fc800078e020b */
[C---:B------:R-:W-:Y:S02]  /*2520*/  VIADD R11, R12.reuse, 0x1 ;  /* 0x000000010c0b7836 */ /* 0x040fe40000000000 */
[----:B------:R-:W-:-:S05]  /*2530*/  @!P0 IADD3 R11, PT, PT, R12, RZ, RZ ;  /* 0x000000ff0c0b8210 */ /* 0x000fca0007ffe0ff */
[----:B------:R-:W-:Y:S02]  /*2540*/  VIADD R12, R11, 0x1 ;  /* 0x000000010b0c7836 */ /* 0x000fe40000000000 */
[----:B------:R-:W-:Y:S01]  /*2550*/  VIADD R9, R9, 0x10 ;  /* 0x0000001009097836 */ /* 0x000fe20000000000 */
[----:B------:R-:W-:Y:S01]  /*2560*/  IADD3 R10, PT, PT, R10, 0x1000, RZ ;  /* 0x000010000a0a7810 */ /* 0x000fe20007ffe0ff */
[----:B------:R-:W-:Y:S01]  /*2570*/  VIADD R3, R3, 0x1000 ;  /* 0x0000100003037836 */ /* 0x000fe20000000000 */
[--C-:B--2---:R-:W-:Y:S02]  /*2580*/  HSETP2.BF16_V2.NEU.AND P1, PT, R24.H0_H0, R2.reuse.H0_H0, PT ;  /* 0x2000000218007234 */ /* 0x104fe40003f2d802 */
[----:B---3--:R-:W-:-:S11]  /*2590*/  HSETP2.BF16_V2.NEU.AND P0, PT, R26.H0_H0, R2.H0_H0, PT ;  /* 0x200000021a007234 */ /* 0x008fd60003f0d802 */
[----:B------:R-:W-:Y:S01]  /*25a0*/  @!P1 IMAD.MOV R12, RZ, RZ, R11 ;  /* 0x000000ffff0c9224 */ /* 0x000fe200078e020b */
[----:B------:R-:W-:-:S04]  /*25b0*/  HSETP2.BF16_V2.NEU.AND P1, PT, R17.H0_H0, R2.H0_H0, PT ;  /* 0x2000000211007234 */ /* 0x000fc80003f2d802 */
[----:B------:R-:W-:Y:S01]  /*25c0*/  IADD3 R11, PT, PT, R12, 0x1, RZ ;  /* 0x000000010c0b7810 */ /* 0x000fe20007ffe0ff */
[----:B------:R-:W-:Y:S01]  /*25d0*/  @!P0 IMAD.MOV R11, RZ, RZ, R12 ;  /* 0x000000ffff0b8224 */ /* 0x000fe200078e020c */
[----:B-----5:R-:W-:-:S03]  /*25e0*/  HSETP2.BF16_V2.NEU.AND P0, PT, R19.H0_H0, R2.H0_H0, PT ;  /* 0x2000000213007234 */ /* 0x020fc60003f0d802 */
[----:B------:R-:W-:-:S04]  /*25f0*/  VIADD R12, R11, 0x1 ;  /* 0x000000010b0c7836 */ /* 0x000fc80000000000 */
[----:B------:R-:W-:Y:S02]  /*2600*/  @!P1 IADD3 R12, PT, PT, R11, RZ, RZ ;  /* 0x000000ff0b0c9210 */ /* 0x000fe40007ffe0ff */
[----:B------:R-:W-:-:S03]  /*2610*/  HSETP2.BF16_V2.NEU.AND P1, PT, R21.H0_H0, R2.H0_H0, PT ;  /* 0x2000000215007234 */ /* 0x000fc60003f2d802 */
[----:B------:R-:W-:Y:S02]  /*2620*/  VIADD R11, R12, 0x1 ;  /* 0x000000010c0b7836 */ /* 0x000fe40000000000 */
[----:B------:R-:W-:-:S05]  /*2630*/  @!P0 IMAD.MOV R11, RZ, RZ, R12 ;  /* 0x000000ffff0b8224 */ /* 0x000fca00078e020c */
[----:B------:R-:W-:-:S03]  /*2640*/  IADD3 R12, PT, PT, R11, 0x1, RZ ;  /* 0x000000010b0c7810 */ /* 0x000fc60007ffe0ff */
[----:B------:R-:W-:Y:S01]  /*2650*/  @!P1 IMAD.MOV R12, RZ, RZ, R11 ;  /* 0x000000ffff0c9224 */ /* 0x000fe200078e020b */
[----:B------:R-:W-:Y:S02]  /*2660*/  ISETP.NE.AND P1, PT, R9, RZ, PT ;  /* 0x000000ff0900720c */ /* 0x000fe40003f25270 */
[----:B------:R-:W-:Y:S02]  /*2670*/  HSETP2.BF16_V2.NEU.AND P0, PT, R23.H0_H0, R2.H0_H0, PT ;  /* 0x2000000217007234 */ /* 0x000fe40003f0d802 */
[----:B------:R-:W-:-:S11]  /*2680*/  IADD3 R26, PT, PT, R12, 0x1, RZ ;  /* 0x000000010c1a7810 */ /* 0x000fd60007ffe0ff */
[----:B------:R-:W-:Y:S01]  /*2690*/  @!P0 IMAD.MOV R26, RZ, RZ, R12 ;  /* 0x000000ffff1a8224 */ /* 0x000fe200078e020c */
[----:B------:R-:W-:Y:S06]  /*26a0*/  @P1 BRA `(.L_x_577) ;  /* 0xfffffff800701947 */ /* 0x000fec000383ffff */
[----:B------:R-:W-:Y:S05]  /*26b0*/  BSYNC.RECONVERGENT B3 ;  /* 0x0000000000037941 */ /* 0x000fea0003800200 */
.L_x_576:
[----:B------:R-:W-:-:S07]  /*26c0*/  VIADD R3, R3, 0xfffff800 ;  /* 0xfffff80003037836 */ /* 0x000fce0000000000 */
.L_x_575:
[----:B------:R-:W-:Y:S05]  /*26d0*/  BSYNC.RECONVERGENT B2 ;  /* 0x0000000000027941 */ /* 0x000fea0003800200 */
.L_x_574:
        /* <DEDUP_REMOVED lines=17> */
[--C-:B------:R-:W-:Y:S02]  /*27f0*/  IMAD.WIDE.U32 R16, R17, 0x2, R14.reuse ;  /* 0x0000000211107825 */ /* 0x100fe400078e000e */
[----:B------:R-:W4:Y:S02]  /*2800*/  LDG.E.U16 R25, desc[UR6][R24.64] ;  /* 0x0000000618197981 */ /* 0x000f24000c1e1500 */
[----:B------:R-:W-:Y:S02]  /*2810*/  IMAD.WIDE.U32 R8, R9, 0x2, R14 ;  /* 0x0000000209087825 */ /* 0x000fe400078e000e */
[----:B------:R-:W5:Y:S02]  /*2820*/  LDG.E.U16 R17, desc[UR6][R16.64] ;  /* 0x0000000610117981 */ /* 0x000f64000c1e1500 */
[C---:B0-----:R-:W-:Y:S02]  /*2830*/  VIADD R11, R19.reuse, 0x500 ;  /* 0x00000500130b7836 */ /* 0x041fe40000000000 */
[----:B------:R0:W5:Y:S01]  /*2840*/  LDG.E.U16 R9, desc[UR6][R8.64] ;  /* 0x0000000608097981 */ /* 0x000162000c1e1500 */
        /* <DEDUP_REMOVED lines=8> */
[----:B0-----:R-:W-:-:S02]  /*28d0*/  VIADD R8, R26, 0x1 ;  /* 0x000000011a087836 */ /* 0x001fc40000000000 */
[----:B------:R-:W-:Y:S01]  /*28e0*/  VIADD R3, R3, 0x800 ;  /* 0x0000080003037836 */ /* 0x000fe20000000000 */
[--C-:B--2---:R-:W-:Y:S02]  /*28f0*/  HSETP2.BF16_V2.NEU.AND P1, PT, R21.H0_H0, R2.reuse.H0_H0, PT ;  /* 0x2000000215007234 */ /* 0x104fe40003f2d802 */
[----:B---3--:R-:W-:-:S11]  /*2900*/  HSETP2.BF16_V2.NEU.AND P2, PT, R23.H0_H0, R2.H0_H0, PT ;  /* 0x2000000217007234 */ /* 0x008fd60003f4d802 */
[----:B------:R-:W-:Y:S01]  /*2910*/  @!P1 IMAD.MOV R8, RZ, RZ, R26 ;  /* 0x000000ffff089224 */ /* 0x000fe200078e021a */
[----:B----4-:R-:W-:-:S04]  /*2920*/  HSETP2.BF16_V2.NEU.AND P1, PT, R25.H0_H0, R2.H0_H0, PT ;  /* 0x2000000219007234 */ /* 0x010fc80003f2d802 */
[----:B-1----:R-:W-:Y:S01]  /*2930*/  IADD3 R10, PT, PT, R8, 0x1, RZ ;  /* 0x00000001080a7810 */ /* 0x002fe20007ffe0ff */
[----:B------:R-:W-:Y:S01]  /*2940*/  @!P2 IMAD.MOV R10, RZ, RZ, R8 ;  /* 0x000000ffff0aa224 */ /* 0x000fe200078e0208 */
[----:B-----5:R-:W-:-:S03]  /*2950*/  HSETP2.BF16_V2.NEU.AND P2, PT, R17.H0_H0, R2.H0_H0, PT ;  /* 0x2000000211007234 */ /* 0x020fc60003f4d802 */
[----:B------:R-:W-:-:S04]  /*2960*/  VIADD R8, R10, 0x1 ;  /* 0x000000010a087836 */ /* 0x000fc80000000000 */
[----:B------:R-:W-:Y:S02]  /*2970*/  @!P1 IADD3 R8, PT, PT, R10, RZ, RZ ;  /* 0x000000ff0a089210 */ /* 0x000fe40007ffe0ff */
[----:B------:R-:W-:-:S03]  /*2980*/  HSETP2.BF16_V2.NEU.AND P1, PT, R9.H0_H0, R2.H0_H0, PT ;  /* 0x2000000209007234 */ /* 0x000fc60003f2d802 */
[----:B------:R-:W-:Y:S02]  /*2990*/  VIADD R9, R8, 0x1 ;  /* 0x0000000108097836 */ /* 0x000fe40000000000 */
[----:B------:R-:W-:Y:S01]  /*29a0*/  @!P2 IMAD.MOV R9, RZ, RZ, R8 ;  /* 0x000000ffff09a224 */ /* 0x000fe200078e0208 */
[----:B------:R-:W-:-:S04]  /*29b0*/  HSETP2.BF16_V2.NEU.AND P2, PT, R11.H0_H0, R2.H0_H0, PT ;  /* 0x200000020b007234 */ /* 0x000fc80003f4d802 */
[----:B------:R-:W-:-:S03]  /*29c0*/  IADD3 R8, PT, PT, R9, 0x1, RZ ;  /* 0x0000000109087810 */ /* 0x000fc60007ffe0ff */
[----:B------:R-:W-:Y:S01]  /*29d0*/  @!P1 IMAD.MOV R8, RZ, RZ, R9 ;  /* 0x000000ffff089224 */ /* 0x000fe200078e0209 */
[----:B------:R-:W-:-:S03]  /*29e0*/  HSETP2.BF16_V2.NEU.AND P1, PT, R13.H0_H0, R2.H0_H0, PT ;  /* 0x200000020d007234 */ /* 0x000fc60003f2d802 */
[C---:B------:R-:W-:Y:S02]  /*29f0*/  VIADD R9, R8.reuse, 0x1 ;  /* 0x0000000108097836 */ /* 0x040fe40000000000 */
[----:B------:R-:W-:Y:S02]  /*2a00*/  @!P2 IADD3 R9, PT, PT, R8, RZ, RZ ;  /* 0x000000ff0809a210 */ /* 0x000fe40007ffe0ff */
[----:B------:R-:W-:-:S03]  /*2a10*/  HSETP2.BF16_V2.NEU.AND P2, PT, R19.H0_H0, R2.H0_H0, PT ;  /* 0x2000000213007234 */ /* 0x000fc60003f4d802 */
[----:B------:R-:W-:-:S03]  /*2a20*/  VIADD R8, R9, 0x1 ;  /* 0x0000000109087836 */ /* 0x000fc60000000000 */
[----:B------:R-:W-:-:S05]  /*2a30*/  @!P1 IMAD.MOV R8, RZ, RZ, R9 ;  /* 0x000000ffff089224 */ /* 0x000fca00078e0209 */
[----:B------:R-:W-:Y:S02]  /*2a40*/  IADD3 R26, PT, PT, R8, 0x1, RZ ;  /* 0x00000001081a7810 */ /* 0x000fe40007ffe0ff */
[----:B------:R-:W-:-:S07]  /*2a50*/  @!P2 IMAD.MOV R26, RZ, RZ, R8 ;  /* 0x000000ffff1aa224 */ /* 0x000fce00078e0208 */
.L_x_579:
[----:B------:R-:W-:Y:S05]  /*2a60*/  BSYNC.RECONVERGENT B2 ;  /* 0x0000000000027941 */ /* 0x000fea0003800200 */
.L_x_578:
        /* <DEDUP_REMOVED lines=19> */
[--C-:B--2---:R-:W-:Y:S02]  /*2ba0*/  HSETP2.BF16_V2.NEU.AND P1, PT, R9.H0_H0, R2.reuse.H0_H0, PT ;  /* 0x2000000209007234 */ /* 0x104fe40003f2d802 */
[----:B---3--:R-:W-:-:S11]  /*2bb0*/  HSETP2.BF16_V2.NEU.AND P2, PT, R11.H0_H0, R2.H0_H0, PT ;  /* 0x200000020b007234 */ /* 0x008fd60003f4d802 */
[----:B------:R-:W-:Y:S01]  /*2bc0*/  @!P1 IMAD.MOV R4, RZ, RZ, R26 ;  /* 0x000000ffff049224 */ /* 0x000fe200078e021a */
[----:B----4-:R-:W-:-:S04]  /*2bd0*/  HSETP2.BF16_V2.NEU.AND P1, PT, R13.H0_H0, R2.H0_H0, PT ;  /* 0x200000020d007234 */ /* 0x010fc80003f2d802 */
[----:B------:R-:W-:Y:S01]  /*2be0*/  IADD3 R7, PT, PT, R4, 0x1, RZ ;  /* 0x0000000104077810 */ /* 0x000fe20007ffe0ff */
[----:B------:R-:W-:Y:S01]  /*2bf0*/  @!P2 IMAD.MOV R7, RZ, RZ, R4 ;  /* 0x000000ffff07a224 */ /* 0x000fe200078e0204 */
[----:B-----5:R-:W-:-:S03]  /*2c00*/  HSETP2.BF16_V2.NEU.AND P2, PT, R17.H0_H0, R2.H0_H0, PT ;  /* 0x2000000211007234 */ /* 0x020fc60003f4d802 */
[----:B------:R-:W-:-:S04]  /*2c10*/  VIADD R4, R7, 0x1 ;  /* 0x0000000107047836 */ /* 0x000fc80000000000 */
[----:B------:R-:W-:-:S05]  /*2c20*/  @!P1 IADD3 R4, PT, PT, R7, RZ, RZ ;  /* 0x000000ff07049210 */ /* 0x000fca0007ffe0ff */
[C---:B------:R-:W-:Y:S01]  /*2c30*/  VIADD R26, R4.reuse, 0x1 ;  /* 0x00000001041a7836 */ /* 0x040fe20000000000 */
[----:B------:R-:W-:-:S07]  /*2c40*/  @!P2 IADD3 R26, PT, PT, R4, RZ, RZ ;  /* 0x000000ff041aa210 */ /* 0x000fce0007ffe0ff */
.L_x_581:
[----:B------:R-:W-:Y:S05]  /*2c50*/  BSYNC.RECONVERGENT B2 ;  /* 0x0000000000027941 */ /* 0x000fea0003800200 */
.L_x_580:
[----:B------:R-:W-:Y:S05]  /*2c60*/  @!P0 BRA `(.L_x_573) ;  /* 0x00000000003c8947 */ /* 0x000fea0003800000 */
[----:B------:R-:W-:Y:S01]  /*2c70*/  LOP3.LUT R4, R6, 0xffff, RZ, 0xc0, !PT ;  /* 0x0000ffff06047812 */ /* 0x000fe200078ec0ff */
[----:B------:R-:W-:-:S03]  /*2c80*/  IMAD.IADD R3, R3, 0x1, R5 ;  /* 0x0000000103037824 */ /* 0x000fc600078e0205 */
[----:B------:R-:W-:-:S04]  /*2c90*/  LEA.HI R4, R4, 0x1, RZ, 0x18 ;  /* 0x0000000104047811 */ /* 0x000fc800078fc0ff */
[----:B------:R-:W-:-:S05]  /*2ca0*/  LOP3.LUT R4, R4, 0x3, RZ, 0xc0, !PT ;  /* 0x0000000304047812 */ /* 0x000fca00078ec0ff */
[----:B------:R-:W-:-:S07]  /*2cb0*/  IMAD.MOV R6, RZ, RZ, -R4 ;  /* 0x000000ffff067224 */ /* 0x000fce00078e0a04 */
.L_x_582:
[----:B------:R-:W-:-:S06]  /*2cc0*/  IMAD.WIDE.U32 R4, R3, 0x2, R14 ;  /* 0x0000000203047825 */ /* 0x000fcc00078e000e */
        /* <DEDUP_REMOVED lines=9> */
.L_x_573:
[----:B------:R-:W-:Y:S05]  /*2d60*/  BSYNC.RECONVERGENT B1 ;  /* 0x0000000000017941 */ /* 0x000fea0003800200 */
.L_x_570:
        /* <DEDUP_REMOVED lines=25> */
.L_x_569:
[----:B------:R-:W-:Y:S05]  /*2f00*/  BSYNC.RECONVERGENT B0 ;  /* 0x0000000000007941 */ /* 0x000fea0003800200 */
.L_x_553:
[----:B------:R-:W-:Y:S05]  /*2f10*/  @P0 EXIT ;  /* 0x000000000000094d */ /* 0x000fea0003800000 */
[----:B------:R-:W0:Y:S02]  /*2f20*/  LDC.64 R2, c[0x0][0x390] ;  /* 0x0000e400ff027b82 */ /* 0x000e240000000a00 */
[----:B0-----:R-:W-:-:S05]  /*2f30*/  IMAD.WIDE.U32 R2, R0, 0x4, R2 ;  /* 0x0000000400027825 */ /* 0x001fca00078e0002 */
[----:B------:R-:W-:Y:S01]  /*2f40*/  STG.E desc[UR6][R2.64], R9 ;  /* 0x0000000902007986 */ /* 0x000fe2000c101906 */
[----:B------:R-:W-:Y:S05]  /*2f50*/  EXIT ;  /* 0x000000000000794d */ /* 0x000fea0003800000 */
.L_x_583:
        /* <DEDUP_REMOVED lines=10> */
.L_x_3256:


//--------------------- .text._ZN3cub18CUB_300001_SM_10006detail6reduce28DeviceReduceSingleTileKernelINS2_10policy_hubIjjN4cuda3std3__44plusIvEEE10Policy1000EN6thrust24THRUST_300001_SM_1000_NS18transform_iteratorI9NonZeroOpI13__nv_bfloat16EPKSG_NSD_11use_defaultESK_EEPjjS9_jjNS7_10__identityEEEvT0_T1_T2_T3_T4_T6_ --------------------------
	.section	.text._ZN3cub18CUB_300001_SM_10006detail6reduce28DeviceReduceSingleTileKernelINS2_10policy_hubIjjN4cuda3std3__44plusIvEEE10Policy1000EN6thrust24THRUST_300001_SM_1000_NS18transform_iteratorI9NonZeroOpI13__nv_bfloat16EPKSG_NSD_11use_defaultESK_EEPjjS9_jjNS7_10__identityEEEvT0_T1_T2_T3_T4_T6_,"ax",@progbits
	.align	128
        .global         _ZN3cub18CUB_300001_SM_10006detail6reduce28DeviceReduceSingleTileKernelINS2_10policy_hubIjjN4cuda3std3__44plusIvEEE10Policy1000EN6thrust24THRUST_300001_SM_1000_NS18transform_iteratorI9NonZeroOpI13__nv_bfloat16EPKSG_NSD_11use_defaultESK_EEPjjS9_jjNS7_10__identityEEEvT0_T1_T2_T3_T4_T6_
        .type           _ZN3cub18CUB_300001_SM_10006detail6reduce28DeviceReduceSingleTileKernelINS2_10policy_hubIjjN4cuda3std3__44plusIvEEE10Policy1000EN6thrust24THRUST_300001_SM_1000_NS18transform_iteratorI9NonZeroOpI13__nv_bfloat16EPKSG_NSD_11use_defaultESK_EEPjjS9_jjNS7_10__identityEEEvT0_T1_T2_T3_T4_T6_,@function
        .size           _ZN3cub18CUB_300001_SM_10006detail6reduce28DeviceReduceSingleTileKernelINS2_10policy_hubIjjN4cuda3std3__44plusIvEEE10Policy1000EN6thrust24THRUST_300001_SM_1000_NS18transform_iteratorI9NonZeroOpI13__nv_bfloat16EPKSG_NSD_11use_defaultESK_EEPjjS9_jjNS7_10__identityEEEvT0_T1_T2_T3_T4_T6_,(.L_x_3257 - _ZN3cub18CUB_300001_SM_10006detail6reduce28DeviceReduceSingleTileKernelINS2_10policy_hubIjjN4cuda3std3__44plusIvEEE10Policy1000EN6thrust24THRUST_300001_SM_1000_NS18transform_iteratorI9NonZeroOpI13__nv_bfloat16EPKSG_NSD_11use_defaultESK_EEPjjS9_jjNS7_10__identityEEEvT0_T1_T2_T3_T4_T6_)
        .other          _ZN3cub18CUB_300001_SM_10006detail6reduce28DeviceReduceSingleTileKernelINS2_10policy_hubIjjN4cuda3std3__44plusIvEEE10Policy1000EN6thrust24THRUST_300001_SM_1000_NS18transform_iteratorI9NonZeroOpI13__nv_bfloat16EPKSG_NSD_11use_defaultESK_EEPjjS9_jjNS7_10__identityEEEvT0_T1_T2_T3_T4_T6_,@"STO_CUDA_ENTRY STV_DEFAULT"
_ZN3cub18CUB_300001_SM_10006detail6reduce28DeviceReduceSingleTileKernelINS2_10policy_hubIjjN4cuda3std3__44plusIvEEE10Policy1000EN6thrust24THRUST_300001_SM_1000_NS18transform_iteratorI9NonZeroOpI13__nv_bfloat16EPKSG_NSD_11use_defaultESK_EEPjjS9_jjNS7_10__identityEEEvT0_T1_T2_T3_T4_T6_:
.text._ZN3cub18CUB_300001_SM_10006detail6reduce28DeviceReduceSingleTileKernelINS2_10policy_hubIjjN4cuda3std3__44plusIvEEE10Policy1000EN6thrust24THRUST_300001_SM_1000_NS18transform_iteratorI9NonZeroOpI13__nv_bfloat16EPKSG_NSD_11use_defaultESK_EEPjjS9_jjNS7_10__identityEEEvT0_T1_T2_T3_T4_T6_:
        /* <DEDUP_REMOVED lines=13> */
.L_x_584:
        /* <DEDUP_REMOVED lines=12> */
[----:B------:R-:W2:Y:S01]  /*0190*/  I2F.BF16 R2, RZ ;  /* 0x000000ff00027306 */ /* 0x000ea20000202400 */
[----:B------:R-:W-:Y:S01]  /*01a0*/  VIADD R8, R0, 0x100 ;  /* 0x0000010000087836 */ /* 0x000fe20000000000 */
[----:B--2---:R-:W-:-:S05]  /*01b0*/  HSETP2.BF16_V2.NEU.AND P0, PT, R5.H0_H0, R2.H0_H0, PT ;  /* 0x2000000205007234 */ /* 0x004fca0003f0d802 */
[----:B------:R-:W-:-:S08]  /*01c0*/  SEL R2, RZ, 0x1, !P0 ;  /* 0x00000001ff027807 */ /* 0x000fd00004000000 */
.L_x_588:
[----:B------:R-:W-:Y:S05]  /*01d0*/  BSYNC.RECONVERGENT B1 ;  /* 0x0000000000017941 */ /* 0x000fea0003800200 */
.L_x_587:
[----:B------:R-:W-:Y:S01]  /*01e0*/  ISETP.GE.U32.AND P0, PT, R8, R3, PT ;  /* 0x000000030800720c */ /* 0x000fe20003f06070 */
[----:B------:R-:W-:-:S12]  /*01f0*/  BSSY.RECONVERGENT B1, `(.L_x_589) ;  /* 0x00000ac000017945 */ /* 0x000fd80003800200 */
[----:B------:R-:W-:Y:S05]  /*0200*/  @P0 BRA `(.L_x_590) ;  /* 0x0000000800a80947 */ /* 0x000fea0003800000 */
[----:B------:R-:W-:Y:S01]  /*0210*/  LOP3.LUT R4, RZ, R8, RZ, 0x33, !PT ;  /* 0x00000008ff047212 */ /* 0x000fe200078e33ff */
[----:B------:R-:W0:Y:S01]  /*0220*/  I2F.BF16 R6, RZ ;  /* 0x000000ff00067306 */ /* 0x000e220000202400 */
[----:B------:R-:W-:Y:S02]  /*0230*/  BSSY.RECONVERGENT B2, `(.L_x_591) ;  /* 0x0000053000027945 */ /* 0x000fe40003800200 */
[----:B------:R-:W-:-:S04]  /*0240*/  IADD3 R4, PT, PT, R4, R3, RZ ;  /* 0x0000000304047210 */ /* 0x000fc80007ffe0ff */
[C---:B------:R-:W-:Y:S02]  /*0250*/  ISETP.GE.U32.AND P1, PT, R4.reuse, 0xf00, PT ;  /* 0x00000f000400780c */ /* 0x040fe40003f26070 */
[----:B------:R-:W-:-:S04]  /*0260*/  LEA.HI R7, R4, 0x1, RZ, 0x18 ;  /* 0x0000000104077811 */ /* 0x000fc800078fc0ff */
[----:B------:R-:W-:-:S04]  /*0270*/  LOP3.LUT R14, R7, 0xf, RZ, 0xc0, !PT ;  /* 0x0000000f070e7812 */ /* 0x000fc800078ec0ff */
[----:B------:R-:W-:-:S03]  /*0280*/  ISETP.NE.AND P0, PT, R14, RZ, PT ;  /* 0x000000ff0e00720c */ /* 0x000fc60003f05270 */
[----:B0-----:R-:W-:Y:S10]  /*0290*/  @!P1 BRA `(.L_x_592) ;  /* 0x0000000400309947 */ /* 0x001ff40003800000 */
[----:B------:R-:W0:Y:S01]  /*02a0*/  LDC.64 R4, c[0x0][0x380] ;  /* 0x0000e000ff047b82 */ /* 0x000e220000000a00 */
[----:B------:R-:W-:-:S05]  /*02b0*/  LOP3.LUT R9, R7, 0x1fffff0, RZ, 0xc0, !PT ;  /* 0x01fffff007097812 */ /* 0x000fca00078ec0ff */
[----:B------:R-:W-:Y:S02]  /*02c0*/  IMAD.MOV R9, RZ, RZ, -R9 ;  /* 0x000000ffff097224 */ /* 0x000fe400078e0a09 */
[----:B0-----:R-:W-:-:S03]  /*02d0*/  IMAD.WIDE.U32 R4, R8, 0x2, R4 ;  /* 0x0000000208047825 */ /* 0x001fc600078e0004 */
[----:B------:R-:W-:-:S05]  /*02e0*/  IADD3 R4, P1, PT, R4, 0x1000, RZ ;  /* 0x0000100004047810 */ /* 0x000fca0007f3e0ff */
[----:B------:R-:W-:-:S08]  /*02f0*/  IMAD.X R5, RZ, RZ, R5, P1 ;  /* 0x000000ffff057224 */ /* 0x000fd000008e0605 */
.L_x_593:
        /* <DEDUP_REMOVED lines=18> */
[--C-:B--2---:R-:W-:Y:S01]  /*0420*/  HSETP2.BF16_V2.NEU.AND P1, PT, R12.H0_H0, R6.reuse.H0_H0, PT ;  /* 0x200000060c007234 */ /* 0x104fe20003f2d802 */
[----:B------:R-:W-:Y:S01]  /*0430*/  VIADD R12, R2, 0x1 ;  /* 0x00000001020c7836 */ /* 0x000fe20000000000 */
[----:B---3--:R-:W-:-:S11]  /*0440*/  HSETP2.BF16_V2.NEU.AND P2, PT, R16.H0_H0, R6.H0_H0, PT ;  /* 0x2000000610007234 */ /* 0x008fd60003f4d802 */
[----:B------:R-:W-:Y:S01]  /*0450*/  @!P1 IMAD.MOV R12, RZ, RZ, R2 ;  /* 0x000000ffff0c9224 */ /* 0x000fe200078e0202 */
[----:B----4-:R-:W-:-:S04]  /*0460*/  HSETP2.BF16_V2.NEU.AND P1, PT, R18.H0_H0, R6.H0_H0, PT ;  /* 0x2000000612007234 */ /* 0x010fc80003f2d802 */
[----:B------:R-:W-:Y:S01]  /*0470*/  IADD3 R2, PT, PT, R12, 0x1, RZ ;  /* 0x000000010c027810 */ /* 0x000fe20007ffe0ff */
[----:B------:R-:W-:Y:S01]  /*0480*/  @!P2 IMAD.MOV R2, RZ, RZ, R12 ;  /* 0x000000ffff02a224 */ /* 0x000fe200078e020c */
[----:B-----5:R-:W-:-:S03]  /*0490*/  HSETP2.BF16_V2.NEU.AND P2, PT, R20.H0_H0, R6.H0_H0, PT ;  /* 0x2000000614007234 */ /* 0x020fc60003f4d802 */
        /* <DEDUP_REMOVED lines=10> */
[----:B------:R-:W-:Y:S01]  /*0540*/  @!P2 IMAD.MOV R2, RZ, RZ, R10 ;  /* 0x000000ffff02a224 */ /* 0x000fe200078e020a */
[----:B------:R-:W-:-:S04]  /*0550*/  HSETP2.BF16_V2.NEU.AND P2, PT, R27.H0_H0, R6.H0_H0, PT ;  /* 0x200000061b007234 */ /* 0x000fc80003f4d802 */
[----:B------:R-:W-:Y:S02]  /*0560*/  IADD3 R10, PT, PT, R2, 0x1, RZ ;  /* 0x00000001020a7810 */ /* 0x000fe40007ffe0ff */
[----:B------:R-:W-:Y:S01]  /*0570*/  @!P1 IMAD.MOV R10, RZ, RZ, R2 ;  /* 0x000000ffff0a9224 */ /* 0x000fe200078e0202 */
[--C-:B------:R-:W-:Y:S02]  /*0580*/  HSETP2.BF16_V2.NEU.AND P1, PT, R25.H0_H0, R6.reuse.H0_H0, PT ;  /* 0x2000000619007234 */ /* 0x100fe40003f2d802 */
[----:B------:R-:W-:Y:S01]  /*0590*/  HSETP2.BF16_V2.NEU.AND P3, PT, R13.H0_H0, R6.H0_H0, PT ;  /* 0x200000060d007234 */ /* 0x000fe20003f6d802 */
[----:B------:R-:W-:-:S03]  /*05a0*/  VIADD R2, R10, 0x1 ;  /* 0x000000010a027836 */ /* 0x000fc60000000000 */
[----:B------:R-:W-:Y:S01]  /*05b0*/  @!P2 IMAD.MOV R2, RZ, RZ, R10 ;  /* 0x000000ffff02a224 */ /* 0x000fe200078e020a */
[----:B------:R-:W-:-:S03]  /*05c0*/  HSETP2.BF16_V2.NEU.AND P2, PT, R23.H0_H0, R6.H0_H0, PT ;  /* 0x2000000617007234 */ /* 0x000fc60003f4d802 */
[----:B------:R-:W-:-:S03]  /*05d0*/  VIADD R10, R2, 0x1 ;  /* 0x00000001020a7836 */ /* 0x000fc60000000000 */
[----:B------:R-:W-:Y:S02]  /*05e0*/  @!P1 IADD3 R10, PT, PT, R2, RZ, RZ ;  /* 0x000000ff020a9210 */ /* 0x000fe40007ffe0ff */
[----:B------:R-:W-:-:S03]  /*05f0*/  HSETP2.BF16_V2.NEU.AND P1, PT, R21.H0_H0, R6.H0_H0, PT ;  /* 0x2000000615007234 */ /* 0x000fc60003f2d802 */
[----:B------:R-:W-:Y:S02]  /*0600*/  VIADD R2, R10, 0x1 ;  /* 0x000000010a027836 */ /* 0x000fe40000000000 */
[----:B------:R-:W-:Y:S01]  /*0610*/  @!P2 IMAD.MOV R2, RZ, RZ, R10 ;  /* 0x000000ffff02a224 */ /* 0x000fe200078e020a */
[----:B------:R-:W-:-:S03]  /*0620*/  HSETP2.BF16_V2.NEU.AND P2, PT, R19.H0_H0, R6.H0_H0, PT ;  /* 0x2000000613007234 */ /* 0x000fc60003f4d802 */
[----:B------:R-:W-:-:S04]  /*0630*/  VIADD R10, R2, 0x1 ;  /* 0x00000001020a7836 */ /* 0x000fc80000000000 */
[----:B------:R-:W-:Y:S01]  /*0640*/  @!P1 IMAD.MOV R10, RZ, RZ, R2 ;  /* 0x000000ffff0a9224 */ /* 0x000fe200078e0202 */
[----:B------:R-:W-:-:S04]  /*0650*/  HSETP2.BF16_V2.NEU.AND P1, PT, R17.H0_H0, R6.H0_H0, PT ;  /* 0x2000000611007234 */ /* 0x000fc80003f2d802 */
[----:B------:R-:W-:Y:S01]  /*0660*/  IADD3 R2, PT, PT, R10, 0x1, RZ ;  /* 0x000000010a027810 */ /* 0x000fe20007ffe0ff */
[----:B------:R-:W-:Y:S01]  /*0670*/  @!P2 IMAD.MOV R2, RZ, RZ, R10 ;  /* 0x000000ffff02a224 */ /* 0x000fe200078e020a */
[----:B------:R-:W-:-:S03]  /*0680*/  HSETP2.BF16_V2.NEU.AND P2, PT, R15.H0_H0, R6.H0_H0, PT ;  /* 0x200000060f007234 */ /* 0x000fc60003f4d802 */
[----:B------:R-:W-:-:S04]  /*0690*/  VIADD R10, R2, 0x1 ;  /* 0x00000001020a7836 */ /* 0x000fc80000000000 */
[----:B------:R-:W-:Y:S01]  /*06a0*/  @!P1 IMAD.MOV R10, RZ, RZ, R2 ;  /* 0x000000ffff0a9224 */ /* 0x000fe200078e0202 */
[----:B------:R-:W-:-:S03]  /*06b0*/  HSETP2.BF16_V2.NEU.AND P1, PT, R11.H0_H0, R6.H0_H0, PT ;  /* 0x200000060b007234 */ /* 0x000fc60003f2d802 */
        /* <DEDUP_REMOVED lines=10> */
.L_x_592:
[----:B------:R-:W-:Y:S05]  /*0760*/  BSYNC.RECONVERGENT B2 ;  /* 0x0000000000027941 */ /* 0x000fea0003800200 */
.L_x_591:
        /* <DEDUP_REMOVED lines=31> */
[----:B0-----:R-:W-:-:S03]  /*0960*/  VIADD R4, R2, 0x1 ;  /* 0x0000000102047836 */ /* 0x001fc60000000000 */
[----:B------:R-:W-:Y:S01]  /*0970*/  @!P1 IMAD.MOV R4, RZ, RZ, R2 ;  /* 0x000000ffff049224 */ /* 0x000fe200078e0202 */
[----:B------:R-:W-:-:S03]  /*0980*/  HSETP2.BF16_V2.NEU.AND P1, PT, R21.H0_H0, R6.H0_H0, PT ;  /* 0x2000000615007234 */ /* 0x000fc60003f2d802 */
[----:B------:R-:W-:-:S03]  /*0990*/  VIADD R2, R4, 0x1 ;  /* 0x0000000104027836 */ /* 0x000fc60000000000 */
[----:B------:R-:W-:Y:S01]  /*09a0*/  @!P2 IMAD.MOV R2, RZ, RZ, R4 ;  /* 0x000000ffff02a224 */ /* 0x000fe200078e0204 */
[----:B------:R-:W-:-:S04]  /*09b0*/  HSETP2.BF16_V2.NEU.AND P2, PT, R23.H0_H0, R6.H0_H0, PT ;  /* 0x2000000617007234 */ /* 0x000fc80003f4d802 */
[----:B------:R-:W-:Y:S02]  /*09c0*/  IADD3 R4, PT, PT, R2, 0x1, RZ ;  /* 0x0000000102047810 */ /* 0x000fe40007ffe0ff */
[----:B------:R-:W-:-:S04]  /*09d0*/  @!P1 IMAD.MOV R4, RZ, RZ, R2 ;  /* 0x000000ffff049224 */ /* 0x000fc800078e0202 */
[----:B------:R-:W-:-:S03]  /*09e0*/  VIADD R2, R4, 0x1 ;  /* 0x0000000104027836 */ /* 0x000fc60000000000 */
[----:B------:R-:W-:-:S07]  /*09f0*/  @!P2 IMAD.MOV R2, RZ, RZ, R4 ;  /* 0x000000ffff02a224 */ /* 0x000fce00078e0204 */
.L_x_595:
[----:B------:R-:W-:Y:S05]  /*0a00*/  BSYNC.RECONVERGENT B2 ;  /* 0x0000000000027941 */ /* 0x000fea0003800200 */
.L_x_594:
        /* <DEDUP_REMOVED lines=13> */
[----:B--2---:R-:W-:-:S02]  /*0ae0*/  HSETP2.BF16_V2.NEU.AND P1, PT, R7.H0_H0, R6.H0_H0, PT ;  /* 0x2000000607007234 */ /* 0x004fc40003f2d802 */
[----:B------:R-:W-:Y:S02]  /*0af0*/  IADD3 R7, PT, PT, R2, 0x1, RZ ;  /* 0x0000000102077810 */ /* 0x000fe40007ffe0ff */
[----:B---3--:R-:W-:-:S09]  /*0b00*/  HSETP2.BF16_V2.NEU.AND P2, PT, R11.H0_H0, R6.H0_H0, PT ;  /* 0x200000060b007234 */ /* 0x008fd20003f4d802 */
[----:B------:R-:W-:Y:S01]  /*0b10*/  @!P1 IMAD.MOV R7, RZ, RZ, R2 ;  /* 0x000000ffff079224 */ /* 0x000fe200078e0202 */
[----:B----4-:R-:W-:-:S03]  /*0b20*/  HSETP2.BF16_V2.NEU.AND P1, PT, R13.H0_H0, R6.H0_H0, PT ;  /* 0x200000060d007234 */ /* 0x010fc60003f2d802 */
[----:B------:R-:W-:Y:S02]  /*0b30*/  VIADD R2, R7, 0x1 ;  /* 0x0000000107027836 */ /* 0x000fe40000000000 */
[----:B------:R-:W-:Y:S01]  /*0b40*/  @!P2 IMAD.MOV R2, RZ, RZ, R7 ;  /* 0x000000ffff02a224 */ /* 0x000fe200078e0207 */
[----:B-----5:R-:W-:-:S03]  /*0b50*/  HSETP2.BF16_V2.NEU.AND P2, PT, R15.H0_H0, R6.H0_H0, PT ;  /* 0x200000060f007234 */ /* 0x020fc60003f4d802 */
[----:B------:R-:W-:-:S04]  /*0b60*/  VIADD R7, R2, 0x1 ;  /* 0x0000000102077836 */ /* 0x000fc80000000000 */
[----:B------:R-:W-:-:S05]  /*0b70*/  @!P1 IADD3 R7, PT, PT, R2, RZ, RZ ;  /* 0x000000ff02079210 */ /* 0x000fca0007ffe0ff */
[----:B------:R-:W-:Y:S02]  /*0b80*/  VIADD R2, R7, 0x1 ;  /* 0x0000000107027836 */ /* 0x000fe40000000000 */
[----:B------:R-:W-:-:S07]  /*0b90*/  @!P2 IMAD.MOV R2, RZ, RZ, R7 ;  /* 0x000000ffff02a224 */ /* 0x000fce00078e0207 */
.L_x_597:
[----:B------:R-:W-:Y:S05]  /*0ba0*/  BSYNC.RECONVERGENT B2 ;  /* 0x0000000000027941 */ /* 0x000fea0003800200 */
.L_x_596:
[----:B------:R-:W-:Y:S05]  /*0bb0*/  @!P0 BRA `(.L_x_590) ;  /* 0x00000000003c8947 */ /* 0x000fea0003800000 */
[----:B------:R-:W0:Y:S01]  /*0bc0*/  LDC.64 R4, c[0x0][0x380] ;  /* 0x0000e000ff047b82 */ /* 0x000e220000000a00 */
[----:B------:R-:W-:Y:S02]  /*0bd0*/  IMAD.MOV R7, RZ, RZ, -R9 ;  /* 0x000000ffff077224 */ /* 0x000fe400078e0a09 */
[----:B0-----:R-:W-:-:S05]  /*0be0*/  IMAD.WIDE.U32 R4, R8, 0x2, R4 ;  /* 0x0000000208047825 */ /* 0x001fca00078e0004 */
[----:B------:R-:W-:-:S07]  /*0bf0*/  MOV R9, R5 ;  /* 0x0000000500097202 */ /* 0x000fce0000000f00 */
.L_x_598:
[----:B------:R-:W-:-:S06]  /*0c00*/  IMAD.MOV.U32 R5, RZ, RZ, R9 ;  /* 0x000000ffff057224 */ /* 0x000fcc00078e0009 */
[----:B------:R0:W2:Y:S01]  /*0c10*/  LDG.E.U16 R5, desc[UR6][R4.64] ;  /* 0x0000000604057981 */ /* 0x0000a2000c1e1500 */
[----:B------:R-:W-:Y:S02]  /*0c20*/  VIADD R7, R7, 0x1 ;  /* 0x0000000107077836 */ /* 0x000fe40000000000 */
[----:B------:R-:W-:-:S03]  /*0c30*/  VIADD R8, R2, 0x1 ;  /* 0x0000000102087836 */ /* 0x000fc60000000000 */
[----:B------:R-:W-:Y:S02]  /*0c40*/  ISETP.NE.AND P1, PT, R7, RZ, PT ;  /* 0x000000ff0700720c */ /* 0x000fe40003f25270 */
[----:B0-----:R-:W-:-:S04]  /*0c50*/  IADD3 R4, P2, PT, R4, 0x200, RZ ;  /* 0x0000020004047810 */ /* 0x001fc80007f5e0ff */
[----:B------:R-:W-:Y:S02]  /*0c60*/  IADD3.X R9, PT, PT, RZ, R9, RZ, P2, !PT ;  /* 0x00000009ff097210 */ /* 0x000fe400017fe4ff */
[----:B--2---:R-:W-:-:S13]  /*0c70*/  HSETP2.BF16_V2.NEU.AND P0, PT, R5.H0_H0, R6.H0_H0, PT ;  /* 0x2000000605007234 */ /* 0x004fda0003f0d802 */
[----:B------:R-:W-:-:S04]  /*0c80*/  @!P0 IMAD.MOV R8, RZ, RZ, R2 ;  /* 0x000000ffff088224 */ /* 0x000fc800078e0202 */
[----:B------:R-:W-:Y:S01]  /*0c90*/  IMAD.MOV.U32 R2, RZ, RZ, R8 ;  /* 0x000000ffff027224 */ /* 0x000fe200078e0008 */
[----:B------:R-:W-:Y:S06]  /*0ca0*/  @P1 BRA `(.L_x_598) ;  /* 0xfffffffc00d41947 */ /* 0x000fec000383ffff */
.L_x_590:
[----:B------:R-:W-:Y:S05]  /*0cb0*/  BSYNC.RECONVERGENT B1 ;  /* 0x0000000000017941 */ /* 0x000fea0003800200 */
.L_x_589:
        /* <DEDUP_REMOVED lines=27> */
.L_x_599:
[----:B------:R-:W-:Y:S01]  /*0e70*/  LOP3.LUT R4, R0, 0x3e0, RZ, 0xc0, !PT ;  /* 0x000003e000047812 */ /* 0x000fe200078ec0ff */
[----:B------:R-:W0:Y:S03]  /*0e80*/  S2R R9, SR_LANEID ;  /* 0x0000000000097919 */ /* 0x000e260000000000 */
[----:B------:R-:W-:Y:S02]  /*0e90*/  IADD3 R6, PT, PT, R4, 0x20, RZ ;  /* 0x0000002004067810 */ /* 0x000fe40007ffe0ff */
[----:B------:R-:W-:Y:S02]  /*0ea0*/  LOP3.LUT R4, RZ, R4, RZ, 0x33, !PT ;  /* 0x00000004ff047212 */ /* 0x000fe400078e33ff */
[----:B------:R-:W-:-:S03]  /*0eb0*/  ISETP.GT.U32.AND P0, PT, R6, R3, PT ;  /* 0x000000030600720c */ /* 0x000fc60003f04070 */
[----:B------:R-:W-:-:S05]  /*0ec0*/  IMAD.IADD R4, R4, 0x1, R3 ;  /* 0x0000000104047824 */ /* 0x000fca00078e0203 */
[----:B------:R-:W-:-:S05]  /*0ed0*/  SEL R5, R4, 0x1f, P0 ;  /* 0x0000001f04057807 */ /* 0x000fca0000000000 */
[----:B------:R-:W1:Y:S01]  /*0ee0*/  SHFL.DOWN P0, R4, R2, 0x1, R5 ;  /* 0x0820000002047989 */ /* 0x000e620000000005 */
[----:B0-----:R-:W-:Y:S01]  /*0ef0*/  ISETP.NE.AND P1, PT, R9, RZ, PT ;  /* 0x000000ff0900720c */ /* 0x001fe20003f25270 */
[----:B-1----:R-:W-:-:S12]  /*0f00*/  @P0 IMAD.IADD R4, R4, 0x1, R2 ;  /* 0x0000000104040824 */ /* 0x002fd800078e0202 */
        /* <DEDUP_REMOVED lines=25> */
[----:B------:R-:W2:Y:S04]  /*10a0*/  LDS R0, [UR4+0xc] ;  /* 0x00000c04ff007984 */ /* 0x000ea80008000800 */
[----:B------:R-:W3:Y:S01]  /*10b0*/  LDS.64 R10, [UR4+0x20] ;  /* 0x00002004ff0a7984 */ /* 0x000ee20008000a00 */
[----:B-1----:R-:W-:Y:S02]  /*10c0*/  SEL R4, R4, RZ, P2 ;  /* 0x000000ff04047207 */ /* 0x002fe40001000000 */
[----:B------:R-:W-:-:S02]  /*10d0*/  ISETP.GT.U32.AND P2, PT, R3, 0x60, PT ;  /* 0x000000600300780c */ /* 0x000fc40003f44070 */
[----:B--2---:R-:W-:Y:S02]  /*10e0*/  SEL R0, R0, RZ, P1 ;  /* 0x000000ff00007207 */ /* 0x004fe40000800000 */
        /* <DEDUP_REMOVED lines=8> */
[----:B---3--:R-:W-:Y:S02]  /*1170*/  SEL R10, R10, RZ, P2 ;  /* 0x000000ff0a0a7207 */ /* 0x008fe40001000000 */
[----:B------:R-:W-:Y:S02]  /*1180*/  SEL R11, R11, RZ, P3 ;  /* 0x000000ff0b0b7207 */ /* 0x000fe40001800000 */
[----:B------:R-:W-:-:S05]  /*1190*/  IADD3 R0, PT, PT, R10, R0, R7 ;  /* 0x000000000a007210 */ /* 0x000fca0007ffe007 */
[----:B0-----:R-:W-:Y:S01]  /*11a0*/  IMAD.IADD R9, R0, 0x1, R11 ;  /* 0x0000000100097824 */ /* 0x001fe200078e020b */
[----:B------:R-:W-:Y:S06]  /*11b0*/  BRA `(.L_x_600) ;  /* 0x0000001800347947 */ /* 0x000fec0003800000 */
.L_x_586:
[----:B------:R-:W0:Y:S01]  /*11c0*/  S2R R0, SR_TID.X ;  /* 0x0000000000007919 */ /* 0x000e220000002100 */
[----:B------:R-:W1:Y:S02]  /*11d0*/  LDCU.64 UR4, c[0x0][0x380] ;  /* 0x00007000ff0477ac */ /* 0x000e640008000a00 */
[----:B-1----:R-:W-:Y:S01]  /*11e0*/  MOV R17, UR5 ;  /* 0x0000000500117c02 */ /* 0x002fe20008000f00 */
[----:B------:R-:W-:-:S04]  /*11f0*/  IMAD.U32 R16, RZ, RZ, UR4 ;  /* 0x00000004ff107e24 */ /* 0x000fc8000f8e00ff */
        /* <DEDUP_REMOVED lines=18> */
[----:B------:R-:W-:Y:S01]  /*1320*/  VIADD R24, R3, 0xfffff000 ;  /* 0xfffff00003187836 */ /* 0x000fe20000000000 */
[----:B------:R-:W-:Y:S01]  /*1330*/  UMOV UR4, 0x1000 ;  /* 0x0000100000047882 */ /* 0x000fe20000000000 */
[----:B--2---:R-:W-:-:S02]  /*1340*/  PRMT R21, R14, 0x5410, R21 ;  /* 0x000054100e157816 */ /* 0x004fc40000000015 */
[----:B---3--:R-:W-:-:S03]  /*1350*/  HSETP2.BF16_V2.NEU.AND P1, PT, R19.H0_H0, R2.H0_H0, PT ;  /* 0x2000000213007234 */ /* 0x008fc60003f2d802 */
[----:B------:R-:W-:Y:S02]  /*1360*/  HSETP2.BF16_V2.NEU.AND P2, P0, R21, R2.H0_H0, PT ;  /* 0x2000000215007234 */ /* 0x000fe4000384d002 */
[----:B------:R-:W-:Y:S01]  /*1370*/  SEL R14, RZ, 0x1, !P1 ;  /* 0x00000001ff0e7807 */ /* 0x000fe20004800000 */
[----:B------:R-:W-:Y:S01]  /*1380*/  IMAD.MOV.U32 R19, RZ, RZ, 0x2 ;  /* 0x00000002ff137424 */ /* 0x000fe200078e00ff */
[----:B----4-:R-:W-:-:S06]  /*1390*/  PRMT R23, R18, 0x5410, R23 ;  /* 0x0000541012177816 */ /* 0x010fcc0000000017 */
[----:B------:R-:W-:-:S03]  /*13a0*/  @!P1 IMAD.MOV R19, RZ, RZ, 0x1 ;  /* 0x00000001ff139424 */ /* 0x000fc600078e02ff */
[----:B------:R-:W-:Y:S01]  /*13b0*/  @!P2 IMAD.MOV R19, RZ, RZ, R14 ;  /* 0x000000ffff13a224 */ /* 0x000fe200078e020e */
[----:B------:R-:W-:-:S03]  /*13c0*/  HSETP2.BF16_V2.NEU.AND P2, P1, R23, R2.H0_H0, PT ;  /* 0x2000000217007234 */ /* 0x000fc6000394d002 */
[C---:B0-----:R-:W-:Y:S01]  /*13d0*/  VIADD R4, R19.reuse, 0x1 ;  /* 0x0000000113047836 */ /* 0x041fe20000000000 */
[----:B------:R-:W-:Y:S02]  /*13e0*/  @!P0 IADD3 R4, PT, PT, R19, RZ, RZ ;  /* 0x000000ff13048210 */ /* 0x000fe40007ffe0ff */
[----:B-----5:R-:W-:-:S03]  /*13f0*/  PRMT R25, R20, 0x5410, R25 ;  /* 0x0000541014197816 */ /* 0x020fc60000000019 */
[----:B------:R-:W-:-:S04]  /*1400*/  VIADD R5, R4, 0x1 ;  /* 0x0000000104057836 */ /* 0x000fc80000000000 */
[----:B------:R-:W-:Y:S01]  /*1410*/  @!P2 IMAD.MOV R5, RZ, RZ, R4 ;  /* 0x000000ffff05a224 */ /* 0x000fe200078e0204 */
[----:B------:R-:W-:-:S03]  /*1420*/  HSETP2.BF16_V2.NEU.AND P2, P0, R25, R2.H0_H0, PT ;  /* 0x2000000219007234 */ /* 0x000fc6000384d002 */
[----:B------:R-:W-:Y:S02]  /*1430*/  VIADD R4, R5, 0x1 ;  /* 0x0000000105047836 */ /* 0x000fe40000000000 */
[----:B------:R-:W-:Y:S01]  /*1440*/  @!P1 IMAD.MOV R4, RZ, RZ, R5 ;  /* 0x000000ffff049224 */ /* 0x000fe200078e0205 */
[----:B------:R-:W-:-:S04]  /*1450*/  PRMT R15, R12, 0x5410, R15 ;  /* 0x000054100c0f7816 */ /* 0x000fc8000000000f */
[----:B------:R-:W-:-:S03]  /*1460*/  IADD3 R5, PT, PT, R4, 0x1, RZ ;  /* 0x0000000104057810 */ /* 0x000fc60007ffe0ff */
[----:B------:R-:W-:Y:S01]  /*1470*/  @!P2 IMAD.MOV R5, RZ, RZ, R4 ;  /* 0x000000ffff05a224 */ /* 0x000fe200078e0204 */
[----:B------:R-:W-:-:S03]  /*1480*/  HSETP2.BF16_V2.NEU.AND P2, P1, R15, R2.H0_H0, PT ;  /* 0x200000020f007234 */ /* 0x000fc6000394d002 */
[----:B------:R-:W-:Y:S01]  /*1490*/  VIADD R4, R5, 0x1 ;  /* 0x0000000105047836 */ /* 0x000fe20000000000 */
[----:B------:R-:W-:Y:S01]  /*14a0*/  PRMT R13, R10, 0x5410, R13 ;  /* 0x000054100a0d7816 */ /* 0x000fe2000000000d */
[----:B------:R-:W-:-:S04]  /*14b0*/  @!P0 IMAD.MOV R4, RZ, RZ, R5 ;  /* 0x000000ffff048224 */ /* 0x000fc800078e0205 */
[----:B------:R-:W-:-:S04]  /*14c0*/  VIADD R5, R4, 0x1 ;  /* 0x0000000104057836 */ /* 0x000fc80000000000 */
[----:B------:R-:W-:Y:S02]  /*14d0*/  @!P2 IADD3 R5, PT, PT, R4, RZ, RZ ;  /* 0x000000ff0405a210 */ /* 0x000fe40007ffe0ff */
[----:B------:R-:W-:-:S03]  /*14e0*/  HSETP2.BF16_V2.NEU.AND P2, P0, R13, R2.H0_H0, PT ;  /* 0x200000020d007234 */ /* 0x000fc6000384d002 */
[----:B------:R-:W-:Y:S01]  /*14f0*/  VIADD R4, R5, 0x1 ;  /* 0x0000000105047836 */ /* 0x000fe20000000000 */
[----:B------:R-:W-:Y:S01]  /*1500*/  PRMT R9, R8, 0x5410, R9 ;  /* 0x0000541008097816 */ /* 0x000fe20000000009 */
[----:B------:R-:W-:-:S04]  /*1510*/  @!P1 IMAD.MOV R4, RZ, RZ, R5 ;  /* 0x000000ffff049224 */ /* 0x000fc800078e0205 */
[----:B------:R-:W-:-:S04]  /*1520*/  VIADD R5, R4, 0x1 ;  /* 0x0000000104057836 */ /* 0x000fc80000000000 */
[----:B------:R-:W-:Y:S01]  /*1530*/  @!P2 IMAD.MOV R5, RZ, RZ, R4 ;  /* 0x000000ffff05a224 */ /* 0x000fe200078e0204 */
[----:B------:R-:W-:Y:S02]  /*1540*/  HSETP2.BF16_V2.NEU.AND P2, P1, R9, R2.H0_H0, PT ;  /* 0x2000000209007234 */ /* 0x000fe4000394d002 */
[----:B------:R-:W-:Y:S02]  /*1550*/  PRMT R7, R6, 0x5410, R7 ;  /* 0x0000541006077816 */ /* 0x000fe40000000007 */
[----:B------:R-:W-:Y:S01]  /*1560*/  IADD3 R4, PT, PT, R5, 0x1, RZ ;  /* 0x0000000105047810 */ /* 0x000fe20007ffe0ff */
[----:B------:R-:W-:-:S04]  /*1570*/  @!P0 IMAD.MOV R4, RZ, RZ, R5 ;  /* 0x000000ffff048224 */ /* 0x000fc800078e0205 */
[----:B------:R-:W-:-:S04]  /*1580*/  VIADD R5, R4, 0x1 ;  /* 0x0000000104057836 */ /* 0x000fc80000000000 */
[----:B------:R-:W-:Y:S01]  /*1590*/  @!P2 IMAD.MOV R5, RZ, RZ, R4 ;  /* 0x000000ffff05a224 */ /* 0x000fe200078e0204 */
[----:B------:R-:W-:-:S03]  /*15a0*/  HSETP2.BF16_V2.NEU.AND P0, P2, R7, R2.H0_H0, PT ;  /* 0x2000000207007234 */ /* 0x000fc60003a0d002 */
[C---:B------:R-:W-:Y:S01]  /*15b0*/  VIADD R4, R5.reuse, 0x1 ;  /* 0x0000000105047836 */ /* 0x040fe20000000000 */
[----:B------:R-:W-:Y:S02]  /*15c0*/  @!P1 IADD3 R4, PT, PT, R5, RZ, RZ ;  /* 0x000000ff05049210 */ /* 0x000fe40007ffe0ff */
[----:B------:R-:W-:-:S03]  /*15d0*/  ISETP.GE.U32.AND P1, PT, R24, 0x1000, PT ;  /* 0x000010001800780c */ /* 0x000fc60003f26070 */
[----:B------:R-:W-:-:S04]  /*15e0*/  VIADD R5, R4, 0x1 ;  /* 0x0000000104057836 */ /* 0x000fc80000000000 */
[----:B------:R-:W-:Y:S01]  /*15f0*/  @!P0 IMAD.MOV R5, RZ, RZ, R4 ;  /* 0x000000ffff058224 */ /* 0x000fe200078e0204 */
[----:B------:R-:W-:-:S03]  /*1600*/  HSETP2.BF16_V2.NEU.AND P0, PT, R11.H0_H0, R2.H0_H0, PT ;  /* 0x200000020b007234 */ /* 0x000fc60003f0d802 */
[C---:B------:R-:W-:Y:S01]  /*1610*/  VIADD R4, R5.reuse, 0x1 ;  /* 0x0000000105047836 */ /* 0x040fe20000000000 */
[----:B------:R-:W-:-:S05]  /*1620*/  @!P2 IADD3 R4, PT, PT, R5, RZ, RZ ;  /* 0x000000ff0504a210 */ /* 0x000fca0007ffe0ff */
[----:B------:R-:W-:-:S04]  /*1630*/  VIADD R7, R4, 0x1 ;  /* 0x0000000104077836 */ /* 0x000fc80000000000 */
[----:B------:R-:W-:Y:S01]  /*1640*/  @!P0 IMAD.MOV R7, RZ, RZ, R4 ;  /* 0x000000ffff078224 */ /* 0x000fe200078e0204 */
[----:B------:R-:W-:Y:S06]  /*1650*/  @!P1 BRA `(.L_x_601) ;  /* 0x00000004002c9947 */ /* 0x000fec0003800000 */
[----:B------:R-:W0:Y:S01]  /*1660*/  LDC R3, c[0x0][0x398] ;  /* 0x0000e600ff037b82 */ /* 0x000e220000000800 */
[----:B------:R-:W-:-:S07]  /*1670*/  UMOV UR4, 0x1000 ;  /* 0x0000100000047882 */ /* 0x000fce0000000000 */
[----:B------:R-:W1:Y:S02]  /*1680*/  LDC.64 R16, c[0x0][0x380] ;  /* 0x0000e000ff107b82 */ /* 0x000e640000000a00 */
.L_x_603:
        /* <DEDUP_REMOVED lines=18> */
[----:B--2---:R-:W-:Y:S01]  /*17b0*/  PRMT R23, R20, 0x5410, R23 ;  /* 0x0000541014177816 */ /* 0x004fe20000000017 */
[----:B------:R-:W-:-:S04]  /*17c0*/  VIADD R20, R7, 0x1 ;  /* 0x0000000107147836 */ /* 0x000fc80000000000 */
[----:B------:R-:W-:Y:S02]  /*17d0*/  HSETP2.BF16_V2.NEU.AND P0, P1, R23, R2.H0_H0, PT ;  /* 0x2000000217007234 */ /* 0x000fe4000390d002 */
[----:B---3--:R-:W-:Y:S02]  /*17e0*/  PRMT R25, R22, 0x5410, R25 ;  /* 0x0000541016197816 */ /* 0x008fe40000000019 */
[----:B----4-:R-:W-:-:S09]  /*17f0*/  PRMT R19, R18, 0x5410, R19 ;  /* 0x0000541012137816 */ /* 0x010fd20000000013 */
[----:B------:R-:W-:Y:S02]  /*1800*/  @!P0 IADD3 R20, PT, PT, R7, RZ, RZ ;  /* 0x000000ff07148210 */ /* 0x000fe40007ffe0ff */
[----:B------:R-:W-:-:S03]  /*1810*/  HSETP2.BF16_V2.NEU.AND P2, P0, R25, R2.H0_H0, PT ;  /* 0x2000000219007234 */ /* 0x000fc6000384d002 */
[----:B------:R-:W-:Y:S01]  /*1820*/  VIADD R7, R20, 0x1 ;  /* 0x0000000114077836 */ /* 0x000fe20000000000 */
[----:B-----5:R-:W-:Y:S01]  /*1830*/  PRMT R15, R14, 0x5410, R15 ;  /* 0x000054100e0f7816 */ /* 0x020fe2000000000f */
[----:B------:R-:W-:-:S04]  /*1840*/  @!P1 IMAD.MOV R7, RZ, RZ, R20 ;  /* 0x000000ffff079224 */ /* 0x000fc800078e0214 */
[----:B------:R-:W-:Y:S01]  /*1850*/  VIADD R20, R7, 0x1 ;  /* 0x0000000107147836 */ /* 0x000fe20000000000 */
[----:B------:R-:W-:-:S03]  /*1860*/  PRMT R13, R12, 0x5410, R13 ;  /* 0x000054100c0d7816 */ /* 0x000fc6000000000d */
[----:B------:R-:W-:Y:S01]  /*1870*/  @!P2 IMAD.MOV R20, RZ, RZ, R7 ;  /* 0x000000ffff14a224 */ /* 0x000fe200078e0207 */
[----:B------:R-:W-:-:S04]  /*1880*/  HSETP2.BF16_V2.NEU.AND P2, P1, R19, R2.H0_H0, PT ;  /* 0x2000000213007234 */ /* 0x000fc8000394d002 */
[----:B-1----:R-:W-:Y:S01]  /*1890*/  IADD3 R4, PT, PT, R20, 0x1, RZ ;  /* 0x0000000114047810 */ /* 0x002fe20007ffe0ff */
[----:B------:R-:W-:Y:S01]  /*18a0*/  @!P0 IMAD.MOV R4, RZ, RZ, R20 ;  /* 0x000000ffff048224 */ /* 0x000fe200078e0214 */
[----:B------:R-:W-:-:S03]  /*18b0*/  PRMT R11, R10, 0x5410, R11 ;  /* 0x000054100a0b7816 */ /* 0x000fc6000000000b */
[----:B------:R-:W-:-:S04]  /*18c0*/  VIADD R5, R4, 0x1 ;  /* 0x0000000104057836 */ /* 0x000fc80000000000 */
[----:B------:R-:W-:Y:S01]  /*18d0*/  @!P2 IMAD.MOV R5, RZ, RZ, R4 ;  /* 0x000000ffff05a224 */ /* 0x000fe200078e0204 */
[----:B------:R-:W-:Y:S02]  /*18e0*/  HSETP2.BF16_V2.NEU.AND P2, P0, R15, R2.H0_H0, PT ;  /* 0x200000020f007234 */ /* 0x000fe4000384d002 */
[----:B------:R-:W-:Y:S02]  /*18f0*/  PRMT R9, R8, 0x5410, R9 ;  /* 0x0000541008097816 */ /* 0x000fe40000000009 */
[----:B------:R-:W-:Y:S01]  /*1900*/  IADD3 R4, PT, PT, R5, 0x1, RZ ;  /* 0x0000000105047810 */ /* 0x000fe20007ffe0ff */
[----:B------:R-:W-:Y:S01]  /*1910*/  @!P1 IMAD.MOV R4, RZ, RZ, R5 ;  /* 0x000000ffff049224 */ /* 0x000fe200078e0205 */
[----:B------:R-:W-:-:S03]  /*1920*/  PRMT R21, R6, 0x5410, R21 ;  /* 0x0000541006157816 */ /* 0x000fc60000000015 */
[----:B------:R-:W-:Y:S02]  /*1930*/  VIADD R5, R4, 0x1 ;  /* 0x0000000104057836 */ /* 0x000fe40000000000 */
[----:B0-----:R-:W-:Y:S02]  /*1940*/  VIADD R6, R3, -UR4 ;  /* 0x8000000403067c36 */ /* 0x001fe40008000000 */
[----:B------:R-:W-:Y:S01]  /*1950*/  @!P2 IMAD.MOV R5, RZ, RZ, R4 ;  /* 0x000000ffff05a224 */ /* 0x000fe200078e0204 */
[----:B------:R-:W-:-:S04]  /*1960*/  HSETP2.BF16_V2.NEU.AND P2, P1, R13, R2.H0_H0, PT ;  /* 0x200000020d007234 */ /* 0x000fc8000394d002 */
[----:B------:R-:W-:Y:S01]  /*1970*/  IADD3 R4, PT, PT, R5, 0x1, RZ ;  /* 0x0000000105047810 */ /* 0x000fe20007ffe0ff */
[----:B------:R-:W-:-:S04]  /*1980*/  @!P0 IMAD.MOV R4, RZ, RZ, R5 ;  /* 0x000000ffff048224 */ /* 0x000fc800078e0205 */
[----:B------:R-:W-:-:S04]  /*1990*/  VIADD R5, R4, 0x1 ;  /* 0x0000000104057836 */ /* 0x000fc80000000000 */
        /* <DEDUP_REMOVED lines=23> */
.L_x_601:
        /* <DEDUP_REMOVED lines=18> */
.L_x_608:
[----:B------:R-:W-:-:S04]  /*1c30*/  IMAD.WIDE.U32 R14, R8, 0x2, R16 ;  /* 0x00000002080e7825 */ /* 0x000fc800078e0010 */
[C---:B------:R-:W-:Y:S01]  /*1c40*/  VIADD R11, R8.reuse, 0x100 ;  /* 0x00000100080b7836 */ /* 0x040fe20000000000 */
[----:B------:R0:W2:Y:S01]  /*1c50*/  LDG.E.U16 R9, desc[UR6][R14.64] ;  /* 0x000000060e097981 */ /* 0x0000a2000c1e1500 */
[----:B------:R-:W-:Y:S02]  /*1c60*/  IADD3 R13, PT, PT, R8, 0x200, RZ ;  /* 0x00000200080d7810 */ /* 0x000fe40007ffe0ff */
[----:B------:R-:W-:-:S04]  /*1c70*/  IMAD.WIDE.U32 R10, R11, 0x2, R16 ;  /* 0x000000020b0a7825 */ /* 0x000fc800078e0010 */
[--C-:B------:R-:W-:Y:S02]  /*1c80*/  IMAD.WIDE.U32 R12, R13, 0x2, R16.reuse ;  /* 0x000000020d0c7825 */ /* 0x100fe400078e0010 */
[----:B------:R-:W3:Y:S02]  /*1c90*/  LDG.E.U16 R11, desc[UR6][R10.64] ;  /* 0x000000060a0b7981 */ /* 0x000ee4000c1e1500 */
[C---:B------:R-:W-:Y:S02]  /*1ca0*/  VIADD R27, R8.reuse, 0x300 ;  /* 0x00000300081b7836 */ /* 0x040fe40000000000 */
[----:B------:R-:W4:Y:S01]  /*1cb0*/  LDG.E.U16 R13, desc[UR6][R12.64] ;  /* 0x000000060c0d7981 */ /* 0x000f22000c1e1500 */
[----:B------:R-:W-:Y:S02]  /*1cc0*/  VIADD R25, R8, 0x400 ;  /* 0x0000040008197836 */ /* 0x000fe40000000000 */
[----:B------:R-:W-:-:S04]  /*1cd0*/  IMAD.WIDE.U32 R26, R27, 0x2, R16 ;  /* 0x000000021b1a7825 */ /* 0x000fc800078e0010 */
[--C-:B------:R-:W-:Y:S02]  /*1ce0*/  IMAD.WIDE.U32 R24, R25, 0x2, R16.reuse ;  /* 0x0000000219187825 */ /* 0x100fe400078e0010 */
[----:B------:R-:W5:Y:S02]  /*1cf0*/  LDG.E.U16 R26, desc[UR6][R26.64] ;  /* 0x000000061a1a7981 */ /* 0x000f64000c1e1500 */
[C---:B0-----:R-:W-:Y:S02]  /*1d00*/  VIADD R15, R8.reuse, 0x500 ;  /* 0x00000500080f7836 */ /* 0x041fe40000000000 */
[----:B------:R-:W5:Y:S01]  /*1d10*/  LDG.E.U16 R24, desc[UR6][R24.64] ;  /* 0x0000000618187981 */ /* 0x000f62000c1e1500 */
[----:B------:R-:W-:Y:S01]  /*1d20*/  IADD3 R19, PT, PT, R8, 0x600, RZ ;  /* 0x0000060008137810 */ /* 0x000fe20007ffe0ff */
[----:B------:R-:W-:-:S04]  /*1d30*/  IMAD.WIDE.U32 R14, R15, 0x2, R16 ;  /* 0x000000020f0e7825 */ /* 0x000fc800078e0010 */
[----:B------:R-:W-:Y:S02]  /*1d40*/  IMAD.WIDE.U32 R18, R19, 0x2, R16 ;  /* 0x0000000213127825 */ /* 0x000fe400078e0010 */
[----:B------:R-:W5:Y:S02]  /*1d50*/  LDG.E.U16 R14, desc[UR6][R14.64] ;  /* 0x000000060e0e7981 */ /* 0x000f64000c1e1500 */
[C---:B------:R-:W-:Y:S02]  /*1d60*/  VIADD R21, R8.reuse, 0x700 ;  /* 0x0000070008157836 */ /* 0x040fe40000000000 */
[----:B------:R0:W5:Y:S01]  /*1d70*/  LDG.E.U16 R12, desc[UR6][R18.64] ;  /* 0x00000006120c7981 */ /* 0x000162000c1e1500 */
[----:B------:R-:W-:-:S04]  /*1d80*/  VIADD R29, R8, 0x800 ;  /* 0x00000800081d7836 */ /* 0x000fc80000000000 */
[----:B------:R-:W-:-:S04]  /*1d90*/  IMAD.WIDE.U32 R28, R29, 0x2, R16 ;  /* 0x000000021d1c7825 */ /* 0x000fc800078e0010 */
[----:B0-----:R-:W-:Y:S02]  /*1da0*/  IMAD.WIDE.U32 R18, R21, 0x2, R16 ;  /* 0x0000000215127825 */ /* 0x001fe400078e0010 */
[----:B------:R-:W5:Y:S04]  /*1db0*/  LDG.E.U16 R29, desc[UR6][R28.64] ;  /* 0x000000061c1d7981 */ /* 0x000f68000c1e1500 */
[----:B------:R0:W5:Y:S01]  /*1dc0*/  LDG.E.U16 R10, desc[UR6][R18.64] ;  /* 0x00000006120a7981 */ /* 0x000162000c1e1500 */
[C---:B------:R-:W-:Y:S01]  /*1dd0*/  VIADD R21, R8.reuse, 0x900 ;  /* 0x0000090008157836 */ /* 0x040fe20000000000 */
[----:B------:R-:W-:-:S03]  /*1de0*/  IADD3 R23, PT, PT, R8, 0xa00, RZ ;  /* 0x00000a0008177810 */ /* 0x000fc60007ffe0ff */
[----:B------:R-:W-:-:S04]  /*1df0*/  IMAD.WIDE.U32 R20, R21, 0x2, R16 ;  /* 0x0000000215147825 */ /* 0x000fc800078e0010 */
[--C-:B------:R-:W-:Y:S01]  /*1e00*/  IMAD.WIDE.U32 R22, R23, 0x2, R16.reuse ;  /* 0x0000000217167825 */ /* 0x100fe200078e0010 */
[----:B------:R1:W5:Y:S03]  /*1e10*/  LDG.E.U16 R27, desc[UR6][R20.64] ;  /* 0x00000006141b7981 */ /* 0x000366000c1e1500 */
[C---:B------:R-:W-:Y:S01]  /*1e20*/  VIADD R15, R8.reuse, 0xb00 ;  /* 0x00000b00080f7836 */ /* 0x040fe20000000000 */
[----:B------:R1:W5:Y:S01]  /*1e30*/  LDG.E.U16 R25, desc[UR6][R22.64] ;  /* 0x0000000616197981 */ /* 0x000362000c1e1500 */
[----:B0-----:R-:W-:Y:S02]  /*1e40*/  VIADD R19, R8, 0xc00 ;  /* 0x00000c0008137836 */ /* 0x001fe40000000000 */
[----:B-1----:R-:W-:-:S04]  /*1e50*/  IMAD.WIDE.U32 R20, R15, 0x2, R16 ;  /* 0x000000020f147825 */ /* 0x002fc800078e0010 */
[--C-:B------:R-:W-:Y:S01]  /*1e60*/  IMAD.WIDE.U32 R18, R19, 0x2, R16.reuse ;  /* 0x0000000213127825 */ /* 0x100fe200078e0010 */
[----:B------:R0:W5:Y:S03]  /*1e70*/  LDG.E.U16 R15, desc[UR6][R20.64] ;  /* 0x00000006140f7981 */ /* 0x000166000c1e1500 */
[C---:B------:R-:W-:Y:S01]  /*1e80*/  VIADD R23, R8.reuse, 0xd00 ;  /* 0x00000d0008177836 */ /* 0x040fe20000000000 */
[----:B------:R1:W5:Y:S01]  /*1e90*/  LDG.E.U16 R28, desc[UR6][R18.64] ;  /* 0x00000006121c7981 */ /* 0x000362000c1e1500 */
[----:B0-----:R-:W-:Y:S02]  /*1ea0*/  IADD3 R21, PT, PT, R8, 0xe00, RZ ;  /* 0x00000e0008157810 */ /* 0x001fe40007ffe0ff */
[----:B-1----:R-:W-:-:S04]  /*1eb0*/  IMAD.WIDE.U32 R18, R23, 0x2, R16 ;  /* 0x0000000217127825 */ /* 0x002fc800078e0010 */
[----:B------:R-:W-:Y:S02]  /*1ec0*/  IMAD.WIDE.U32 R20, R21, 0x2, R16 ;  /* 0x0000000215147825 */ /* 0x000fe400078e0010 */
[----:B------:R-:W5:Y:S04]  /*1ed0*/  LDG.E.U16 R19, desc[UR6][R18.64] ;  /* 0x0000000612137981 */ /* 0x000f68000c1e1500 */
[----:B------:R-:W5:Y:S01]  /*1ee0*/  LDG.E.U16 R21, desc[UR6][R20.64] ;  /* 0x0000000614157981 */ /* 0x000f62000c1e1500 */
[----:B------:R-:W-:-:S04]  /*1ef0*/  VIADD R23, R8, 0xf00 ;  /* 0x00000f0008177836 */ /* 0x000fc80000000000 */
[----:B------:R-:W-:-:S06]  /*1f00*/  IMAD.WIDE.U32 R22, R23, 0x2, R16 ;  /* 0x0000000217167825 */ /* 0x000fcc00078e0010 */
[----:B------:R-:W5:Y:S01]  /*1f10*/  LDG.E.U16 R23, desc[UR6][R22.64] ;  /* 0x0000000616177981 */ /* 0x000f62000c1e1500 */
[----:B------:R-:W-:Y:S01]  /*1f20*/  VIADD R6, R6, 0x10 ;  /* 0x0000001006067836 */ /* 0x000fe20000000000 */
[----:B------:R-:W-:Y:S01]  /*1f30*/  IADD3 R8, PT, PT, R8, 0x1000, RZ ;  /* 0x0000100008087810 */ /* 0x000fe20007ffe0ff */
        /* <DEDUP_REMOVED lines=43> */
[----:B------:R-:W-:-:S04]  /*21f0*/  @!P1 IMAD.MOV R7, RZ, RZ, R9 ;  /* 0x000000ffff079224 */ /* 0x000fc800078e0209 */
[----:B------:R-:W-:-:S04]  /*2200*/  VIADD R9, R7, 0x1 ;  /* 0x0000000107097836 */ /* 0x000fc80000000000 */
[----:B------:R-:W-:Y:S02]  /*2210*/  @!P0 IADD3 R9, PT, PT, R7, RZ, RZ ;  /* 0x000000ff07098210 */ /* 0x000fe40007ffe0ff */
[----:B------:R-:W-:Y:S02]  /*2220*/  ISETP.NE.AND P0, PT, R6, RZ, PT ;  /* 0x000000ff0600720c */ /* 0x000fe40003f05270 */
[----:B------:R-:W-:Y:S01]  /*2230*/  HSETP2.BF16_V2.NEU.AND P1, PT, R23.H0_H0, R2.H0_H0, PT ;  /* 0x2000000217007234 */ /* 0x000fe20003f2d802 */
[----:B------:R-:W-:-:S12]  /*2240*/  VIADD R7, R9, 0x1 ;  /* 0x0000000109077836 */ /* 0x000fd80000000000 */
[----:B------:R-:W-:Y:S01]  /*2250*/  @!P1 IMAD.MOV R7, RZ, RZ, R9 ;  /* 0x000000ffff079224 */ /* 0x000fe200078e0209 */
[----:B------:R-:W-:Y:S06]  /*2260*/  @P0 BRA `(.L_x_608) ;  /* 0xfffffff800700947 */ /* 0x000fec000383ffff */
[----:B------:R-:W-:Y:S05]  /*2270*/  BSYNC.RECONVERGENT B3 ;  /* 0x0000000000037941 */ /* 0x000fea0003800200 */
.L_x_607:
[----:B------:R-:W-:-:S07]  /*2280*/  VIADD R3, R3, 0xfffff800 ;  /* 0xfffff80003037836 */ /* 0x000fce0000000000 */
.L_x_606:
[----:B------:R-:W-:Y:S05]  /*2290*/  BSYNC.RECONVERGENT B2 ;  /* 0x0000000000027941 */ /* 0x000fea0003800200 */
.L_x_605:
        /* <DEDUP_REMOVED lines=21> */
[C---:B------:R-:W-:Y:S02]  /*23f0*/  VIADD R19, R9.reuse, 0x500 ;  /* 0x0000050009137836 */ /* 0x040fe40000000000 */
[----:B------:R-:W5:Y:S01]  /*2400*/  LDG.E.U16 R23, desc[UR6][R22.64] ;  /* 0x0000000616177981 */ /* 0x000f62000c1e1500 */
[----:B0-----:R-:W-:Y:S01]  /*2410*/  IADD3 R13, PT, PT, R9, 0x600, RZ ;  /* 0x00000600090d7810 */ /* 0x001fe20007ffe0ff */
[----:B------:R-:W-:-:S04]  /*2420*/  IMAD.WIDE.U32 R18, R19, 0x2, R16 ;  /* 0x0000000213127825 */ /* 0x000fc800078e0010 */
[--C-:B------:R-:W-:Y:S02]  /*2430*/  IMAD.WIDE.U32 R12, R13, 0x2, R16.reuse ;  /* 0x000000020d0c7825 */ /* 0x100fe400078e0010 */
[----:B------:R-:W5:Y:S02]  /*2440*/  LDG.E.U16 R19, desc[UR6][R18.64] ;  /* 0x0000000612137981 */ /* 0x000f64000c1e1500 */
[----:B------:R-:W-:Y:S02]  /*2450*/  VIADD R9, R9, 0x700 ;  /* 0x0000070009097836 */ /* 0x000fe40000000000 */
[----:B------:R-:W5:Y:S02]  /*2460*/  LDG.E.U16 R13, desc[UR6][R12.64] ;  /* 0x000000060c0d7981 */ /* 0x000f64000c1e1500 */
[----:B------:R-:W-:-:S06]  /*2470*/  IMAD.WIDE.U32 R8, R9, 0x2, R16 ;  /* 0x0000000209087825 */ /* 0x000fcc00078e0010 */
[----:B------:R-:W5:Y:S01]  /*2480*/  LDG.E.U16 R9, desc[UR6][R8.64] ;  /* 0x0000000608097981 */ /* 0x000f62000c1e1500 */
        /* <DEDUP_REMOVED lines=22> */
[----:B------:R-:W-:-:S05]  /*25f0*/  @!P1 IMAD.MOV R5, RZ, RZ, R7 ;  /* 0x000000ffff059224 */ /* 0x000fca00078e0207 */
[----:B------:R-:W-:Y:S01]  /*2600*/  IADD3 R7, PT, PT, R5, 0x1, RZ ;  /* 0x0000000105077810 */ /* 0x000fe20007ffe0ff */
[----:B------:R-:W-:-:S07]  /*2610*/  @!P2 IMAD.MOV R7, RZ, RZ, R5 ;  /* 0x000000ffff07a224 */ /* 0x000fce00078e0205 */
.L_x_610:
[----:B------:R-:W-:Y:S05]  /*2620*/  BSYNC.RECONVERGENT B2 ;  /* 0x0000000000027941 */ /* 0x000fea0003800200 */
.L_x_609:
        /* <DEDUP_REMOVED lines=9> */
[----:B------:R0:W2:Y:S01]  /*26c0*/  LDG.E.U16 R5, desc[UR6][R4.64] ;  /* 0x0000000604057981 */ /* 0x0000a2000c1e1500 */
        /* <DEDUP_REMOVED lines=8> */
[----:B0-----:R-:W-:Y:S02]  /*2750*/  VIADD R4, R7, 0x1 ;  /* 0x0000000107047836 */ /* 0x001fe40000000000 */
[----:B------:R-:W-:Y:S01]  /*2760*/  VIADD R3, R3, 0x400 ;  /* 0x0000040003037836 */ /* 0x000fe20000000000 */
[----:B--2---:R-:W-:-:S02]  /*2770*/  HSETP2.BF16_V2.NEU.AND P1, PT, R5.H0_H0, R2.H0_H0, PT ;  /* 0x2000000205007234 */ /* 0x004fc40003f2d802 */
[----:B---3--:R-:W-:-:S11]  /*2780*/  HSETP2.BF16_V2.NEU.AND P2, PT, R9.H0_H0, R2.H0_H0, PT ;  /* 0x2000000209007234 */ /* 0x008fd60003f4d802 */
[----:B------:R-:W-:Y:S02]  /*2790*/  @!P1 IADD3 R4, PT, PT, R7, RZ, RZ ;  /* 0x000000ff07049210 */ /* 0x000fe40007ffe0ff */
        /* <DEDUP_REMOVED lines=8> */
.L_x_612:
[----:B------:R-:W-:Y:S05]  /*2820*/  BSYNC.RECONVERGENT B2 ;  /* 0x0000000000027941 */ /* 0x000fea0003800200 */
.L_x_611:
[----:B------:R-:W-:Y:S05]  /*2830*/  @!P0 BRA `(.L_x_604) ;  /* 0x0000000000308947 */ /* 0x000fea0003800000 */
[----:B------:R-:W-:Y:S01]  /*2840*/  IADD3 R3, PT, PT, R3, UR4, RZ ;  /* 0x0000000403037c10 */ /* 0x000fe2000fffe0ff */
[----:B------:R-:W-:-:S07]  /*2850*/  IMAD.MOV R6, RZ, RZ, -R14 ;  /* 0x000000ffff067224 */ /* 0x000fce00078e0a0e */
.L_x_613:
[----:B------:R-:W-:-:S06]  /*2860*/  IMAD.WIDE.U32 R4, R3, 0x2, R16 ;  /* 0x0000000203047825 */ /* 0x000fcc00078e0010 */
[----:B------:R-:W2:Y:S01]  /*2870*/  LDG.E.U16 R5, desc[UR6][R4.64] ;  /* 0x0000000604057981 */ /* 0x000ea2000c1e1500 */
[----:B------:R-:W-:Y:S02]  /*2880*/  VIADD R6, R6, 0x1 ;  /* 0x0000000106067836 */ /* 0x000fe40000000000 */
[----:B------:R-:W-:Y:S02]  /*2890*/  VIADD R8, R7, 0x1 ;  /* 0x0000000107087836 */ /* 0x000fe40000000000 */
[----:B------:R-:W-:Y:S01]  /*28a0*/  VIADD R3, R3, 0x100 ;  /* 0x0000010003037836 */ /* 0x000fe20000000000 */
[----:B------:R-:W-:Y:S02]  /*28b0*/  ISETP.NE.AND P1, PT, R6, RZ, PT ;  /* 0x000000ff0600720c */ /* 0x000fe40003f25270 */
[----:B--2---:R-:W-:-:S13]  /*28c0*/  HSETP2.BF16_V2.NEU.AND P0, PT, R5.H0_H0, R2.H0_H0, PT ;  /* 0x2000000205007234 */ /* 0x004fda0003f0d802 */
[----:B------:R-:W-:-:S05]  /*28d0*/  @!P0 IADD3 R8, PT, PT, R7, RZ, RZ ;  /* 0x000000ff07088210 */ /* 0x000fca0007ffe0ff */
[----:B------:R-:W-:Y:S01]  /*28e0*/  IMAD.MOV.U32 R7, RZ, RZ, R8 ;  /* 0x000000ffff077224 */ /* 0x000fe200078e0008 */
[----:B------:R-:W-:Y:S06]  /*28f0*/  @P1 BRA `(.L_x_613) ;  /* 0xfffffffc00d81947 */ /* 0x000fec000383ffff */
.L_x_604:
[----:B------:R-:W-:Y:S05]  /*2900*/  BSYNC.RECONVERGENT B1 ;  /* 0x0000000000017941 */ /* 0x000fea0003800200 */
.L_x_602:
        /* <DEDUP_REMOVED lines=24> */
.L_x_600:
[----:B------:R-:W-:Y:S05]  /*2a90*/  BSYNC.RECONVERGENT B0 ;  /* 0x0000000000007941 */ /* 0x000fea0003800200 */
.L_x_585:
[----:B------:R-:W-:Y:S05]  /*2aa0*/  @P0 EXIT ;  /* 0x000000000000094d */ /* 0x000fea0003800000 */
[----:B0-----:R-:W0:Y:S01]  /*2ab0*/  LDC.64 R2, c[0x0][0x390] ;  /* 0x0000e400ff027b82 */ /* 0x001e220000000a00 */
[----:B------:R-:W1:Y:S02]  /*2ac0*/  LDCU UR4, c[0x0][0x3a0] ;  /* 0x00007400ff0477ac */ /* 0x000e640008000800 */
[----:B-1----:R-:W-:-:S05]  /*2ad0*/  VIADD R9, R9, UR4 ;  /* 0x0000000409097c36 */ /* 0x002fca0008000000 */
[----:B0-----:R-:W-:Y:S01]  /*2ae0*/  STG.E desc[UR6][R2.64], R9 ;  /* 0x0000000902007986 */ /* 0x001fe2000c101906 */
[----:B------:R-:W-:Y:S05]  /*2af0*/  EXIT ;  /* 0x000000000000794d */ /* 0x000fea0003800000 */
.L_x_614:
        /* <DEDUP_REMOVED lines=16> */
.L_x_3257:


//--------------------- .text._ZN3cub18CUB_300001_SM_10006detail4scan23DeviceCompactInitKernelINS0_13ScanTileStateIiLb1EEEPjEEvT_iT0_ --------------------------
	.section	.text._ZN3cub18CUB_300001_SM_10006detail4scan23DeviceCompactInitKernelINS0_13ScanTileStateIiLb1EEEPjEEvT_iT0_,"ax",@progbits
	.align	128
        .global         _ZN3cub18CUB_300001_SM_10006detail4scan23DeviceCompactInitKernelINS0_13ScanTileStateIiLb1EEEPjEEvT_iT0_
        .type           _ZN3cub18CUB_300001_SM_10006detail4scan23DeviceCompactInitKernelINS0_13ScanTileStateIiLb1EEEPjEEvT_iT0_,@function
        .size           _ZN3cub18CUB_300001_SM_10006detail4scan23DeviceCompactInitKernelINS0_13ScanTileStateIiLb1EEEPjEEvT_iT0_,(.L_x_3258 - _ZN3cub18CUB_300001_SM_10006detail4scan23DeviceCompactInitKernelINS0_13ScanTileStateIiLb1EEEPjEEvT_iT0_)
        .other          _ZN3cub18CUB_300001_SM_10006detail4scan23DeviceCompactInitKernelINS0_13ScanTileStateIiLb1EEEPjEEvT_iT0_,@"STO_CUDA_ENTRY STV_DEFAULT"
_ZN3cub18CUB_300001_SM_10006detail4scan23DeviceCompactInitKernelINS0_13ScanTileStateIiLb1EEEPjEEvT_iT0_:
.text._ZN3cub18CUB_300001_SM_10006detail4scan23DeviceCompactInitKernelINS0_13ScanTileStateIiLb1EEEPjEEvT_iT0_:
[----:B------:R-:W-:Y:S01]  /*0000*/  LDC R1, c[0x0][0x37c] ;  /* 0x0000df00ff017b82 */ /* 0x000fe20000000800 */
[----:B------:R-:W0:Y:S07]  /*0010*/  S2R R0, SR_TID.X ;  /* 0x0000000000007919 */ /* 0x000e2e0000002100 */
[----:B------:R-:W1:Y:S01]  /*0020*/  S2UR UR6, SR_CTAID.X ;  /* 0x00000000000679c3 */ /* 0x000e620000002500 */
[----:B------:R-:W2:Y:S07]  /*0030*/  LDCU UR4, c[0x0][0x388] ;  /* 0x00007100ff0477ac */ /* 0x000eae0008000800 */
[----:B------:R-:W1:Y:S01]  /*0040*/  LDC R7, c[0x0][0x360] ;  /* 0x0000d800ff077b82 */ /* 0x000e620000000800 */
[C---:B0-----:R-:W-:Y:S01]  /*0050*/  ISETP.GT.U32.AND P0, PT, R0.reuse, 0x1f, PT ;  /* 0x0000001f0000780c */ /* 0x041fe20003f04070 */
[----:B-1----:R-:W-:Y:S01]  /*0060*/  IMAD R7, R7, UR6, R0 ;  /* 0x0000000607077c24 */ /* 0x002fe2000f8e0200 */
[----:B------:R-:W-:-:S02]  /*0070*/  LOP3.LUT P2, RZ, R0, UR6, RZ, 0xfc, !PT ;  /* 0x0000000600ff7c12 */ /* 0x000fc4000f84fcff */
[----:B------:R-:W-:Y:S02]  /*0080*/  ISETP.NE.OR P0, PT, RZ, UR6, P0 ;  /* 0x00000006ff007c0c */ /* 0x000fe40008705670 */
[----:B--2---:R-:W-:Y:S01]  /*0090*/  ISETP.GE.AND P1, PT, R7, UR4, PT ;  /* 0x0000000407007c0c */ /* 0x004fe2000bf26270 */
[----:B------:R-:W0:Y:S10]  /*00a0*/  LDCU.64 UR4, c[0x0][0x358] ;  /* 0x00006b00ff0477ac */ /* 0x000e340008000a00 */
[----:B------:R-:W1:Y:S02]  /*00b0*/  @!P0 LDC.64 R4, c[0x0][0x380] ;  /* 0x0000e000ff048b82 */ /* 0x000e640000000a00 */
[----:B------:R-:W-:-:S06]  /*00c0*/  @!P1 MOV R6, 0x63 ;  /* 0x0000006300069802 */ /* 0x000fcc0000000f00 */
[----:B------:R-:W2:Y:S01]  /*00d0*/  @!P1 LDC.64 R2, c[0x0][0x380] ;  /* 0x0000e000ff029b82 */ /* 0x000ea20000000a00 */
[----:B-1----:R-:W-:-:S04]  /*00e0*/  @!P0 IMAD.WIDE.U32 R4, R0, 0x8, R4 ;  /* 0x0000000800048825 */ /* 0x002fc800078e0004 */
[----:B--2---:R-:W-:-:S04]  /*00f0*/  @!P1 IMAD.WIDE R2, R7, 0x8, R2 ;  /* 0x0000000807029825 */ /* 0x004fc800078e0202 */
[----:B------:R-:W-:-:S05]  /*0100*/  IMAD.MOV.U32 R7, RZ, RZ, RZ ;  /* 0x000000ffff077224 */ /* 0x000fca00078e00ff */
[----:B0-----:R0:W-:Y:S04]  /*0110*/  @!P1 STG.E.64 desc[UR4][R2.64+0x100], R6 ;  /* 0x0001000602009986 */ /* 0x0011e8000c101b04 */
[----:B------:R0:W-:Y:S01]  /*0120*/  @!P0 STG.E.64 desc[UR4][R4.64], RZ ;  /* 0x000000ff04008986 */ /* 0x0001e2000c101b04 */
[----:B------:R-:W-:Y:S05]  /*0130*/  @P2 EXIT ;  /* 0x000000000000294d */ /* 0x000fea0003800000 */
[----:B0-----:R-:W0:Y:S02]  /*0140*/  LDC.64 R2, c[0x0][0x390] ;  /* 0x0000e400ff027b82 */ /* 0x001e240000000a00 */
[----:B0-----:R-:W-:Y:S01]  /*0150*/  STG.E desc[UR4][R2.64], RZ ;  /* 0x000000ff02007986 */ /* 0x001fe2000c101904 */
[----:B------:R-:W-:Y:S05]  /*0160*/  EXIT ;  /* 0x000000000000794d */ /* 0x000fea0003800000 */
.L_x_615:
        /* <DEDUP_REMOVED lines=9> */
.L_x_3258:


//--------------------- .text._ZN3cub18CUB_300001_SM_10006detail6select23DeviceSelectSweepKernelINS2_10policy_hubIjbiLb0ELNS0_10SelectImplE0EE10Policy1000EN6thrust24THRUST_300001_SM_1000_NS17counting_iteratorIjNS9_11use_defaultESB_SB_EENS9_18transform_iteratorI9NonZeroOpIsEPKsSB_SB_EEPjSJ_NS0_13ScanTileStateIiLb1EEENS0_8NullTypeESM_iNS2_19streaming_context_tIlLb1EEELS5_0EEEvT0_T1_T2_T3_T4_T5_T6_T7_iT8_NS1_7vsmem_tE --------------------------
	.section	.text._ZN3cub18CUB_300001_SM_10006detail6select23DeviceSelectSweepKernelINS2_10policy_hubIjbiLb0ELNS0_10SelectImplE0EE10Policy1000EN6thrust24THRUST_300001_SM_1000_NS17counting_iteratorIjNS9_11use_defaultESB_SB_EENS9_18transform_iteratorI9NonZeroOpIsEPKsSB_SB_EEPjSJ_NS0_13ScanTileStateIiLb1EEENS0_8NullTypeESM_iNS2_19streaming_context_tIlLb1EEELS5_0EEEvT0_T1_T2_T3_T4_T5_T6_T7_iT8_NS1_7vsmem_tE,"ax",@progbits
	.align	128
        .global         _ZN3cub18CUB_300001_SM_10006detail6select23DeviceSelectSweepKernelINS2_10policy_hubIjbiLb0ELNS0_10SelectImplE0EE10Policy1000EN6thrust24THRUST_300001_SM_1000_NS17counting_iteratorIjNS9_11use_defaultESB_SB_EENS9_18transform_iteratorI9NonZeroOpIsEPKsSB_SB_EEPjSJ_NS0_13ScanTileStateIiLb1EEENS0_8NullTypeESM_iNS2_19streaming_context_tIlLb1EEELS5_0EEEvT0_T1_T2_T3_T4_T5_T6_T7_iT8_NS1_7vsmem_tE
        .type           _ZN3cub18CUB_300001_SM_10006detail6select23DeviceSelectSweepKernelINS2_10policy_hubIjbiLb0ELNS0_10SelectImplE0EE10Policy1000EN6thrust24THRUST_300001_SM_1000_NS17counting_iteratorIjNS9_11use_defaultESB_SB_EENS9_18transform_iteratorI9NonZeroOpIsEPKsSB_SB_EEPjSJ_NS0_13ScanTileStateIiLb1EEENS0_8NullTypeESM_iNS2_19streaming_context_tIlLb1EEELS5_0EEEvT0_T1_T2_T3_T4_T5_T6_T7_iT8_NS1_7vsmem_tE,@function
        .size           _ZN3cub18CUB_300001_SM_10006detail6select23DeviceSelectSweepKernelINS2_10policy_hubIjbiLb0ELNS0_10SelectImplE0EE10Policy1000EN6thrust24THRUST_300001_SM_1000_NS17counting_iteratorIjNS9_11use_defaultESB_SB_EENS9_18transform_iteratorI9NonZeroOpIsEPKsSB_SB_EEPjSJ_NS0_13ScanTileStateIiLb1EEENS0_8NullTypeESM_iNS2_19streaming_context_tIlLb1EEELS5_0EEEvT0_T1_T2_T3_T4_T5_T6_T7_iT8_NS1_7vsmem_tE,(.L_x_3259 - _ZN3cub18CUB_300001_SM_10006detail6select23DeviceSelectSweepKernelINS2_10policy_hubIjbiLb0ELNS0_10SelectImplE0EE10Policy1000EN6thrust24THRUST_300001_SM_1000_NS17counting_iteratorIjNS9_11use_defaultESB_SB_EENS9_18transform_iteratorI9NonZeroOpIsEPKsSB_SB_EEPjSJ_NS0_13ScanTileStateIiLb1EEENS0_8NullTypeESM_iNS2_19streaming_context_tIlLb1EEELS5_0EEEvT0_T1_T2_T3_T4_T5_T6_T7_iT8_NS1_7vsmem_tE)
        .other          _ZN3cub18CUB_300001_SM_10006detail6select23DeviceSelectSweepKernelINS2_10policy_hubIjbiLb0ELNS0_10SelectImplE0EE10Policy1000EN6thrust24THRUST_300001_SM_1000_NS17counting_iteratorIjNS9_11use_defaultESB_SB_EENS9_18transform_iteratorI9NonZeroOpIsEPKsSB_SB_EEPjSJ_NS0_13ScanTileStateIiLb1EEENS0_8NullTypeESM_iNS2_19streaming_context_tIlLb1EEELS5_0EEEvT0_T1_T2_T3_T4_T5_T6_T7_iT8_NS1_7vsmem_tE,@"STO_CUDA_ENTRY STV_DEFAULT"
_ZN3cub18CUB_300001_SM_10006detail6select23DeviceSelectSweepKernelINS2_10policy_hubIjbiLb0ELNS0_10SelectImplE0EE10Policy1000EN6thrust24THRUST_300001_SM_1000_NS17counting_iteratorIjNS9_11use_defaultESB_SB_EENS9_18transform_iteratorI9NonZeroOpIsEPKsSB_SB_EEPjSJ_NS0_13ScanTileStateIiLb1EEENS0_8NullTypeESM_iNS2_19streaming_context_tIlLb1EEELS5_0EEEvT0_T1_T2_T3_T4_T5_T6_T7_iT8_NS1_7vsmem_tE:
.text._ZN3cub18CUB_300001_SM_10006detail6select23DeviceSelectSweepKernelINS2_10policy_hubIjbiLb0ELNS0_10SelectImplE0EE10Policy1000EN6thrust24THRUST_300001_SM_1000_NS17counting_iteratorIjNS9_11use_defaultESB_SB_EENS9_18transform_iteratorI9NonZeroOpIsEPKsSB_SB_EEPjSJ_NS0_13ScanTileStateIiLb1EEENS0_8NullTypeESM_iNS2_19streaming_context_tIlLb1EEELS5_0EEEvT0_T1_T2_T3_T4_T5_T6_T7_iT8_NS1_7vsmem_tE:
[----:B------:R-:W0:Y:S08]  /*0000*/  LDC R1, c[0x0][0x37c] ;  /* 0x0000df00ff017b82 */ /* 0x000e300000000800 */
[----:B------:R-:W-:Y:S01]  /*0010*/  S2UR UR4, SR_CTAID.X ;  /* 0x00000000000479c3 */ /* 0x000fe20000002500 */
[----:B------:R-:W1:Y:S01]  /*0020*/  LDCU UR5, c[0x0][0x374] ;  /* 0x00006e80ff0577ac */ /* 0x000e620008000800 */
[----:B0-----:R-:W-:Y:S01]  /*0030*/  VIADD R1, R1, 0xfffffff8 ;  /* 0xfffffff801017836 */ /* 0x001fe20000000000 */
[----:B------:R-:W0:Y:S05]  /*0040*/  LDCU UR7, c[0x0][0x3b8] ;  /* 0x00007700ff0777ac */ /* 0x000e2a0008000800 */
[----:B------:R-:W1:Y:S01]  /*0050*/  S2UR UR6, SR_CTAID.Y ;  /* 0x00000000000679c3 */ /* 0x000e620000002600 */
[----:B------:R-:W2:Y:S01]  /*0060*/  LDCU.64 UR8, c[0x0][0x358] ;  /* 0x00006b00ff0877ac */ /* 0x000ea20008000a00 */
[----:B-1----:R-:W-:-:S02]  /*0070*/  UIMAD UR4, UR4, UR5, UR6 ;  /* 0x00000005040472a4 */ /* 0x002fc4000f8e0206 */
[----:B0-----:R-:W-:Y:S02]  /*0080*/  UIADD3 UR5, UPT, UPT, UR7, -0x1, URZ ;  /* 0xffffffff07057890 */ /* 0x001fe4000fffe0ff */
[----:B------:R-:W-:Y:S02]  /*0090*/  UIMAD UR7, UR4, 0x1c00, URZ ;  /* 0x00001c00040778a4 */ /* 0x000fe4000f8e02ff */
[----:B------:R-:W-:Y:S02]  /*00a0*/  UISETP.GE.AND UP0, UPT, UR4, UR5, UPT ;  /* 0x000000050400728c */ /* 0x000fe4000bf06270 */
[----:B------:R-:W-:-:S07]  /*00b0*/  IMAD.U32 R0, RZ, RZ, UR4 ;  /* 0x00000004ff007e24 */ /* 0x000fce000f8e00ff */
[----:B--2---:R-:W-:Y:S05]  /*00c0*/  BRA.U UP0, `(.L_x_616) ;  /* 0x0000005100687547 */ /* 0x004fea000b800000 */
[----:B------:R-:W-:-:S13]  /*00d0*/  ISETP.NE.AND P0, PT, R0, RZ, PT ;  /* 0x000000ff0000720c */ /* 0x000fda0003f05270 */
[----:B------:R-:W-:Y:S05]  /*00e0*/  @P0 BRA `(.L_x_617) ;  /* 0x0000002000fc0947 */ /* 0x000fea0003800000 */
[----:B------:R-:W0:Y:S01]  /*00f0*/  S2R R34, SR_TID.X ;  /* 0x0000000000227919 */ /* 0x000e220000002100 */
[----:B------:R-:W1:Y:S01]  /*0100*/  LDC R56, c[0x0][0x3d0] ;  /* 0x0000f400ff387b82 */ /* 0x000e620000000800 */
[----:B------:R-:W2:Y:S01]  /*0110*/  LDCU.U8 UR6, c[0x0][0x3c0] ;  /* 0x00007800ff0677ac */ /* 0x000ea20008000000 */
[----:B------:R-:W3:Y:S06]  /*0120*/  LDCU.64 UR4, c[0x0][0x388] ;  /* 0x00007100ff0477ac */ /* 0x000eec0008000a00 */
[----:B------:R-:W4:Y:S08]  /*0130*/  LDC R3, c[0x0][0x3d4] ;  /* 0x0000f500ff037b82 */ /* 0x000f300000000800 */
[----:B------:R-:W-:Y:S01]  /*0140*/  BAR.SYNC.DEFER_BLOCKING 0x0 ;  /* 0x0000000000007b1d */ /* 0x000fe20000010000 */
[----:B--2---:R-:W-:-:S04]  /*0150*/  ISETP.NE.AND P0, PT, RZ, UR6, PT ;  /* 0x00000006ff007c0c */ /* 0x004fc8000bf05270 */
[----:B-1----:R-:W-:Y:S01]  /*0160*/  SEL R56, R56, RZ, !P0 ;  /* 0x000000ff38387207 */ /* 0x002fe20004000000 */
[----:B0-----:R-:W-:Y:S01]  /*0170*/  IMAD R33, R34, 0xe, RZ ;  /* 0x0000000e22217824 */ /* 0x001fe200078e02ff */
[----:B----4-:R-:W-:-:S04]  /*0180*/  SEL R3, R3, RZ, !P0 ;  /* 0x000000ff03037207 */ /* 0x010fc80004000000 */
[----:B------:R-:W-:-:S04]  /*0190*/  IADD3 R0, P1, P2, R33, UR7, R56 ;  /* 0x0000000721007c10 */ /* 0x000fc8000fa3e038 */
[----:B---3--:R-:W-:Y:S02]  /*01a0*/  LEA R2, P0, R0, UR4, 0x1 ;  /* 0x0000000400027c11 */ /* 0x008fe4000f8008ff */
[----:B------:R-:W-:-:S04]  /*01b0*/  IADD3.X R3, PT, PT, RZ, R3, RZ, P1, P2 ;  /* 0x00000003ff037210 */ /* 0x000fc80000fe44ff */
[----:B------:R-:W-:-:S05]  /*01c0*/  LEA.HI.X R3, R0, UR5, R3, 0x1, P0 ;  /* 0x0000000500037c11 */ /* 0x000fca00080f0c03 */
        /* <DEDUP_REMOVED lines=11> */
[----:B------:R-:W-:Y:S01]  /*0280*/  IMAD.MOV.U32 R0, RZ, RZ, 0x2 ;  /* 0x00000002ff007424 */ /* 0x000fe200078e00ff */
[----:B------:R-:W-:-:S02]  /*0290*/  LOP3.LUT R5, R5, 0xffffffef, RZ, 0xc0, !PT ;  /* 0xffffffef05057812 */ /* 0x000fc400078ec0ff */
[----:B------:R-:W5:Y:S04]  /*02a0*/  LDG.E.U16 R8, desc[UR8][R2.64+0x16] ;  /* 0x0000160802087981 */ /* 0x000f68000c1e1500 */
[----:B------:R-:W5:Y:S01]  /*02b0*/  LDG.E.U16 R7, desc[UR8][R2.64+0x18] ;  /* 0x0000180802077981 */ /* 0x000f62000c1e1500 */
[----:B--2---:R-:W-:Y:S02]  /*02c0*/  ISETP.NE.AND P0, PT, R58, RZ, PT ;  /* 0x000000ff3a00720c */ /* 0x004fe40003f05270 */
[----:B---3--:R-:W-:Y:S02]  /*02d0*/  ISETP.NE.AND P4, PT, R55, RZ, PT ;  /* 0x000000ff3700720c */ /* 0x008fe40003f85270 */
[----:B------:R-:W-:Y:S02]  /*02e0*/  SEL R54, RZ, 0x1, !P0 ;  /* 0x00000001ff367807 */ /* 0x000fe40004000000 */
[----:B----4-:R-:W-:-:S02]  /*02f0*/  ISETP.NE.AND P3, PT, R53, RZ, PT ;  /* 0x000000ff3500720c */ /* 0x010fc40003f65270 */
[----:B-----5:R-:W-:-:S05]  /*0300*/  ISETP.NE.AND P1, PT, R49, RZ, PT ;  /* 0x000000ff3100720c */ /* 0x020fca0003f25270 */
[----:B------:R-:W-:Y:S01]  /*0310*/  @!P0 IMAD.MOV R0, RZ, RZ, 0x1 ;  /* 0x00000001ff008424 */ /* 0x000fe200078e02ff */
[----:B------:R-:W-:Y:S01]  /*0320*/  ISETP.NE.AND P2, PT, R31, RZ, PT ;  /* 0x000000ff1f00720c */ /* 0x000fe20003f45270 */
[----:B------:R-:W-:Y:S01]  /*0330*/  @!P4 IMAD.MOV R0, RZ, RZ, R54 ;  /* 0x000000ffff00c224 */ /* 0x000fe200078e0236 */
[----:B------:R-:W-:-:S03]  /*0340*/  ISETP.NE.AND P4, PT, R30, RZ, PT ;  /* 0x000000ff1e00720c */ /* 0x000fc60003f85270 */
[----:B------:R-:W-:Y:S01]  /*0350*/  VIADD R4, R0, 0x1 ;  /* 0x0000000100047836 */ /* 0x000fe20000000000 */
[----:B------:R-:W-:Y:S01]  /*0360*/  @P3 LOP3.LUT R5, R5, 0x10, RZ, 0xfc, !PT ;  /* 0x0000001005053812 */ /* 0x000fe200078efcff */
[----:B------:R-:W-:Y:S01]  /*0370*/  @!P3 IMAD.MOV R4, RZ, RZ, R0 ;  /* 0x000000ffff04b224 */ /* 0x000fe200078e0200 */
[----:B------:R-:W-:Y:S02]  /*0380*/  ISETP.NE.AND P3, PT, R29, RZ, PT ;  /* 0x000000ff1d00720c */ /* 0x000fe40003f65270 */
[----:B------:R-:W-:Y:S01]  /*0390*/  LOP3.LUT R5, R5, 0xfffffff7, RZ, 0xc0, !PT ;  /* 0xfffffff705057812 */ /* 0x000fe200078ec0ff */
[----:B------:R-:W-:Y:S02]  /*03a0*/  VIADD R0, R4, 0x1 ;  /* 0x0000000104007836 */ /* 0x000fe40000000000 */
[----:B------:R-:W-:Y:S01]  /*03b0*/  @!P1 IMAD.MOV R0, RZ, RZ, R4 ;  /* 0x000000ffff009224 */ /* 0x000fe200078e0204 */
[----:B------:R-:W-:-:S03]  /*03c0*/  ISETP.NE.AND P1, PT, R11, RZ, PT ;  /* 0x000000ff0b00720c */ /* 0x000fc60003f25270 */
[----:B------:R-:W-:Y:S02]  /*03d0*/  VIADD R4, R0, 0x1 ;  /* 0x0000000100047836 */ /* 0x000fe40000000000 */
[----:B------:R-:W-:Y:S01]  /*03e0*/  @!P2 IMAD.MOV R4, RZ, RZ, R0 ;  /* 0x000000ffff04a224 */ /* 0x000fe200078e0200 */
[----:B------:R-:W-:Y:S02]  /*03f0*/  ISETP.NE.AND P2, PT, R28, RZ, PT ;  /* 0x000000ff1c00720c */ /* 0x000fe40003f45270 */
[----:B------:R-:W-:Y:S01]  /*0400*/  ISETP.NE.AND P5, PT, R10, RZ, PT ;  /* 0x000000ff0a00720c */ /* 0x000fe20003fa5270 */
[----:B------:R-:W-:Y:S02]  /*0410*/  VIADD R6, R4, 0x1 ;  /* 0x0000000104067836 */ /* 0x000fe40000000000 */
[----:B------:R-:W-:-:S04]  /*0420*/  @!P4 IMAD.MOV R6, RZ, RZ, R4 ;  /* 0x000000ffff06c224 */ /* 0x000fc800078e0204 */
[----:B------:R-:W-:Y:S02]  /*0430*/  VIADD R4, R6, 0x1 ;  /* 0x0000000106047836 */ /* 0x000fe40000000000 */
[----:B------:R-:W-:-:S04]  /*0440*/  @!P3 IMAD.MOV R4, RZ, RZ, R6 ;  /* 0x000000ffff04b224 */ /* 0x000fc800078e0206 */
[----:B------:R-:W-:Y:S01]  /*0450*/  VIADD R6, R4, 0x1 ;  /* 0x0000000104067836 */ /* 0x000fe20000000000 */
[----:B------:R-:W-:Y:S01]  /*0460*/  @P5 LOP3.LUT R5, R5, 0x8, RZ, 0xfc, !PT ;  /* 0x0000000805055812 */ /* 0x000fe200078efcff */
[----:B------:R-:W-:-:S03]  /*0470*/  @!P2 IMAD.MOV R6, RZ, RZ, R4 ;  /* 0x000000ffff06a224 */ /* 0x000fc600078e0204 */
[----:B------:R-:W-:Y:S01]  /*0480*/  LOP3.LUT R5, R5, 0xfffffffb, RZ, 0xc0, !PT ;  /* 0xfffffffb05057812 */ /* 0x000fe200078ec0ff */
[----:B------:R-:W-:Y:S02]  /*0490*/  VIADD R4, R6, 0x1 ;  /* 0x0000000106047836 */ /* 0x000fe40000000000 */
[----:B------:R-:W-:-:S04]  /*04a0*/  @!P1 IMAD.MOV R4, RZ, RZ, R6 ;  /* 0x000000ffff049224 */ /* 0x000fc800078e0206 */
[----:B------:R-:W-:Y:S02]  /*04b0*/  VIADD R6, R4, 0x1 ;  /* 0x0000000104067836 */ /* 0x000fe40000000000 */
[----:B------:R-:W-:Y:S01]  /*04c0*/  @!P5 IMAD.MOV R6, RZ, RZ, R4 ;  /* 0x000000ffff06d224 */ /* 0x000fe200078e0204 */
[----:B------:R-:W-:-:S03]  /*04d0*/  ISETP.NE.AND P5, PT, R9, RZ, PT ;  /* 0x000000ff0900720c */ /* 0x000fc60003fa5270 */
[----:B------:R-:W-:-:S10]  /*04e0*/  VIADD R4, R6, 0x1 ;  /* 0x0000000106047836 */ /* 0x000fd40000000000 */
[----:B------:R-:W-:Y:S01]  /*04f0*/  @!P5 IMAD.MOV R4, RZ, RZ, R6 ;  /* 0x000000ffff04d224 */ /* 0x000fe200078e0206 */
[----:B------:R-:W-:Y:S01]  /*0500*/  @P5 LOP3.LUT R5, R5, 0x4, RZ, 0xfc, !PT ;  /* 0x0000000405055812 */ /* 0x000fe200078efcff */
[----:B------:R0:W2:Y:S01]  /*0510*/  LDG.E.U16 R6, desc[UR8][R2.64+0x1a] ;  /* 0x00001a0802067981 */ /* 0x0000a2000c1e1500 */
[----:B------:R-:W-:Y:S01]  /*0520*/  ISETP.NE.AND P5, PT, R8, RZ, PT ;  /* 0x000000ff0800720c */ /* 0x000fe20003fa5270 */
[----:B------:R-:W-:-:S12]  /*0530*/  VIADD R61, R4, 0x1 ;  /* 0x00000001043d7836 */ /* 0x000fd80000000000 */
[----:B------:R-:W-:Y:S01]  /*0540*/  @!P5 IMAD.MOV R61, RZ, RZ, R4 ;  /* 0x000000ffff3dd224 */ /* 0x000fe200078e0204 */
[----:B------:R-:W-:-:S03]  /*0550*/  ISETP.NE.AND P5, PT, R7, RZ, PT ;  /* 0x000000ff0700720c */ /* 0x000fc60003fa5270 */
[----:B------:R-:W-:-:S10]  /*0560*/  VIADD R60, R61, 0x1 ;  /* 0x000000013d3c7836 */ /* 0x000fd40000000000 */
[----:B------:R-:W-:-:S04]  /*0570*/  @!P5 IMAD.MOV R60, RZ, RZ, R61 ;  /* 0x000000ffff3cd224 */ /* 0x000fc800078e023d */
[C---:B------:R-:W-:Y:S01]  /*0580*/  VIADD R4, R60.reuse, 0x1 ;  /* 0x000000013c047836 */ /* 0x040fe20000000000 */
[----:B------:R-:W1:Y:S01]  /*0590*/  S2R R15, SR_LANEID ;  /* 0x00000000000f7919 */ /* 0x000e620000000000 */
[----:B------:R-:W-:Y:S01]  /*05a0*/  VIADD R16, R60, 0x1 ;  /* 0x000000013c107836 */ /* 0x000fe20000000000 */
[----:B------:R-:W3:Y:S01]  /*05b0*/  S2UR UR5, SR_CgaCtaId ;  /* 0x00000000000579c3 */ /* 0x000ee20000008800 */
[----:B------:R-:W-:Y:S01]  /*05c0*/  UMOV UR4, 0x400 ;  /* 0x0000040000047882 */ /* 0x000fe20000000000 */
[----:B0-----:R-:W-:Y:S01]  /*05d0*/  SHF.R.U32.HI R2, RZ, 0x5, R34 ;  /* 0x00000005ff027819 */ /* 0x001fe20000011622 */
[----:B---3--:R-:W-:-:S05]  /*05e0*/  ULEA UR4, UR5, UR4, 0x18 ;  /* 0x0000000405047291 */ /* 0x008fca000f8ec0ff */
[----:B------:R-:W-:Y:S01]  /*05f0*/  BAR.SYNC.DEFER_BLOCKING 0x0 ;  /* 0x0000000000007b1d */ /* 0x000fe20000010000 */
[----:B--2---:R-:W-:-:S13]  /*0600*/  ISETP.NE.AND P5, PT, R6, RZ, PT ;  /* 0x000000ff0600720c */ /* 0x004fda0003fa5270 */
[----:B------:R-:W-:-:S05]  /*0610*/  @!P5 IMAD.MOV R4, RZ, RZ, R60 ;  /* 0x000000ffff04d224 */ /* 0x000fca00078e023c */
[----:B------:R-:W0:Y:S02]  /*0620*/  SHFL.UP P6, R5, R4, 0x1, RZ ;  /* 0x0420000004057989 */ /* 0x000e2400000c00ff */
[----:B0-----:R-:W-:-:S05]  /*0630*/  @P6 IMAD.IADD R5, R5, 0x1, R4 ;  /* 0x0000000105056824 */ /* 0x001fca00078e0204 */
[----:B------:R-:W0:Y:S02]  /*0640*/  SHFL.UP P6, R12, R5, 0x2, RZ ;  /* 0x04400000050c7989 */ /* 0x000e2400000c00ff */
[----:B0-----:R-:W-:-:S05]  /*0650*/  @P6 IMAD.IADD R12, R5, 0x1, R12 ;  /* 0x00000001050c6824 */ /* 0x001fca00078e020c */
[----:B------:R-:W0:Y:S02]  /*0660*/  SHFL.UP P6, R13, R12, 0x4, RZ ;  /* 0x048000000c0d7989 */ /* 0x000e2400000c00ff */
[----:B0-----:R-:W-:-:S05]  /*0670*/  @P6 IMAD.IADD R13, R12, 0x1, R13 ;  /* 0x000000010c0d6824 */ /* 0x001fca00078e020d */
[----:B------:R-:W0:Y:S01]  /*0680*/  SHFL.UP P6, R14, R13, 0x8, RZ ;  /* 0x050000000d0e7989 */ /* 0x000e2200000c00ff */
[----:B------:R-:W-:Y:S02]  /*0690*/  @!P5 IMAD.MOV R16, RZ, RZ, R60 ;  /* 0x000000ffff10d224 */ /* 0x000fe400078e023c */
[----:B0-----:R-:W-:-:S05]  /*06a0*/  @P6 IMAD.IADD R14, R13, 0x1, R14 ;  /* 0x000000010d0e6824 */ /* 0x001fca00078e020e */
[----:B------:R-:W0:Y:S02]  /*06b0*/  SHFL.UP P5, R3, R14, 0x10, RZ ;  /* 0x060000000e037989 */ /* 0x000e2400000a00ff */
[----:B0-----:R-:W-:Y:S01]  /*06c0*/  @P5 IMAD.IADD R3, R14, 0x1, R3 ;  /* 0x000000010e035824 */ /* 0x001fe200078e0203 */
[----:B-1----:R-:W-:-:S13]  /*06d0*/  ISETP.NE.AND P5, PT, R15, 0x1f, PT ;  /* 0x0000001f0f00780c */ /* 0x002fda0003fa5270 */
[----:B------:R-:W-:-:S05]  /*06e0*/  @!P5 LEA R4, R2, UR4, 0x2 ;  /* 0x000000040204dc11 */ /* 0x000fca000f8e10ff */
[----:B------:R-:W-:Y:S01]  /*06f0*/  @!P5 STS [R4], R3 ;  /* 0x000000030400d388 */ /* 0x000fe20000000800 */
[----:B------:R-:W-:Y:S01]  /*0700*/  BAR.SYNC.DEFER_BLOCKING 0x0 ;  /* 0x0000000000007b1d */ /* 0x000fe20000010000 */
[----:B------:R-:W-:-:S05]  /*0710*/  ISETP.NE.AND P5, PT, R15, RZ, PT ;  /* 0x000000ff0f00720c */ /* 0x000fca0003fa5270 */
[----:B------:R-:W0:Y:S01]  /*0720*/  LDS.128 R12, [UR4] ;  /* 0x00000004ff0c7984 */ /* 0x000e220008000c00 */
[----:B------:R-:W-:-:S03]  /*0730*/  IMAD.IADD R16, R3, 0x1, -R16 ;  /* 0x0000000103107824 */ /* 0x000fc600078e0a10 */
[----:B------:R-:W-:Y:S02]  /*0740*/  LDS.128 R20, [UR4+0x20] ;  /* 0x00002004ff147984 */ /* 0x000fe40008000c00 */
[----:B------:R-:W-:Y:S02]  /*0750*/  SEL R57, R16, RZ, P5 ;  /* 0x000000ff10397207 */ /* 0x000fe40002800000 */
[----:B------:R-:W-:Y:S01]  /*0760*/  ISETP.NE.AND P5, PT, R2, 0x2, PT ;  /* 0x000000020200780c */ /* 0x000fe20003fa5270 */
[----:B------:R-:W-:Y:S01]  /*0770*/  LDS.128 R24, [UR4+0x30] ;  /* 0x00003004ff187984 */ /* 0x000fe20008000c00 */
[----:B0-----:R-:W-:-:S05]  /*0780*/  IMAD.IADD R5, R12, 0x1, R13 ;  /* 0x000000010c057824 */ /* 0x001fca00078e020d */
[----:B------:R-:W-:Y:S01]  /*0790*/  SEL R16, R5, R12, !P5 ;  /* 0x0000000c05107207 */ /* 0x000fe20006800000 */
[----:B------:R-:W-:Y:S01]  /*07a0*/  IMAD.IADD R5, R14, 0x1, R5 ;  /* 0x000000010e057824 */ /* 0x000fe200078e0205 */
[----:B------:R-:W-:-:S04]  /*07b0*/  ISETP.NE.AND P5, PT, R2, 0x3, PT ;  /* 0x000000030200780c */ /* 0x000fc80003fa5270 */
[----:B------:R-:W-:Y:S01]  /*07c0*/  SEL R16, R5, R16, !P5 ;  /* 0x0000001005107207 */ /* 0x000fe20006800000 */
[----:B------:R-:W-:Y:S01]  /*07d0*/  IMAD.IADD R5, R15, 0x1, R5 ;  /* 0x000000010f057824 */ /* 0x000fe200078e0205 */
[----:B------:R-:W-:-:S04]  /*07e0*/  ISETP.NE.AND P5, PT, R2, 0x4, PT ;  /* 0x000000040200780c */ /* 0x000fc80003fa5270 */
[C---:B------:R-:W-:Y:S02]  /*07f0*/  SEL R3, R5.reuse, R16, !P5 ;  /* 0x0000001005037207 */ /* 0x040fe40006800000 */
[----:B------:R-:W0:Y:S01]  /*0800*/  LDS.128 R16, [UR4+0x10] ;  /* 0x00001004ff107984 */ /* 0x000e220008000c00 */
[----:B------:R-:W-:Y:S01]  /*0810*/  ISETP.NE.AND P5, PT, R2, 0x5, PT ;  /* 0x000000050200780c */ /* 0x000fe20003fa5270 */
[----:B0-----:R-:W-:-:S05]  /*0820*/  IMAD.IADD R4, R5, 0x1, R16 ;  /* 0x0000000105047824 */ /* 0x001fca00078e0210 */
[----:B------:R-:W-:Y:S01]  /*0830*/  SEL R3, R4, R3, !P5 ;  /* 0x0000000304037207 */ /* 0x000fe20006800000 */
[----:B------:R-:W-:Y:S01]  /*0840*/  IMAD.IADD R4, R17, 0x1, R4 ;  /* 0x0000000111047824 */ /* 0x000fe200078e0204 */
[----:B------:R-:W-:-:S04]  /*0850*/  ISETP.NE.AND P5, PT, R2, 0x6, PT ;  /* 0x000000060200780c */ /* 0x000fc80003fa5270 */
[----:B------:R-:W-:Y:S01]  /*0860*/  SEL R3, R4, R3, !P5 ;  /* 0x0000000304037207 */ /* 0x000fe20006800000 */
[----:B------:R-:W-:Y:S01]  /*0870*/  IMAD.IADD R4, R18, 0x1, R4 ;  /* 0x0000000112047824 */ /* 0x000fe200078e0204 */
[----:B------:R-:W-:-:S04]  /*0880*/  ISETP.NE.AND P5, PT, R2, 0x7, PT ;  /* 0x000000070200780c */ /* 0x000fc80003fa5270 */
[----:B------:R-:W-:Y:S01]  /*0890*/  SEL R3, R4, R3, !P5 ;  /* 0x0000000304037207 */ /* 0x000fe20006800000 */
[----:B------:R-:W-:Y:S01]  /*08a0*/  IMAD.IADD R4, R19, 0x1, R4 ;  /* 0x0000000113047824 */ /* 0x000fe200078e0204 */
[----:B------:R-:W-:-:S04]  /*08b0*/  ISETP.NE.AND P5, PT, R2, 0x8, PT ;  /* 0x000000080200780c */ /* 0x000fc80003fa5270 */
[C---:B------:R-:W-:Y:S01]  /*08c0*/  SEL R3, R4.reuse, R3, !P5 ;  /* 0x0000000304037207 */ /* 0x040fe20006800000 */
        /* <DEDUP_REMOVED lines=17> */
[----:B------:R-:W-:Y:S02]  /*09e0*/  SEL R3, R4, R3, !P5 ;  /* 0x0000000304037207 */ /* 0x000fe40006800000 */
[----:B------:R-:W-:-:S13]  /*09f0*/  ISETP.NE.AND P5, PT, R2, 0xf, PT ;  /* 0x0000000f0200780c */ /* 0x000fda0003fa5270 */
[----:B------:R-:W-:Y:S01]  /*0a00*/  @!P5 IMAD.IADD R3, R26, 0x1, R4 ;  /* 0x000000011a03d824 */ /* 0x000fe200078e0204 */
[----:B------:R-:W-:-:S04]  /*0a10*/  ISETP.GE.U32.AND P5, PT, R34, 0x20, PT ;  /* 0x000000202200780c */ /* 0x000fc80003fa6070 */
[----:B------:R-:W-:-:S05]  /*0a20*/  SEL R2, R3, RZ, P5 ;  /* 0x000000ff03027207 */ /* 0x000fca0002800000 */
[----:B------:R-:W-:-:S04]  /*0a30*/  IMAD.IADD R57, R2, 0x1, R57 ;  /* 0x0000000102397824 */ /* 0x000fc800078e0239 */
[----:B------:R-:W-:Y:S02]  /*0a40*/  IMAD.IADD R5, R0, 0x1, R57 ;  /* 0x0000000100057824 */ /* 0x000fe400078e0239 */
[----:B------:R-:W0:Y:S01]  /*0a50*/  LDC R0, c[0x0][0x380] ;  /* 0x0000e000ff007b82 */ /* 0x000e220000000800 */
[----:B------:R-:W-:Y:S01]  /*0a60*/  ISETP.NE.AND P6, PT, R31, RZ, PT ;  /* 0x000000ff1f00720c */ /* 0x000fe20003fc5270 */
[----:B------:R-:W-:Y:S01]  /*0a70*/  VIADD R4, R5, 0x1 ;  /* 0x0000000105047836 */ /* 0x000fe20000000000 */
[----:B------:R-:W-:-:S04]  /*0a80*/  IADD3 R32, PT, PT, R14, R13, R12 ;  /* 0x0000000d0e207210 */ /* 0x000fc80007ffe00c */
[----:B------:R-:W-:-:S07]  /*0a90*/  IADD3 R32, PT, PT, R16, R32, R15 ;  /* 0x0000002010207210 */ /* 0x000fce0007ffe00f */
[----:B------:R-:W-:-:S04]  /*0aa0*/  @!P6 IMAD.MOV R4, RZ, RZ, R5 ;  /* 0x000000ffff04e224 */ /* 0x000fc800078e0205 */
[----:B------:R-:W-:Y:S02]  /*0ab0*/  VIADD R3, R4, 0x1 ;  /* 0x0000000104037836 */ /* 0x000fe40000000000 */
[----:B------:R-:W-:Y:S01]  /*0ac0*/  @!P4 IMAD.MOV R3, RZ, RZ, R4 ;  /* 0x000000ffff03c224 */ /* 0x000fe200078e0204 */
[----:B0-----:R-:W-:-:S03]  /*0ad0*/  IADD3 R33, PT, PT, R0, UR7, R33 ;  /* 0x0000000700217c10 */ /* 0x001fc6000fffe021 */
[----:B------:R-:W-:Y:S02]  /*0ae0*/  VIADD R2, R3, 0x1 ;  /* 0x0000000103027836 */ /* 0x000fe40000000000 */
[----:B------:R-:W-:Y:S02]  /*0af0*/  @!P3 IMAD.MOV R2, RZ, RZ, R3 ;  /* 0x000000ffff02b224 */ /* 0x000fe400078e0203 */
[----:B------:R-:W-:Y:S01]  /*0b00*/  IMAD.IADD R56, R56, 0x1, R33 ;  /* 0x0000000138387824 */ /* 0x000fe200078e0221 */
[----:B------:R-:W-:Y:S01]  /*0b10*/  IADD3 R33, PT, PT, R18, R32, R17 ;  /* 0x0000002012217210 */ /* 0x000fe20007ffe011 */
[----:B------:R-:W-:-:S03]  /*0b20*/  VIADD R0, R2, 0x1 ;  /* 0x0000000102007836 */ /* 0x000fc60000000000 */
[----:B------:R-:W-:Y:S01]  /*0b30*/  IADD3 R36, PT, PT, R20, R33, R19 ;  /* 0x0000002114247210 */ /* 0x000fe20007ffe013 */
[----:B------:R-:W-:Y:S01]  /*0b40*/  @!P2 IMAD.MOV R0, RZ, RZ, R2 ;  /* 0x000000ffff00a224 */ /* 0x000fe200078e0202 */
[----:B------:R-:W-:Y:S02]  /*0b50*/  ISETP.NE.AND P2, PT, R34, RZ, PT ;  /* 0x000000ff2200720c */ /* 0x000fe40003f45270 */
[----:B------:R-:W-:Y:S02]  /*0b60*/  IADD3 R39, PT, PT, R22, R36, R21 ;  /* 0x0000002416277210 */ /* 0x000fe40007ffe015 */
[----:B------:R-:W-:Y:S02]  /*0b70*/  ISETP.NE.AND P6, PT, R55, RZ, PT ;  /* 0x000000ff3700720c */ /* 0x000fe40003fc5270 */
[----:B------:R-:W-:Y:S01]  /*0b80*/  IADD3 R41, PT, PT, R24, R39, R23 ;  /* 0x0000002718297210 */ /* 0x000fe20007ffe017 */
[----:B------:R-:W-:-:S03]  /*0b90*/  VIADD R39, R0, 0x1 ;  /* 0x0000000100277836 */ /* 0x000fc60000000000 */
[----:B------:R-:W-:Y:S01]  /*0ba0*/  IADD3 R42, PT, PT, R26, R41, R25 ;  /* 0x000000291a2a7210 */ /* 0x000fe20007ffe019 */
[----:B------:R-:W-:Y:S01]  /*0bb0*/  @!P1 IMAD.MOV R39, RZ, RZ, R0 ;  /* 0x000000ffff279224 */ /* 0x000fe200078e0200 */
[----:B------:R-:W-:Y:S01]  /*0bc0*/  BSSY.RECONVERGENT B0, `(.L_x_618) ;  /* 0x0000020000007945 */ /* 0x000fe20003800200 */
[----:B------:R-:W-:Y:S02]  /*0bd0*/  VIADD R51, R54, 0x1 ;  /* 0x0000000136337836 */ /* 0x000fe40000000000 */
[----:B------:R-:W-:Y:S02]  /*0be0*/  IMAD.IADD R59, R27, 0x1, R42 ;  /* 0x000000011b3b7824 */ /* 0x000fe400078e022a */
[C---:B------:R-:W-:Y:S02]  /*0bf0*/  VIADD R52, R56.reuse, 0x1 ;  /* 0x0000000138347836 */ /* 0x040fe40000000000 */
[C---:B------:R-:W-:Y:S02]  /*0c00*/  VIADD R48, R56.reuse, 0x2 ;  /* 0x0000000238307836 */ /* 0x040fe40000000000 */
[----:B------:R-:W-:-:S02]  /*0c10*/  VIADD R50, R56, 0x3 ;  /* 0x0000000338327836 */ /* 0x000fc40000000000 */
[C---:B------:R-:W-:Y:S02]  /*0c20*/  VIADD R46, R56.reuse, 0x4 ;  /* 0x00000004382e7836 */ /* 0x040fe40000000000 */
[C---:B------:R-:W-:Y:S02]  /*0c30*/  VIADD R32, R56.reuse, 0x5 ;  /* 0x0000000538207836 */ /* 0x040fe40000000000 */
[C---:B------:R-:W-:Y:S02]  /*0c40*/  VIADD R33, R56.reuse, 0x6 ;  /* 0x0000000638217836 */ /* 0x040fe40000000000 */
[C---:B------:R-:W-:Y:S02]  /*0c50*/  VIADD R34, R56.reuse, 0x7 ;  /* 0x0000000738227836 */ /* 0x040fe40000000000 */
[C---:B------:R-:W-:Y:S02]  /*0c60*/  VIADD R35, R56.reuse, 0x8 ;  /* 0x0000000838237836 */ /* 0x040fe40000000000 */
[----:B------:R-:W-:-:S02]  /*0c70*/  VIADD R36, R56, 0x9 ;  /* 0x0000000938247836 */ /* 0x000fc40000000000 */
[C---:B------:R-:W-:Y:S02]  /*0c80*/  VIADD R37, R56.reuse, 0xa ;  /* 0x0000000a38257836 */ /* 0x040fe40000000000 */
[C---:B------:R-:W-:Y:S02]  /*0c90*/  VIADD R38, R56.reuse, 0xb ;  /* 0x0000000b38267836 */ /* 0x040fe40000000000 */
[C---:B------:R-:W-:Y:S02]  /*0ca0*/  VIADD R40, R56.reuse, 0xc ;  /* 0x0000000c38287836 */ /* 0x040fe40000000000 */
[----:B------:R-:W-:Y:S02]  /*0cb0*/  VIADD R41, R56, 0xd ;  /* 0x0000000d38297836 */ /* 0x000fe40000000000 */
[----:B------:R-:W-:Y:S02]  /*0cc0*/  @!P6 IMAD.MOV R51, RZ, RZ, R54 ;  /* 0x000000ffff33e224 */ /* 0x000fe400078e0236 */
[----:B------:R-:W-:Y:S01]  /*0cd0*/  VIADD R42, R39, 0x1 ;  /* 0x00000001272a7836 */ /* 0x000fe20000000000 */
[----:B------:R-:W-:Y:S06]  /*0ce0*/  @P2 BRA `(.L_x_619) ;  /* 0x0000000000342947 */ /* 0x000fec0003800000 */
[----:B------:R-:W-:Y:S01]  /*0cf0*/  IADD3 R43, PT, PT, R14, R13, R12 ;  /* 0x0000000d0e2b7210 */ /* 0x000fe20007ffe00c */
[----:B------:R0:W-:Y:S03]  /*0d00*/  STL.64 [R1], R2 ;  /* 0x0000000201007387 */ /* 0x0001e60000100a00 */
[----:B------:R-:W-:-:S04]  /*0d10*/  IADD3 R43, PT, PT, R16, R43, R15 ;  /* 0x0000002b102b7210 */ /* 0x000fc80007ffe00f */
[----:B------:R-:W-:-:S04]  /*0d20*/  IADD3 R43, PT, PT, R18, R43, R17 ;  /* 0x0000002b122b7210 */ /* 0x000fc80007ffe011 */
[----:B------:R-:W-:Y:S01]  /*0d30*/  IADD3 R43, PT, PT, R20, R43, R19 ;  /* 0x0000002b142b7210 */ /* 0x000fe20007ffe013 */
[----:B0-----:R-:W0:Y:S03]  /*0d40*/  LDC.64 R2, c[0x0][0x3a8] ;  /* 0x0000ea00ff027b82 */ /* 0x001e260000000a00 */
[----:B------:R-:W-:-:S04]  /*0d50*/  IADD3 R43, PT, PT, R22, R43, R21 ;  /* 0x0000002b162b7210 */ /* 0x000fc80007ffe015 */
[----:B------:R-:W-:-:S04]  /*0d60*/  IADD3 R43, PT, PT, R24, R43, R23 ;  /* 0x0000002b182b7210 */ /* 0x000fc80007ffe017 */
[----:B------:R-:W-:-:S05]  /*0d70*/  IADD3 R44, PT, PT, R26, R43, R25 ;  /* 0x0000002b1a2c7210 */ /* 0x000fca0007ffe019 */
[----:B------:R-:W-:Y:S02]  /*0d80*/  IMAD.IADD R45, R27, 0x1, R44 ;  /* 0x000000011b2d7824 */ /* 0x000fe400078e022c */
[----:B------:R-:W-:-:S05]  /*0d90*/  IMAD.MOV.U32 R44, RZ, RZ, 0x65 ;  /* 0x00000065ff2c7424 */ /* 0x000fca00078e00ff */
[----:B0-----:R0:W-:Y:S04]  /*0da0*/  ST.E.64.STRONG.GPU desc[UR8][R2.64+0x100], R44 ;  /* 0x0001002c02007985 */ /* 0x0011e8000c10fb08 */
[----:B0-----:R0:W5:Y:S02]  /*0db0*/  LDL.LU.64 R2, [R1] ;  /* 0x0000000001027983 */ /* 0x0011640000300a00 */
.L_x_619:
[----:B------:R-:W-:Y:S05]  /*0dc0*/  BSYNC.RECONVERGENT B0 ;  /* 0x0000000000007941 */ /* 0x000fea0003800200 */
.L_x_618:
[----:B------:R-:W-:Y:S01]  /*0dd0*/  ISETP.NE.AND P1, PT, R10, RZ, PT ;  /* 0x000000ff0a00720c */ /* 0x000fe20003f25270 */
[----:B------:R-:W-:Y:S01]  /*0de0*/  IMAD.IADD R51, R57, 0x1, R51 ;  /* 0x0000000139337824 */ /* 0x000fe200078e0233 */
[----:B------:R-:W-:Y:S01]  /*0df0*/  ISETP.NE.AND P3, PT, R53, RZ, PT ;  /* 0x000000ff3500720c */ /* 0x000fe20003f65270 */
[--C-:B------:R-:W-:Y:S01]  /*0e00*/  IMAD.IADD R54, R54, 0x1, R57.reuse ;  /* 0x0000000136367824 */ /* 0x100fe200078e0239 */
[----:B------:R-:W-:Y:S01]  /*0e10*/  ISETP.NE.AND P2, PT, R9, RZ, PT ;  /* 0x000000ff0900720c */ /* 0x000fe20003f45270 */
[----:B------:R-:W-:Y:S02]  /*0e20*/  VIADD R47, R51, 0x1 ;  /* 0x00000001332f7836 */ /* 0x000fe40000000000 */
[--C-:B------:R-:W-:Y:S02]  /*0e30*/  IMAD.IADD R44, R61, 0x1, R57.reuse ;  /* 0x000000013d2c7824 */ /* 0x100fe400078e0239 */
[----:B------:R-:W-:-:S04]  /*0e40*/  IMAD.IADD R45, R60, 0x1, R57 ;  /* 0x000000013c2d7824 */ /* 0x000fc800078e0239 */
[----:B------:R-:W-:Y:S01]  /*0e50*/  @!P1 IMAD.MOV R42, RZ, RZ, R39 ;  /* 0x000000ffff2a9224 */ /* 0x000fe200078e0227 */
[----:B------:R-:W-:Y:S01]  /*0e60*/  ISETP.GT.AND P1, PT, R59, 0x200, PT ;  /* 0x000002003b00780c */ /* 0x000fe20003f24270 */
[----:B------:R-:W-:Y:S02]  /*0e70*/  @!P3 IMAD.MOV R47, RZ, RZ, R51 ;  /* 0x000000ffff2fb224 */ /* 0x000fe400078e0233 */
[----:B------:R-:W-:Y:S02]  /*0e80*/  VIADD R43, R42, 0x1 ;  /* 0x000000012a2b7836 */ /* 0x000fe40000000000 */
[----:B------:R-:W-:-:S08]  /*0e90*/  @!P2 IMAD.MOV R43, RZ, RZ, R42 ;  /* 0x000000ffff2ba224 */ /* 0x000fd000078e022a */
[----:B------:R-:W-:Y:S05]  /*0ea0*/  @P1 BRA `(.L_x_620) ;  /* 0x0000000c00401947 */ /* 0x000fea0003800000 */
[----:B------:R-:W-:Y:S04]  /*0eb0*/  BSSY.RECONVERGENT B0, `(.L_x_621) ;  /* 0x000000d000007945 */ /* 0x000fe80003800200 */
[----:B------:R-:W-:Y:S05]  /*0ec0*/  @!P0 BRA `(.L_x_622) ;  /* 0x00000000002c8947 */ /* 0x000fea0003800000 */
[----:B------:R-:W-:Y:S01]  /*0ed0*/  UISETP.NE.AND UP0, UPT, UR6, URZ, UPT ;  /* 0x000000ff0600728c */ /* 0x000fe2000bf05270 */
[----:B------:R-:W-:Y:S01]  /*0ee0*/  CS2R R12, SRZ ;  /* 0x00000000000c7805 */ /* 0x000fe2000001ff00 */
[----:B------:R-:W1:Y:S07]  /*0ef0*/  LDCU.64 UR4, c[0x0][0x398] ;  /* 0x00007300ff0477ac */ /* 0x000e6e0008000a00 */
[----:B------:R-:W-:Y:S05]  /*0f00*/  BRA.U UP0, `(.L_x_623) ;  /* 0x0000000100087547 */ /* 0x000fea000b800000 */
[----:B------:R-:W2:Y:S02]  /*0f10*/  LDC.64 R12, c[0x0][0x3d8] ;  /* 0x0000f600ff0c7b82 */ /* 0x000ea40000000a00 */
[----:B--2---:R-:W5:Y:S02]  /*0f20*/  LDG.E.64 R12, desc[UR8][R12.64] ;  /* 0x000000080c0c7981 */ /* 0x004f64000c1e1b00 */
.L_x_623:
[----:B-----5:R-:W-:-:S04]  /*0f30*/  IADD3 R14, P0, PT, R57, R12, RZ ;  /* 0x0000000c390e7210 */ /* 0x020fc80007f1e0ff */
[----:B------:R-:W-:Y:S02]  /*0f40*/  LEA.HI.X.SX32 R13, R57, R13, 0x1, P0 ;  /* 0x0000000d390d7211 */ /* 0x000fe400000f0eff */
[----:B-1----:R-:W-:-:S04]  /*0f50*/  LEA R12, P0, R14, UR4, 0x2 ;  /* 0x000000040e0c7c11 */ /* 0x002fc8000f8010ff */
[----:B------:R-:W-:-:S05]  /*0f60*/  LEA.HI.X R13, R14, UR5, R13, 0x2, P0 ;  /* 0x000000050e0d7c11 */ /* 0x000fca00080f140d */
[----:B------:R1:W-:Y:S04]  /*0f70*/  STG.E desc[UR8][R12.64], R56 ;  /* 0x000000380c007986 */ /* 0x0003e8000c101908 */
.L_x_622:
[----:B------:R-:W-:Y:S05]  /*0f80*/  BSYNC.RECONVERGENT B0 ;  /* 0x0000000000007941 */ /* 0x000fea0003800200 */
.L_x_621:
[----:B------:R-:W-:Y:S01]  /*0f90*/  ISETP.NE.AND P0, PT, R55, RZ, PT ;  /* 0x000000ff3700720c */ /* 0x000fe20003f05270 */
[----:B------:R-:W-:-:S12]  /*0fa0*/  BSSY.RECONVERGENT B0, `(.L_x_624) ;  /* 0x000000d000007945 */ /* 0x000fd80003800200 */
[----:B------:R-:W-:Y:S05]  /*0fb0*/  @!P0 BRA `(.L_x_625) ;  /* 0x00000000002c8947 */ /* 0x000fea0003800000 */
[----:B------:R-:W-:Y:S01]  /*0fc0*/  UISETP.NE.AND UP0, UPT, UR6, URZ, UPT ;  /* 0x000000ff0600728c */ /* 0x000fe2000bf05270 */
[----:B-1----:R-:W-:Y:S01]  /*0fd0*/  CS2R R12, SRZ ;  /* 0x00000000000c7805 */ /* 0x002fe2000001ff00 */
[----:B------:R-:W1:Y:S07]  /*0fe0*/  LDCU.64 UR4, c[0x0][0x398] ;  /* 0x00007300ff0477ac */ /* 0x000e6e0008000a00 */
[----:B------:R-:W-:Y:S05]  /*0ff0*/  BRA.U UP0, `(.L_x_626) ;  /* 0x0000000100087547 */ /* 0x000fea000b800000 */
[----:B------:R-:W2:Y:S02]  /*1000*/  LDC.64 R12, c[0x0][0x3d8] ;  /* 0x0000f600ff0c7b82 */ /* 0x000ea40000000a00 */
[----:B--2---:R-:W5:Y:S02]  /*1010*/  LDG.E.64 R12, desc[UR8][R12.64] ;  /* 0x000000080c0c7981 */ /* 0x004f64000c1e1b00 */
.L_x_626:
[----:B-----5:R-:W-:-:S04]  /*1020*/  IADD3 R14, P0, PT, R54, R12, RZ ;  /* 0x0000000c360e7210 */ /* 0x020fc80007f1e0ff */
[----:B------:R-:W-:Y:S02]  /*1030*/  LEA.HI.X.SX32 R13, R54, R13, 0x1, P0 ;  /* 0x0000000d360d7211 */ /* 0x000fe400000f0eff */
[----:B-1----:R-:W-:-:S04]  /*1040*/  LEA R12, P0, R14, UR4, 0x2 ;  /* 0x000000040e0c7c11 */ /* 0x002fc8000f8010ff */
[----:B------:R-:W-:-:S05]  /*1050*/  LEA.HI.X R13, R14, UR5, R13, 0x2, P0 ;  /* 0x000000050e0d7c11 */ /* 0x000fca00080f140d */
[----:B------:R2:W-:Y:S04]  /*1060*/  STG.E desc[UR8][R12.64], R52 ;  /* 0x000000340c007986 */ /* 0x0005e8000c101908 */
.L_x_625:
[----:B------:R-:W-:Y:S05]  /*1070*/  BSYNC.RECONVERGENT B0 ;  /* 0x0000000000007941 */ /* 0x000fea0003800200 */
.L_x_624:
[----:B------:R-:W-:Y:S01]  /*1080*/  ISETP.NE.AND P0, PT, R53, RZ, PT ;  /* 0x000000ff3500720c */ /* 0x000fe20003f05270 */
[----:B------:R-:W-:-:S12]  /*1090*/  BSSY.RECONVERGENT B0, `(.L_x_627) ;  /* 0x000000d000007945 */ /* 0x000fd80003800200 */
[----:B------:R-:W-:Y:S05]  /*10a0*/  @!P0 BRA `(.L_x_628) ;  /* 0x00000000002c8947 */ /* 0x000fea0003800000 */
[----:B------:R-:W-:Y:S01]  /*10b0*/  UISETP.NE.AND UP0, UPT, UR6, URZ, UPT ;  /* 0x000000ff0600728c */ /* 0x000fe2000bf05270 */
[----:B-12---:R-:W-:Y:S01]  /*10c0*/  CS2R R12, SRZ ;  /* 0x00000000000c7805 */ /* 0x006fe2000001ff00 */
[----:B------:R-:W1:Y:S07]  /*10d0*/  LDCU.64 UR4, c[0x0][0x398] ;  /* 0x00007300ff0477ac */ /* 0x000e6e0008000a00 */
[----:B------:R-:W-:Y:S05]  /*10e0*/  BRA.U UP0, `(.L_x_629) ;  /* 0x0000000100087547 */ /* 0x000fea000b800000 */
[----:B------:R-:W2:Y:S02]  /*10f0*/  LDC.64 R12, c[0x0][0x3d8] ;  /* 0x0000f600ff0c7b82 */ /* 0x000ea40000000a00 */
[----:B--2---:R-:W5:Y:S02]  /*1100*/  LDG.E.64 R12, desc[UR8][R12.64] ;  /* 0x000000080c0c7981 */ /* 0x004f64000c1e1b00 */
.L_x_629:
[----:B-----5:R-:W-:-:S04]  /*1110*/  IADD3 R14, P0, PT, R51, R12, RZ ;  /* 0x0000000c330e7210 */ /* 0x020fc80007f1e0ff */
[----:B------:R-:W-:Y:S02]  /*1120*/  LEA.HI.X.SX32 R13, R51, R13, 0x1, P0 ;  /* 0x0000000d330d7211 */ /* 0x000fe400000f0eff */
[----:B-1----:R-:W-:-:S04]  /*1130*/  LEA R12, P0, R14, UR4, 0x2 ;  /* 0x000000040e0c7c11 */ /* 0x002fc8000f8010ff */
[----:B------:R-:W-:-:S05]  /*1140*/  LEA.HI.X R13, R14, UR5, R13, 0x2, P0 ;  /* 0x000000050e0d7c11 */ /* 0x000fca00080f140d */
[----:B------:R3:W-:Y:S04]  /*1150*/  STG.E desc[UR8][R12.64], R48 ;  /* 0x000000300c007986 */ /* 0x0007e8000c101908 */
.L_x_628:
[----:B------:R-:W-:Y:S05]  /*1160*/  BSYNC.RECONVERGENT B0 ;  /* 0x0000000000007941 */ /* 0x000fea0003800200 */
.L_x_627:
[----:B------:R-:W-:Y:S01]  /*1170*/  ISETP.NE.AND P0, PT, R49, RZ, PT ;  /* 0x000000ff3100720c */ /* 0x000fe20003f05270 */
[----:B------:R-:W-:-:S12]  /*1180*/  BSSY.RECONVERGENT B0, `(.L_x_630) ;  /* 0x000000d000007945 */ /* 0x000fd80003800200 */
[----:B------:R-:W-:Y:S05]  /*1190*/  @!P0 BRA `(.L_x_631) ;  /* 0x00000000002c8947 */ /* 0x000fea0003800000 */
[----:B------:R-:W-:Y:S01]  /*11a0*/  UISETP.NE.AND UP0, UPT, UR6, URZ, UPT ;  /* 0x000000ff0600728c */ /* 0x000fe2000bf05270 */
[----:B-123--:R-:W-:Y:S01]  /*11b0*/  CS2R R12, SRZ ;  /* 0x00000000000c7805 */ /* 0x00efe2000001ff00 */
[----:B------:R-:W1:Y:S07]  /*11c0*/  LDCU.64 UR4, c[0x0][0x398] ;  /* 0x00007300ff0477ac */ /* 0x000e6e0008000a00 */
[----:B------:R-:W-:Y:S05]  /*11d0*/  BRA.U UP0, `(.L_x_632) ;  /* 0x0000000100087547 */ /* 0x000fea000b800000 */
[----:B------:R-:W2:Y:S02]  /*11e0*/  LDC.64 R12, c[0x0][0x3d8] ;  /* 0x0000f600ff0c7b82 */ /* 0x000ea40000000a00 */
[----:B--2---:R-:W5:Y:S02]  /*11f0*/  LDG.E.64 R12, desc[UR8][R12.64] ;  /* 0x000000080c0c7981 */ /* 0x004f64000c1e1b00 */
.L_x_632:
[----:B-----5:R-:W-:-:S04]  /*1200*/  IADD3 R14, P0, PT, R47, R12, RZ ;  /* 0x0000000c2f0e7210 */ /* 0x020fc80007f1e0ff */
[----:B------:R-:W-:Y:S02]  /*1210*/  LEA.HI.X.SX32 R13, R47, R13, 0x1, P0 ;  /* 0x0000000d2f0d7211 */ /* 0x000fe400000f0eff */
[----:B-1----:R-:W-:-:S04]  /*1220*/  LEA R12, P0, R14, UR4, 0x2 ;  /* 0x000000040e0c7c11 */ /* 0x002fc8000f8010ff */
[----:B------:R-:W-:-:S05]  /*1230*/  LEA.HI.X R13, R14, UR5, R13, 0x2, P0 ;  /* 0x000000050e0d7c11 */ /* 0x000fca00080f140d */
[----:B------:R4:W-:Y:S04]  /*1240*/  STG.E desc[UR8][R12.64], R50 ;  /* 0x000000320c007986 */ /* 0x0009e8000c101908 */
.L_x_631:
[----:B------:R-:W-:Y:S05]  /*1250*/  BSYNC.RECONVERGENT B0 ;  /* 0x0000000000007941 */ /* 0x000fea0003800200 */
.L_x_630:
[----:B------:R-:W-:Y:S01]  /*1260*/  ISETP.NE.AND P0, PT, R31, RZ, PT ;  /* 0x000000ff1f00720c */ /* 0x000fe20003f05270 */
[----:B------:R-:W-:-:S12]  /*1270*/  BSSY.RECONVERGENT B0, `(.L_x_633) ;  /* 0x000000d000007945 */ /* 0x000fd80003800200 */
[----:B------:R-:W-:Y:S05]  /*1280*/  @!P0 BRA `(.L_x_634) ;  /* 0x00000000002c8947 */ /* 0x000fea0003800000 */
[----:B------:R-:W-:Y:S01]  /*1290*/  UISETP.NE.AND UP0, UPT, UR6, URZ, UPT ;  /* 0x000000ff0600728c */ /* 0x000fe2000bf05270 */
[----:B-1234-:R-:W-:Y:S01]  /*12a0*/  CS2R R12, SRZ ;  /* 0x00000000000c7805 */ /* 0x01efe2000001ff00 */
[----:B------:R-:W1:Y:S07]  /*12b0*/  LDCU.64 UR4, c[0x0][0x398] ;  /* 0x00007300ff0477ac */ /* 0x000e6e0008000a00 */
[----:B------:R-:W-:Y:S05]  /*12c0*/  BRA.U UP0, `(.L_x_635) ;  /* 0x0000000100087547 */ /* 0x000fea000b800000 */
[----:B------:R-:W2:Y:S02]  /*12d0*/  LDC.64 R12, c[0x0][0x3d8] ;  /* 0x0000f600ff0c7b82 */ /* 0x000ea40000000a00 */
[----:B--2---:R-:W5:Y:S02]  /*12e0*/  LDG.E.64 R12, desc[UR8][R12.64] ;  /* 0x000000080c0c7981 */ /* 0x004f64000c1e1b00 */
.L_x_635:
[----:B-----5:R-:W-:-:S04]  /*12f0*/  IADD3 R14, P0, PT, R5, R12, RZ ;  /* 0x0000000c050e7210 */ /* 0x020fc80007f1e0ff */
[----:B------:R-:W-:Y:S02]  /*1300*/  LEA.HI.X.SX32 R5, R5, R13, 0x1, P0 ;  /* 0x0000000d05057211 */ /* 0x000fe400000f0eff */
[----:B-1----:R-:W-:-:S04]  /*1310*/  LEA R12, P0, R14, UR4, 0x2 ;  /* 0x000000040e0c7c11 */ /* 0x002fc8000f8010ff */
[----:B------:R-:W-:-:S05]  /*1320*/  LEA.HI.X R13, R14, UR5, R5, 0x2, P0 ;  /* 0x000000050e0d7c11 */ /* 0x000fca00080f1405 */
[----:B------:R1:W-:Y:S04]  /*1330*/  STG.E desc[UR8][R12.64], R46 ;  /* 0x0000002e0c007986 */ /* 0x0003e8000c101908 */
.L_x_634:
[----:B------:R-:W-:Y:S05]  /*1340*/  BSYNC.RECONVERGENT B0 ;  /* 0x0000000000007941 */ /* 0x000fea0003800200 */
.L_x_633:
        /* <DEDUP_REMOVED lines=9> */
.L_x_638:
[----:B-----5:R-:W-:-:S04]  /*13e0*/  IADD3 R5, P0, PT, R4, R12, RZ ;  /* 0x0000000c04057210 */ /* 0x020fc80007f1e0ff */
[----:B------:R-:W-:Y:S02]  /*13f0*/  LEA.HI.X.SX32 R12, R4, R13, 0x1, P0 ;  /* 0x0000000d040c7211 */ /* 0x000fe400000f0eff */
[----:B-1----:R-:W-:-:S04]  /*1400*/  LEA R4, P0, R5, UR4, 0x2 ;  /* 0x0000000405047c11 */ /* 0x002fc8000f8010ff */
[----:B------:R-:W-:-:S05]  /*1410*/  LEA.HI.X R5, R5, UR5, R12, 0x2, P0 ;  /* 0x0000000505057c11 */ /* 0x000fca00080f140c */
[----:B------:R1:W-:Y:S04]  /*1420*/  STG.E desc[UR8][R4.64], R32 ;  /* 0x0000002004007986 */ /* 0x0003e8000c101908 */
.L_x_637:
[----:B------:R-:W-:Y:S05]  /*1430*/  BSYNC.RECONVERGENT B0 ;  /* 0x0000000000007941 */ /* 0x000fea0003800200 */
.L_x_636:
[----:B------:R-:W-:Y:S01]  /*1440*/  ISETP.NE.AND P0, PT, R29, RZ, PT ;  /* 0x000000ff1d00720c */ /* 0x000fe20003f05270 */
[----:B------:R-:W-:-:S12]  /*1450*/  BSSY.RECONVERGENT B0, `(.L_x_639) ;  /* 0x000000d000007945 */ /* 0x000fd80003800200 */
[----:B------:R-:W-:Y:S05]  /*1460*/  @!P0 BRA `(.L_x_640) ;  /* 0x00000000002c8947 */ /* 0x000fea0003800000 */
[----:B------:R-:W-:Y:S01]  /*1470*/  UISETP.NE.AND UP0, UPT, UR6, URZ, UPT ;  /* 0x000000ff0600728c */ /* 0x000fe2000bf05270 */
[----:B-1----:R-:W-:Y:S01]  /*1480*/  CS2R R4, SRZ ;  /* 0x0000000000047805 */ /* 0x002fe2000001ff00 */
[----:B------:R-:W1:Y:S07]  /*1490*/  LDCU.64 UR4, c[0x0][0x398] ;  /* 0x00007300ff0477ac */ /* 0x000e6e0008000a00 */
[----:B------:R-:W-:Y:S05]  /*14a0*/  BRA.U UP0, `(.L_x_641) ;  /* 0x0000000100087547 */ /* 0x000fea000b800000 */
[----:B------:R-:W0:Y:S02]  /*14b0*/  LDC.64 R4, c[0x0][0x3d8] ;  /* 0x0000f600ff047b82 */ /* 0x000e240000000a00 */
[----:B0-----:R-:W5:Y:S02]  /*14c0*/  LDG.E.64 R4, desc[UR8][R4.64] ;  /* 0x0000000804047981 */ /* 0x001f64000c1e1b00 */
.L_x_641:
[----:B--2345:R-:W-:-:S04]  /*14d0*/  IADD3 R12, P0, PT, R3, R4, RZ ;  /* 0x00000004030c7210 */ /* 0x03cfc80007f1e0ff */
[----:B------:R-:W-:Y:S02]  /*14e0*/  LEA.HI.X.SX32 R3, R3, R5, 0x1, P0 ;  /* 0x0000000503037211 */ /* 0x000fe400000f0eff */
[----:B-1----:R-:W-:-:S04]  /*14f0*/  LEA R4, P0, R12, UR4, 0x2 ;  /* 0x000000040c047c11 */ /* 0x002fc8000f8010ff */
[----:B------:R-:W-:-:S05]  /*1500*/  LEA.HI.X R5, R12, UR5, R3, 0x2, P0 ;  /* 0x000000050c057c11 */ /* 0x000fca00080f1403 */
[----:B------:R1:W-:Y:S04]  /*1510*/  STG.E desc[UR8][R4.64], R33 ;  /* 0x0000002104007986 */ /* 0x0003e8000c101908 */
.L_x_640:
[----:B------:R-:W-:Y:S05]  /*1520*/  BSYNC.RECONVERGENT B0 ;  /* 0x0000000000007941 */ /* 0x000fea0003800200 */
.L_x_639:
        /* <DEDUP_REMOVED lines=9> */
.L_x_644:
[----:B-----5:R-:W-:-:S04]  /*15c0*/  IADD3 R3, P0, PT, R2, R4, RZ ;  /* 0x0000000402037210 */ /* 0x020fc80007f1e0ff */
[----:B------:R-:W-:Y:S02]  /*15d0*/  LEA.HI.X.SX32 R4, R2, R5, 0x1, P0 ;  /* 0x0000000502047211 */ /* 0x000fe400000f0eff */
[----:B-1----:R-:W-:-:S04]  /*15e0*/  LEA R2, P0, R3, UR4, 0x2 ;  /* 0x0000000403027c11 */ /* 0x002fc8000f8010ff */
[----:B------:R-:W-:-:S05]  /*15f0*/  LEA.HI.X R3, R3, UR5, R4, 0x2, P0 ;  /* 0x0000000503037c11 */ /* 0x000fca00080f1404 */
[----:B------:R1:W-:Y:S04]  /*1600*/  STG.E desc[UR8][R2.64], R34 ;  /* 0x0000002202007986 */ /* 0x0003e8000c101908 */
.L_x_643:
[----:B------:R-:W-:Y:S05]  /*1610*/  BSYNC.RECONVERGENT B0 ;  /* 0x0000000000007941 */ /* 0x000fea0003800200 */
.L_x_642:
[----:B------:R-:W-:Y:S01]  /*1620*/  ISETP.NE.AND P0, PT, R11, RZ, PT ;  /* 0x000000ff0b00720c */ /* 0x000fe20003f05270 */
[----:B------:R-:W-:-:S12]  /*1630*/  BSSY.RECONVERGENT B0, `(.L_x_645) ;  /* 0x000000d000007945 */ /* 0x000fd80003800200 */
[----:B------:R-:W-:Y:S05]  /*1640*/  @!P0 BRA `(.L_x_646) ;  /* 0x00000000002c8947 */ /* 0x000fea0003800000 */
[----:B------:R-:W-:Y:S01]  /*1650*/  UISETP.NE.AND UP0, UPT, UR6, URZ, UPT ;  /* 0x000000ff0600728c */ /* 0x000fe2000bf05270 */
[----:B-1---5:R-:W-:Y:S01]  /*1660*/  CS2R R2, SRZ ;  /* 0x0000000000027805 */ /* 0x022fe2000001ff00 */
[----:B------:R-:W1:Y:S07]  /*1670*/  LDCU.64 UR4, c[0x0][0x398] ;  /* 0x00007300ff0477ac */ /* 0x000e6e0008000a00 */
[----:B------:R-:W-:Y:S05]  /*1680*/  BRA.U UP0, `(.L_x_647) ;  /* 0x0000000100087547 */ /* 0x000fea000b800000 */
[----:B------:R-:W0:Y:S02]  /*1690*/  LDC.64 R2, c[0x0][0x3d8] ;  /* 0x0000f600ff027b82 */ /* 0x000e240000000a00 */
[----:B0-----:R-:W5:Y:S02]  /*16a0*/  LDG.E.64 R2, desc[UR8][R2.64] ;  /* 0x0000000802027981 */ /* 0x001f64000c1e1b00 */
.L_x_647:
[----:B-----5:R-:W-:-:S04]  /*16b0*/  IADD3 R4, P0, PT, R0, R2, RZ ;  /* 0x0000000200047210 */ /* 0x020fc80007f1e0ff */
[----:B------:R-:W-:Y:S02]  /*16c0*/  LEA.HI.X.SX32 R3, R0, R3, 0x1, P0 ;  /* 0x0000000300037211 */ /* 0x000fe400000f0eff */
[----:B-1----:R-:W-:-:S04]  /*16d0*/  LEA R2, P0, R4, UR4, 0x2 ;  /* 0x0000000404027c11 */ /* 0x002fc8000f8010ff */
[----:B------:R-:W-:-:S05]  /*16e0*/  LEA.HI.X R3, R4, UR5, R3, 0x2, P0 ;  /* 0x0000000504037c11 */ /* 0x000fca00080f1403 */
[----:B------:R1:W-:Y:S04]  /*16f0*/  STG.E desc[UR8][R2.64], R35 ;  /* 0x0000002302007986 */ /* 0x0003e8000c101908 */
.L_x_646:
[----:B------:R-:W-:Y:S05]  /*1700*/  BSYNC.RECONVERGENT B0 ;  /* 0x0000000000007941 */ /* 0x000fea0003800200 */
.L_x_645:
        /* <DEDUP_REMOVED lines=9> */
.L_x_650:
[----:B-----5:R-:W-:-:S04]  /*17a0*/  IADD3 R0, P0, PT, R39, R2, RZ ;  /* 0x0000000227007210 */ /* 0x020fc80007f1e0ff */
[----:B------:R-:W-:Y:S02]  /*17b0*/  LEA.HI.X.SX32 R3, R39, R3, 0x1, P0 ;  /* 0x0000000327037211 */ /* 0x000fe400000f0eff */
[----:B-1----:R-:W-:-:S04]  /*17c0*/  LEA R2, P0, R0, UR4, 0x2 ;  /* 0x0000000400027c11 */ /* 0x002fc8000f8010ff */
[----:B------:R-:W-:-:S05]  /*17d0*/  LEA.HI.X R3, R0, UR5, R3, 0x2, P0 ;  /* 0x0000000500037c11 */ /* 0x000fca00080f1403 */
[----:B------:R1:W-:Y:S04]  /*17e0*/  STG.E desc[UR8][R2.64], R36 ;  /* 0x0000002402007986 */ /* 0x0003e8000c101908 */
.L_x_649:
[----:B------:R-:W-:Y:S05]  /*17f0*/  BSYNC.RECONVERGENT B0 ;  /* 0x0000000000007941 */ /* 0x000fea0003800200 */
.L_x_648:
        /* <DEDUP_REMOVED lines=9> */
.L_x_653:
[----:B-----5:R-:W-:-:S04]  /*1890*/  IADD3 R0, P0, PT, R42, R2, RZ ;  /* 0x000000022a007210 */ /* 0x020fc80007f1e0ff */
[----:B------:R-:W-:Y:S02]  /*18a0*/  LEA.HI.X.SX32 R3, R42, R3, 0x1, P0 ;  /* 0x000000032a037211 */ /* 0x000fe400000f0eff */
[----:B-1----:R-:W-:-:S04]  /*18b0*/  LEA R2, P0, R0, UR4, 0x2 ;  /* 0x0000000400027c11 */ /* 0x002fc8000f8010ff */
[----:B------:R-:W-:-:S05]  /*18c0*/  LEA.HI.X R3, R0, UR5, R3, 0x2, P0 ;  /* 0x0000000500037c11 */ /* 0x000fca00080f1403 */
[----:B------:R1:W-:Y:S04]  /*18d0*/  STG.E desc[UR8][R2.64], R37 ;  /* 0x0000002502007986 */ /* 0x0003e8000c101908 */
.L_x_652:
[----:B------:R-:W-:Y:S05]  /*18e0*/  BSYNC.RECONVERGENT B0 ;  /* 0x0000000000007941 */ /* 0x000fea0003800200 */
.L_x_651:
        /* <DEDUP_REMOVED lines=9> */
.L_x_656:
[----:B-----5:R-:W-:-:S04]  /*1980*/  IADD3 R0, P0, PT, R43, R2, RZ ;  /* 0x000000022b007210 */ /* 0x020fc80007f1e0ff */
[----:B------:R-:W-:Y:S02]  /*1990*/  LEA.HI.X.SX32 R3, R43, R3, 0x1, P0 ;  /* 0x000000032b037211 */ /* 0x000fe400000f0eff */
[----:B-1----:R-:W-:-:S04]  /*19a0*/  LEA R2, P0, R0, UR4, 0x2 ;  /* 0x0000000400027c11 */ /* 0x002fc8000f8010ff */
[----:B------:R-:W-:-:S05]  /*19b0*/  LEA.HI.X R3, R0, UR5, R3, 0x2, P0 ;  /* 0x0000000500037c11 */ /* 0x000fca00080f1403 */
[----:B------:R1:W-:Y:S04]  /*19c0*/  STG.E desc[UR8][R2.64], R38 ;  /* 0x0000002602007986 */ /* 0x0003e8000c101908 */
.L_x_655:
[----:B------:R-:W-:Y:S05]  /*19d0*/  BSYNC.RECONVERGENT B0 ;  /* 0x0000000000007941 */ /* 0x000fea0003800200 */
.L_x_654:
        /* <DEDUP_REMOVED lines=9> */
.L_x_659:
[----:B-----5:R-:W-:-:S04]  /*1a70*/  IADD3 R0, P0, PT, R44, R2, RZ ;  /* 0x000000022c007210 */ /* 0x020fc80007f1e0ff */
[----:B------:R-:W-:Y:S02]  /*1a80*/  LEA.HI.X.SX32 R3, R44, R3, 0x1, P0 ;  /* 0x000000032c037211 */ /* 0x000fe400000f0eff */
[----:B-1----:R-:W-:-:S04]  /*1a90*/  LEA R2, P0, R0, UR4, 0x2 ;  /* 0x0000000400027c11 */ /* 0x002fc8000f8010ff */
[----:B------:R-:W-:-:S05]  /*1aa0*/  LEA.HI.X R3, R0, UR5, R3, 0x2, P0 ;  /* 0x0000000500037c11 */ /* 0x000fca00080f1403 */
[----:B------:R1:W-:Y:S04]  /*1ab0*/  STG.E desc[UR8][R2.64], R40 ;  /* 0x0000002802007986 */ /* 0x0003e8000c101908 */
.L_x_658:
[----:B------:R-:W-:Y:S05]  /*1ac0*/  BSYNC.RECONVERGENT B0 ;  /* 0x0000000000007941 */ /* 0x000fea0003800200 */
.L_x_657:
[----:B------:R-:W-:-:S13]  /*1ad0*/  ISETP.NE.AND P0, PT, R6, RZ, PT ;  /* 0x000000ff0600720c */ /* 0x000fda0003f05270 */
[----:B------:R-:W-:Y:S05]  /*1ae0*/  @!P0 EXIT ;  /* 0x000000000000894d */ /* 0x000fea0003800000 */
[----:B------:R-:W-:Y:S01]  /*1af0*/  UISETP.NE.AND UP0, UPT, UR6, URZ, UPT ;  /* 0x000000ff0600728c */ /* 0x000fe2000bf05270 */
[----:B-1---5:R-:W-:-:S08]  /*1b00*/  CS2R R2, SRZ ;  /* 0x0000000000027805 */ /* 0x022fd0000001ff00 */
[----:B------:R-:W-:Y:S05]  /*1b10*/  BRA.U UP0, `(.L_x_660) ;  /* 0x0000000100087547 */ /* 0x000fea000b800000 */
[----:B------:R-:W1:Y:S02]  /*1b20*/  LDC.64 R2, c[0x0][0x3d8] ;  /* 0x0000f600ff027b82 */ /* 0x000e640000000a00 */
[----:B-1----:R-:W5:Y:S02]  /*1b30*/  LDG.E.64 R2, desc[UR8][R2.64] ;  /* 0x0000000802027981 */ /* 0x002f64000c1e1b00 */
.L_x_660:
[----:B------:R-:W1:Y:S01]  /*1b40*/  LDCU.64 UR4, c[0x0][0x398] ;  /* 0x00007300ff0477ac */ /* 0x000e620008000a00 */
[----:B-----5:R-:W-:-:S04]  /*1b50*/  IADD3 R0, P0, PT, R45, R2, RZ ;  /* 0x000000022d007210 */ /* 0x020fc80007f1e0ff */
[----:B------:R-:W-:Y:S02]  /*1b60*/  LEA.HI.X.SX32 R3, R45, R3, 0x1, P0 ;  /* 0x000000032d037211 */ /* 0x000fe400000f0eff */
[----:B-1----:R-:W-:-:S04]  /*1b70*/  LEA R2, P0, R0, UR4, 0x2 ;  /* 0x0000000400027c11 */ /* 0x002fc8000f8010ff */
[----:B------:R-:W-:-:S05]  /*1b80*/  LEA.HI.X R3, R0, UR5, R3, 0x2, P0 ;  /* 0x0000000500037c11 */ /* 0x000fca00080f1403 */
[----:B------:R-:W-:Y:S01]  /*1b90*/  STG.E desc[UR8][R2.64], R41 ;  /* 0x0000002902007986 */ /* 0x000fe2000c101908 */
[----:B------:R-:W-:Y:S05]  /*1ba0*/  EXIT ;  /* 0x000000000000794d */ /* 0x000fea0003800000 */
.L_x_620:
[----:B------:R-:W-:Y:S01]  /*1bb0*/  BAR.SYNC.DEFER_BLOCKING 0x0 ;  /* 0x0000000000007b1d */ /* 0x000fe20000010000 */
[----:B------:R-:W-:Y:S02]  /*1bc0*/  ISETP.NE.AND P3, PT, R58, RZ, PT ;  /* 0x000000ff3a00720c */ /* 0x000fe40003f65270 */
[----:B------:R-:W-:Y:S02]  /*1bd0*/  ISETP.NE.AND P4, PT, R55, RZ, PT ;  /* 0x000000ff3700720c */ /* 0x000fe40003f85270 */
[----:B------:R-:W-:Y:S02]  /*1be0*/  ISETP.NE.AND P5, PT, R53, RZ, PT ;  /* 0x000000ff3500720c */ /* 0x000fe40003fa5270 */
[----:B------:R-:W-:Y:S01]  /*1bf0*/  ISETP.NE.AND P6, PT, R49, RZ, PT ;  /* 0x000000ff3100720c */ /* 0x000fe20003fc5270 */
[----:B------:R-:W1:Y:S01]  /*1c00*/  S2R R60, SR_TID.X ;  /* 0x00000000003c7919 */ /* 0x000e620000002100 */
[----:B------:R-:W-:Y:S02]  /*1c10*/  ISETP.NE.AND P0, PT, R31, RZ, PT ;  /* 0x000000ff1f00720c */ /* 0x000fe40003f05270 */
[----:B------:R-:W-:-:S02]  /*1c20*/  ISETP.NE.AND P1, PT, R30, RZ, PT ;  /* 0x000000ff1e00720c */ /* 0x000fc40003f25270 */
[----:B------:R-:W-:Y:S02]  /*1c30*/  ISETP.NE.AND P2, PT, R29, RZ, PT ;  /* 0x000000ff1d00720c */ /* 0x000fe40003f45270 */
[----:B------:R-:W-:Y:S02]  /*1c40*/  @P3 LEA R57, R57, UR4, 0x2 ;  /* 0x0000000439393c11 */ /* 0x000fe4000f8e10ff */
[----:B------:R-:W-:Y:S02]  /*1c50*/  @P4 LEA R29, R54, UR4, 0x2 ;  /* 0x00000004361d4c11 */ /* 0x000fe4000f8e10ff */
[----:B------:R-:W-:Y:S02]  /*1c60*/  @P5 LEA R51, R51, UR4, 0x2 ;  /* 0x0000000433335c11 */ /* 0x000fe4000f8e10ff */
[----:B------:R-:W-:Y:S02]  /*1c70*/  @P6 LEA R47, R47, UR4, 0x2 ;  /* 0x000000042f2f6c11 */ /* 0x000fe4000f8e10ff */
[----:B------:R-:W-:Y:S01]  /*1c80*/  @P0 LEA R5, R5, UR4, 0x2 ;  /* 0x0000000405050c11 */ /* 0x000fe2000f8e10ff */
[----:B------:R-:W-:Y:S01]  /*1c90*/  @P3 STS [R57], R56 ;  /* 0x0000003839003388 */ /* 0x000fe20000000800 */
[----:B------:R-:W-:-:S03]  /*1ca0*/  ISETP.NE.AND P3, PT, R28, RZ, PT ;  /* 0x000000ff1c00720c */ /* 0x000fc60003f65270 */
[----:B------:R-:W-:Y:S01]  /*1cb0*/  @P4 STS [R29], R52 ;  /* 0x000000341d004388 */ /* 0x000fe20000000800 */
[----:B------:R-:W-:Y:S02]  /*1cc0*/  ISETP.NE.AND P4, PT, R11, RZ, PT ;  /* 0x000000ff0b00720c */ /* 0x000fe40003f85270 */
[----:B------:R-:W-:Y:S01]  /*1cd0*/  @P1 LEA R11, R4, UR4, 0x2 ;  /* 0x00000004040b1c11 */ /* 0x000fe2000f8e10ff */
[----:B------:R-:W-:Y:S01]  /*1ce0*/  @P5 STS [R51], R48 ;  /* 0x0000003033005388 */ /* 0x000fe20000000800 */
[----:B-----5:R-:W-:Y:S02]  /*1cf0*/  @P2 LEA R4, R3, UR4, 0x2 ;  /* 0x0000000403042c11 */ /* 0x020fe4000f8e10ff */
[----:B------:R-:W-:Y:S01]  /*1d00*/  ISETP.NE.AND P5, PT, R10, RZ, PT ;  /* 0x000000ff0a00720c */ /* 0x000fe20003fa5270 */
[----:B------:R-:W-:Y:S01]  /*1d10*/  @P6 STS [R47], R50 ;  /* 0x000000322f006388 */ /* 0x000fe20000000800 */
[----:B------:R-:W-:Y:S02]  /*1d20*/  ISETP.NE.AND P6, PT, R9, RZ, PT ;  /* 0x000000ff0900720c */ /* 0x000fe40003fc5270 */
[----:B------:R-:W-:Y:S01]  /*1d30*/  @P3 LEA R3, R2, UR4, 0x2 ;  /* 0x0000000402033c11 */ /* 0x000fe2000f8e10ff */
[----:B------:R2:W-:Y:S01]  /*1d40*/  @P0 STS [R5], R46 ;  /* 0x0000002e05000388 */ /* 0x0005e20000000800 */
[----:B------:R-:W-:-:S02]  /*1d50*/  ISETP.NE.AND P0, PT, R8, RZ, PT ;  /* 0x000000ff0800720c */ /* 0x000fc40003f05270 */
[----:B------:R-:W-:Y:S01]  /*1d60*/  @P4 LEA R0, R0, UR4, 0x2 ;  /* 0x0000000400004c11 */ /* 0x000fe2000f8e10ff */
[----:B------:R3:W-:Y:S01]  /*1d70*/  @P1 STS [R11], R32 ;  /* 0x000000200b001388 */ /* 0x0007e20000000800 */
[----:B------:R-:W-:-:S03]  /*1d80*/  ISETP.NE.AND P1, PT, R7, RZ, PT ;  /* 0x000000ff0700720c */ /* 0x000fc60003f25270 */
[----:B------:R3:W-:Y:S01]  /*1d90*/  @P2 STS [R4], R33 ;  /* 0x0000002104002388 */ /* 0x0007e20000000800 */
[----:B------:R-:W-:Y:S02]  /*1da0*/  ISETP.NE.AND P2, PT, R6, RZ, PT ;  /* 0x000000ff0600720c */ /* 0x000fe40003f45270 */
[----:B------:R-:W-:Y:S01]  /*1db0*/  @P5 LEA R39, R39, UR4, 0x2 ;  /* 0x0000000427275c11 */ /* 0x000fe2000f8e10ff */
[----:B------:R3:W-:Y:S01]  /*1dc0*/  @P3 STS [R3], R34 ;  /* 0x0000002203003388 */ /* 0x0007e20000000800 */
[----:B------:R-:W-:Y:S02]  /*1dd0*/  @P6 LEA R42, R42, UR4, 0x2 ;  /* 0x000000042a2a6c11 */ /* 0x000fe4000f8e10ff */
[----:B------:R-:W-:Y:S01]  /*1de0*/  @P0 LEA R43, R43, UR4, 0x2 ;  /* 0x000000042b2b0c11 */ /* 0x000fe2000f8e10ff */
[----:B------:R3:W-:Y:S01]  /*1df0*/  @P4 STS [R0], R35 ;  /* 0x0000002300004388 */ /* 0x0007e20000000800 */
[----:B-1----:R-:W-:Y:S02]  /*1e00*/  ISETP.GE.U32.AND P3, PT, R60, R59, PT ;  /* 0x0000003b3c00720c */ /* 0x002fe40003f66070 */
[----:B--2---:R-:W-:Y:S01]  /*1e10*/  @P1 LEA R5, R44, UR4, 0x2 ;  /* 0x000000042c051c11 */ /* 0x004fe2000f8e10ff */
[----:B------:R3:W-:Y:S02]  /*1e20*/  @P5 STS [R39], R36 ;  /* 0x0000002427005388 */ /* 0x0007e40000000800 */
[----:B------:R-:W-:-:S02]  /*1e30*/  @P2 LEA R2, R45, UR4, 0x2 ;  /* 0x000000042d022c11 */ /* 0x000fc4000f8e10ff */
[----:B------:R3:W-:Y:S04]  /*1e40*/  @P6 STS [R42], R37 ;  /* 0x000000252a006388 */ /* 0x0007e80000000800 */
[----:B------:R3:W-:Y:S04]  /*1e50*/  @P0 STS [R43], R38 ;  /* 0x000000262b000388 */ /* 0x0007e80000000800 */
[----:B------:R3:W-:Y:S04]  /*1e60*/  @P1 STS [R5], R40 ;  /* 0x0000002805001388 */ /* 0x0007e80000000800 */
[----:B------:R3:W-:Y:S01]  /*1e70*/  @P2 STS [R2], R41 ;  /* 0x0000002902002388 */ /* 0x0007e20000000800 */
[----:B------:R-:W-:Y:S06]  /*1e80*/  BAR.SYNC.DEFER_BLOCKING 0x0 ;  /* 0x0000000000007b1d */ /* 0x000fec0000010000 */
[----:B------:R-:W-:Y:S05]  /*1e90*/  @P3 EXIT ;  /* 0x000000000000394d */ /* 0x000fea0003800000 */
[----:B------:R-:W-:Y:S01]  /*1ea0*/  IADD3 R13, PT, PT, R15, R13, R14 ;  /* 0x0000000d0f0d7210 */ /* 0x000fe20007ffe00e */
[----:B---3--:R-:W-:Y:S01]  /*1eb0*/  IMAD.MOV.U32 R0, RZ, RZ, R60 ;  /* 0x000000ffff007224 */ /* 0x008fe200078e003c */
[----:B------:R-:W1:Y:S01]  /*1ec0*/  LDCU.64 UR10, c[0x0][0x398] ;  /* 0x00007300ff0a77ac */ /* 0x000e620008000a00 */
[----:B------:R-:W-:Y:S01]  /*1ed0*/  BSSY.RECONVERGENT B0, `(.L_x_661) ;  /* 0x0000026000007945 */ /* 0x000fe20003800200 */
[----:B------:R-:W-:Y:S02]  /*1ee0*/  IADD3 R13, PT, PT, R17, R13, R16 ;  /* 0x0000000d110d7210 */ /* 0x000fe40007ffe010 */
[----:B------:R-:W-:Y:S02]  /*1ef0*/  LOP3.LUT R2, RZ, R0, RZ, 0x33, !PT ;  /* 0x00000000ff027212 */ /* 0x000fe400078e33ff */
[----:B------:R-:W-:-:S04]  /*1f00*/  IADD3 R13, PT, PT, R19, R13, R18 ;  /* 0x0000000d130d7210 */ /* 0x000fc80007ffe012 */
[----:B------:R-:W-:-:S04]  /*1f10*/  IADD3 R13, PT, PT, R21, R13, R20 ;  /* 0x0000000d150d7210 */ /* 0x000fc80007ffe014 */
[----:B------:R-:W-:-:S04]  /*1f20*/  IADD3 R13, PT, PT, R23, R13, R22 ;  /* 0x0000000d170d7210 */ /* 0x000fc80007ffe016 */
[----:B------:R-:W-:-:S04]  /*1f30*/  IADD3 R13, PT, PT, R25, R13, R24 ;  /* 0x0000000d190d7210 */ /* 0x000fc80007ffe018 */
[----:B------:R-:W-:-:S04]  /*1f40*/  IADD3 R13, PT, PT, R27, R13, R26 ;  /* 0x0000000d1b0d7210 */ /* 0x000fc80007ffe01a */
[----:B------:R-:W-:-:S04]  /*1f50*/  IADD3 R13, PT, PT, R2, R13, R12 ;  /* 0x0000000d020d7210 */ /* 0x000fc80007ffe00c */
[----:B------:R-:W-:-:S04]  /*1f60*/  LOP3.LUT R2, R13, 0x600, RZ, 0xc0, !PT ;  /* 0x000006000d027812 */ /* 0x000fc800078ec0ff */
[----:B------:R-:W-:-:S13]  /*1f70*/  ISETP.NE.AND P0, PT, R2, 0x600, PT ;  /* 0x000006000200780c */ /* 0x000fda0003f05270 */
[----:B-1----:R-:W-:Y:S05]  /*1f80*/  @!P0 BRA `(.L_x_662) ;  /* 0x0000000000688947 */ /* 0x002fea0003800000 */
[----:B------:R-:W-:Y:S01]  /*1f90*/  LEA.HI R2, R13, 0x1, RZ, 0x17 ;  /* 0x000000010d027811 */ /* 0x000fe200078fb8ff */
[----:B------:R-:W-:Y:S01]  /*1fa0*/  BSSY.RECONVERGENT B1, `(.L_x_663) ;  /* 0x0000017000017945 */ /* 0x000fe20003800200 */
[----:B------:R-:W-:Y:S01]  /*1fb0*/  LEA R6, R0, UR4, 0x2 ;  /* 0x0000000400067c11 */ /* 0x000fe2000f8e10ff */
[----:B------:R-:W-:Y:S01]  /*1fc0*/  IMAD.MOV.U32 R9, RZ, RZ, R0 ;  /* 0x000000ffff097224 */ /* 0x000fe200078e0000 */
[----:B------:R-:W-:Y:S01]  /*1fd0*/  LOP3.LUT R2, R2, 0x3, RZ, 0xc0, !PT ;  /* 0x0000000302027812 */ /* 0x000fe200078ec0ff */
[----:B------:R-:W-:-:S04]  /*1fe0*/  IMAD.MOV.U32 R11, RZ, RZ, RZ ;  /* 0x000000ffff0b7224 */ /* 0x000fc800078e00ff */
[----:B------:R-:W-:-:S07]  /*1ff0*/  IMAD.MOV R0, RZ, RZ, -R2 ;  /* 0x000000ffff007224 */ /* 0x000fce00078e0a02 */
.L_x_664:
[----:B------:R-:W-:Y:S02]  /*2000*/  ISETP.NE.AND P0, PT, RZ, UR6, PT ;  /* 0x00000006ff007c0c */ /* 0x000fe4000bf05270 */
[----:B-1----:R-:W-:Y:S01]  /*2010*/  CS2R R2, SRZ ;  /* 0x0000000000027805 */ /* 0x002fe2000001ff00 */
[----:B------:R1:W2:Y:S10]  /*2020*/  LDS R15, [R6] ;  /* 0x00000000060f7984 */ /* 0x0002b40000000800 */
[----:B------:R-:W3:Y:S02]  /*2030*/  @!P0 LDC.64 R4, c[0x0][0x3d8] ;  /* 0x0000f600ff048b82 */ /* 0x000ee40000000a00 */
[----:B---3--:R-:W3:Y:S01]  /*2040*/  @!P0 LDG.E.64 R2, desc[UR8][R4.64] ;  /* 0x0000000804028981 */ /* 0x008ee2000c1e1b00 */
[----:B------:R-:W-:-:S02]  /*2050*/  VIADD R0, R0, 0x1 ;  /* 0x0000000100007836 */ /* 0x000fc40000000000 */
[----:B-1----:R-:W-:Y:S01]  /*2060*/  VIADD R6, R6, 0x800 ;  /* 0x0000080006067836 */ /* 0x002fe20000000000 */
[----:B---3--:R-:W-:-:S05]  /*2070*/  IADD3 R7, P0, PT, R9, R2, RZ ;  /* 0x0000000209077210 */ /* 0x008fca0007f1e0ff */
[----:B------:R-:W-:Y:S01]  /*2080*/  IMAD.X R8, R11, 0x1, R3, P0 ;  /* 0x000000010b087824 */ /* 0x000fe200000e0603 */
[----:B------:R-:W-:-:S04]  /*2090*/  LEA R2, P0, R7, UR10, 0x2 ;  /* 0x0000000a07027c11 */ /* 0x000fc8000f8010ff */
[----:B------:R-:W-:Y:S02]  /*20a0*/  LEA.HI.X R3, R7, UR11, R8, 0x2, P0 ;  /* 0x0000000b07037c11 */ /* 0x000fe400080f1408 */
[----:B------:R-:W-:Y:S02]  /*20b0*/  ISETP.NE.AND P0, PT, R0, RZ, PT ;  /* 0x000000ff0000720c */ /* 0x000fe40003f05270 */
[----:B------:R-:W-:Y:S01]  /*20c0*/  IADD3 R7, P1, PT, R9, 0x200, RZ ;  /* 0x0000020009077810 */ /* 0x000fe20007f3e0ff */
[----:B--2---:R1:W-:Y:S04]  /*20d0*/  STG.E desc[UR8][R2.64], R15 ;  /* 0x0000000f02007986 */ /* 0x0043e8000c101908 */
[----:B------:R-:W-:Y:S02]  /*20e0*/  IMAD.MOV.U32 R9, RZ, RZ, R7 ;  /* 0x000000ffff097224 */ /* 0x000fe400078e0007 */
[----:B------:R-:W-:-:S04]  /*20f0*/  IMAD.X R11, RZ, RZ, R11, P1 ;  /* 0x000000ffff0b7224 */ /* 0x000fc800008e060b */
[----:B------:R-:W-:Y:S05]  /*2100*/  @P0 BRA `(.L_x_664) ;  /* 0xfffffffc00bc0947 */ /* 0x000fea000383ffff */
[----:B------:R-:W-:Y:S05]  /*2110*/  BSYNC.RECONVERGENT B1 ;  /* 0x0000000000017941 */ /* 0x000fea0003800200 */
.L_x_663:
[----:B------:R-:W-:-:S07]  /*2120*/  IMAD.MOV.U32 R0, RZ, RZ, R7 ;  /* 0x000000ffff007224 */ /* 0x000fce00078e0007 */
.L_x_662:
[----:B------:R-:W-:Y:S05]  /*2130*/  BSYNC.RECONVERGENT B0 ;  /* 0x0000000000007941 */ /* 0x000fea0003800200 */
.L_x_661:
[----:B------:R-:W-:-:S13]  /*2140*/  ISETP.GE.U32.AND P0, PT, R13, 0x600, PT ;  /* 0x000006000d00780c */ /* 0x000fda0003f06070 */
[----:B------:R-:W-:Y:S05]  /*2150*/  @!P0 EXIT ;  /* 0x000000000000894d */ /* 0x000fea0003800000 */
[----:B------:R-:W2:Y:S01]  /*2160*/  S2UR UR5, SR_CgaCtaId ;  /* 0x00000000000579c3 */ /* 0x000ea20000008800 */
[----:B------:R-:W-:Y:S01]  /*2170*/  UMOV UR4, 0x400 ;  /* 0x0000040000047882 */ /* 0x000fe20000000000 */
[----:B------:R-:W-:Y:S01]  /*2180*/  UISETP.NE.AND UP0, UPT, UR6, URZ, UPT ;  /* 0x000000ff0600728c */ /* 0x000fe2000bf05270 */
[----:B-1----:R-:W-:Y:S02]  /*2190*/  IMAD.MOV.U32 R15, RZ, RZ, RZ ;  /* 0x000000ffff0f7224 */ /* 0x002fe400078e00ff */
[----:B------:R-:W-:-:S03]  /*21a0*/  IMAD.MOV.U32 R17, RZ, RZ, RZ ;  /* 0x000000ffff117224 */ /* 0x000fc600078e00ff */
[----:B------:R-:W1:Y:S01]  /*21b0*/  LDC.64 R2, c[0x0][0x398] ;  /* 0x0000e600ff027b82 */ /* 0x000e620000000a00 */
[----:B------:R-:W-:Y:S01]  /*21c0*/  PLOP3.LUT P0, PT, PT, PT, UP0, 0x80, 0x8 ;  /* 0x000000000008781c */ /* 0x000fe20003f0f008 */
[----:B------:R-:W-:Y:S02]  /*21d0*/  UISETP.NE.AND UP0, UPT, UR6, URZ, UPT ;  /* 0x000000ff0600728c */ /* 0x000fe4000bf05270 */
[----:B--2---:R-:W-:-:S06]  /*21e0*/  ULEA UR4, UR5, UR4, 0x18 ;  /* 0x0000000405047291 */ /* 0x004fcc000f8ec0ff */
[C---:B------:R-:W-:Y:S01]  /*21f0*/  LEA R14, R0.reuse, UR4, 0x2 ;  /* 0x00000004000e7c11 */ /* 0x040fe2000f8e10ff */
[----:B-1----:R-:W-:-:S04]  /*2200*/  IMAD.WIDE.U32 R2, R0, 0x4, R2 ;  /* 0x0000000400027825 */ /* 0x002fc800078e0002 */
[----:B------:R-:W-:-:S07]  /*2210*/  VIADD R14, R14, 0x1000 ;  /* 0x000010000e0e7836 */ /* 0x000fce0000000000 */
.L_x_665:
[----:B------:R-:W1:Y:S01]  /*2220*/  @!P0 LDC.64 R8, c[0x0][0x3d8] ;  /* 0x0000f600ff088b82 */ /* 0x000e620000000a00 */
[----:B--2---:R-:W-:Y:S01]  /*2230*/  CS2R R4, SRZ ;  /* 0x0000000000047805 */ /* 0x004fe2000001ff00 */
[----:B------:R-:W2:Y:S04]  /*2240*/  LDS R19, [R14+-0x1000] ;  /* 0xfff000000e137984 */ /* 0x000ea80000000800 */
[----:B------:R-:W3:Y:S04]  /*2250*/  LDS R21, [R14+-0x800] ;  /* 0xfff800000e157984 */ /* 0x000ee80000000800 */
[----:B-1----:R-:W4:Y:S01]  /*2260*/  @!P0 LDG.E.64 R4, desc[UR8][R8.64] ;  /* 0x0000000808048981 */ /* 0x002f22000c1e1b00 */
[----:B------:R-:W-:-:S13]  /*2270*/  PLOP3.LUT P0, PT, PT, PT, UP0, 0x80, 0x8 ;  /* 0x000000000008781c */ /* 0x000fda0003f0f008 */
[----:B------:R-:W1:Y:S01]  /*2280*/  @!P0 LDC.64 R10, c[0x0][0x3d8] ;  /* 0x0000f600ff0a8b82 */ /* 0x000e620000000a00 */
[----:B----4-:R-:W-:-:S04]  /*2290*/  LEA R7, P1, R4, R15, 0x2 ;  /* 0x0000000f04077211 */ /* 0x010fc800078210ff */
[----:B------:R-:W-:Y:S02]  /*22a0*/  LEA.HI.X R5, R4, R17, R5, 0x2, P1 ;  /* 0x0000001104057211 */ /* 0x000fe400008f1405 */
[----:B------:R-:W-:-:S05]  /*22b0*/  IADD3 R6, P1, PT, R2, R7, RZ ;  /* 0x0000000702067210 */ /* 0x000fca0007f3e0ff */
[----:B------:R-:W-:Y:S01]  /*22c0*/  IMAD.X R7, R3, 0x1, R5, P1 ;  /* 0x0000000103077824 */ /* 0x000fe200008e0605 */
[----:B------:R-:W-:-:S04]  /*22d0*/  CS2R R4, SRZ ;  /* 0x0000000000047805 */ /* 0x000fc8000001ff00 */
[----:B--2---:R2:W-:Y:S04]  /*22e0*/  STG.E desc[UR8][R6.64], R19 ;  /* 0x0000001306007986 */ /* 0x0045e8000c101908 */
[----:B-1----:R-:W4:Y:S01]  /*22f0*/  @!P0 LDG.E.64 R4, desc[UR8][R10.64] ;  /* 0x000000080a048981 */ /* 0x002f22000c1e1b00 */
[----:B------:R-:W1:Y:S03]  /*2300*/  @!P0 LDC.64 R12, c[0x0][0x3d8] ;  /* 0x0000f600ff0c8b82 */ /* 0x000e660000000a00 */
[----:B------:R-:W5:Y:S01]  /*2310*/  LDS R19, [R14] ;  /* 0x000000000e137984 */ /* 0x000f620000000800 */
[----:B----4-:R-:W-:-:S04]  /*2320*/  LEA R9, P1, R4, R15, 0x2 ;  /* 0x0000000f04097211 */ /* 0x010fc800078210ff */
[----:B------:R-:W-:Y:S02]  /*2330*/  LEA.HI.X R5, R4, R17, R5, 0x2, P1 ;  /* 0x0000001104057211 */ /* 0x000fe400008f1405 */
[----:B------:R-:W-:-:S05]  /*2340*/  IADD3 R8, P1, PT, R2, R9, RZ ;  /* 0x0000000902087210 */ /* 0x000fca0007f3e0ff */
[----:B------:R-:W-:Y:S01]  /*2350*/  IMAD.X R9, R3, 0x1, R5, P1 ;  /* 0x0000000103097824 */ /* 0x000fe200008e0605 */
[----:B------:R-:W-:-:S04]  /*2360*/  CS2R R4, SRZ ;  /* 0x0000000000047805 */ /* 0x000fc8000001ff00 */
[----:B---3--:R-:W-:Y:S04]  /*2370*/  STG.E desc[UR8][R8.64+0x800], R21 ;  /* 0x0008001508007986 */ /* 0x008fe8000c101908 */
[----:B-1----:R-:W2:Y:S01]  /*2380*/  @!P0 LDG.E.64 R4, desc[UR8][R12.64] ;  /* 0x000000080c048981 */ /* 0x002ea2000c1e1b00 */
[----:B------:R-:W1:Y:S03]  /*2390*/  @!P0 LDC.64 R10, c[0x0][0x3d8] ;  /* 0x0000f600ff0a8b82 */ /* 0x000e660000000a00 */
[----:B------:R3:W4:Y:S01]  /*23a0*/  LDS R21, [R14+0x800] ;  /* 0x000800000e157984 */ /* 0x0007220000000800 */
[----:B--2---:R-:W-:-:S04]  /*23b0*/  LEA R7, P1, R4, R15, 0x2 ;  /* 0x0000000f04077211 */ /* 0x004fc800078210ff */
[----:B------:R-:W-:Y:S02]  /*23c0*/  LEA.HI.X R5, R4, R17, R5, 0x2, P1 ;  /* 0x0000001104057211 */ /* 0x000fe400008f1405 */
[----:B------:R-:W-:-:S05]  /*23d0*/  IADD3 R6, P1, PT, R2, R7, RZ ;  /* 0x0000000702067210 */ /* 0x000fca0007f3e0ff */
[----:B------:R-:W-:Y:S01]  /*23e0*/  IMAD.X R7, R3, 0x1, R5, P1 ;  /* 0x0000000103077824 */ /* 0x000fe200008e0605 */
[----:B------:R-:W-:-:S04]  /*23f0*/  CS2R R4, SRZ ;  /* 0x0000000000047805 */ /* 0x000fc8000001ff00 */
[----:B-----5:R2:W-:Y:S04]  /*2400*/  STG.E desc[UR8][R6.64+0x1000], R19 ;  /* 0x0010001306007986 */ /* 0x0205e8000c101908 */
[----:B-1----:R-:W5:Y:S01]  /*2410*/  @!P0 LDG.E.64 R4, desc[UR8][R10.64] ;  /* 0x000000080a048981 */ /* 0x002f62000c1e1b00 */
[----:B------:R-:W-:Y:S02]  /*2420*/  VIADD R0, R0, 0x800 ;  /* 0x0000080000007836 */ /* 0x000fe40000000000 */
[----:B---3--:R-:W-:Y:S01]  /*2430*/  VIADD R14, R14, 0x2000 ;  /* 0x000020000e0e7836 */ /* 0x008fe20000000000 */
[----:B-----5:R-:W-:Y:S02]  /*2440*/  LEA R9, P1, R4, R15, 0x2 ;  /* 0x0000000f04097211 */ /* 0x020fe400078210ff */
[----:B------:R-:W-:-:S02]  /*2450*/  IADD3 R15, P2, PT, R15, 0x2000, RZ ;  /* 0x000020000f0f7810 */ /* 0x000fc40007f5e0ff */
[----:B------:R-:W-:Y:S02]  /*2460*/  LEA.HI.X R5, R4, R17, R5, 0x2, P1 ;  /* 0x0000001104057211 */ /* 0x000fe400008f1405 */
[----:B------:R-:W-:Y:S01]  /*2470*/  IADD3 R4, P1, PT, R2, R9, RZ ;  /* 0x0000000902047210 */ /* 0x000fe20007f3e0ff */
[----:B------:R-:W-:-:S04]  /*2480*/  IMAD.X R17, RZ, RZ, R17, P2 ;  /* 0x000000ffff117224 */ /* 0x000fc800010e0611 */
[----:B------:R-:W-:Y:S01]  /*2490*/  IMAD.X R5, R3, 0x1, R5, P1 ;  /* 0x0000000103057824 */ /* 0x000fe200008e0605 */
[----:B------:R-:W-:-:S04]  /*24a0*/  ISETP.GE.AND P1, PT, R0, R59, PT ;  /* 0x0000003b0000720c */ /* 0x000fc80003f26270 */
[----:B----4-:R2:W-:Y:S09]  /*24b0*/  STG.E desc[UR8][R4.64+0x1800], R21 ;  /* 0x0018001504007986 */ /* 0x0105f2000c101908 */
[----:B------:R-:W-:Y:S05]  /*24c0*/  @!P1 BRA `(.L_x_665) ;  /* 0xfffffffc00549947 */ /* 0x000fea000383ffff */
[----:B------:R-:W-:Y:S05]  /*24d0*/  EXIT ;  /* 0x000000000000794d */ /* 0x000fea0003800000 */
.L_x_617:
[----:B------:R-:W0:Y:S01]  /*24e0*/  S2R R38, SR_TID.X ;  /* 0x0000000000267919 */ /* 0x000e220000002100 */
[----:B------:R-:W1:Y:S01]  /*24f0*/  LDC R36, c[0x0][0x3d0] ;  /* 0x0000f400ff247b82 */ /* 0x000e620000000800 */
[----:B------:R-:W2:Y:S01]  /*2500*/  LDCU.U8 UR4, c[0x0][0x3c0] ;  /* 0x00007800ff0477ac */ /* 0x000ea20008000000 */
[----:B------:R-:W3:Y:S06]  /*2510*/  LDCU.64 UR10, c[0x0][0x388] ;  /* 0x00007100ff0a77ac */ /* 0x000eec0008000a00 */
[----:B------:R-:W4:Y:S08]  /*2520*/  LDC R2, c[0x0][0x3d4] ;  /* 0x0000f500ff027b82 */ /* 0x000f300000000800 */
[----:B------:R-:W-:Y:S01]  /*2530*/  BAR.SYNC.DEFER_BLOCKING 0x0 ;  /* 0x0000000000007b1d */ /* 0x000fe20000010000 */
[----:B--2---:R-:W-:Y:S01]  /*2540*/  ISETP.NE.AND P0, PT, RZ, UR4, PT ;  /* 0x00000004ff007c0c */ /* 0x004fe2000bf05270 */
[----:B------:R-:W-:-:S03]  /*2550*/  USHF.R.S32.HI UR4, URZ, 0x1f, UR7 ;  /* 0x0000001fff047899 */ /* 0x000fc60008011407 */
[----:B-1----:R-:W-:Y:S01]  /*2560*/  SEL R36, R36, RZ, !P0 ;  /* 0x000000ff24247207 */ /* 0x002fe20004000000 */
[----:B0-----:R-:W-:Y:S01]  /*2570*/  IMAD R37, R38, 0xe, RZ ;  /* 0x0000000e26257824 */ /* 0x001fe200078e02ff */
[----:B----4-:R-:W-:-:S04]  /*2580*/  SEL R2, R2, RZ, !P0 ;  /* 0x000000ff02027207 */ /* 0x010fc80004000000 */
[----:B------:R-:W-:-:S04]  /*2590*/  IADD3 R3, P1, P2, R37, UR7, R36 ;  /* 0x0000000725037c10 */ /* 0x000fc8000fa3e024 */
[----:B---3--:R-:W-:Y:S02]  /*25a0*/  LEA R12, P0, R3, UR10, 0x1 ;  /* 0x0000000a030c7c11 */ /* 0x008fe4000f8008ff */
[----:B------:R-:W-:-:S04]  /*25b0*/  IADD3.X R2, PT, PT, RZ, UR4, R2, P1, P2 ;  /* 0x00000004ff027c10 */ /* 0x000fc80008fe4402 */
        /* <DEDUP_REMOVED lines=15> */
[----:B------:R-:W-:Y:S01]  /*26b0*/  IMAD.MOV.U32 R28, RZ, RZ, 0x2 ;  /* 0x00000002ff1c7424 */ /* 0x000fe200078e00ff */
[----:B------:R-:W1:Y:S01]  /*26c0*/  S2UR UR5, SR_CgaCtaId ;  /* 0x00000000000579c3 */ /* 0x000e620000008800 */
[----:B------:R-:W-:Y:S01]  /*26d0*/  UMOV UR4, 0x400 ;  /* 0x0000040000047882 */ /* 0x000fe20000000000 */
[----:B------:R-:W0:Y:S01]  /*26e0*/  S2R R58, SR_LANEID ;  /* 0x00000000003a7919 */ /* 0x000e220000000000 */
[----:B------:R-:W-:Y:S01]  /*26f0*/  SHF.R.U32.HI R40, RZ, 0x5, R38 ;  /* 0x00000005ff287819 */ /* 0x000fe20000011626 */
[----:B-1----:R-:W-:-:S04]  /*2700*/  ULEA UR4, UR5, UR4, 0x18 ;  /* 0x0000000405047291 */ /* 0x002fc8000f8ec0ff */
[----:B------:R-:W-:Y:S01]  /*2710*/  BAR.SYNC.DEFER_BLOCKING 0x0 ;  /* 0x0000000000007b1d */ /* 0x000fe20000010000 */
[----:B--2---:R-:W-:Y:S02]  /*2720*/  ISETP.NE.AND P0, PT, R2, RZ, PT ;  /* 0x000000ff0200720c */ /* 0x004fe40003f05270 */
[----:B---3--:R-:W-:Y:S02]  /*2730*/  ISETP.NE.AND P1, PT, R3, RZ, PT ;  /* 0x000000ff0300720c */ /* 0x008fe40003f25270 */
[----:B------:R-:W-:Y:S02]  /*2740*/  SEL R14, RZ, 0x1, !P0 ;  /* 0x00000001ff0e7807 */ /* 0x000fe40004000000 */
[----:B----4-:R-:W-:-:S07]  /*2750*/  ISETP.NE.AND P2, PT, R4, RZ, PT ;  /* 0x000000ff0400720c */ /* 0x010fce0003f45270 */
[----:B------:R-:W-:Y:S01]  /*2760*/  @!P0 IMAD.MOV R28, RZ, RZ, 0x1 ;  /* 0x00000001ff1c8424 */ /* 0x000fe200078e02ff */
[----:B-----5:R-:W-:Y:S01]  /*2770*/  ISETP.NE.AND P0, PT, R5, RZ, PT ;  /* 0x000000ff0500720c */ /* 0x020fe20003f05270 */
[----:B------:R-:W-:Y:S01]  /*2780*/  @!P1 IMAD.MOV R28, RZ, RZ, R14 ;  /* 0x000000ffff1c9224 */ /* 0x000fe200078e020e */
[----:B------:R-:W-:-:S03]  /*2790*/  ISETP.NE.AND P1, PT, R6, RZ, PT ;  /* 0x000000ff0600720c */ /* 0x000fc60003f25270 */
[----:B------:R-:W-:Y:S02]  /*27a0*/  VIADD R29, R28, 0x1 ;  /* 0x000000011c1d7836 */ /* 0x000fe40000000000 */
[----:B------:R-:W-:Y:S01]  /*27b0*/  @!P2 IMAD.MOV R29, RZ, RZ, R28 ;  /* 0x000000ffff1da224 */ /* 0x000fe200078e021c */
[----:B0-----:R-:W-:-:S03]  /*27c0*/  ISETP.NE.AND P2, PT, R58, RZ, PT ;  /* 0x000000ff3a00720c */ /* 0x001fc60003f45270 */
[----:B------:R-:W-:Y:S02]  /*27d0*/  VIADD R30, R29, 0x1 ;  /* 0x000000011d1e7836 */ /* 0x000fe40000000000 */
        /* <DEDUP_REMOVED lines=28> */
[----:B------:R-:W-:-:S03]  /*29a0*/  ISETP.NE.AND P1, PT, R58, 0x1f, PT ;  /* 0x0000001f3a00780c */ /* 0x000fc60003f25270 */
[----:B------:R-:W-:-:S04]  /*29b0*/  VIADD R39, R12, 0x1 ;  /* 0x000000010c277836 */ /* 0x000fc80000000000 */
[----:B------:R-:W-:-:S05]  /*29c0*/  @!P0 IMAD.MOV R39, RZ, RZ, R12 ;  /* 0x000000ffff278224 */ /* 0x000fca00078e020c */
[----:B------:R-:W0:Y:S01]  /*29d0*/  SHFL.UP P0, R12, R39, 0x1, RZ ;  /* 0x04200000270c7989 */ /* 0x000e2200000000ff */
[----:B------:R-:W-:Y:S01]  /*29e0*/  @!P1 LEA R41, R40, UR4, 0x2 ;  /* 0x0000000428299c11 */ /* 0x000fe2000f8e10ff */
[----:B0-----:R-:W-:-:S05]  /*29f0*/  @P0 IMAD.IADD R12, R12, 0x1, R39 ;  /* 0x000000010c0c0824 */ /* 0x001fca00078e0227 */
[----:B------:R-:W0:Y:S02]  /*2a00*/  SHFL.UP P0, R13, R12, 0x2, RZ ;  /* 0x044000000c0d7989 */ /* 0x000e2400000000ff */
[----:B0-----:R-:W-:-:S05]  /*2a10*/  @P0 IMAD.IADD R13, R12, 0x1, R13 ;  /* 0x000000010c0d0824 */ /* 0x001fca00078e020d */
[----:B------:R-:W0:Y:S02]  /*2a20*/  SHFL.UP P0, R14, R13, 0x4, RZ ;  /* 0x048000000d0e7989 */ /* 0x000e2400000000ff */
[----:B0-----:R-:W-:-:S05]  /*2a30*/  @P0 IMAD.IADD R14, R13, 0x1, R14 ;  /* 0x000000010d0e0824 */ /* 0x001fca00078e020e */
[----:B------:R-:W0:Y:S02]  /*2a40*/  SHFL.UP P0, R15, R14, 0x8, RZ ;  /* 0x050000000e0f7989 */ /* 0x000e2400000000ff */
[----:B0-----:R-:W-:-:S05]  /*2a50*/  @P0 IMAD.IADD R15, R14, 0x1, R15 ;  /* 0x000000010e0f0824 */ /* 0x001fca00078e020f */
[----:B------:R-:W0:Y:S02]  /*2a60*/  SHFL.UP P0, R42, R15, 0x10, RZ ;  /* 0x060000000f2a7989 */ /* 0x000e2400000000ff */
[----:B0-----:R-:W-:Y:S01]  /*2a70*/  @P0 IMAD.IADD R42, R15, 0x1, R42 ;  /* 0x000000010f2a0824 */ /* 0x001fe200078e022a */
[----:B------:R-:W-:-:S03]  /*2a80*/  ISETP.NE.AND P0, PT, R40, 0x2, PT ;  /* 0x000000022800780c */ /* 0x000fc60003f05270 */
[----:B------:R-:W-:Y:S01]  /*2a90*/  IMAD.IADD R39, R42, 0x1, -R39 ;  /* 0x000000012a277824 */ /* 0x000fe200078e0a27 */
[----:B------:R-:W-:Y:S01]  /*2aa0*/  @!P1 STS [R41], R42 ;  /* 0x0000002a29009388 */ /* 0x000fe20000000800 */
[----:B------:R-:W-:Y:S01]  /*2ab0*/  BAR.SYNC.DEFER_BLOCKING 0x0 ;  /* 0x0000000000007b1d */ /* 0x000fe20000010000 */
[----:B------:R-:W-:-:S05]  /*2ac0*/  ISETP.NE.AND P1, PT, R40, 0xf, PT ;  /* 0x0000000f2800780c */ /* 0x000fca0003f25270 */
[----:B------:R-:W0:Y:S04]  /*2ad0*/  LDS.128 R20, [UR4] ;  /* 0x00000004ff147984 */ /* 0x000e280008000c00 */
[----:B------:R-:W1:Y:S04]  /*2ae0*/  LDS.128 R12, [UR4+0x10] ;  /* 0x00001004ff0c7984 */ /* 0x000e680008000c00 */
[----:B------:R-:W2:Y:S01]  /*2af0*/  LDS.128 R16, [UR4+0x20] ;  /* 0x00002004ff107984 */ /* 0x000ea20008000c00 */
[----:B0-----:R-:W-:-:S04]  /*2b00*/  IMAD.IADD R21, R20, 0x1, R21 ;  /* 0x0000000114157824 */ /* 0x001fc800078e0215 */
[----:B------:R-:W-:Y:S01]  /*2b10*/  IMAD.IADD R22, R22, 0x1, R21 ;  /* 0x0000000116167824 */ /* 0x000fe200078e0215 */
[----:B------:R-:W-:Y:S02]  /*2b20*/  SEL R20, R21, R20, !P0 ;  /* 0x0000001415147207 */ /* 0x000fe40004000000 */
[----:B------:R-:W-:Y:S01]  /*2b30*/  ISETP.NE.AND P0, PT, R40, 0x3, PT ;  /* 0x000000032800780c */ /* 0x000fe20003f05270 */
[----:B------:R-:W-:-:S03]  /*2b40*/  IMAD.IADD R23, R23, 0x1, R22 ;  /* 0x0000000117177824 */ /* 0x000fc600078e0216 */
[----:B------:R-:W-:Y:S01]  /*2b50*/  SEL R20, R22, R20, !P0 ;  /* 0x0000001416147207 */ /* 0x000fe20004000000 */
[----:B-1----:R-:W-:Y:S01]  /*2b60*/  IMAD.IADD R12, R23, 0x1, R12 ;  /* 0x00000001170c7824 */ /* 0x002fe200078e020c */
[----:B------:R-:W-:-:S03]  /*2b70*/  ISETP.NE.AND P0, PT, R40, 0x4, PT ;  /* 0x000000042800780c */ /* 0x000fc60003f05270 */
[----:B------:R-:W-:Y:S01]  /*2b80*/  IMAD.IADD R13, R13, 0x1, R12 ;  /* 0x000000010d0d7824 */ /* 0x000fe200078e020c */
[----:B------:R-:W-:Y:S02]  /*2b90*/  SEL R20, R23, R20, !P0 ;  /* 0x0000001417147207 */ /* 0x000fe40004000000 */
[----:B------:R-:W-:Y:S01]  /*2ba0*/  ISETP.NE.AND P0, PT, R40, 0x5, PT ;  /* 0x000000052800780c */ /* 0x000fe20003f05270 */
[----:B------:R-:W-:-:S03]  /*2bb0*/  IMAD.IADD R14, R14, 0x1, R13 ;  /* 0x000000010e0e7824 */ /* 0x000fc600078e020d */
[----:B------:R-:W-:Y:S01]  /*2bc0*/  SEL R41, R12, R20, !P0 ;  /* 0x000000140c297207 */ /* 0x000fe20004000000 */
[----:B------:R-:W-:Y:S01]  /*2bd0*/  IMAD.IADD R15, R15, 0x1, R14 ;  /* 0x000000010f0f7824 */ /* 0x000fe200078e020e */
[----:B------:R-:W0:Y:S01]  /*2be0*/  LDS.128 R20, [UR4+0x30] ;  /* 0x00003004ff147984 */ /* 0x000e220008000c00 */
[C---:B------:R-:W-:Y:S01]  /*2bf0*/  ISETP.NE.AND P0, PT, R40.reuse, 0x6, PT ;  /* 0x000000062800780c */ /* 0x040fe20003f05270 */
[----:B------:R-:W1:Y:S01]  /*2c00*/  LDC R12, c[0x0][0x380] ;  /* 0x0000e000ff0c7b82 */ /* 0x000e620000000800 */
[----:B--2---:R-:W-:Y:S02]  /*2c10*/  IMAD.IADD R16, R15, 0x1, R16 ;  /* 0x000000010f107824 */ /* 0x004fe400078e0210 */
[----:B------:R-:W-:Y:S01]  /*2c20*/  SEL R41, R13, R41, !P0 ;  /* 0x000000290d297207 */ /* 0x000fe20004000000 */
[----:B------:R-:W-:Y:S01]  /*2c30*/  IMAD.MOV.U32 R13, RZ, RZ, R38 ;  /* 0x000000ffff0d7224 */ /* 0x000fe200078e0026 */
[----:B------:R-:W-:Y:S01]  /*2c40*/  ISETP.NE.AND P0, PT, R40, 0x7, PT ;  /* 0x000000072800780c */ /* 0x000fe20003f05270 */
[----:B------:R-:W-:-:S03]  /*2c50*/  IMAD.IADD R17, R17, 0x1, R16 ;  /* 0x0000000111117824 */ /* 0x000fc600078e0210 */
[----:B------:R-:W-:Y:S01]  /*2c60*/  SEL R41, R14, R41, !P0 ;  /* 0x000000290e297207 */ /* 0x000fe20004000000 */
[----:B------:R-:W-:Y:S01]  /*2c70*/  IMAD.IADD R18, R18, 0x1, R17 ;  /* 0x0000000112127824 */ /* 0x000fe200078e0211 */
[C---:B------:R-:W-:Y:S02]  /*2c80*/  ISETP.NE.AND P0, PT, R40.reuse, 0x8, PT ;  /* 0x000000082800780c */ /* 0x040fe40003f05270 */
[----:B------:R-:W-:Y:S01]  /*2c90*/  SEL R14, R39, RZ, P2 ;  /* 0x000000ff270e7207 */ /* 0x000fe20001000000 */
[----:B------:R-:W-:Y:S01]  /*2ca0*/  IMAD.IADD R19, R19, 0x1, R18 ;  /* 0x0000000113137824 */ /* 0x000fe200078e0212 */
[----:B------:R-:W-:Y:S02]  /*2cb0*/  SEL R41, R15, R41, !P0 ;  /* 0x000000290f297207 */ /* 0x000fe40004000000 */
[----:B------:R-:W-:-:S04]  /*2cc0*/  ISETP.NE.AND P0, PT, R40, 0x9, PT ;  /* 0x000000092800780c */ /* 0x000fc80003f05270 */
[----:B------:R-:W-:Y:S02]  /*2cd0*/  SEL R41, R16, R41, !P0 ;  /* 0x0000002910297207 */ /* 0x000fe40004000000 */
[----:B------:R-:W-:Y:S02]  /*2ce0*/  ISETP.NE.AND P0, PT, R40, 0xa, PT ;  /* 0x0000000a2800780c */ /* 0x000fe40003f05270 */
[----:B-1----:R-:W-:Y:S02]  /*2cf0*/  IADD3 R37, PT, PT, R12, UR7, R37 ;  /* 0x000000070c257c10 */ /* 0x002fe4000fffe025 */
[----:B------:R-:W-:Y:S02]  /*2d00*/  SEL R41, R17, R41, !P0 ;  /* 0x0000002911297207 */ /* 0x000fe40004000000 */
[----:B------:R-:W-:Y:S01]  /*2d10*/  ISETP.NE.AND P0, PT, R40, 0xb, PT ;  /* 0x0000000b2800780c */ /* 0x000fe20003f05270 */
[----:B------:R-:W-:-:S03]  /*2d20*/  IMAD.IADD R12, R36, 0x1, R37 ;  /* 0x00000001240c7824 */ /* 0x000fc600078e0225 */
[----:B------:R-:W-:Y:S01]  /*2d30*/  SEL R41, R18, R41, !P0 ;  /* 0x0000002912297207 */ /* 0x000fe20004000000 */
[----:B------:R-:W-:Y:S01]  /*2d40*/  VIADD R56, R12, 0x1 ;  /* 0x000000010c387836 */ /* 0x000fe20000000000 */
[----:B------:R-:W-:Y:S01]  /*2d50*/  ISETP.NE.AND P0, PT, R40, 0xc, PT ;  /* 0x0000000c2800780c */ /* 0x000fe20003f05270 */
[C---:B------:R-:W-:Y:S02]  /*2d60*/  VIADD R55, R12.reuse, 0x2 ;  /* 0x000000020c377836 */ /* 0x040fe40000000000 */
[C---:B0-----:R-:W-:Y:S01]  /*2d70*/  IMAD.IADD R20, R19.reuse, 0x1, R20 ;  /* 0x0000000113147824 */ /* 0x041fe200078e0214 */
[----:B------:R-:W-:Y:S01]  /*2d80*/  SEL R41, R19, R41, !P0 ;  /* 0x0000002913297207 */ /* 0x000fe20004000000 */
[----:B------:R-:W-:Y:S01]  /*2d90*/  VIADD R54, R12, 0x3 ;  /* 0x000000030c367836 */ /* 0x000fe20000000000 */
[----:B------:R-:W-:Y:S01]  /*2da0*/  ISETP.NE.AND P0, PT, R40, 0xd, PT ;  /* 0x0000000d2800780c */ /* 0x000fe20003f05270 */
[----:B------:R-:W-:Y:S02]  /*2db0*/  IMAD.IADD R21, R21, 0x1, R20 ;  /* 0x0000000115157824 */ /* 0x000fe400078e0214 */
[----:B------:R-:W-:Y:S01]  /*2dc0*/  VIADD R53, R12, 0x4 ;  /* 0x000000040c357836 */ /* 0x000fe20000000000 */
[----:B------:R-:W-:Y:S01]  /*2dd0*/  SEL R41, R20, R41, !P0 ;  /* 0x0000002914297207 */ /* 0x000fe20004000000 */
[----:B------:R-:W-:Y:S01]  /*2de0*/  IMAD.IADD R22, R22, 0x1, R21 ;  /* 0x0000000116167824 */ /* 0x000fe200078e0215 */
[----:B------:R-:W-:Y:S01]  /*2df0*/  ISETP.NE.AND P0, PT, R40, 0xe, PT ;  /* 0x0000000e2800780c */ /* 0x000fe20003f05270 */
[----:B------:R-:W-:-:S02]  /*2e00*/  VIADD R52, R12, 0x5 ;  /* 0x000000050c347836 */ /* 0x000fc40000000000 */
[----:B------:R-:W-:Y:S01]  /*2e10*/  IMAD.IADD R23, R23, 0x1, R22 ;  /* 0x0000000117177824 */ /* 0x000fe200078e0216 */
[----:B------:R-:W-:Y:S01]  /*2e20*/  SEL R41, R21, R41, !P0 ;  /* 0x0000002915297207 */ /* 0x000fe20004000000 */
[C---:B------:R-:W-:Y:S01]  /*2e30*/  VIADD R43, R12.reuse, 0x6 ;  /* 0x000000060c2b7836 */ /* 0x040fe20000000000 */
[C---:B------:R-:W-:Y:S01]  /*2e40*/  ISETP.GE.U32.AND P0, PT, R13.reuse, 0x20, PT ;  /* 0x000000200d00780c */ /* 0x040fe20003f06070 */
[----:B------:R-:W-:Y:S01]  /*2e50*/  VIADD R42, R12, 0x7 ;  /* 0x000000070c2a7836 */ /* 0x000fe20000000000 */
[----:B------:R-:W-:Y:S01]  /*2e60*/  SEL R41, R22, R41, !P1 ;  /* 0x0000002916297207 */ /* 0x000fe20004800000 */
[C---:B------:R-:W-:Y:S01]  /*2e70*/  VIADD R40, R12.reuse, 0x9 ;  /* 0x000000090c287836 */ /* 0x040fe20000000000 */
[----:B------:R-:W-:Y:S01]  /*2e80*/  ISETP.GT.U32.AND P1, PT, R13, 0x1f, PT ;  /* 0x0000001f0d00780c */ /* 0x000fe20003f24070 */
[----:B------:R-:W-:Y:S02]  /*2e90*/  VIADD R38, R12, 0xa ;  /* 0x0000000a0c267836 */ /* 0x000fe40000000000 */
[----:B------:R-:W-:-:S02]  /*2ea0*/  IMAD.IADD R14, R41, 0x1, R14 ;  /* 0x00000001290e7824 */ /* 0x000fc400078e020e */
[C---:B------:R-:W-:Y:S02]  /*2eb0*/  VIADD R41, R12.reuse, 0x8 ;  /* 0x000000080c297836 */ /* 0x040fe40000000000 */
[C---:B------:R-:W-:Y:S01]  /*2ec0*/  VIADD R37, R12.reuse, 0xb ;  /* 0x0000000b0c257836 */ /* 0x040fe20000000000 */
[----:B------:R-:W-:Y:S01]  /*2ed0*/  SEL R57, R39, R14, !P0 ;  /* 0x0000000e27397207 */ /* 0x000fe20004000000 */
[C---:B------:R-:W-:Y:S02]  /*2ee0*/  VIADD R36, R12.reuse, 0xc ;  /* 0x0000000c0c247836 */ /* 0x040fe40000000000 */
[----:B------:R-:W-:Y:S02]  /*2ef0*/  VIADD R15, R12, 0xd ;  /* 0x0000000d0c0f7836 */ /* 0x000fe40000000000 */
[----:B------:R-:W-:Y:S05]  /*2f00*/  @P1 BRA `(.L_x_666) ;  /* 0x0000000800b41947 */ /* 0x000fea0003800000 */
[----:B------:R-:W0:Y:S01]  /*2f10*/  LDC.64 R16, c[0x0][0x3a8] ;  /* 0x0000ea00ff107b82 */ /* 0x000e220000000a00 */
[----:B------:R-:W-:Y:S02]  /*2f20*/  ISETP.NE.AND P0, PT, R13, RZ, PT ;  /* 0x000000ff0d00720c */ /* 0x000fe40003f05270 */
[----:B------:R-:W-:-:S05]  /*2f30*/  LOP3.LUT R21, RZ, R13, RZ, 0x33, !PT ;  /* 0x0000000dff157212 */ /* 0x000fca00078e33ff */
[----:B------:R-:W-:-:S06]  /*2f40*/  IMAD.IADD R14, R0, 0x1, R21 ;  /* 0x00000001000e7824 */ /* 0x000fcc00078e0215 */
[----:B------:R-:W-:Y:S01]  /*2f50*/  @!P0 IMAD.MOV.U32 R22, RZ, RZ, 0x64 ;  /* 0x00000064ff168424 */ /* 0x000fe200078e00ff */
[----:B------:R1:W-:Y:S01]  /*2f60*/  @!P0 STS [UR4+0x6c], R23 ;  /* 0x00006c17ff008988 */ /* 0x0003e20008000804 */
[----:B0-----:R-:W-:-:S04]  /*2f70*/  IMAD.WIDE R18, R0, 0x8, R16 ;  /* 0x0000000800127825 */ /* 0x001fc800078e0210 */
[----:B------:R-:W-:Y:S01]  /*2f80*/  IMAD.WIDE R16, R14, 0x8, R16 ;  /* 0x000000080e107825 */ /* 0x000fe200078e0210 */
[----:B------:R1:W-:Y:S01]  /*2f90*/  @!P0 ST.E.64.STRONG.GPU desc[UR8][R18.64+0x100], R22 ;  /* 0x0001001612008985 */ /* 0x0003e2000c10fb08 */
[----:B------:R-:W-:Y:S05]  /*2fa0*/  NANOSLEEP 0x2a3 ;  /* 0x000002a30000795d */ /* 0x000fea0003800000 */
[----:B------:R-:W2:Y:S01]  /*2fb0*/  LD.E.64.STRONG.GPU R20, desc[UR8][R16.64+0x100] ;  /* 0x0001000810147980 */ /* 0x000ea2000c10fb00 */
[----:B------:R-:W-:Y:S01]  /*2fc0*/  UMOV UR5, 0xffffffff ;  /* 0xffffffff00057882 */ /* 0x000fe20000000000 */
[----:B--2---:R-:W-:Y:S02]  /*2fd0*/  ISETP.NE.AND P0, PT, R20, 0x63, PT ;  /* 0x000000631400780c */ /* 0x004fe40003f05270 */
[----:B-1----:R-:W-:Y:S11]  /*2fe0*/  BRA.DIV UR5, `(.L_x_667) ;  /* 0x0000007a05287947 */ /* 0x002ff6000b800000 */
[----:B------:R-:W-:-:S13]  /*2ff0*/  VOTE.ANY P0, !P0 ;  /* 0x0000000000ff7806 */ /* 0x000fda0004000100 */
.L_x_837:
[----:B------:R-:W-:Y:S05]  /*3000*/  @!P0 BRA `(.L_x_668) ;  /* 0x0000000000748947 */ /* 0x000fea0003800000 */
[----:B------:R-:W-:-:S07]  /*3010*/  IMAD.MOV.U32 R39, RZ, RZ, 0x1a6 ;  /* 0x000001a6ff277424 */ /* 0x000fce00078e00ff */
.L_x_670:
[----:B------:R-:W-:Y:S02]  /*3020*/  VIADD R45, R39, 0x1 ;  /* 0x00000001272d7836 */ /* 0x000fe40000000000 */
[----:B------:R-:W-:Y:S02]  /*3030*/  IMAD R0, R0, 0x41a7, RZ ;  /* 0x000041a700007824 */ /* 0x000fe400078e02ff */
[----:B------:R-:W0:Y:S01]  /*3040*/  I2F.U32.RP R22, R45 ;  /* 0x0000002d00167306 */ /* 0x000e220000209000 */
[----:B------:R-:W-:Y:S01]  /*3050*/  IMAD.MOV R47, RZ, RZ, -R45 ;  /* 0x000000ffff2f7224 */ /* 0x000fe200078e0a2d */
[----:B------:R-:W-:Y:S02]  /*3060*/  ISETP.NE.U32.AND P1, PT, R45, RZ, PT ;  /* 0x000000ff2d00720c */ /* 0x000fe40003f25070 */
[----:B------:R-:W-:-:S04]  /*3070*/  LOP3.LUT R0, R0, 0x7fffffff, RZ, 0xc0, !PT ;  /* 0x7fffffff00007812 */ /* 0x000fc800078ec0ff */
[----:B0-----:R-:W0:Y:S02]  /*3080*/  MUFU.RCP R22, R22 ;  /* 0x0000001600167308 */ /* 0x001e240000001000 */
[----:B0-----:R-:W-:-:S06]  /*3090*/  VIADD R20, R22, 0xffffffe ;  /* 0x0ffffffe16147836 */ /* 0x001fcc0000000000 */
[----:B------:R0:W1:Y:S02]  /*30a0*/  F2I.FTZ.U32.TRUNC.NTZ R21, R20 ;  /* 0x0000001400157305 */ /* 0x000064000021f000 */
[----:B0-----:R-:W-:Y:S02]  /*30b0*/  IMAD.MOV.U32 R20, RZ, RZ, RZ ;  /* 0x000000ffff147224 */ /* 0x001fe400078e00ff */
[----:B-1----:R-:W-:-:S04]  /*30c0*/  IMAD R47, R47, R21, RZ ;  /* 0x000000152f2f7224 */ /* 0x002fc800078e02ff */
[----:B------:R-:W-:-:S06]  /*30d0*/  IMAD.HI.U32 R21, R21, R47, R20 ;  /* 0x0000002f15157227 */ /* 0x000fcc00078e0014 */
[----:B------:R-:W-:-:S04]  /*30e0*/  IMAD.HI.U32 R21, R21, R0, RZ ;  /* 0x0000000015157227 */ /* 0x000fc800078e00ff */
[----:B------:R-:W-:-:S04]  /*30f0*/  IMAD.MOV R21, RZ, RZ, -R21 ;  /* 0x000000ffff157224 */ /* 0x000fc800078e0a15 */
[----:B------:R-:W-:-:S05]  /*3100*/  IMAD R22, R45, R21, R0 ;  /* 0x000000152d167224 */ /* 0x000fca00078e0200 */
[----:B------:R-:W-:-:S13]  /*3110*/  ISETP.GE.U32.AND P0, PT, R22, R45, PT ;  /* 0x0000002d1600720c */ /* 0x000fda0003f06070 */
[----:B------:R-:W-:-:S05]  /*3120*/  @P0 IMAD.IADD R22, R22, 0x1, -R45 ;  /* 0x0000000116160824 */ /* 0x000fca00078e0a2d */
[----:B------:R-:W-:-:S13]  /*3130*/  ISETP.GE.U32.AND P0, PT, R22, R45, PT ;  /* 0x0000002d1600720c */ /* 0x000fda0003f06070 */
[----:B------:R-:W-:Y:S01]  /*3140*/  @P0 IMAD.IADD R22, R22, 0x1, -R45 ;  /* 0x0000000116160824 */ /* 0x000fe200078e0a2d */
[----:B------:R-:W-:-:S04]  /*3150*/  @!P1 LOP3.LUT R22, RZ, R45, RZ, 0x33, !PT ;  /* 0x0000002dff169212 */ /* 0x000fc800078e33ff */
[----:B------:R-:W-:Y:S05]  /*3160*/  NANOSLEEP R22 ;  /* 0x000000160000735d */ /* 0x000fea0003800000 */
[----:B------:R-:W2:Y:S01]  /*3170*/  LD.E.64.STRONG.GPU R20, desc[UR8][R16.64+0x100] ;  /* 0x0001000810147980 */ /* 0x000ea2000c10fb00 */
[----:B------:R-:W-:Y:S01]  /*3180*/  UMOV UR5, 0xffffffff ;  /* 0xffffffff00057882 */ /* 0x000fe20000000000 */
[----:B------:R-:W-:Y:S02]  /*3190*/  SHF.R.U32.HI R39, RZ, 0x1, R39 ;  /* 0x00000001ff277819 */ /* 0x000fe40000011627 */
[----:B--2---:R-:W-:Y:S01]  /*31a0*/  ISETP.NE.AND P0, PT, R20, 0x63, PT ;  /* 0x000000631400780c */ /* 0x004fe20003f05270 */
[----:B------:R-:W-:-:S12]  /*31b0*/  BRA.DIV UR5, `(.L_x_669) ;  /* 0x0000007605d47947 */ /* 0x000fd8000b800000 */
[----:B------:R-:W-:-:S13]  /*31c0*/  VOTE.ANY P0, !P0 ;  /* 0x0000000000ff7806 */ /* 0x000fda0004000100 */
.L_x_840:
[----:B------:R-:W-:Y:S05]  /*31d0*/  @P0 BRA `(.L_x_670) ;  /* 0xfffffffc00900947 */ /* 0x000fea000383ffff */
.L_x_668:
[----:B------:R-:W-:Y:S01]  /*31e0*/  UMOV UR5, 0xffffffff ;  /* 0xffffffff00057882 */ /* 0x000fe20000000000 */
[----:B------:R-:W-:Y:S02]  /*31f0*/  ISETP.NE.AND P0, PT, R20, 0x65, PT ;  /* 0x000000651400780c */ /* 0x000fe40003f05270 */
[----:B------:R-:W-:Y:S11]  /*3200*/  BRA.DIV UR5, `(.L_x_671) ;  /* 0x0000007605e07947 */ /* 0x000ff6000b800000 */
[----:B------:R-:W0:Y:S01]  /*3210*/  S2R R59, SR_GEMASK ;  /* 0x00000000003b7919 */ /* 0x000e220000003c00 */
[----:B------:R-:W-:Y:S01]  /*3220*/  VOTE.ANY R22, PT, !P0 ;  /* 0x0000000000167806 */ /* 0x000fe200040e0100 */
[C---:B------:R-:W-:Y:S02]  /*3230*/  VIADD R46, R58.reuse, 0x2 ;  /* 0x000000023a2e7836 */ /* 0x040fe40000000000 */
[C---:B------:R-:W-:Y:S02]  /*3240*/  VIADD R45, R58.reuse, 0x4 ;  /* 0x000000043a2d7836 */ /* 0x040fe40000000000 */
[----:B------:R-:W-:Y:S01]  /*3250*/  VIADD R44, R58, 0x8 ;  /* 0x000000083a2c7836 */ /* 0x000fe20000000000 */
[----:B0-----:R-:W-:-:S05]  /*3260*/  LOP3.LUT R22, R22, 0x80000000, R59, 0xec, !PT ;  /* 0x8000000016167812 */ /* 0x001fca00078eec3b */
[----:B------:R-:W-:-:S05]  /*3270*/  VIADD R17, R22, 0xffffffff ;  /* 0xffffffff16117836 */ /* 0x000fca0000000000 */
[----:B------:R-:W-:-:S04]  /*3280*/  LOP3.LUT R17, R22, R17, RZ, 0xc, !PT ;  /* 0x0000001116117212 */ /* 0x000fc800078e0cff */
[----:B------:R-:W0:Y:S02]  /*3290*/  POPC R60, R17 ;  /* 0x00000011003c7309 */ /* 0x000e240000000000 */
[----:B0-----:R-:W0:Y:S01]  /*32a0*/  SHFL.DOWN PT, R39, R21, 0x1, R60 ;  /* 0x0820000015277989 */ /* 0x001e2200000e003c */
[----:B------:R-:W-:-:S04]  /*32b0*/  ISETP.GE.AND P0, PT, R58, R60, PT ;  /* 0x0000003c3a00720c */ /* 0x000fc80003f06270 */
[----:B0-----:R-:W-:Y:S02]  /*32c0*/  SEL R16, R39, RZ, !P0 ;  /* 0x000000ff27107207 */ /* 0x001fe40004000000 */
[----:B------:R-:W-:-:S03]  /*32d0*/  ISETP.GT.AND P0, PT, R46, R60, PT ;  /* 0x0000003c2e00720c */ /* 0x000fc60003f04270 */
[----:B------:R-:W-:-:S05]  /*32e0*/  IMAD.IADD R47, R16, 0x1, R21 ;  /* 0x00000001102f7824 */ /* 0x000fca00078e0215 */
[----:B------:R-:W0:Y:S02]  /*32f0*/  SHFL.DOWN PT, R39, R47, 0x2, R60 ;  /* 0x084000002f277989 */ /* 0x000e2400000e003c */
[----:B0-----:R-:W-:Y:S02]  /*3300*/  SEL R16, R39, RZ, !P0 ;  /* 0x000000ff27107207 */ /* 0x001fe40004000000 */
[----:B------:R-:W-:-:S03]  /*3310*/  ISETP.GT.AND P0, PT, R45, R60, PT ;  /* 0x0000003c2d00720c */ /* 0x000fc60003f04270 */
[----:B------:R-:W-:Y:S02]  /*3320*/  IMAD.IADD R49, R47, 0x1, R16 ;  /* 0x000000012f317824 */ /* 0x000fe400078e0210 */
[----:B------:R-:W-:-:S03]  /*3330*/  VIADD R47, R58, 0x10 ;  /* 0x000000103a2f7836 */ /* 0x000fc60000000000 */
[----:B------:R-:W0:Y:S02]  /*3340*/  SHFL.DOWN PT, R39, R49, 0x4, R60 ;  /* 0x0880000031277989 */ /* 0x000e2400000e003c */
[-C--:B------:R-:W-:Y:S02]  /*3350*/  ISETP.GT.AND P1, PT, R47, R60.reuse, PT ;  /* 0x0000003c2f00720c */ /* 0x080fe40003f24270 */
[----:B0-----:R-:W-:Y:S02]  /*3360*/  SEL R16, R39, RZ, !P0 ;  /* 0x000000ff27107207 */ /* 0x001fe40004000000 */
[----:B------:R-:W-:-:S03]  /*3370*/  ISETP.GT.AND P0, PT, R44, R60, PT ;  /* 0x0000003c2c00720c */ /* 0x000fc60003f04270 */
[----:B------:R-:W-:-:S05]  /*3380*/  IMAD.IADD R61, R49, 0x1, R16 ;  /* 0x00000001313d7824 */ /* 0x000fca00078e0210 */
[----:B------:R-:W0:Y:S02]  /*3390*/  SHFL.DOWN PT, R39, R61, 0x8, R60 ;  /* 0x090000003d277989 */ /* 0x000e2400000e003c */
[----:B0-----:R-:W-:Y:S02]  /*33a0*/  SEL R16, R39, RZ, !P0 ;  /* 0x000000ff27107207 */ /* 0x001fe40004000000 */
[----:B------:R-:W-:-:S03]  /*33b0*/  ISETP.NE.AND P0, PT, R20, 0x65, PT ;  /* 0x000000651400780c */ /* 0x000fc60003f05270 */
[----:B------:R-:W-:Y:S02]  /*33c0*/  IMAD.IADD R51, R61, 0x1, R16 ;  /* 0x000000013d337824 */ /* 0x000fe400078e0210 */
[----:B------:R-:W0:Y:S03]  /*33d0*/  LDC.64 R16, c[0x0][0x3a8] ;  /* 0x0000ea00ff107b82 */ /* 0x000e260000000a00 */
[----:B------:R-:W1:Y:S05]  /*33e0*/  SHFL.DOWN PT, R39, R51, 0x10, R60 ;  /* 0x0a00000033277989 */ /* 0x000e6a00000e003c */
[----:B------:R-:W-:-:S02]  /*33f0*/  VOTE.ALL P0, P0 ;  /* 0x0000000000ff7806 */ /* 0x000fc40000000000 */
[----:B0-----:R-:W-:Y:S02]  /*3400*/  IADD3 R49, P2, PT, R16, 0x100, RZ ;  /* 0x0000010010317810 */ /* 0x001fe40007f5e0ff */
[----:B-1----:R-:W-:-:S03]  /*3410*/  SEL R48, R39, RZ, !P1 ;  /* 0x000000ff27307207 */ /* 0x002fc60004800000 */
[----:B------:R-:W-:Y:S02]  /*3420*/  IMAD.X R50, RZ, RZ, R17, P2 ;  /* 0x000000ffff327224 */ /* 0x000fe400010e0611 */
[----:B------:R-:W-:-:S07]  /*3430*/  IMAD.IADD R48, R51, 0x1, R48 ;  /* 0x0000000133307824 */ /* 0x000fce00078e0230 */
.L_x_849:
[----:B------:R-:W-:Y:S05]  /*3440*/  @!P0 BRA `(.L_x_672) ;  /* 0x0000000400248947 */ /* 0x000fea0003800000 */
[----:B------:R-:W-:-:S07]  /*3450*/  IMAD.MOV.U32 R51, RZ, RZ, 0x1a6 ;  /* 0x000001a6ff337424 */ /* 0x000fce00078e00ff */
.L_x_678:
[----:B------:R-:W-:Y:S02]  /*3460*/  IMAD.MOV.U32 R16, RZ, RZ, R49 ;  /* 0x000000ffff107224 */ /* 0x000fe400078e0031 */
[----:B------:R-:W-:Y:S02]  /*3470*/  IMAD.MOV.U32 R17, RZ, RZ, R50 ;  /* 0x000000ffff117224 */ /* 0x000fe400078e0032 */
[----:B------:R-:W-:-:S05]  /*3480*/  IMAD.WIDE R16, R14, 0x8, R16 ;  /* 0x000000080e107825 */ /* 0x000fca00078e0210 */
[----:B------:R-:W2:Y:S01]  /*3490*/  LD.E.64.STRONG.GPU R20, desc[UR8][R16.64+-0x100] ;  /* 0xffff000810147980 */ /* 0x000ea2000c10fb00 */
[----:B------:R-:W-:Y:S05]  /*34a0*/  YIELD ;  /* 0x0000000000007946 */ /* 0x000fea0003800000 */
[----:B------:R-:W-:Y:S01]  /*34b0*/  UMOV UR5, 0xffffffff ;  /* 0xffffffff00057882 */ /* 0x000fe20000000000 */
[----:B------:R-:W-:Y:S02]  /*34c0*/  SHF.R.U32.HI R51, RZ, 0x1, R51 ;  /* 0x00000001ff337819 */ /* 0x000fe40000011633 */
[----:B--2---:R-:W-:Y:S01]  /*34d0*/  ISETP.NE.AND P0, PT, R20, 0x63, PT ;  /* 0x000000631400780c */ /* 0x004fe20003f05270 */
[----:B------:R-:W-:-:S12]  /*34e0*/  BRA.DIV UR5, `(.L_x_673) ;  /* 0x0000007a052c7947 */ /* 0x000fd8000b800000 */
[----:B------:R-:W-:-:S13]  /*34f0*/  VOTE.ANY P0, !P0 ;  /* 0x0000000000ff7806 */ /* 0x000fda0004000100 */
.L_x_852:
[----:B------:R-:W-:Y:S05]  /*3500*/  @!P0 BRA `(.L_x_674) ;  /* 0x0000000000748947 */ /* 0x000fea0003800000 */
[----:B------:R-:W-:-:S07]  /*3510*/  IMAD.MOV.U32 R39, RZ, RZ, R51 ;  /* 0x000000ffff277224 */ /* 0x000fce00078e0033 */
.L_x_676:
        /* <DEDUP_REMOVED lines=27> */
.L_x_855:
[----:B------:R-:W-:Y:S05]  /*36d0*/  @P0 BRA `(.L_x_676) ;  /* 0xfffffffc00900947 */ /* 0x000fea000383ffff */
.L_x_674:
[----:B------:R-:W-:Y:S01]  /*36e0*/  UMOV UR5, 0xffffffff ;  /* 0xffffffff00057882 */ /* 0x000fe20000000000 */
[----:B------:R-:W-:Y:S02]  /*36f0*/  ISETP.NE.AND P0, PT, R20, 0x65, PT ;  /* 0x000000651400780c */ /* 0x000fe40003f05270 */
[----:B------:R-:W-:Y:S11]  /*3700*/  BRA.DIV UR5, `(.L_x_677) ;  /* 0x0000007605e47947 */ /* 0x000ff6000b800000 */
[----:B------:R-:W-:Y:S01]  /*3710*/  VOTE.ANY R22, PT, !P0 ;  /* 0x0000000000167806 */ /* 0x000fe200040e0100 */
[----:B------:R-:W-:-:S03]  /*3720*/  VIADD R14, R14, 0xffffffe0 ;  /* 0xffffffe00e0e7836 */ /* 0x000fc60000000000 */
[----:B------:R-:W-:-:S05]  /*3730*/  LOP3.LUT R22, R22, 0x80000000, R59, 0xec, !PT ;  /* 0x8000000016167812 */ /* 0x000fca00078eec3b */
[----:B------:R-:W-:-:S05]  /*3740*/  VIADD R17, R22, 0xffffffff ;  /* 0xffffffff16117836 */ /* 0x000fca0000000000 */
[----:B------:R-:W-:-:S04]  /*3750*/  LOP3.LUT R17, R22, R17, RZ, 0xc, !PT ;  /* 0x0000001116117212 */ /* 0x000fc800078e0cff */
[----:B------:R-:W0:Y:S02]  /*3760*/  POPC R16, R17 ;  /* 0x0000001100107309 */ /* 0x000e240000000000 */
[----:B0-----:R-:W0:Y:S01]  /*3770*/  SHFL.DOWN PT, R39, R21, 0x1, R16 ;  /* 0x0820000015277989 */ /* 0x001e2200000e0010 */
[-C--:B------:R-:W-:Y:S02]  /*3780*/  ISETP.GE.AND P0, PT, R58, R16.reuse, PT ;  /* 0x000000103a00720c */ /* 0x080fe40003f06270 */
[-C--:B------:R-:W-:Y:S02]  /*3790*/  ISETP.GT.AND P1, PT, R47, R16.reuse, PT ;  /* 0x000000102f00720c */ /* 0x080fe40003f24270 */
[----:B0-----:R-:W-:Y:S02]  /*37a0*/  SEL R22, R39, RZ, !P0 ;  /* 0x000000ff27167207 */ /* 0x001fe40004000000 */
[----:B------:R-:W-:-:S03]  /*37b0*/  ISETP.GT.AND P0, PT, R46, R16, PT ;  /* 0x000000102e00720c */ /* 0x000fc60003f04270 */
[----:B------:R-:W-:-:S05]  /*37c0*/  IMAD.IADD R61, R22, 0x1, R21 ;  /* 0x00000001163d7824 */ /* 0x000fca00078e0215 */
[----:B------:R-:W0:Y:S02]  /*37d0*/  SHFL.DOWN PT, R39, R61, 0x2, R16 ;  /* 0x084000003d277989 */ /* 0x000e2400000e0010 */
        /* <DEDUP_REMOVED lines=9> */
[----:B------:R-:W-:-:S03]  /*3870*/  ISETP.NE.AND P0, PT, R20, 0x65, PT ;  /* 0x000000651400780c */ /* 0x000fc60003f05270 */
[----:B------:R-:W-:-:S05]  /*3880*/  IMAD.IADD R61, R21, 0x1, R22 ;  /* 0x00000001153d7824 */ /* 0x000fca00078e0216 */
[----:B------:R-:W0:Y:S05]  /*3890*/  SHFL.DOWN PT, R39, R61, 0x10, R16 ;  /* 0x0a0000003d277989 */ /* 0x000e2a00000e0010 */
[----:B------:R-:W-:Y:S02]  /*38a0*/  VOTE.ALL P0, P0 ;  /* 0x0000000000ff7806 */ /* 0x000fe40000000000 */
[----:B0-----:R-:W-:-:S04]  /*38b0*/  SEL R39, R39, RZ, !P1 ;  /* 0x000000ff27277207 */ /* 0x001fc80004800000 */
[----:B------:R-:W-:-:S07]  /*38c0*/  IADD3 R48, PT, PT, R61, R39, R48 ;  /* 0x000000273d307210 */ /* 0x000fce0007ffe030 */
.L_x_864:
[----:B------:R-:W-:Y:S05]  /*38d0*/  @P0 BRA `(.L_x_678) ;  /* 0xfffffff800e00947 */ /* 0x000fea000383ffff */
.L_x_672:
[----:B------:R-:W-:Y:S02]  /*38e0*/  ISETP.NE.AND P1, PT, R13, RZ, PT ;  /* 0x000000ff0d00720c */ /* 0x000fe40003f25270 */
[----:B------:R-:W-:-:S11]  /*38f0*/  ISETP.NE.AND P0, PT, R58, RZ, PT ;  /* 0x000000ff3a00720c */ /* 0x000fd60003f05270 */
[----:B------:R-:W0:Y:S01]  /*3900*/  @!P1 S2R R17, SR_CgaCtaId ;  /* 0x0000000000119919 */ /* 0x000e220000008800 */
[----:B------:R-:W-:Y:S01]  /*3910*/  @!P1 MOV R0, 0x400 ;  /* 0x0000040000009802 */ /* 0x000fe20000000f00 */
[----:B------:R-:W-:Y:S01]  /*3920*/  @!P1 IMAD.IADD R23, R23, 0x1, R48 ;  /* 0x0000000117179824 */ /* 0x000fe200078e0230 */
[----:B------:R-:W-:Y:S01]  /*3930*/  @!P0 MOV R14, 0x400 ;  /* 0x00000400000e8802 */ /* 0x000fe20000000f00 */
[----:B------:R-:W1:Y:S01]  /*3940*/  @!P0 S2R R21, SR_CgaCtaId ;  /* 0x0000000000158919 */ /* 0x000e620000008800 */
[----:B------:R-:W-:-:S05]  /*3950*/  @!P1 IMAD.MOV.U32 R22, RZ, RZ, 0x65 ;  /* 0x00000065ff169424 */ /* 0x000fca00078e00ff */
[----:B------:R2:W-:Y:S01]  /*3960*/  @!P1 ST.E.64.STRONG.GPU desc[UR8][R18.64+0x100], R22 ;  /* 0x0001001612009985 */ /* 0x0005e2000c10fb08 */
[----:B0-----:R-:W-:Y:S02]  /*3970*/  @!P1 LEA R0, R17, R0, 0x18 ;  /* 0x0000000011009211 */ /* 0x001fe400078ec0ff */
[----:B-1----:R-:W-:-:S03]  /*3980*/  @!P0 LEA R21, R21, R14, 0x18 ;  /* 0x0000000e15158211 */ /* 0x002fc600078ec0ff */
[----:B------:R2:W-:Y:S01]  /*3990*/  @!P1 STS [R0+0x68], R23 ;  /* 0x0000681700009388 */ /* 0x0005e20000000800 */
[----:B------:R-:W-:Y:S02]  /*39a0*/  IMAD.MOV.U32 R14, RZ, RZ, R57 ;  /* 0x000000ffff0e7224 */ /* 0x000fe400078e0039 */
[----:B------:R-:W-:Y:S01]  /*39b0*/  @!P0 IMAD.MOV.U32 R14, RZ, RZ, R48 ;  /* 0x000000ffff0e8224 */ /* 0x000fe200078e0030 */
[----:B------:R2:W-:Y:S04]  /*39c0*/  @!P1 STS [R0+0x64], R48 ;  /* 0x0000643000009388 */ /* 0x0005e80000000800 */
[----:B------:R2:W-:Y:S02]  /*39d0*/  @!P0 STS [R21+0x50], R48 ;  /* 0x0000503015008388 */ /* 0x0005e40000000800 */
.L_x_666:
[----:B------:R-:W-:Y:S05]  /*39e0*/  WARPSYNC.ALL ;  /* 0x0000000000007948 */ /* 0x000fea0003800000 */
[----:B------:R-:W0:Y:S08]  /*39f0*/  S2UR UR5, SR_CgaCtaId ;  /* 0x00000000000579c3 */ /* 0x000e300000008800 */
[----:B------:R-:W-:Y:S01]  /*3a00*/  BAR.SYNC.DEFER_BLOCKING 0x0 ;  /* 0x0000000000007b1d */ /* 0x000fe20000010000 */
[----:B------:R-:W-:-:S02]  /*3a10*/  ISETP.NE.AND P0, PT, R13, RZ, PT ;  /* 0x000000ff0d00720c */ /* 0x000fc40003f05270 */
[----:B------:R-:W-:Y:S02]  /*3a20*/  ISETP.NE.AND P2, PT, R8, RZ, PT ;  /* 0x000000ff0800720c */ /* 0x000fe40003f45270 */
[----:B------:R-:W-:Y:S01]  /*3a30*/  ISETP.NE.AND P1, PT, R2, RZ, PT ;  /* 0x000000ff0200720c */ /* 0x000fe20003f25270 */
[----:B------:R-:W-:Y:S01]  /*3a40*/  UMOV UR4, 0x400 ;  /* 0x0000040000047882 */ /* 0x000fe20000000000 */
[----:B------:R-:W-:Y:S02]  /*3a50*/  ISETP.NE.AND P3, PT, R9, RZ, PT ;  /* 0x000000ff0900720c */ /* 0x000fe40003f65270 */
[----:B------:R-:W-:Y:S02]  /*3a60*/  ISETP.NE.AND P4, PT, R24, RZ, PT ;  /* 0x000000ff1800720c */ /* 0x000fe40003f85270 */
[----:B------:R-:W-:Y:S01]  /*3a70*/  ISETP.NE.AND P5, PT, R26, RZ, PT ;  /* 0x000000ff1a00720c */ /* 0x000fe20003fa5270 */
[----:B0-----:R-:W-:-:S09]  /*3a80*/  ULEA UR4, UR5, UR4, 0x18 ;  /* 0x0000000405047291 */ /* 0x001fd2000f8ec0ff */
[----:B--2---:R-:W0:Y:S04]  /*3a90*/  LDS R0, [UR4+0x50] ;  /* 0x00005004ff007984 */ /* 0x004e280008000800 */
[----:B------:R-:W1:Y:S04]  /*3aa0*/  LDS R16, [UR4+0x6c] ;  /* 0x00006c04ff107984 */ /* 0x000e680008000800 */
[----:B------:R-:W2:Y:S01]  /*3ab0*/  LDS R17, [UR4+0x64] ;  /* 0x00006404ff117984 */ /* 0x000ea20008000800 */
[----:B0-----:R-:W-:Y:S02]  /*3ac0*/  SEL R19, R0, RZ, P0 ;  /* 0x000000ff00137207 */ /* 0x001fe40000000000 */
[----:B-1----:R-:W-:-:S03]  /*3ad0*/  ISETP.GT.AND P0, PT, R16, 0x200, PT ;  /* 0x000002001000780c */ /* 0x002fc60003f04270 */
[----:B------:R-:W-:-:S04]  /*3ae0*/  IMAD.IADD R23, R19, 0x1, R14 ;  /* 0x0000000113177824 */ /* 0x000fc800078e020e */
[--C-:B------:R-:W-:Y:S02]  /*3af0*/  IMAD.IADD R32, R32, 0x1, R23.reuse ;  /* 0x0000000120207824 */ /* 0x100fe400078e0217 */
[--C-:B------:R-:W-:Y:S02]  /*3b00*/  IMAD.IADD R34, R34, 0x1, R23.reuse ;  /* 0x0000000122227824 */ /* 0x100fe400078e0217 */
[----:B------:R-:W-:Y:S02]  /*3b10*/  VIADD R0, R32, 0x1 ;  /* 0x0000000120007836 */ /* 0x000fe40000000000 */
[----:B------:R-:W-:Y:S02]  /*3b20*/  IMAD.IADD R35, R35, 0x1, R23 ;  /* 0x0000000123237824 */ /* 0x000fe400078e0217 */
[----:B------:R-:W-:Y:S02]  /*3b30*/  @!P2 IMAD.MOV R0, RZ, RZ, R32 ;  /* 0x000000ffff00a224 */ /* 0x000fe400078e0220 */
[----:B------:R-:W-:-:S02]  /*3b40*/  VIADD R21, R23, 0x1 ;  /* 0x0000000117157836 */ /* 0x000fc40000000000 */
[----:B------:R-:W-:Y:S02]  /*3b50*/  VIADD R14, R34, 0x1 ;  /* 0x00000001220e7836 */ /* 0x000fe40000000000 */
[----:B------:R-:W-:Y:S02]  /*3b60*/  VIADD R18, R35, 0x1 ;  /* 0x0000000123127836 */ /* 0x000fe40000000000 */
[----:B------:R-:W-:Y:S02]  /*3b70*/  VIADD R19, R0, 0x1 ;  /* 0x0000000100137836 */ /* 0x000fe40000000000 */
[--C-:B------:R-:W-:Y:S02]  /*3b80*/  IMAD.IADD R28, R28, 0x1, R23.reuse ;  /* 0x000000011c1c7824 */ /* 0x100fe400078e0217 */
[--C-:B------:R-:W-:Y:S02]  /*3b90*/  IMAD.IADD R29, R29, 0x1, R23.reuse ;  /* 0x000000011d1d7824 */ /* 0x100fe400078e0217 */
[----:B------:R-:W-:-:S02]  /*3ba0*/  IMAD.IADD R30, R30, 0x1, R23 ;  /* 0x000000011e1e7824 */ /* 0x000fc400078e0217 */
[--C-:B------:R-:W-:Y:S02]  /*3bb0*/  IMAD.IADD R31, R31, 0x1, R23.reuse ;  /* 0x000000011f1f7824 */ /* 0x100fe400078e0217 */
[--C-:B------:R-:W-:Y:S02]  /*3bc0*/  IMAD.IADD R33, R33, 0x1, R23.reuse ;  /* 0x0000000121217824 */ /* 0x100fe400078e0217 */
[----:B------:R-:W-:Y:S02]  /*3bd0*/  @!P1 IMAD.MOV R21, RZ, RZ, R23 ;  /* 0x000000ffff159224 */ /* 0x000fe400078e0217 */
[----:B------:R-:W-:Y:S02]  /*3be0*/  @!P4 IMAD.MOV R14, RZ, RZ, R34 ;  /* 0x000000ffff0ec224 */ /* 0x000fe400078e0222 */
[----:B------:R-:W-:Y:S02]  /*3bf0*/  @!P5 IMAD.MOV R18, RZ, RZ, R35 ;  /* 0x000000ffff12d224 */ /* 0x000fe400078e0223 */
[----:B------:R-:W-:Y:S01]  /*3c00*/  @!P3 IMAD.MOV R19, RZ, RZ, R0 ;  /* 0x000000ffff13b224 */ /* 0x000fe200078e0200 */
[----:B--2---:R-:W-:Y:S06]  /*3c10*/  @P0 BRA `(.L_x_679) ;  /* 0x0000000c00440947 */ /* 0x004fec0003800000 */
[----:B------:R-:W0:Y:S01]  /*3c20*/  LDCU.U8 UR4, c[0x0][0x3c0] ;  /* 0x00007800ff0477ac */ /* 0x000e220008000000 */
[----:B------:R-:W-:Y:S04]  /*3c30*/  BSSY.RECONVERGENT B0, `(.L_x_680) ;  /* 0x000000d000007945 */ /* 0x000fe80003800200 */
[----:B------:R-:W-:Y:S05]  /*3c40*/  @!P1 BRA `(.L_x_681) ;  /* 0x00000000002c9947 */ /* 0x000fea0003800000 */
[----:B0-----:R-:W-:Y:S01]  /*3c50*/  UISETP.NE.AND UP0, UPT, UR4, URZ, UPT ;  /* 0x000000ff0400728c */ /* 0x001fe2000bf05270 */
[----:B------:R-:W-:Y:S01]  /*3c60*/  CS2R R16, SRZ ;  /* 0x0000000000107805 */ /* 0x000fe2000001ff00 */
[----:B------:R-:W0:Y:S07]  /*3c70*/  LDCU.64 UR6, c[0x0][0x398] ;  /* 0x00007300ff0677ac */ /* 0x000e2e0008000a00 */
[----:B------:R-:W-:Y:S05]  /*3c80*/  BRA.U UP0, `(.L_x_682) ;  /* 0x0000000100087547 */ /* 0x000fea000b800000 */
[----:B------:R-:W1:Y:S02]  /*3c90*/  LDC.64 R16, c[0x0][0x3d8] ;  /* 0x0000f600ff107b82 */ /* 0x000e640000000a00 */
[----:B-1----:R-:W5:Y:S02]  /*3ca0*/  LDG.E.64 R16, desc[UR8][R16.64] ;  /* 0x0000000810107981 */ /* 0x002f64000c1e1b00 */
.L_x_682:
[----:B-----5:R-:W-:-:S04]  /*3cb0*/  IADD3 R2, P0, PT, R23, R16, RZ ;  /* 0x0000001017027210 */ /* 0x020fc80007f1e0ff */
[----:B------:R-:W-:Y:S02]  /*3cc0*/  LEA.HI.X.SX32 R17, R23, R17, 0x1, P0 ;  /* 0x0000001117117211 */ /* 0x000fe400000f0eff */
[----:B0-----:R-:W-:-:S04]  /*3cd0*/  LEA R16, P0, R2, UR6, 0x2 ;  /* 0x0000000602107c11 */ /* 0x001fc8000f8010ff */
[----:B------:R-:W-:-:S05]  /*3ce0*/  LEA.HI.X R17, R2, UR7, R17, 0x2, P0 ;  /* 0x0000000702117c11 */ /* 0x000fca00080f1411 */
[----:B------:R1:W-:Y:S04]  /*3cf0*/  STG.E desc[UR8][R16.64], R12 ;  /* 0x0000000c10007986 */ /* 0x0003e8000c101908 */
.L_x_681:
[----:B0-----:R-:W-:Y:S05]  /*3d00*/  BSYNC.RECONVERGENT B0 ;  /* 0x0000000000007941 */ /* 0x001fea0003800200 */
.L_x_680:
[----:B------:R-:W-:Y:S01]  /*3d10*/  ISETP.NE.AND P0, PT, R3, RZ, PT ;  /* 0x000000ff0300720c */ /* 0x000fe20003f05270 */
[----:B------:R-:W-:-:S12]  /*3d20*/  BSSY.RECONVERGENT B0, `(.L_x_683) ;  /* 0x000000d000007945 */ /* 0x000fd80003800200 */
[----:B------:R-:W-:Y:S05]  /*3d30*/  @!P0 BRA `(.L_x_684) ;  /* 0x00000000002c8947 */ /* 0x000fea0003800000 */
[----:B------:R-:W-:Y:S01]  /*3d40*/  UISETP.NE.AND UP0, UPT, UR4, URZ, UPT ;  /* 0x000000ff0400728c */ /* 0x000fe2000bf05270 */
[----:B------:R-:W-:Y:S01]  /*3d50*/  CS2R R2, SRZ ;  /* 0x0000000000027805 */ /* 0x000fe2000001ff00 */
[----:B------:R-:W0:Y:S07]  /*3d60*/  LDCU.64 UR6, c[0x0][0x398] ;  /* 0x00007300ff0677ac */ /* 0x000e2e0008000a00 */
[----:B------:R-:W-:Y:S05]  /*3d70*/  BRA.U UP0, `(.L_x_685) ;  /* 0x0000000100087547 */ /* 0x000fea000b800000 */
[----:B------:R-:W2:Y:S02]  /*3d80*/  LDC.64 R2, c[0x0][0x3d8] ;  /* 0x0000f600ff027b82 */ /* 0x000ea40000000a00 */
[----:B--2---:R-:W5:Y:S02]  /*3d90*/  LDG.E.64 R2, desc[UR8][R2.64] ;  /* 0x0000000802027981 */ /* 0x004f64000c1e1b00 */
.L_x_685:
[----:B-1---5:R-:W-:-:S04]  /*3da0*/  IADD3 R12, P0, PT, R21, R2, RZ ;  /* 0x00000002150c7210 */ /* 0x022fc80007f1e0ff */
[----:B------:R-:W-:Y:S02]  /*3db0*/  LEA.HI.X.SX32 R3, R21, R3, 0x1, P0 ;  /* 0x0000000315037211 */ /* 0x000fe400000f0eff */
[----:B0-----:R-:W-:-:S04]  /*3dc0*/  LEA R2, P0, R12, UR6, 0x2 ;  /* 0x000000060c027c11 */ /* 0x001fc8000f8010ff */
[----:B------:R-:W-:-:S05]  /*3dd0*/  LEA.HI.X R3, R12, UR7, R3, 0x2, P0 ;  /* 0x000000070c037c11 */ /* 0x000fca00080f1403 */
[----:B------:R0:W-:Y:S04]  /*3de0*/  STG.E desc[UR8][R2.64], R56 ;  /* 0x0000003802007986 */ /* 0x0001e8000c101908 */
.L_x_684:
[----:B------:R-:W-:Y:S05]  /*3df0*/  BSYNC.RECONVERGENT B0 ;  /* 0x0000000000007941 */ /* 0x000fea0003800200 */
.L_x_683:
[----:B------:R-:W-:Y:S01]  /*3e00*/  ISETP.NE.AND P0, PT, R4, RZ, PT ;  /* 0x000000ff0400720c */ /* 0x000fe20003f05270 */
[----:B------:R-:W-:-:S12]  /*3e10*/  BSSY.RECONVERGENT B0, `(.L_x_686) ;  /* 0x000000d000007945 */ /* 0x000fd80003800200 */
[----:B------:R-:W-:Y:S05]  /*3e20*/  @!P0 BRA `(.L_x_687) ;  /* 0x00000000002c8947 */ /* 0x000fea0003800000 */
[----:B------:R-:W-:Y:S01]  /*3e30*/  UISETP.NE.AND UP0, UPT, UR4, URZ, UPT ;  /* 0x000000ff0400728c */ /* 0x000fe2000bf05270 */
[----:B0-----:R-:W-:Y:S01]  /*3e40*/  CS2R R2, SRZ ;  /* 0x0000000000027805 */ /* 0x001fe2000001ff00 */
[----:B------:R-:W0:Y:S07]  /*3e50*/  LDCU.64 UR6, c[0x0][0x398] ;  /* 0x00007300ff0677ac */ /* 0x000e2e0008000a00 */
[----:B------:R-:W-:Y:S05]  /*3e60*/  BRA.U UP0, `(.L_x_688) ;  /* 0x0000000100087547 */ /* 0x000fea000b800000 */
[----:B------:R-:W2:Y:S02]  /*3e70*/  LDC.64 R2, c[0x0][0x3d8] ;  /* 0x0000f600ff027b82 */ /* 0x000ea40000000a00 */
[----:B--2---:R-:W5:Y:S02]  /*3e80*/  LDG.E.64 R2, desc[UR8][R2.64] ;  /* 0x0000000802027981 */ /* 0x004f64000c1e1b00 */
.L_x_688:
[----:B-----5:R-:W-:-:S04]  /*3e90*/  IADD3 R4, P0, PT, R28, R2, RZ ;  /* 0x000000021c047210 */ /* 0x020fc80007f1e0ff */
[----:B------:R-:W-:Y:S02]  /*3ea0*/  LEA.HI.X.SX32 R3, R28, R3, 0x1, P0 ;  /* 0x000000031c037211 */ /* 0x000fe400000f0eff */
[----:B0-----:R-:W-:-:S04]  /*3eb0*/  LEA R2, P0, R4, UR6, 0x2 ;  /* 0x0000000604027c11 */ /* 0x001fc8000f8010ff */
[----:B------:R-:W-:-:S05]  /*3ec0*/  LEA.HI.X R3, R4, UR7, R3, 0x2, P0 ;  /* 0x0000000704037c11 */ /* 0x000fca00080f1403 */
[----:B------:R2:W-:Y:S04]  /*3ed0*/  STG.E desc[UR8][R2.64], R55 ;  /* 0x0000003702007986 */ /* 0x0005e8000c101908 */
.L_x_687:
[----:B------:R-:W-:Y:S05]  /*3ee0*/  BSYNC.RECONVERGENT B0 ;  /* 0x0000000000007941 */ /* 0x000fea0003800200 */
.L_x_686:
[----:B------:R-:W-:Y:S01]  /*3ef0*/  ISETP.NE.AND P0, PT, R5, RZ, PT ;  /* 0x000000ff0500720c */ /* 0x000fe20003f05270 */
[----:B------:R-:W-:-:S12]  /*3f00*/  BSSY.RECONVERGENT B0, `(.L_x_689) ;  /* 0x000000d000007945 */ /* 0x000fd80003800200 */
[----:B------:R-:W-:Y:S05]  /*3f10*/  @!P0 BRA `(.L_x_690) ;  /* 0x00000000002c8947 */ /* 0x000fea0003800000 */
[----:B------:R-:W-:Y:S01]  /*3f20*/  UISETP.NE.AND UP0, UPT, UR4, URZ, UPT ;  /* 0x000000ff0400728c */ /* 0x000fe2000bf05270 */
[----:B0-2---:R-:W-:Y:S01]  /*3f30*/  CS2R R2, SRZ ;  /* 0x0000000000027805 */ /* 0x005fe2000001ff00 */
[----:B------:R-:W0:Y:S07]  /*3f40*/  LDCU.64 UR6, c[0x0][0x398] ;  /* 0x00007300ff0677ac */ /* 0x000e2e0008000a00 */
[----:B------:R-:W-:Y:S05]  /*3f50*/  BRA.U UP0, `(.L_x_691) ;  /* 0x0000000100087547 */ /* 0x000fea000b800000 */
[----:B------:R-:W2:Y:S02]  /*3f60*/  LDC.64 R2, c[0x0][0x3d8] ;  /* 0x0000f600ff027b82 */ /* 0x000ea40000000a00 */
[----:B--2---:R-:W5:Y:S02]  /*3f70*/  LDG.E.64 R2, desc[UR8][R2.64] ;  /* 0x0000000802027981 */ /* 0x004f64000c1e1b00 */
.L_x_691:
[----:B-----5:R-:W-:-:S04]  /*3f80*/  IADD3 R4, P0, PT, R29, R2, RZ ;  /* 0x000000021d047210 */ /* 0x020fc80007f1e0ff */
[----:B------:R-:W-:Y:S02]  /*3f90*/  LEA.HI.X.SX32 R3, R29, R3, 0x1, P0 ;  /* 0x000000031d037211 */ /* 0x000fe400000f0eff */
[----:B0-----:R-:W-:-:S04]  /*3fa0*/  LEA R2, P0, R4, UR6, 0x2 ;  /* 0x0000000604027c11 */ /* 0x001fc8000f8010ff */
[----:B------:R-:W-:-:S05]  /*3fb0*/  LEA.HI.X R3, R4, UR7, R3, 0x2, P0 ;  /* 0x0000000704037c11 */ /* 0x000fca00080f1403 */
[----:B------:R3:W-:Y:S04]  /*3fc0*/  STG.E desc[UR8][R2.64], R54 ;  /* 0x0000003602007986 */ /* 0x0007e8000c101908 */
.L_x_690:
[----:B------:R-:W-:Y:S05]  /*3fd0*/  BSYNC.RECONVERGENT B0 ;  /* 0x0000000000007941 */ /* 0x000fea0003800200 */
.L_x_689:
[----:B------:R-:W-:Y:S01]  /*3fe0*/  ISETP.NE.AND P0, PT, R6, RZ, PT ;  /* 0x000000ff0600720c */ /* 0x000fe20003f05270 */
[----:B------:R-:W-:-:S12]  /*3ff0*/  BSSY.RECONVERGENT B0, `(.L_x_692) ;  /* 0x000000d000007945 */ /* 0x000fd80003800200 */
[----:B------:R-:W-:Y:S05]  /*4000*/  @!P0 BRA `(.L_x_693) ;  /* 0x00000000002c8947 */ /* 0x000fea0003800000 */
[----:B------:R-:W-:Y:S01]  /*4010*/  UISETP.NE.AND UP0, UPT, UR4, URZ, UPT ;  /* 0x000000ff0400728c */ /* 0x000fe2000bf05270 */
[----:B0-23--:R-:W-:Y:S01]  /*4020*/  CS2R R2, SRZ ;  /* 0x0000000000027805 */ /* 0x00dfe2000001ff00 */
[----:B------:R-:W0:Y:S07]  /*4030*/  LDCU.64 UR6, c[0x0][0x398] ;  /* 0x00007300ff0677ac */ /* 0x000e2e0008000a00 */
[----:B------:R-:W-:Y:S05]  /*4040*/  BRA.U UP0, `(.L_x_694) ;  /* 0x0000000100087547 */ /* 0x000fea000b800000 */
[----:B------:R-:W2:Y:S02]  /*4050*/  LDC.64 R2, c[0x0][0x3d8] ;  /* 0x0000f600ff027b82 */ /* 0x000ea40000000a00 */
[----:B--2---:R-:W5:Y:S02]  /*4060*/  LDG.E.64 R2, desc[UR8][R2.64] ;  /* 0x0000000802027981 */ /* 0x004f64000c1e1b00 */
.L_x_694:
[----:B-----5:R-:W-:-:S04]  /*4070*/  IADD3 R4, P0, PT, R30, R2, RZ ;  /* 0x000000021e047210 */ /* 0x020fc80007f1e0ff */
[----:B------:R-:W-:Y:S02]  /*4080*/  LEA.HI.X.SX32 R3, R30, R3, 0x1, P0 ;  /* 0x000000031e037211 */ /* 0x000fe400000f0eff */
[----:B0-----:R-:W-:-:S04]  /*4090*/  LEA R2, P0, R4, UR6, 0x2 ;  /* 0x0000000604027c11 */ /* 0x001fc8000f8010ff */
[----:B------:R-:W-:-:S05]  /*40a0*/  LEA.HI.X R3, R4, UR7, R3, 0x2, P0 ;  /* 0x0000000704037c11 */ /* 0x000fca00080f1403 */
[----:B------:R4:W-:Y:S04]  /*40b0*/  STG.E desc[UR8][R2.64], R53 ;  /* 0x0000003502007986 */ /* 0x0009e8000c101908 */
.L_x_693:
[----:B------:R-:W-:Y:S05]  /*40c0*/  BSYNC.RECONVERGENT B0 ;  /* 0x0000000000007941 */ /* 0x000fea0003800200 */
.L_x_692:
[----:B------:R-:W-:Y:S01]  /*40d0*/  ISETP.NE.AND P0, PT, R7, RZ, PT ;  /* 0x000000ff0700720c */ /* 0x000fe20003f05270 */
[----:B------:R-:W-:-:S12]  /*40e0*/  BSSY.RECONVERGENT B0, `(.L_x_695) ;  /* 0x000000d000007945 */ /* 0x000fd80003800200 */
[----:B------:R-:W-:Y:S05]  /*40f0*/  @!P0 BRA `(.L_x_696) ;  /* 0x00000000002c8947 */ /* 0x000fea0003800000 */
[----:B------:R-:W-:Y:S01]  /*4100*/  UISETP.NE.AND UP0, UPT, UR4, URZ, UPT ;  /* 0x000000ff0400728c */ /* 0x000fe2000bf05270 */
[----:B0-234-:R-:W-:Y:S01]  /*4110*/  CS2R R2, SRZ ;  /* 0x0000000000027805 */ /* 0x01dfe2000001ff00 */
[----:B------:R-:W0:Y:S07]  /*4120*/  LDCU.64 UR6, c[0x0][0x398] ;  /* 0x00007300ff0677ac */ /* 0x000e2e0008000a00 */
[----:B------:R-:W-:Y:S05]  /*4130*/  BRA.U UP0, `(.L_x_697) ;  /* 0x0000000100087547 */ /* 0x000fea000b800000 */
[----:B------:R-:W2:Y:S02]  /*4140*/  LDC.64 R2, c[0x0][0x3d8] ;  /* 0x0000f600ff027b82 */ /* 0x000ea40000000a00 */
[----:B--2---:R-:W5:Y:S02]  /*4150*/  LDG.E.64 R2, desc[UR8][R2.64] ;  /* 0x0000000802027981 */ /* 0x004f64000c1e1b00 */
.L_x_697:
[----:B-----5:R-:W-:-:S04]  /*4160*/  IADD3 R4, P0, PT, R31, R2, RZ ;  /* 0x000000021f047210 */ /* 0x020fc80007f1e0ff */
[----:B------:R-:W-:Y:S02]  /*4170*/  LEA.HI.X.SX32 R3, R31, R3, 0x1, P0 ;  /* 0x000000031f037211 */ /* 0x000fe400000f0eff */
[----:B0-----:R-:W-:-:S04]  /*4180*/  LEA R2, P0, R4, UR6, 0x2 ;  /* 0x0000000604027c11 */ /* 0x001fc8000f8010ff */
[----:B------:R-:W-:-:S05]  /*4190*/  LEA.HI.X R3, R4, UR7, R3, 0x2, P0 ;  /* 0x0000000704037c11 */ /* 0x000fca00080f1403 */
[----:B------:R0:W-:Y:S04]  /*41a0*/  STG.E desc[UR8][R2.64], R52 ;  /* 0x0000003402007986 */ /* 0x0001e8000c101908 */
.L_x_696:
[----:B------:R-:W-:Y:S05]  /*41b0*/  BSYNC.RECONVERGENT B0 ;  /* 0x0000000000007941 */ /* 0x000fea0003800200 */
.L_x_695:
        /* <DEDUP_REMOVED lines=9> */
.L_x_700:
[----:B-----5:R-:W-:-:S04]  /*4250*/  IADD3 R4, P0, PT, R32, R2, RZ ;  /* 0x0000000220047210 */ /* 0x020fc80007f1e0ff */
[----:B------:R-:W-:Y:S02]  /*4260*/  LEA.HI.X.SX32 R3, R32, R3, 0x1, P0 ;  /* 0x0000000320037211 */ /* 0x000fe400000f0eff */
[----:B0-----:R-:W-:-:S04]  /*4270*/  LEA R2, P0, R4, UR6, 0x2 ;  /* 0x0000000604027c11 */ /* 0x001fc8000f8010ff */
[----:B------:R-:W-:-:S05]  /*4280*/  LEA.HI.X R3, R4, UR7, R3, 0x2, P0 ;  /* 0x0000000704037c11 */ /* 0x000fca00080f1403 */
[----:B------:R0:W-:Y:S04]  /*4290*/  STG.E desc[UR8][R2.64], R43 ;  /* 0x0000002b02007986 */ /* 0x0001e8000c101908 */
.L_x_699:
[----:B------:R-:W-:Y:S05]  /*42a0*/  BSYNC.RECONVERGENT B0 ;  /* 0x0000000000007941 */ /* 0x000fea0003800200 */
.L_x_698:
        /* <DEDUP_REMOVED lines=9> */
.L_x_703:
[----:B-----5:R-:W-:-:S04]  /*4340*/  IADD3 R4, P0, PT, R0, R2, RZ ;  /* 0x0000000200047210 */ /* 0x020fc80007f1e0ff */
[----:B------:R-:W-:Y:S02]  /*4350*/  LEA.HI.X.SX32 R3, R0, R3, 0x1, P0 ;  /* 0x0000000300037211 */ /* 0x000fe400000f0eff */
[----:B0-----:R-:W-:-:S04]  /*4360*/  LEA R2, P0, R4, UR6, 0x2 ;  /* 0x0000000604027c11 */ /* 0x001fc8000f8010ff */
[----:B------:R-:W-:-:S05]  /*4370*/  LEA.HI.X R3, R4, UR7, R3, 0x2, P0 ;  /* 0x0000000704037c11 */ /* 0x000fca00080f1403 */
[----:B------:R0:W-:Y:S04]  /*4380*/  STG.E desc[UR8][R2.64], R42 ;  /* 0x0000002a02007986 */ /* 0x0001e8000c101908 */
.L_x_702:
[----:B------:R-:W-:Y:S05]  /*4390*/  BSYNC.RECONVERGENT B0 ;  /* 0x0000000000007941 */ /* 0x000fea0003800200 */
.L_x_701:
        /* <DEDUP_REMOVED lines=9> */
.L_x_706:
[----:B-----5:R-:W-:-:S04]  /*4430*/  IADD3 R0, P0, PT, R19, R2, RZ ;  /* 0x0000000213007210 */ /* 0x020fc80007f1e0ff */
[----:B------:R-:W-:Y:S02]  /*4440*/  LEA.HI.X.SX32 R3, R19, R3, 0x1, P0 ;  /* 0x0000000313037211 */ /* 0x000fe400000f0eff */
[----:B0-----:R-:W-:-:S04]  /*4450*/  LEA R2, P0, R0, UR6, 0x2 ;  /* 0x0000000600027c11 */ /* 0x001fc8000f8010ff */
[----:B------:R-:W-:-:S05]  /*4460*/  LEA.HI.X R3, R0, UR7, R3, 0x2, P0 ;  /* 0x0000000700037c11 */ /* 0x000fca00080f1403 */
[----:B------:R0:W-:Y:S04]  /*4470*/  STG.E desc[UR8][R2.64], R41 ;  /* 0x0000002902007986 */ /* 0x0001e8000c101908 */
.L_x_705:
[----:B------:R-:W-:Y:S05]  /*4480*/  BSYNC.RECONVERGENT B0 ;  /* 0x0000000000007941 */ /* 0x000fea0003800200 */
.L_x_704:
        /* <DEDUP_REMOVED lines=9> */
.L_x_709:
[----:B-----5:R-:W-:-:S04]  /*4520*/  IADD3 R0, P0, PT, R33, R2, RZ ;  /* 0x0000000221007210 */ /* 0x020fc80007f1e0ff */
[----:B------:R-:W-:Y:S02]  /*4530*/  LEA.HI.X.SX32 R3, R33, R3, 0x1, P0 ;  /* 0x0000000321037211 */ /* 0x000fe400000f0eff */
[----:B0-----:R-:W-:-:S04]  /*4540*/  LEA R2, P0, R0, UR6, 0x2 ;  /* 0x0000000600027c11 */ /* 0x001fc8000f8010ff */
[----:B------:R-:W-:-:S05]  /*4550*/  LEA.HI.X R3, R0, UR7, R3, 0x2, P0 ;  /* 0x0000000700037c11 */ /* 0x000fca00080f1403 */
[----:B------:R0:W-:Y:S04]  /*4560*/  STG.E desc[UR8][R2.64], R40 ;  /* 0x0000002802007986 */ /* 0x0001e8000c101908 */
.L_x_708:
[----:B------:R-:W-:Y:S05]  /*4570*/  BSYNC.RECONVERGENT B0 ;  /* 0x0000000000007941 */ /* 0x000fea0003800200 */
.L_x_707:
        /* <DEDUP_REMOVED lines=9> */
.L_x_712:
[----:B-----5:R-:W-:-:S04]  /*4610*/  IADD3 R0, P0, PT, R34, R2, RZ ;  /* 0x0000000222007210 */ /* 0x020fc80007f1e0ff */
[----:B------:R-:W-:Y:S02]  /*4620*/  LEA.HI.X.SX32 R3, R34, R3, 0x1, P0 ;  /* 0x0000000322037211 */ /* 0x000fe400000f0eff */
[----:B0-----:R-:W-:-:S04]  /*4630*/  LEA R2, P0, R0, UR6, 0x2 ;  /* 0x0000000600027c11 */ /* 0x001fc8000f8010ff */
[----:B------:R-:W-:-:S05]  /*4640*/  LEA.HI.X R3, R0, UR7, R3, 0x2, P0 ;  /* 0x0000000700037c11 */ /* 0x000fca00080f1403 */
[----:B------:R0:W-:Y:S04]  /*4650*/  STG.E desc[UR8][R2.64], R38 ;  /* 0x0000002602007986 */ /* 0x0001e8000c101908 */
.L_x_711:
[----:B------:R-:W-:Y:S05]  /*4660*/  BSYNC.RECONVERGENT B0 ;  /* 0x0000000000007941 */ /* 0x000fea0003800200 */
.L_x_710:
        /* <DEDUP_REMOVED lines=9> */
.L_x_715:
[----:B-----5:R-:W-:-:S04]  /*4700*/  IADD3 R0, P0, PT, R14, R2, RZ ;  /* 0x000000020e007210 */ /* 0x020fc80007f1e0ff */
[----:B------:R-:W-:Y:S02]  /*4710*/  LEA.HI.X.SX32 R3, R14, R3, 0x1, P0 ;  /* 0x000000030e037211 */ /* 0x000fe400000f0eff */
[----:B0-----:R-:W-:-:S04]  /*4720*/  LEA R2, P0, R0, UR6, 0x2 ;  /* 0x0000000600027c11 */ /* 0x001fc8000f8010ff */
[----:B------:R-:W-:-:S05]  /*4730*/  LEA.HI.X R3, R0, UR7, R3, 0x2, P0 ;  /* 0x0000000700037c11 */ /* 0x000fca00080f1403 */
[----:B------:R0:W-:Y:S04]  /*4740*/  STG.E desc[UR8][R2.64], R37 ;  /* 0x0000002502007986 */ /* 0x0001e8000c101908 */
.L_x_714:
[----:B------:R-:W-:Y:S05]  /*4750*/  BSYNC.RECONVERGENT B0 ;  /* 0x0000000000007941 */ /* 0x000fea0003800200 */
.L_x_713:
        /* <DEDUP_REMOVED lines=9> */
.L_x_718:
[----:B-----5:R-:W-:-:S04]  /*47f0*/  IADD3 R0, P0, PT, R35, R2, RZ ;  /* 0x0000000223007210 */ /* 0x020fc80007f1e0ff */
[----:B------:R-:W-:Y:S02]  /*4800*/  LEA.HI.X.SX32 R3, R35, R3, 0x1, P0 ;  /* 0x0000000323037211 */ /* 0x000fe400000f0eff */
[----:B0-----:R-:W-:-:S04]  /*4810*/  LEA R2, P0, R0, UR6, 0x2 ;  /* 0x0000000600027c11 */ /* 0x001fc8000f8010ff */
[----:B------:R-:W-:-:S05]  /*4820*/  LEA.HI.X R3, R0, UR7, R3, 0x2, P0 ;  /* 0x0000000700037c11 */ /* 0x000fca00080f1403 */
[----:B------:R0:W-:Y:S04]  /*4830*/  STG.E desc[UR8][R2.64], R36 ;  /* 0x0000002402007986 */ /* 0x0001e8000c101908 */
.L_x_717:
[----:B------:R-:W-:Y:S05]  /*4840*/  BSYNC.RECONVERGENT B0 ;  /* 0x0000000000007941 */ /* 0x000fea0003800200 */
.L_x_716:
[----:B------:R-:W-:-:S13]  /*4850*/  ISETP.NE.AND P0, PT, R27, RZ, PT ;  /* 0x000000ff1b00720c */ /* 0x000fda0003f05270 */
[----:B------:R-:W-:Y:S05]  /*4860*/  @!P0 EXIT ;  /* 0x000000000000894d */ /* 0x000fea0003800000 */
[----:B------:R-:W-:Y:S01]  /*4870*/  UISETP.NE.AND UP0, UPT, UR4, URZ, UPT ;  /* 0x000000ff0400728c */ /* 0x000fe2000bf05270 */
[----:B0-234-:R-:W-:-:S08]  /*4880*/  CS2R R2, SRZ ;  /* 0x0000000000027805 */ /* 0x01dfd0000001ff00 */
[----:B------:R-:W-:Y:S05]  /*4890*/  BRA.U UP0, `(.L_x_719) ;  /* 0x0000000100087547 */ /* 0x000fea000b800000 */
[----:B------:R-:W0:Y:S02]  /*48a0*/  LDC.64 R2, c[0x0][0x3d8] ;  /* 0x0000f600ff027b82 */ /* 0x000e240000000a00 */
[----:B0-----:R-:W5:Y:S02]  /*48b0*/  LDG.E.64 R2, desc[UR8][R2.64] ;  /* 0x0000000802027981 */ /* 0x001f64000c1e1b00 */
.L_x_719:
[----:B------:R-:W0:Y:S01]  /*48c0*/  LDCU.64 UR4, c[0x0][0x398] ;  /* 0x00007300ff0477ac */ /* 0x000e220008000a00 */
[----:B-----5:R-:W-:-:S04]  /*48d0*/  IADD3 R0, P0, PT, R18, R2, RZ ;  /* 0x0000000212007210 */ /* 0x020fc80007f1e0ff */
[----:B------:R-:W-:Y:S02]  /*48e0*/  LEA.HI.X.SX32 R3, R18, R3, 0x1, P0 ;  /* 0x0000000312037211 */ /* 0x000fe400000f0eff */
[----:B0-----:R-:W-:-:S04]  /*48f0*/  LEA R2, P0, R0, UR4, 0x2 ;  /* 0x0000000400027c11 */ /* 0x001fc8000f8010ff */
[----:B------:R-:W-:-:S05]  /*4900*/  LEA.HI.X R3, R0, UR5, R3, 0x2, P0 ;  /* 0x0000000500037c11 */ /* 0x000fca00080f1403 */
[----:B------:R-:W-:Y:S01]  /*4910*/  STG.E desc[UR8][R2.64], R15 ;  /* 0x0000000f02007986 */ /* 0x000fe2000c101908 */
[----:B------:R-:W-:Y:S05]  /*4920*/  EXIT ;  /* 0x000000000000794d */ /* 0x000fea0003800000 */
.L_x_679:
[----:B------:R-:W-:Y:S01]  /*4930*/  BAR.SYNC.DEFER_BLOCKING 0x0 ;  /* 0x0000000000007b1d */ /* 0x000fe20000010000 */
[----:B------:R-:W-:Y:S02]  /*4940*/  ISETP.NE.AND P3, PT, R2, RZ, PT ;  /* 0x000000ff0200720c */ /* 0x000fe40003f65270 */
[----:B------:R-:W-:Y:S02]  /*4950*/  ISETP.NE.AND P4, PT, R3, RZ, PT ;  /* 0x000000ff0300720c */ /* 0x000fe40003f85270 */
[----:B------:R-:W-:Y:S02]  /*4960*/  ISETP.NE.AND P5, PT, R4, RZ, PT ;  /* 0x000000ff0400720c */ /* 0x000fe40003fa5270 */
[----:B------:R-:W-:Y:S02]  /*4970*/  ISETP.NE.AND P6, PT, R5, RZ, PT ;  /* 0x000000ff0500720c */ /* 0x000fe40003fc5270 */
[----:B------:R-:W-:Y:S02]  /*4980*/  ISETP.NE.AND P0, PT, R6, RZ, PT ;  /* 0x000000ff0600720c */ /* 0x000fe40003f05270 */
[----:B------:R-:W-:-:S02]  /*4990*/  ISETP.NE.AND P1, PT, R7, RZ, PT ;  /* 0x000000ff0700720c */ /* 0x000fc40003f25270 */
[----:B------:R-:W-:Y:S01]  /*49a0*/  ISETP.NE.AND P2, PT, R8, RZ, PT ;  /* 0x000000ff0800720c */ /* 0x000fe20003f45270 */
[--C-:B------:R-:W-:Y:S02]  /*49b0*/  @P3 IMAD.IADD R2, R23, 0x1, -R17.reuse ;  /* 0x0000000117023824 */ /* 0x100fe400078e0a11 */
[--C-:B------:R-:W-:Y:S02]  /*49c0*/  @P4 IMAD.IADD R21, R21, 0x1, -R17.reuse ;  /* 0x0000000115154824 */ /* 0x100fe400078e0a11 */
[--C-:B------:R-:W-:Y:S01]  /*49d0*/  @P5 IMAD.IADD R28, R28, 0x1, -R17.reuse ;  /* 0x000000011c1c5824 */ /* 0x100fe200078e0a11 */
[----:B------:R-:W-:Y:S01]  /*49e0*/  @P3 LEA R3, R2, UR4, 0x2 ;  /* 0x0000000402033c11 */ /* 0x000fe2000f8e10ff */
[--C-:B------:R-:W-:Y:S01]  /*49f0*/  @P6 IMAD.IADD R29, R29, 0x1, -R17.reuse ;  /* 0x000000011d1d6824 */ /* 0x100fe200078e0a11 */
[----:B------:R-:W-:Y:S01]  /*4a00*/  @P4 LEA R21, R21, UR4, 0x2 ;  /* 0x0000000415154c11 */ /* 0x000fe2000f8e10ff */
[--C-:B------:R-:W-:Y:S01]  /*4a10*/  @P0 IMAD.IADD R30, R30, 0x1, -R17.reuse ;  /* 0x000000011e1e0824 */ /* 0x100fe200078e0a11 */
[----:B------:R-:W-:Y:S01]  /*4a20*/  @P5 LEA R28, R28, UR4, 0x2 ;  /* 0x000000041c1c5c11 */ /* 0x000fe2000f8e10ff */
[--C-:B------:R-:W-:Y:S01]  /*4a30*/  @P1 IMAD.IADD R31, R31, 0x1, -R17.reuse ;  /* 0x000000011f1f1824 */ /* 0x100fe200078e0a11 */
[----:B------:R-:W-:Y:S01]  /*4a40*/  @P6 LEA R29, R29, UR4, 0x2 ;  /* 0x000000041d1d6c11 */ /* 0x000fe2000f8e10ff */
[----:B------:R-:W-:Y:S01]  /*4a50*/  @P2 IMAD.IADD R32, R32, 0x1, -R17 ;  /* 0x0000000120202824 */ /* 0x000fe200078e0a11 */
[----:B------:R-:W-:Y:S01]  /*4a60*/  @P0 LEA R30, R30, UR4, 0x2 ;  /* 0x000000041e1e0c11 */ /* 0x000fe2000f8e10ff */
[----:B------:R0:W-:Y:S01]  /*4a70*/  @P3 STS [R3], R12 ;  /* 0x0000000c03003388 */ /* 0x0001e20000000800 */
[----:B------:R-:W-:-:S02]  /*4a80*/  @P1 LEA R31, R31, UR4, 0x2 ;  /* 0x000000041f1f1c11 */ /* 0x000fc4000f8e10ff */
[----:B------:R-:W-:Y:S01]  /*4a90*/  ISETP.NE.AND P3, PT, R9, RZ, PT ;  /* 0x000000ff0900720c */ /* 0x000fe20003f65270 */
[----:B------:R1:W-:Y:S01]  /*4aa0*/  @P4 STS [R21], R56 ;  /* 0x0000003815004388 */ /* 0x0003e20000000800 */
[----:B------:R-:W-:Y:S02]  /*4ab0*/  @P2 LEA R32, R32, UR4, 0x2 ;  /* 0x0000000420202c11 */ /* 0x000fe4000f8e10ff */
[----:B------:R-:W-:Y:S01]  /*4ac0*/  ISETP.NE.AND P4, PT, R10, RZ, PT ;  /* 0x000000ff0a00720c */ /* 0x000fe20003f85270 */
[----:B------:R1:W-:Y:S01]  /*4ad0*/  @P5 STS [R28], R55 ;  /* 0x000000371c005388 */ /* 0x0003e20000000800 */
[----:B------:R-:W-:-:S03]  /*4ae0*/  ISETP.NE.AND P5, PT, R11, RZ, PT ;  /* 0x000000ff0b00720c */ /* 0x000fc60003fa5270 */
[----:B------:R1:W-:Y:S01]  /*4af0*/  @P6 STS [R29], R54 ;  /* 0x000000361d006388 */ /* 0x0003e20000000800 */
[----:B------:R-:W-:-:S03]  /*4b00*/  ISETP.NE.AND P6, PT, R24, RZ, PT ;  /* 0x000000ff1800720c */ /* 0x000fc60003fc5270 */
[----:B------:R1:W-:Y:S01]  /*4b10*/  @P0 STS [R30], R53 ;  /* 0x000000351e000388 */ /* 0x0003e20000000800 */
[----:B------:R-:W-:Y:S01]  /*4b20*/  ISETP.NE.AND P0, PT, R25, RZ, PT ;  /* 0x000000ff1900720c */ /* 0x000fe20003f05270 */
[--C-:B------:R-:W-:Y:S02]  /*4b30*/  @P3 IMAD.IADD R0, R0, 0x1, -R17.reuse ;  /* 0x0000000100003824 */ /* 0x100fe400078e0a11 */
[----:B------:R1:W-:Y:S01]  /*4b40*/  @P1 STS [R31], R52 ;  /* 0x000000341f001388 */ /* 0x0003e20000000800 */
[----:B------:R-:W-:Y:S01]  /*4b50*/  ISETP.NE.AND P1, PT, R26, RZ, PT ;  /* 0x000000ff1a00720c */ /* 0x000fe20003f25270 */
[--C-:B------:R-:W-:Y:S01]  /*4b60*/  @P4 IMAD.IADD R19, R19, 0x1, -R17.reuse ;  /* 0x0000000113134824 */ /* 0x100fe200078e0a11 */
[----:B0-----:R-:W-:Y:S01]  /*4b70*/  @P3 LEA R3, R0, UR4, 0x2 ;  /* 0x0000000400033c11 */ /* 0x001fe2000f8e10ff */
[----:B------:R1:W-:Y:S01]  /*4b80*/  @P2 STS [R32], R43 ;  /* 0x0000002b20002388 */ /* 0x0003e20000000800 */
[----:B------:R-:W-:Y:S01]  /*4b90*/  ISETP.NE.AND P2, PT, R27, RZ, PT ;  /* 0x000000ff1b00720c */ /* 0x000fe20003f45270 */
[--C-:B------:R-:W-:Y:S01]  /*4ba0*/  @P5 IMAD.IADD R33, R33, 0x1, -R17.reuse ;  /* 0x0000000121215824 */ /* 0x100fe200078e0a11 */
[----:B------:R-:W-:Y:S01]  /*4bb0*/  @P4 LEA R0, R19, UR4, 0x2 ;  /* 0x0000000413004c11 */ /* 0x000fe2000f8e10ff */
[--C-:B------:R-:W-:Y:S01]  /*4bc0*/  @P6 IMAD.IADD R34, R34, 0x1, -R17.reuse ;  /* 0x0000000122226824 */ /* 0x100fe200078e0a11 */
[----:B------:R1:W-:Y:S01]  /*4bd0*/  @P3 STS [R3], R42 ;  /* 0x0000002a03003388 */ /* 0x0003e20000000800 */
[----:B------:R-:W-:Y:S01]  /*4be0*/  @P0 IMAD.IADD R14, R14, 0x1, -R17 ;  /* 0x000000010e0e0824 */ /* 0x000fe200078e0a11 */
[----:B------:R-:W-:-:S02]  /*4bf0*/  @P5 LEA R33, R33, UR4, 0x2 ;  /* 0x0000000421215c11 */ /* 0x000fc4000f8e10ff */
[----:B------:R-:W-:Y:S01]  /*4c00*/  @P6 LEA R5, R34, UR4, 0x2 ;  /* 0x0000000422056c11 */ /* 0x000fe2000f8e10ff */
[--C-:B------:R-:W-:Y:S01]  /*4c10*/  @P1 IMAD.IADD R35, R35, 0x1, -R17.reuse ;  /* 0x0000000123231824 */ /* 0x100fe200078e0a11 */
[----:B------:R-:W-:Y:S01]  /*4c20*/  @P0 LEA R14, R14, UR4, 0x2 ;  /* 0x000000040e0e0c11 */ /* 0x000fe2000f8e10ff */
[----:B------:R1:W-:Y:S01]  /*4c30*/  @P4 STS [R0], R41 ;  /* 0x0000002900004388 */ /* 0x0003e20000000800 */
[----:B------:R-:W-:Y:S01]  /*4c40*/  ISETP.GE.AND P3, PT, R13, R16, PT ;  /* 0x000000100d00720c */ /* 0x000fe20003f66270 */
[----:B------:R-:W-:Y:S01]  /*4c50*/  @P2 IMAD.IADD R18, R18, 0x1, -R17 ;  /* 0x0000000112122824 */ /* 0x000fe200078e0a11 */
[----:B------:R-:W-:Y:S01]  /*4c60*/  @P1 LEA R35, R35, UR4, 0x2 ;  /* 0x0000000423231c11 */ /* 0x000fe2000f8e10ff */
[----:B------:R1:W-:Y:S03]  /*4c70*/  @P5 STS [R33], R40 ;  /* 0x0000002821005388 */ /* 0x0003e60000000800 */
[----:B------:R-:W-:Y:S01]  /*4c80*/  @P2 LEA R18, R18, UR4, 0x2 ;  /* 0x0000000412122c11 */ /* 0x000fe2000f8e10ff */
[----:B------:R1:W-:Y:S04]  /*4c90*/  @P6 STS [R5], R38 ;  /* 0x0000002605006388 */ /* 0x0003e80000000800 */
[----:B------:R1:W-:Y:S04]  /*4ca0*/  @P0 STS [R14], R37 ;  /* 0x000000250e000388 */ /* 0x0003e80000000800 */
[----:B------:R1:W-:Y:S04]  /*4cb0*/  @P1 STS [R35], R36 ;  /* 0x0000002423001388 */ /* 0x0003e80000000800 */
[----:B------:R1:W-:Y:S01]  /*4cc0*/  @P2 STS [R18], R15 ;  /* 0x0000000f12002388 */ /* 0x0003e20000000800 */
[----:B------:R-:W-:Y:S06]  /*4cd0*/  BAR.SYNC.DEFER_BLOCKING 0x0 ;  /* 0x0000000000007b1d */ /* 0x000fec0000010000 */
[----:B------:R-:W-:Y:S05]  /*4ce0*/  @P3 EXIT ;  /* 0x000000000000394d */ /* 0x000fea0003800000 */
[----:B-1----:R-:W-:Y:S01]  /*4cf0*/  LOP3.LUT R3, RZ, R13, RZ, 0x33, !PT ;  /* 0x0000000dff037212 */ /* 0x002fe200078e33ff */
[----:B------:R-:W0:Y:S01]  /*4d00*/  LDCU.U8 UR6, c[0x0][0x3c0] ;  /* 0x00007800ff0677ac */ /* 0x000e220008000000 */
[----:B------:R-:W-:Y:S03]  /*4d10*/  BSSY.RECONVERGENT B0, `(.L_x_720) ;  /* 0x000001e000007945 */ /* 0x000fe60003800200 */
[----:B------:R-:W-:Y:S01]  /*4d20*/  IMAD.IADD R0, R3, 0x1, R16 ;  /* 0x0000000103007824 */ /* 0x000fe200078e0210 */
[----:B------:R-:W1:Y:S04]  /*4d30*/  LDCU.64 UR10, c[0x0][0x398] ;  /* 0x00007300ff0a77ac */ /* 0x000e680008000a00 */
[----:B------:R-:W-:-:S02]  /*4d40*/  LOP3.LUT R2, R0, 0x600, RZ, 0xc0, !PT ;  /* 0x0000060000027812 */ /* 0x000fc400078ec0ff */
[----:B------:R-:W-:Y:S02]  /*4d50*/  ISETP.GE.U32.AND P1, PT, R0, 0x600, PT ;  /* 0x000006000000780c */ /* 0x000fe40003f26070 */
[----:B------:R-:W-:-:S13]  /*4d60*/  ISETP.NE.AND P0, PT, R2, 0x600, PT ;  /* 0x000006000200780c */ /* 0x000fda0003f05270 */
[----:B01----:R-:W-:Y:S05]  /*4d70*/  @!P0 BRA `(.L_x_721) ;  /* 0x00000000005c8947 */ /* 0x003fea0003800000 */
[----:B------:R-:W-:Y:S01]  /*4d80*/  LEA.HI R0, R0, 0x1, RZ, 0x17 ;  /* 0x0000000100007811 */ /* 0x000fe200078fb8ff */
[C---:B------:R-:W-:Y:S01]  /*4d90*/  IMAD.IADD R7, R13.reuse, 0x1, R17 ;  /* 0x000000010d077824 */ /* 0x040fe200078e0211 */
[----:B------:R-:W-:Y:S02]  /*4da0*/  LEA R6, R13, UR4, 0x2 ;  /* 0x000000040d067c11 */ /* 0x000fe4000f8e10ff */
[----:B------:R-:W-:Y:S01]  /*4db0*/  ISETP.NE.AND P2, PT, RZ, UR6, PT ;  /* 0x00000006ff007c0c */ /* 0x000fe2000bf45270 */
[C---:B------:R-:W-:Y:S01]  /*4dc0*/  IMAD.SHL.U32 R2, R0.reuse, 0x200, RZ ;  /* 0x0000020000027824 */ /* 0x040fe200078e00ff */
[----:B------:R-:W-:-:S04]  /*4dd0*/  LOP3.LUT R0, R0, 0x3, RZ, 0xc0, !PT ;  /* 0x0000000300007812 */ /* 0x000fc800078ec0ff */
[----:B------:R-:W-:Y:S01]  /*4de0*/  LOP3.LUT R2, R2, 0x600, RZ, 0xc0, !PT ;  /* 0x0000060002027812 */ /* 0x000fe200078ec0ff */
[----:B------:R-:W-:-:S04]  /*4df0*/  IMAD.MOV R0, RZ, RZ, -R0 ;  /* 0x000000ffff007224 */ /* 0x000fc800078e0a00 */
[----:B------:R-:W-:-:S07]  /*4e00*/  IMAD.IADD R13, R13, 0x1, R2 ;  /* 0x000000010d0d7824 */ /* 0x000fce00078e0202 */
.L_x_722:
[----:B0-----:R-:W0:Y:S01]  /*4e10*/  @!P2 LDC.64 R4, c[0x0][0x3d8] ;  /* 0x0000f600ff04ab82 */ /* 0x001e220000000a00 */
[----:B------:R-:W-:Y:S01]  /*4e20*/  CS2R R2, SRZ ;  /* 0x0000000000027805 */ /* 0x000fe2000001ff00 */
[----:B------:R1:W2:Y:S05]  /*4e30*/  LDS R9, [R6] ;  /* 0x0000000006097984 */ /* 0x0002aa0000000800 */
[----:B0-----:R-:W3:Y:S01]  /*4e40*/  @!P2 LDG.E.64 R2, desc[UR8][R4.64] ;  /* 0x000000080402a981 */ /* 0x001ee2000c1e1b00 */
[----:B------:R-:W-:Y:S02]  /*4e50*/  VIADD R0, R0, 0x1 ;  /* 0x0000000100007836 */ /* 0x000fe40000000000 */
[----:B-1----:R-:W-:Y:S01]  /*4e60*/  VIADD R6, R6, 0x800 ;  /* 0x0000080006067836 */ /* 0x002fe20000000000 */
[----:B---3--:R-:W-:-:S04]  /*4e70*/  IADD3 R8, P0, PT, R7, R2, RZ ;  /* 0x0000000207087210 */ /* 0x008fc80007f1e0ff */
[C---:B------:R-:W-:Y:S01]  /*4e80*/  LEA.HI.X.SX32 R3, R7.reuse, R3, 0x1, P0 ;  /* 0x0000000307037211 */ /* 0x040fe200000f0eff */
[----:B------:R-:W-:Y:S01]  /*4e90*/  VIADD R7, R7, 0x200 ;  /* 0x0000020007077836 */ /* 0x000fe20000000000 */
[----:B------:R-:W-:-:S04]  /*4ea0*/  LEA R2, P0, R8, UR10, 0x2 ;  /* 0x0000000a08027c11 */ /* 0x000fc8000f8010ff */
[----:B------:R-:W-:Y:S02]  /*4eb0*/  LEA.HI.X R3, R8, UR11, R3, 0x2, P0 ;  /* 0x0000000b08037c11 */ /* 0x000fe400080f1403 */
[----:B------:R-:W-:-:S03]  /*4ec0*/  ISETP.NE.AND P0, PT, R0, RZ, PT ;  /* 0x000000ff0000720c */ /* 0x000fc60003f05270 */
[----:B--2---:R0:W-:Y:S10]  /*4ed0*/  STG.E desc[UR8][R2.64], R9 ;  /* 0x0000000902007986 */ /* 0x0041f4000c101908 */
[----:B------:R-:W-:Y:S05]  /*4ee0*/  @P0 BRA `(.L_x_722) ;  /* 0xfffffffc00c80947 */ /* 0x000fea000383ffff */
.L_x_721:
[----:B------:R-:W-:Y:S05]  /*4ef0*/  BSYNC.RECONVERGENT B0 ;  /* 0x0000000000007941 */ /* 0x000fea0003800200 */
.L_x_720:
[----:B------:R-:W-:Y:S05]  /*4f00*/  @!P1 EXIT ;  /* 0x000000000000994d */ /* 0x000fea0003800000 */
[----:B------:R-:W1:Y:S01]  /*4f10*/  S2UR UR5, SR_CgaCtaId ;  /* 0x00000000000579c3 */ /* 0x000e620000008800 */
[----:B------:R-:W-:Y:S01]  /*4f20*/  UMOV UR4, 0x400 ;  /* 0x0000040000047882 */ /* 0x000fe20000000000 */
[----:B------:R-:W-:Y:S01]  /*4f30*/  UISETP.NE.AND UP0, UPT, UR6, URZ, UPT ;  /* 0x000000ff0600728c */ /* 0x000fe2000bf05270 */
[----:B------:R-:W-:Y:S01]  /*4f40*/  IMAD.IADD R17, R13, 0x1, R17 ;  /* 0x000000010d117824 */ /* 0x000fe200078e0211 */
[----:B------:R-:W2:Y:S04]  /*4f50*/  LDCU.64 UR10, c[0x0][0x398] ;  /* 0x00007300ff0a77ac */ /* 0x000ea80008000a00 */
[----:B------:R-:W-:Y:S01]  /*4f60*/  PLOP3.LUT P0, PT, PT, PT, UP0, 0x80, 0x8 ;  /* 0x000000000008781c */ /* 0x000fe20003f0f008 */
[----:B-1----:R-:W-:-:S06]  /*4f70*/  ULEA UR4, UR5, UR4, 0x18 ;  /* 0x0000000405047291 */ /* 0x002fcc000f8ec0ff */
[----:B------:R-:W-:-:S05]  /*4f80*/  LEA R0, R13, UR4, 0x2 ;  /* 0x000000040d007c11 */ /* 0x000fca000f8e10ff */
[----:B--2---:R-:W-:-:S07]  /*4f90*/  VIADD R0, R0, 0x1000 ;  /* 0x0000100000007836 */ /* 0x004fce0000000000 */
.L_x_723:
[----:B--2---:R-:W1:Y:S01]  /*4fa0*/  @!P0 LDC.64 R6, c[0x0][0x3d8] ;  /* 0x0000f600ff068b82 */ /* 0x004e620000000a00 */
[----:B0-----:R-:W-:Y:S01]  /*4fb0*/  CS2R R2, SRZ ;  /* 0x0000000000027805 */ /* 0x001fe2000001ff00 */
[----:B------:R-:W-:Y:S01]  /*4fc0*/  UISETP.NE.AND UP0, UPT, UR6, URZ, UPT ;  /* 0x000000ff0600728c */ /* 0x000fe2000bf05270 */
[----:B------:R-:W0:Y:S01]  /*4fd0*/  LDS R19, [R0+-0x1000] ;  /* 0xfff0000000137984 */ /* 0x000e220000000800 */
[----:B------:R-:W-:-:S03]  /*4fe0*/  SHF.R.S32.HI R15, RZ, 0x1f, R17 ;  /* 0x0000001fff0f7819 */ /* 0x000fc60000011411 */
[----:B------:R-:W2:Y:S04]  /*4ff0*/  LDS R21, [R0+-0x800] ;  /* 0xfff8000000157984 */ /* 0x000ea80000000800 */
[----:B-1----:R-:W3:Y:S01]  /*5000*/  @!P0 LDG.E.64 R2, desc[UR8][R6.64] ;  /* 0x0000000806028981 */ /* 0x002ee2000c1e1b00 */
[----:B------:R-:W-:-:S13]  /*5010*/  PLOP3.LUT P0, PT, PT, PT, UP0, 0x80, 0x8 ;  /* 0x000000000008781c */ /* 0x000fda0003f0f008 */
[----:B------:R-:W1:Y:S01]  /*5020*/  @!P0 LDC.64 R8, c[0x0][0x3d8] ;  /* 0x0000f600ff088b82 */ /* 0x000e620000000a00 */
[----:B---3--:R-:W-:-:S05]  /*5030*/  IADD3 R2, P1, PT, R17, R2, RZ ;  /* 0x0000000211027210 */ /* 0x008fca0007f3e0ff */
[----:B------:R-:W-:Y:S01]  /*5040*/  IMAD.X R3, R15, 0x1, R3, P1 ;  /* 0x000000010f037824 */ /* 0x000fe200008e0603 */
[----:B------:R-:W-:-:S04]  /*5050*/  LEA R4, P1, R2, UR10, 0x2 ;  /* 0x0000000a02047c11 */ /* 0x000fc8000f8210ff */
[----:B------:R-:W-:Y:S02]  /*5060*/  LEA.HI.X R5, R2, UR11, R3, 0x2, P1 ;  /* 0x0000000b02057c11 */ /* 0x000fe400088f1403 */
[----:B------:R-:W-:-:S03]  /*5070*/  CS2R R2, SRZ ;  /* 0x0000000000027805 */ /* 0x000fc6000001ff00 */
[----:B0-----:R0:W-:Y:S04]  /*5080*/  STG.E desc[UR8][R4.64], R19 ;  /* 0x0000001304007986 */ /* 0x0011e8000c101908 */
[----:B-1----:R-:W3:Y:S01]  /*5090*/  @!P0 LDG.E.64 R2, desc[UR8][R8.64] ;  /* 0x0000000808028981 */ /* 0x002ee2000c1e1b00 */
[----:B------:R-:W1:Y:S03]  /*50a0*/  @!P0 LDC.64 R10, c[0x0][0x3d8] ;  /* 0x0000f600ff0a8b82 */ /* 0x000e660000000a00 */
[----:B------:R-:W4:Y:S01]  /*50b0*/  LDS R19, [R0] ;  /* 0x0000000000137984 */ /* 0x000f220000000800 */
[----:B---3--:R-:W-:-:S05]  /*50c0*/  IADD3 R2, P1, PT, R17, R2, RZ ;  /* 0x0000000211027210 */ /* 0x008fca0007f3e0ff */
[----:B------:R-:W-:Y:S01]  /*50d0*/  IMAD.X R3, R15, 0x1, R3, P1 ;  /* 0x000000010f037824 */ /* 0x000fe200008e0603 */
[----:B------:R-:W-:-:S04]  /*50e0*/  LEA R6, P1, R2, UR10, 0x2 ;  /* 0x0000000a02067c11 */ /* 0x000fc8000f8210ff */
[----:B------:R-:W-:Y:S02]  /*50f0*/  LEA.HI.X R7, R2, UR11, R3, 0x2, P1 ;  /* 0x0000000b02077c11 */ /* 0x000fe400088f1403 */
[----:B------:R-:W-:-:S03]  /*5100*/  CS2R R2, SRZ ;  /* 0x0000000000027805 */ /* 0x000fc6000001ff00 */
[----:B--2---:R-:W-:Y:S04]  /*5110*/  STG.E desc[UR8][R6.64+0x800], R21 ;  /* 0x0008001506007986 */ /* 0x004fe8000c101908 */
[----:B-1----:R-:W2:Y:S01]  /*5120*/  @!P0 LDG.E.64 R2, desc[UR8][R10.64] ;  /* 0x000000080a028981 */ /* 0x002ea2000c1e1b00 */
[----:B------:R-:W1:Y:S03]  /*5130*/  @!P0 LDC.64 R8, c[0x0][0x3d8] ;  /* 0x0000f600ff088b82 */ /* 0x000e660000000a00 */
[----:B------:R3:W5:Y:S01]  /*5140*/  LDS R7, [R0+0x800] ;  /* 0x0008000000077984 */ /* 0x0007620000000800 */
[----:B--2---:R-:W-:-:S05]  /*5150*/  IADD3 R2, P1, PT, R17, R2, RZ ;  /* 0x0000000211027210 */ /* 0x004fca0007f3e0ff */
[----:B------:R-:W-:Y:S01]  /*5160*/  IMAD.X R3, R15, 0x1, R3, P1 ;  /* 0x000000010f037824 */ /* 0x000fe200008e0603 */
[----:B0-----:R-:W-:-:S04]  /*5170*/  LEA R4, P1, R2, UR10, 0x2 ;  /* 0x0000000a02047c11 */ /* 0x001fc8000f8210ff */
[----:B------:R-:W-:Y:S02]  /*5180*/  LEA.HI.X R5, R2, UR11, R3, 0x2, P1 ;  /* 0x0000000b02057c11 */ /* 0x000fe400088f1403 */
[----:B------:R-:W-:-:S03]  /*5190*/  CS2R R2, SRZ ;  /* 0x0000000000027805 */ /* 0x000fc6000001ff00 */
[----:B----4-:R2:W-:Y:S04]  /*51a0*/  STG.E desc[UR8][R4.64+0x1000], R19 ;  /* 0x0010001304007986 */ /* 0x0105e8000c101908 */
[----:B-1----:R-:W4:Y:S01]  /*51b0*/  @!P0 LDG.E.64 R2, desc[UR8][R8.64] ;  /* 0x0000000808028981 */ /* 0x002f22000c1e1b00 */
[----:B------:R-:W-:Y:S02]  /*51c0*/  VIADD R13, R13, 0x800 ;  /* 0x000008000d0d7836 */ /* 0x000fe40000000000 */
[----:B---3--:R-:W-:Y:S01]  /*51d0*/  VIADD R0, R0, 0x2000 ;  /* 0x0000200000007836 */ /* 0x008fe20000000000 */
[C---:B----4-:R-:W-:Y:S01]  /*51e0*/  IADD3 R6, P1, PT, R17.reuse, R2, RZ ;  /* 0x0000000211067210 */ /* 0x050fe20007f3e0ff */
[----:B------:R-:W-:-:S04]  /*51f0*/  VIADD R17, R17, 0x800 ;  /* 0x0000080011117836 */ /* 0x000fc80000000000 */
[----:B------:R-:W-:Y:S01]  /*5200*/  IMAD.X R3, R15, 0x1, R3, P1 ;  /* 0x000000010f037824 */ /* 0x000fe200008e0603 */
[----:B------:R-:W-:-:S04]  /*5210*/  LEA R2, P1, R6, UR10, 0x2 ;  /* 0x0000000a06027c11 */ /* 0x000fc8000f8210ff */
[----:B------:R-:W-:Y:S02]  /*5220*/  LEA.HI.X R3, R6, UR11, R3, 0x2, P1 ;  /* 0x0000000b06037c11 */ /* 0x000fe400088f1403 */
[----:B------:R-:W-:-:S03]  /*5230*/  ISETP.GE.AND P1, PT, R13, R16, PT ;  /* 0x000000100d00720c */ /* 0x000fc60003f26270 */
[----:B-----5:R2:W-:Y:S10]  /*5240*/  STG.E desc[UR8][R2.64+0x1800], R7 ;  /* 0x0018000702007986 */ /* 0x0205f4000c101908 */
[----:B------:R-:W-:Y:S05]  /*5250*/  @!P1 BRA `(.L_x_723) ;  /* 0xfffffffc00509947 */ /* 0x000fea000383ffff */
[----:B------:R-:W-:Y:S05]  /*5260*/  EXIT ;  /* 0x000000000000794d */ /* 0x000fea0003800000 */
.L_x_616:
[----:B------:R-:W0:Y:S01]  /*5270*/  LDCU UR10, c[0x0][0x3b4] ;  /* 0x00007680ff0a77ac */ /* 0x000e220008000800 */
[----:B------:R-:W-:Y:S01]  /*5280*/  ISETP.NE.AND P0, PT, R0, RZ, PT ;  /* 0x000000ff0000720c */ /* 0x000fe20003f05270 */
[----:B------:R-:W-:Y:S01]  /*5290*/  BSSY.RECONVERGENT B1, `(.L_x_724) ;  /* 0x0000544000017945 */ /* 0x000fe20003800200 */
[----:B0-----:R-:W-:-:S11]  /*52a0*/  UIADD3 UR4, UPT, UPT, -UR7, UR10, URZ ;  /* 0x0000000a07047290 */ /* 0x001fd6000fffe1ff */
[----:B------:R-:W-:Y:S05]  /*52b0*/  @P0 BRA `(.L_x_725) ;  /* 0x0000002400040947 */ /* 0x000fea0003800000 */
[----:B------:R-:W0:Y:S01]  /*52c0*/  S2R R59, SR_TID.X ;  /* 0x00000000003b7919 */ /* 0x000e220000002100 */
[----:B------:R-:W1:Y:S01]  /*52d0*/  LDC R0, c[0x0][0x3d0] ;  /* 0x0000f400ff007b82 */ /* 0x000e620000000800 */
[----:B------:R-:W2:Y:S01]  /*52e0*/  LDCU.U8 UR11, c[0x0][0x3c0] ;  /* 0x00007800ff0b77ac */ /* 0x000ea20008000000 */
[----:B------:R-:W3:Y:S06]  /*52f0*/  LDCU.64 UR12, c[0x0][0x388] ;  /* 0x00007100ff0c77ac */ /* 0x000eec0008000a00 */
[----:B------:R-:W4:Y:S08]  /*5300*/  LDC R2, c[0x0][0x3d4] ;  /* 0x0000f500ff027b82 */ /* 0x000f300000000800 */
[----:B------:R-:W-:Y:S01]  /*5310*/  BAR.SYNC.DEFER_BLOCKING 0x0 ;  /* 0x0000000000007b1d */ /* 0x000fe20000010000 */
[----:B------:R-:W-:-:S02]  /*5320*/  IMAD.MOV.U32 R61, RZ, RZ, 0x1 ;  /* 0x00000001ff3d7424 */ /* 0x000fc400078e00ff */
[----:B------:R-:W-:Y:S02]  /*5330*/  IMAD.MOV.U32 R56, RZ, RZ, 0x1 ;  /* 0x00000001ff387424 */ /* 0x000fe400078e00ff */
[----:B------:R-:W-:Y:S02]  /*5340*/  IMAD.MOV.U32 R53, RZ, RZ, 0x1 ;  /* 0x00000001ff357424 */ /* 0x000fe400078e00ff */
[----:B------:R-:W-:Y:S02]  /*5350*/  IMAD.MOV.U32 R49, RZ, RZ, 0x1 ;  /* 0x00000001ff317424 */ /* 0x000fe400078e00ff */
[----:B------:R-:W-:Y:S01]  /*5360*/  IMAD.MOV.U32 R12, RZ, RZ, 0x1 ;  /* 0x00000001ff0c7424 */ /* 0x000fe200078e00ff */
[----:B--2---:R-:W-:Y:S01]  /*5370*/  ISETP.NE.AND P0, PT, RZ, UR11, PT ;  /* 0x0000000bff007c0c */ /* 0x004fe2000bf05270 */
[----:B------:R-:W-:Y:S01]  /*5380*/  IMAD.MOV.U32 R11, RZ, RZ, 0x1 ;  /* 0x00000001ff0b7424 */ /* 0x000fe200078e00ff */
[----:B------:R-:W2:Y:S02]  /*5390*/  S2UR UR6, SR_CgaCtaId ;  /* 0x00000000000679c3 */ /* 0x000ea40000008800 */
[----:B-1----:R-:W-:Y:S01]  /*53a0*/  SEL R0, R0, RZ, !P0 ;  /* 0x000000ff00007207 */ /* 0x002fe20004000000 */
[----:B------:R-:W-:-:S05]  /*53b0*/  UMOV UR5, 0x400 ;  /* 0x0000040000057882 */ /* 0x000fca0000000000 */
[----:B------:R-:W1:Y:S01]  /*53c0*/  LDC R35, c[0x0][0x380] ;  /* 0x0000e000ff237b82 */ /* 0x000e620000000800 */
[----:B0-----:R-:W-:Y:S01]  /*53d0*/  IMAD R57, R59, 0xe, RZ ;  /* 0x0000000e3b397824 */ /* 0x001fe200078e02ff */
[----:B----4-:R-:W-:-:S03]  /*53e0*/  SEL R3, R2, RZ, !P0 ;  /* 0x000000ff02037207 */ /* 0x010fc60004000000 */
[C---:B------:R-:W-:Y:S01]  /*53f0*/  VIADD R5, R57.reuse, 0x1 ;  /* 0x0000000139057836 */ /* 0x040fe20000000000 */
[C---:B------:R-:W-:Y:S02]  /*5400*/  IADD3 R4, P1, P2, R57.reuse, UR7, R0 ;  /* 0x0000000739047c10 */ /* 0x040fe4000fa3e000 */
[----:B------:R-:W-:Y:S02]  /*5410*/  ISETP.GE.AND P0, PT, R57, UR4, PT ;  /* 0x0000000439007c0c */ /* 0x000fe4000bf06270 */
[C---:B---3--:R-:W-:Y:S02]  /*5420*/  LEA R2, P3, R4.reuse, UR12, 0x1 ;  /* 0x0000000c04027c11 */ /* 0x048fe4000f8608ff */
[----:B------:R-:W-:Y:S02]  /*5430*/  IADD3.X R3, PT, PT, RZ, R3, RZ, P1, P2 ;  /* 0x00000003ff037210 */ /* 0x000fe40000fe44ff */
[----:B------:R-:W-:Y:S02]  /*5440*/  ISETP.GE.AND P2, PT, R5, UR4, PT ;  /* 0x0000000405007c0c */ /* 0x000fe4000bf46270 */
[----:B------:R-:W-:-:S05]  /*5450*/  LEA.HI.X R3, R4, UR13, R3, 0x1, P3 ;  /* 0x0000000d04037c11 */ /* 0x000fca00098f0c03 */
[----:B------:R-:W3:Y:S06]  /*5460*/  @!P0 LDG.E.U16 R7, desc[UR8][R2.64] ;  /* 0x0000000802078981 */ /* 0x000eec000c1e1500 */
[----:B------:R-:W4:Y:S01]  /*5470*/  @!P2 LDG.E.U16 R6, desc[UR8][R2.64+0x2] ;  /* 0x000002080206a981 */ /* 0x000f22000c1e1500 */
[C---:B------:R-:W-:Y:S02]  /*5480*/  VIADD R4, R57.reuse, 0x2 ;  /* 0x0000000239047836 */ /* 0x040fe40000000000 */
[----:B------:R-:W-:-:S03]  /*5490*/  VIADD R5, R57, 0x4 ;  /* 0x0000000439057836 */ /* 0x000fc60000000000 */
[----:B------:R-:W-:Y:S01]  /*54a0*/  ISETP.GE.AND P3, PT, R4, UR4, PT ;  /* 0x0000000404007c0c */ /* 0x000fe2000bf66270 */
[----:B------:R-:W-:Y:S01]  /*54b0*/  VIADD R4, R57, 0x3 ;  /* 0x0000000339047836 */ /* 0x000fe20000000000 */
[----:B------:R-:W-:Y:S01]  /*54c0*/  ISETP.GE.AND P4, PT, R5, UR4, PT ;  /* 0x0000000405007c0c */ /* 0x000fe2000bf86270 */
[----:B------:R-:W-:-:S03]  /*54d0*/  VIADD R5, R57, 0x6 ;  /* 0x0000000639057836 */ /* 0x000fc60000000000 */
[----:B------:R-:W-:Y:S01]  /*54e0*/  ISETP.GE.AND P1, PT, R4, UR4, PT ;  /* 0x0000000404007c0c */ /* 0x000fe2000bf26270 */
[----:B------:R-:W-:-:S06]  /*54f0*/  VIADD R4, R57, 0x5 ;  /* 0x0000000539047836 */ /* 0x000fcc0000000000 */
[----:B------:R-:W5:Y:S01]  /*5500*/  @!P3 LDG.E.U16 R10, desc[UR8][R2.64+0x4] ;  /* 0x00000408020ab981 */ /* 0x000f62000c1e1500 */
[----:B------:R-:W-:Y:S01]  /*5510*/  ISETP.GE.AND P5, PT, R4, UR4, PT ;  /* 0x0000000404007c0c */ /* 0x000fe2000bfa6270 */
[----:B------:R-:W-:Y:S01]  /*5520*/  VIADD R4, R57, 0x7 ;  /* 0x0000000739047836 */ /* 0x000fe20000000000 */
[----:B---3--:R-:W-:-:S11]  /*5530*/  @!P0 ISETP.NE.AND P6, PT, R7, RZ, PT ;  /* 0x000000ff0700820c */ /* 0x008fd60003fc5270 */
[----:B------:R-:W3:Y:S01]  /*5540*/  @!P5 LDG.E.U16 R7, desc[UR8][R2.64+0xa] ;  /* 0x00000a080207d981 */ /* 0x000ee2000c1e1500 */
[----:B------:R-:W-:Y:S02]  /*5550*/  @!P0 SEL R61, RZ, 0x1, !P6 ;  /* 0x00000001ff3d8807 */ /* 0x000fe40007000000 */
[----:B------:R-:W-:Y:S02]  /*5560*/  ISETP.GE.AND P0, PT, R5, UR4, PT ;  /* 0x0000000405007c0c */ /* 0x000fe4000bf06270 */
[----:B------:R-:W2:Y:S01]  /*5570*/  @!P1 LDG.E.U16 R5, desc[UR8][R2.64+0x6] ;  /* 0x0000060802059981 */ /* 0x000ea2000c1e1500 */
[----:B----4-:R-:W-:-:S03]  /*5580*/  @!P2 ISETP.NE.AND P6, PT, R6, RZ, PT ;  /* 0x000000ff0600a20c */ /* 0x010fc60003fc5270 */
[----:B------:R-:W4:Y:S01]  /*5590*/  @!P4 LDG.E.U16 R6, desc[UR8][R2.64+0x8] ;  /* 0x000008080206c981 */ /* 0x000f22000c1e1500 */
[----:B------:R-:W-:Y:S02]  /*55a0*/  @!P2 SEL R56, RZ, 0x1, !P6 ;  /* 0x00000001ff38a807 */ /* 0x000fe40007000000 */
[----:B------:R-:W-:-:S04]  /*55b0*/  ISETP.GE.AND P2, PT, R4, UR4, PT ;  /* 0x0000000404007c0c */ /* 0x000fc8000bf46270 */
[----:B------:R-:W3:Y:S09]  /*55c0*/  @!P0 LDG.E.U16 R8, desc[UR8][R2.64+0xc] ;  /* 0x00000c0802088981 */ /* 0x000ef2000c1e1500 */
[----:B------:R-:W3:Y:S01]  /*55d0*/  @!P2 LDG.E.U16 R9, desc[UR8][R2.64+0xe] ;  /* 0x00000e080209a981 */ /* 0x000ee2000c1e1500 */
[----:B-----5:R-:W-:Y:S01]  /*55e0*/  @!P3 ISETP.NE.AND P6, PT, R10, RZ, PT ;  /* 0x000000ff0a00b20c */ /* 0x020fe20003fc5270 */
[----:B------:R-:W-:-:S03]  /*55f0*/  VIADD R4, R57, 0x8 ;  /* 0x0000000839047836 */ /* 0x000fc60000000000 */
[----:B------:R-:W-:Y:S01]  /*5600*/  @!P3 SEL R53, RZ, 0x1, !P6 ;  /* 0x00000001ff35b807 */ /* 0x000fe20007000000 */
[----:B------:R-:W-:Y:S01]  /*5610*/  IMAD.MOV.U32 R10, RZ, RZ, 0x1 ;  /* 0x00000001ff0a7424 */ /* 0x000fe200078e00ff */
[----:B--2---:R-:W-:Y:S01]  /*5620*/  @!P1 ISETP.NE.AND P3, PT, R5, RZ, PT ;  /* 0x000000ff0500920c */ /* 0x004fe20003f65270 */
[----:B------:R-:W-:-:S03]  /*5630*/  VIADD R5, R57, 0x9 ;  /* 0x0000000939057836 */ /* 0x000fc60000000000 */
[----:B------:R-:W-:Y:S02]  /*5640*/  @!P1 SEL R49, RZ, 0x1, !P3 ;  /* 0x00000001ff319807 */ /* 0x000fe40005800000 */
[----:B----4-:R-:W-:Y:S02]  /*5650*/  @!P4 ISETP.NE.AND P6, PT, R6, RZ, PT ;  /* 0x000000ff0600c20c */ /* 0x010fe40003fc5270 */
[----:B------:R-:W-:Y:S02]  /*5660*/  ISETP.GE.AND P1, PT, R4, UR4, PT ;  /* 0x0000000404007c0c */ /* 0x000fe4000bf26270 */
[----:B------:R-:W-:Y:S01]  /*5670*/  ISETP.GE.AND P3, PT, R5, UR4, PT ;  /* 0x0000000405007c0c */ /* 0x000fe2000bf66270 */
[C---:B------:R-:W-:Y:S01]  /*5680*/  VIADD R5, R57.reuse, 0xb ;  /* 0x0000000b39057836 */ /* 0x040fe20000000000 */
[----:B------:R-:W-:Y:S01]  /*5690*/  @!P4 SEL R12, RZ, 0x1, !P6 ;  /* 0x00000001ff0cc807 */ /* 0x000fe20007000000 */
[----:B------:R-:W-:Y:S01]  /*56a0*/  VIADD R4, R57, 0xa ;  /* 0x0000000a39047836 */ /* 0x000fe20000000000 */
[----:B---3--:R-:W-:-:S02]  /*56b0*/  @!P5 ISETP.NE.AND P6, PT, R7, RZ, PT ;  /* 0x000000ff0700d20c */ /* 0x008fc40003fc5270 */
[----:B------:R-:W-:Y:S02]  /*56c0*/  @!P0 ISETP.NE.AND P4, PT, R8, RZ, PT ;  /* 0x000000ff0800820c */ /* 0x000fe40003f85270 */
[----:B------:R-:W-:Y:S02]  /*56d0*/  @!P5 SEL R11, RZ, 0x1, !P6 ;  /* 0x00000001ff0bd807 */ /* 0x000fe40007000000 */
[----:B------:R-:W-:Y:S01]  /*56e0*/  ISETP.GE.AND P5, PT, R5, UR4, PT ;  /* 0x0000000405007c0c */ /* 0x000fe2000bfa6270 */
[----:B------:R-:W2:Y:S01]  /*56f0*/  @!P1 LDG.E.U16 R6, desc[UR8][R2.64+0x10] ;  /* 0x0000100802069981 */ /* 0x000ea2000c1e1500 */
[----:B------:R-:W-:Y:S01]  /*5700*/  ISETP.GE.AND P6, PT, R4, UR4, PT ;  /* 0x0000000404007c0c */ /* 0x000fe2000bfc6270 */
[C---:B------:R-:W-:Y:S01]  /*5710*/  VIADD R4, R57.reuse, 0xc ;  /* 0x0000000c39047836 */ /* 0x040fe20000000000 */
[----:B------:R-:W-:Y:S01]  /*5720*/  @!P0 SEL R10, RZ, 0x1, !P4 ;  /* 0x00000001ff0a8807 */ /* 0x000fe20006000000 */
[----:B------:R-:W-:Y:S01]  /*5730*/  VIADD R5, R57, 0xd ;  /* 0x0000000d39057836 */ /* 0x000fe20000000000 */
[----:B------:R-:W-:Y:S01]  /*5740*/  @!P2 ISETP.NE.AND P4, PT, R9, RZ, PT ;  /* 0x000000ff0900a20c */ /* 0x000fe20003f85270 */
[----:B------:R-:W-:Y:S01]  /*5750*/  IMAD.MOV.U32 R9, RZ, RZ, 0x1 ;  /* 0x00000001ff097424 */ /* 0x000fe200078e00ff */
[----:B------:R-:W-:-:S02]  /*5760*/  ISETP.GE.AND P0, PT, R4, UR4, PT ;  /* 0x0000000404007c0c */ /* 0x000fc4000bf06270 */
[----:B------:R-:W3:Y:S01]  /*5770*/  @!P3 LDG.E.U16 R4, desc[UR8][R2.64+0x12] ;  /* 0x000012080204b981 */ /* 0x000ee2000c1e1500 */
[----:B------:R-:W-:Y:S02]  /*5780*/  @!P2 SEL R9, RZ, 0x1, !P4 ;  /* 0x00000001ff09a807 */ /* 0x000fe40006000000 */
[----:B------:R-:W-:Y:S01]  /*5790*/  ISETP.GE.AND P2, PT, R5, UR4, PT ;  /* 0x0000000405007c0c */ /* 0x000fe2000bf46270 */
[----:B------:R-:W4:Y:S04]  /*57a0*/  @!P5 LDG.E.U16 R13, desc[UR8][R2.64+0x16] ;  /* 0x00001608020dd981 */ /* 0x000f28000c1e1500 */
[----:B------:R-:W5:Y:S04]  /*57b0*/  @!P6 LDG.E.U16 R5, desc[UR8][R2.64+0x14] ;  /* 0x000014080205e981 */ /* 0x000f68000c1e1500 */
[----:B------:R-:W5:Y:S04]  /*57c0*/  @!P0 LDG.E.U16 R14, desc[UR8][R2.64+0x18] ;  /* 0x00001808020e8981 */ /* 0x000f68000c1e1500 */
[----:B------:R0:W5:Y:S01]  /*57d0*/  @!P2 LDG.E.U16 R15, desc[UR8][R2.64+0x1a] ;  /* 0x00001a08020fa981 */ /* 0x000162000c1e1500 */
[----:B------:R-:W-:-:S02]  /*57e0*/  IMAD.IADD R40, R56, 0x1, R61 ;  /* 0x0000000138287824 */ /* 0x000fc400078e023d */
[----:B------:R-:W-:-:S03]  /*57f0*/  IMAD.MOV.U32 R8, RZ, RZ, 0x1 ;  /* 0x00000001ff087424 */ /* 0x000fc600078e00ff */
[----:B------:R-:W-:Y:S01]  /*5800*/  IADD3 R43, PT, PT, R49, R53, R40 ;  /* 0x00000035312b7210 */ /* 0x000fe20007ffe028 */
[----:B------:R-:W-:-:S04]  /*5810*/  IMAD.MOV.U32 R7, RZ, RZ, 0x1 ;  /* 0x00000001ff077424 */ /* 0x000fc800078e00ff */
[----:B------:R-:W-:Y:S02]  /*5820*/  IMAD.IADD R43, R43, 0x1, R12 ;  /* 0x000000012b2b7824 */ /* 0x000fe400078e020c */
[----:B0-----:R-:W-:Y:S01]  /*5830*/  IMAD.MOV.U32 R3, RZ, RZ, 0x1 ;  /* 0x00000001ff037424 */ /* 0x001fe200078e00ff */
[----:B------:R-:W-:Y:S01]  /*5840*/  ULEA UR5, UR6, UR5, 0x18 ;  /* 0x0000000506057291 */ /* 0x000fe2000f8ec0ff */
[----:B------:R-:W-:Y:S01]  /*5850*/  BAR.SYNC.DEFER_BLOCKING 0x0 ;  /* 0x0000000000007b1d */ /* 0x000fe20000010000 */
[----:B------:R-:W-:Y:S02]  /*5860*/  SHF.R.U32.HI R32, RZ, 0x5, R59 ;  /* 0x00000005ff207819 */ /* 0x000fe4000001163b */
[----:B--2---:R-:W-:-:S04]  /*5870*/  @!P1 ISETP.NE.AND P4, PT, R6, RZ, PT ;  /* 0x000000ff0600920c */ /* 0x004fc80003f85270 */
[----:B------:R-:W-:Y:S02]  /*5880*/  @!P1 SEL R8, RZ, 0x1, !P4 ;  /* 0x00000001ff089807 */ /* 0x000fe40006000000 */
[----:B---3--:R-:W-:-:S04]  /*5890*/  @!P3 ISETP.NE.AND P4, PT, R4, RZ, PT ;  /* 0x000000ff0400b20c */ /* 0x008fc80003f85270 */
[----:B------:R-:W-:Y:S02]  /*58a0*/  @!P3 SEL R7, RZ, 0x1, !P4 ;  /* 0x00000001ff07b807 */ /* 0x000fe40006000000 */
[----:B----4-:R-:W-:Y:S01]  /*58b0*/  @!P5 ISETP.NE.AND P4, PT, R13, RZ, PT ;  /* 0x000000ff0d00d20c */ /* 0x010fe20003f85270 */
[----:B------:R-:W-:Y:S01]  /*58c0*/  IMAD.IADD R13, R43, 0x1, R11 ;  /* 0x000000012b0d7824 */ /* 0x000fe200078e020b */
[----:B-----5:R-:W-:Y:S01]  /*58d0*/  @!P6 ISETP.NE.AND P1, PT, R5, RZ, PT ;  /* 0x000000ff0500e20c */ /* 0x020fe20003f25270 */
[----:B------:R-:W-:-:S03]  /*58e0*/  IMAD.MOV.U32 R6, RZ, RZ, 0x1 ;  /* 0x00000001ff067424 */ /* 0x000fc600078e00ff */
[----:B------:R-:W-:Y:S01]  /*58f0*/  IADD3 R2, PT, PT, R9, R10, R13 ;  /* 0x0000000a09027210 */ /* 0x000fe20007ffe00d */
[----:B------:R-:W-:Y:S01]  /*5900*/  IMAD.MOV.U32 R5, RZ, RZ, 0x1 ;  /* 0x00000001ff057424 */ /* 0x000fe200078e00ff */
[----:B------:R-:W-:Y:S02]  /*5910*/  @!P6 SEL R6, RZ, 0x1, !P1 ;  /* 0x00000001ff06e807 */ /* 0x000fe40004800000 */
[----:B------:R-:W-:Y:S02]  /*5920*/  @!P0 ISETP.NE.AND P3, PT, R14, RZ, PT ;  /* 0x000000ff0e00820c */ /* 0x000fe40003f65270 */
[----:B------:R-:W-:Y:S02]  /*5930*/  @!P2 ISETP.NE.AND P1, PT, R15, RZ, PT ;  /* 0x000000ff0f00a20c */ /* 0x000fe40003f25270 */
[----:B------:R-:W-:Y:S02]  /*5940*/  @!P5 SEL R5, RZ, 0x1, !P4 ;  /* 0x00000001ff05d807 */ /* 0x000fe40006000000 */
[----:B------:R-:W-:Y:S01]  /*5950*/  IADD3 R2, PT, PT, R7, R8, R2 ;  /* 0x0000000807027210 */ /* 0x000fe20007ffe002 */
[----:B------:R-:W-:Y:S01]  /*5960*/  IMAD.MOV.U32 R4, RZ, RZ, 0x1 ;  /* 0x00000001ff047424 */ /* 0x000fe200078e00ff */
[----:B------:R-:W-:-:S02]  /*5970*/  @!P0 SEL R4, RZ, 0x1, !P3 ;  /* 0x00000001ff048807 */ /* 0x000fc40005800000 */
[----:B------:R-:W-:Y:S02]  /*5980*/  @!P2 SEL R3, RZ, 0x1, !P1 ;  /* 0x00000001ff03a807 */ /* 0x000fe40004800000 */
[----:B------:R-:W-:-:S04]  /*5990*/  IADD3 R2, PT, PT, R5, R6, R2 ;  /* 0x0000000605027210 */ /* 0x000fc80007ffe002 */
[----:B------:R-:W-:-:S05]  /*59a0*/  IADD3 R2, PT, PT, R3, R4, R2 ;  /* 0x0000000403027210 */ /* 0x000fca0007ffe002 */
[----:B------:R-:W0:Y:S02]  /*59b0*/  SHFL.UP P0, R17, R2, 0x1, RZ ;  /* 0x0420000002117989 */ /* 0x000e2400000000ff */
[----:B0-----:R-:W-:-:S05]  /*59c0*/  @P0 IMAD.IADD R17, R2, 0x1, R17 ;  /* 0x0000000102110824 */ /* 0x001fca00078e0211 */
[----:B------:R-:W0:Y:S02]  /*59d0*/  SHFL.UP P0, R16, R17, 0x2, RZ ;  /* 0x0440000011107989 */ /* 0x000e2400000000ff */
[----:B0-----:R-:W-:-:S05]  /*59e0*/  @P0 IMAD.IADD R16, R17, 0x1, R16 ;  /* 0x0000000111100824 */ /* 0x001fca00078e0210 */
[----:B------:R-:W0:Y:S01]  /*59f0*/  SHFL.UP P0, R19, R16, 0x4, RZ ;  /* 0x0480000010137989 */ /* 0x000e2200000000ff */
[----:B------:R-:W2:Y:S01]  /*5a00*/  S2R R14, SR_LANEID ;  /* 0x00000000000e7919 */ /* 0x000ea20000000000 */
[----:B0-----:R-:W-:-:S05]  /*5a10*/  @P0 IMAD.IADD R19, R16, 0x1, R19 ;  /* 0x0000000110130824 */ /* 0x001fca00078e0213 */
[----:B------:R-:W0:Y:S01]  /*5a20*/  SHFL.UP P0, R20, R19, 0x8, RZ ;  /* 0x0500000013147989 */ /* 0x000e2200000000ff */
[----:B--2---:R-:W-:Y:S01]  /*5a30*/  ISETP.NE.AND P1, PT, R14, 0x1f, PT ;  /* 0x0000001f0e00780c */ /* 0x004fe20003f25270 */
[----:B0-----:R-:W-:-:S05]  /*5a40*/  @P0 IMAD.IADD R20, R19, 0x1, R20 ;  /* 0x0000000113140824 */ /* 0x001fca00078e0214 */
[----:B------:R-:W0:Y:S07]  /*5a50*/  SHFL.UP P0, R15, R20, 0x10, RZ ;  /* 0x06000000140f7989 */ /* 0x000e2e00000000ff */
[----:B------:R-:W-:Y:S01]  /*5a60*/  @!P1 LEA R28, R32, UR5, 0x2 ;  /* 0x00000005201c9c11 */ /* 0x000fe2000f8e10ff */
[----:B0-----:R-:W-:-:S05]  /*5a70*/  @P0 IMAD.IADD R15, R20, 0x1, R15 ;  /* 0x00000001140f0824 */ /* 0x001fca00078e020f */
[----:B------:R-:W-:Y:S01]  /*5a80*/  @!P1 STS [R28], R15 ;  /* 0x0000000f1c009388 */ /* 0x000fe20000000800 */
[----:B------:R-:W-:Y:S06]  /*5a90*/  BAR.SYNC.DEFER_BLOCKING 0x0 ;  /* 0x0000000000007b1d */ /* 0x000fec0000010000 */
[----:B------:R-:W0:Y:S04]  /*5aa0*/  LDS.128 R16, [UR5] ;  /* 0x00000005ff107984 */ /* 0x000e280008000c00 */
[----:B------:R-:W2:Y:S01]  /*5ab0*/  LDS.128 R20, [UR5+0x10] ;  /* 0x00001005ff147984 */ /* 0x000ea20008000c00 */
[----:B------:R-:W-:-:S03]  /*5ac0*/  ISETP.NE.AND P0, PT, R32, 0x2, PT ;  /* 0x000000022000780c */ /* 0x000fc60003f05270 */
[----:B------:R-:W3:Y:S01]  /*5ad0*/  LDS.128 R24, [UR5+0x20] ;  /* 0x00002005ff187984 */ /* 0x000ee20008000c00 */
[----:B------:R-:W-:Y:S01]  /*5ae0*/  ISETP.NE.AND P1, PT, R32, 0x3, PT ;  /* 0x000000032000780c */ /* 0x000fe20003f25270 */
[----:B0-----:R-:W-:-:S05]  /*5af0*/  IMAD.IADD R29, R16, 0x1, R17 ;  /* 0x00000001101d7824 */ /* 0x001fca00078e0211 */
[----:B------:R-:W-:Y:S01]  /*5b00*/  SEL R30, R29, R16, !P0 ;  /* 0x000000101d1e7207 */ /* 0x000fe20004000000 */
[----:B------:R-:W-:Y:S01]  /*5b10*/  IMAD.IADD R29, R18, 0x1, R29 ;  /* 0x00000001121d7824 */ /* 0x000fe200078e021d */
[----:B------:R-:W-:-:S03]  /*5b20*/  ISETP.NE.AND P0, PT, R32, 0x4, PT ;  /* 0x000000042000780c */ /* 0x000fc60003f05270 */
[----:B------:R-:W-:Y:S01]  /*5b30*/  IMAD.IADD R34, R19, 0x1, R29 ;  /* 0x0000000113227824 */ /* 0x000fe200078e021d */
[----:B------:R-:W-:Y:S02]  /*5b40*/  SEL R33, R29, R30, !P1 ;  /* 0x0000001e1d217207 */ /* 0x000fe40004800000 */
[----:B------:R-:W-:Y:S01]  /*5b50*/  ISETP.NE.AND P1, PT, R32, 0x5, PT ;  /* 0x000000052000780c */ /* 0x000fe20003f25270 */
[----:B------:R-:W0:Y:S01]  /*5b60*/  LDS.128 R28, [UR5+0x30] ;  /* 0x00003005ff1c7984 */ /* 0x000e220008000c00 */
[C---:B------:R-:W-:Y:S01]  /*5b70*/  SEL R33, R34.reuse, R33, !P0 ;  /* 0x0000002122217207 */ /* 0x040fe20004000000 */
[----:B--2---:R-:W-:Y:S01]  /*5b80*/  IMAD.IADD R34, R34, 0x1, R20 ;  /* 0x0000000122227824 */ /* 0x004fe200078e0214 */
        /* <DEDUP_REMOVED lines=11> */
[----:B---3--:R-:W-:Y:S01]  /*5c40*/  IMAD.IADD R34, R34, 0x1, R24 ;  /* 0x0000000122227824 */ /* 0x008fe200078e0218 */
        /* <DEDUP_REMOVED lines=11> */
[----:B0-----:R-:W-:Y:S01]  /*5d00*/  IMAD.IADD R34, R34, 0x1, R28 ;  /* 0x0000000122227824 */ /* 0x001fe200078e021c */
[----:B------:R-:W-:-:S04]  /*5d10*/  ISETP.NE.AND P0, PT, R32, 0xe, PT ;  /* 0x0000000e2000780c */ /* 0x000fc80003f05270 */
[----:B------:R-:W-:Y:S01]  /*5d20*/  SEL R33, R34, R33, !P1 ;  /* 0x0000002122217207 */ /* 0x000fe20004800000 */
[----:B------:R-:W-:Y:S01]  /*5d30*/  IMAD.IADD R34, R29, 0x1, R34 ;  /* 0x000000011d227824 */ /* 0x000fe200078e0222 */
[----:B------:R-:W-:-:S03]  /*5d40*/  ISETP.NE.AND P1, PT, R32, 0xf, PT ;  /* 0x0000000f2000780c */ /* 0x000fc60003f25270 */
[----:B------:R-:W-:Y:S01]  /*5d50*/  IMAD.IADD R38, R30, 0x1, R34 ;  /* 0x000000011e267824 */ /* 0x000fe200078e0222 */
[----:B------:R-:W-:Y:S01]  /*5d60*/  SEL R33, R34, R33, !P0 ;  /* 0x0000002122217207 */ /* 0x000fe20004000000 */
[----:B------:R-:W-:Y:S01]  /*5d70*/  IMAD.IADD R2, R15, 0x1, -R2 ;  /* 0x000000010f027824 */ /* 0x000fe200078e0a02 */
[----:B------:R-:W-:Y:S02]  /*5d80*/  ISETP.NE.AND P2, PT, R14, RZ, PT ;  /* 0x000000ff0e00720c */ /* 0x000fe40003f45270 */
[----:B------:R-:W-:Y:S02]  /*5d90*/  ISETP.GE.U32.AND P0, PT, R59, 0x20, PT ;  /* 0x000000203b00780c */ /* 0x000fe40003f06070 */
[----:B------:R-:W-:Y:S02]  /*5da0*/  SEL R33, R38, R33, !P1 ;  /* 0x0000002126217207 */ /* 0x000fe40004800000 */
[----:B------:R-:W-:Y:S02]  /*5db0*/  SEL R2, R2, RZ, P2 ;  /* 0x000000ff02027207 */ /* 0x000fe40001000000 */
[----:B------:R-:W-:-:S02]  /*5dc0*/  SEL R33, R33, RZ, P0 ;  /* 0x000000ff21217207 */ /* 0x000fc40000000000 */
[----:B-1----:R-:W-:-:S03]  /*5dd0*/  IADD3 R0, PT, PT, R0, UR7, R35 ;  /* 0x0000000700007c10 */ /* 0x002fc6000fffe023 */
[----:B------:R-:W-:Y:S01]  /*5de0*/  IMAD.IADD R58, R33, 0x1, R2 ;  /* 0x00000001213a7824 */ /* 0x000fe200078e0202 */
[----:B------:R-:W-:-:S03]  /*5df0*/  IADD3 R14, PT, PT, R38, UR4, R31 ;  /* 0x00000004260e7c10 */ /* 0x000fc6000fffe01f */
[----:B------:R-:W-:Y:S02]  /*5e00*/  IMAD.IADD R2, R13, 0x1, R58 ;  /* 0x000000010d027824 */ /* 0x000fe400078e023a */
[----:B------:R-:W-:Y:S02]  /*5e10*/  IMAD.IADD R57, R57, 0x1, R0 ;  /* 0x0000000139397824 */ /* 0x000fe400078e0200 */
[----:B------:R-:W-:Y:S02]  /*5e20*/  IMAD.IADD R0, R2, 0x1, R10 ;  /* 0x0000000102007824 */ /* 0x000fe400078e020a */
[----:B------:R-:W-:Y:S02]  /*5e30*/  VIADD R14, R14, 0xffffe400 ;  /* 0xffffe4000e0e7836 */ /* 0x000fe40000000000 */
[----:B------:R-:W-:-:S03]  /*5e40*/  IMAD.IADD R15, R0, 0x1, R9 ;  /* 0x00000001000f7824 */ /* 0x000fc600078e0209 */
[----:B------:R-:W-:Y:S01]  /*5e50*/  ISETP.GT.AND P0, PT, R14, 0x200, PT ;  /* 0x000002000e00780c */ /* 0x000fe20003f04270 */
[----:B------:R-:W-:-:S04]  /*5e60*/  IMAD.IADD R35, R15, 0x1, R8 ;  /* 0x000000010f237824 */ /* 0x000fc800078e0208 */
[----:B------:R-:W-:Y:S02]  /*5e70*/  IMAD.IADD R38, R35, 0x1, R7 ;  /* 0x0000000123267824 */ /* 0x000fe400078e0207 */
[----:B------:R-:W-:Y:S02]  /*5e80*/  IMAD.IADD R51, R40, 0x1, R58 ;  /* 0x0000000128337824 */ /* 0x000fe400078e023a */
[----:B------:R-:W-:Y:S01]  /*5e90*/  IMAD.IADD R40, R38, 0x1, R6 ;  /* 0x0000000126287824 */ /* 0x000fe200078e0206 */
[----:B------:R-:W-:Y:S01]  /*5ea0*/  BSSY.RECONVERGENT B0, `(.L_x_726) ;  /* 0x0000181000007945 */ /* 0x000fe20003800200 */
[----:B------:R-:W-:Y:S02]  /*5eb0*/  IMAD.IADD R47, R51, 0x1, R53 ;  /* 0x00000001332f7824 */ /* 0x000fe400078e0235 */
[----:B------:R-:W-:Y:S02]  /*5ec0*/  IMAD.IADD R42, R40, 0x1, R5 ;  /* 0x00000001282a7824 */ /* 0x000fe400078e0205 */
        /* <DEDUP_REMOVED lines=13> */
[----:B------:R-:W-:Y:S02]  /*5fa0*/  IMAD.IADD R43, R43, 0x1, R58 ;  /* 0x000000012b2b7824 */ /* 0x000fe400078e023a */
[----:B------:R-:W-:Y:S02]  /*5fb0*/  IMAD.IADD R55, R58, 0x1, R61 ;  /* 0x000000013a377824 */ /* 0x000fe400078e023d */
[----:B------:R-:W-:Y:S02]  /*5fc0*/  IMAD.IADD R44, R47, 0x1, R49 ;  /* 0x000000012f2c7824 */ /* 0x000fe400078e0231 */
[----:B------:R-:W-:Y:S01]  /*5fd0*/  IMAD.IADD R45, R42, 0x1, R4 ;  /* 0x000000012a2d7824 */ /* 0x000fe200078e0204 */
[----:B------:R-:W-:Y:S06]  /*5fe0*/  @P0 BRA `(.L_x_727) ;  /* 0x0000000c007c0947 */ /* 0x000fec0003800000 */
[----:B------:R-:W-:Y:S01]  /*5ff0*/  ISETP.GE.AND P0, PT, R58, R14, PT ;  /* 0x0000000e3a00720c */ /* 0x000fe20003f06270 */
[----:B------:R-:W-:Y:S03]  /*6000*/  BSSY.RECONVERGENT B2, `(.L_x_728) ;  /* 0x000000e000027945 */ /* 0x000fe60003800200 */
[----:B------:R-:W-:-:S13]  /*6010*/  ISETP.NE.AND P0, PT, R61, RZ, !P0 ;  /* 0x000000ff3d00720c */ /* 0x000fda0004705270 */
[----:B------:R-:W-:Y:S05]  /*6020*/  @!P0 BRA `(.L_x_729) ;  /* 0x00000000002c8947 */ /* 0x000fea0003800000 */
[----:B------:R-:W-:Y:S01]  /*6030*/  UISETP.NE.AND UP0, UPT, UR11, URZ, UPT ;  /* 0x000000ff0b00728c */ /* 0x000fe2000bf05270 */
[----:B------:R-:W-:Y:S01]  /*6040*/  CS2R R16, SRZ ;  /* 0x0000000000107805 */ /* 0x000fe2000001ff00 */
[----:B------:R-:W0:Y:S07]  /*6050*/  LDCU.64 UR12, c[0x0][0x398] ;  /* 0x00007300ff0c77ac */ /* 0x000e2e0008000a00 */
[----:B------:R-:W-:Y:S05]  /*6060*/  BRA.U UP0, `(.L_x_730) ;  /* 0x0000000100087547 */ /* 0x000fea000b800000 */
[----:B------:R-:W1:Y:S02]  /*6070*/  LDC.64 R16, c[0x0][0x3d8] ;  /* 0x0000f600ff107b82 */ /* 0x000e640000000a00 */
[----:B-1----:R-:W5:Y:S02]  /*6080*/  LDG.E.64 R16, desc[UR8][R16.64] ;  /* 0x0000000810107981 */ /* 0x002f64000c1e1b00 */
.L_x_730:
[----:B-----5:R-:W-:-:S04]  /*6090*/  IADD3 R18, P0, PT, R58, R16, RZ ;  /* 0x000000103a127210 */ /* 0x020fc80007f1e0ff */
[----:B------:R-:W-:Y:S02]  /*60a0*/  LEA.HI.X.SX32 R17, R58, R17, 0x1, P0 ;  /* 0x000000113a117211 */ /* 0x000fe400000f0eff */
[----:B0-----:R-:W-:-:S04]  /*60b0*/  LEA R16, P0, R18, UR12, 0x2 ;  /* 0x0000000c12107c11 */ /* 0x001fc8000f8010ff */
[----:B------:R-:W-:-:S05]  /*60c0*/  LEA.HI.X R17, R18, UR13, R17, 0x2, P0 ;  /* 0x0000000d12117c11 */ /* 0x000fca00080f1411 */
[----:B------:R0:W-:Y:S04]  /*60d0*/  STG.E desc[UR8][R16.64], R57 ;  /* 0x0000003910007986 */ /* 0x0001e8000c101908 */
.L_x_729:
[----:B------:R-:W-:Y:S05]  /*60e0*/  BSYNC.RECONVERGENT B2 ;  /* 0x0000000000027941 */ /* 0x000fea0003800200 */
.L_x_728:
[----:B------:R-:W-:Y:S01]  /*60f0*/  ISETP.GE.AND P0, PT, R55, R14, PT ;  /* 0x0000000e3700720c */ /* 0x000fe20003f06270 */
[----:B------:R-:W-:Y:S03]  /*6100*/  BSSY.RECONVERGENT B2, `(.L_x_731) ;  /* 0x000000e000027945 */ /* 0x000fe60003800200 */
[----:B------:R-:W-:-:S13]  /*6110*/  ISETP.EQ.OR P0, PT, R56, RZ, P0 ;  /* 0x000000ff3800720c */ /* 0x000fda0000702670 */
[----:B------:R-:W-:Y:S05]  /*6120*/  @P0 BRA `(.L_x_732) ;  /* 0x00000000002c0947 */ /* 0x000fea0003800000 */
[----:B------:R-:W-:Y:S01]  /*6130*/  UISETP.NE.AND UP0, UPT, UR11, URZ, UPT ;  /* 0x000000ff0b00728c */ /* 0x000fe2000bf05270 */
[----:B0-----:R-:W-:Y:S01]  /*6140*/  CS2R R16, SRZ ;  /* 0x0000000000107805 */ /* 0x001fe2000001ff00 */
[----:B------:R-:W0:Y:S07]  /*6150*/  LDCU.64 UR12, c[0x0][0x398] ;  /* 0x00007300ff0c77ac */ /* 0x000e2e0008000a00 */
[----:B------:R-:W-:Y:S05]  /*6160*/  BRA.U UP0, `(.L_x_733) ;  /* 0x0000000100087547 */ /* 0x000fea000b800000 */
[----:B------:R-:W1:Y:S02]  /*6170*/  LDC.64 R16, c[0x0][0x3d8] ;  /* 0x0000f600ff107b82 */ /* 0x000e640000000a00 */
[----:B-1----:R-:W5:Y:S02]  /*6180*/  LDG.E.64 R16, desc[UR8][R16.64] ;  /* 0x0000000810107981 */ /* 0x002f64000c1e1b00 */
.L_x_733:
[----:B-----5:R-:W-:-:S04]  /*6190*/  IADD3 R18, P0, PT, R55, R16, RZ ;  /* 0x0000001037127210 */ /* 0x020fc80007f1e0ff */
[----:B------:R-:W-:Y:S02]  /*61a0*/  LEA.HI.X.SX32 R17, R55, R17, 0x1, P0 ;  /* 0x0000001137117211 */ /* 0x000fe400000f0eff */
[----:B0-----:R-:W-:-:S04]  /*61b0*/  LEA R16, P0, R18, UR12, 0x2 ;  /* 0x0000000c12107c11 */ /* 0x001fc8000f8010ff */
[----:B------:R-:W-:-:S05]  /*61c0*/  LEA.HI.X R17, R18, UR13, R17, 0x2, P0 ;  /* 0x0000000d12117c11 */ /* 0x000fca00080f1411 */
[----:B------:R1:W-:Y:S04]  /*61d0*/  STG.E desc[UR8][R16.64], R52 ;  /* 0x0000003410007986 */ /* 0x0003e8000c101908 */
.L_x_732:
[----:B------:R-:W-:Y:S05]  /*61e0*/  BSYNC.RECONVERGENT B2 ;  /* 0x0000000000027941 */ /* 0x000fea0003800200 */
.L_x_731:
[----:B------:R-:W-:Y:S01]  /*61f0*/  ISETP.GE.AND P0, PT, R51, R14, PT ;  /* 0x0000000e3300720c */ /* 0x000fe20003f06270 */
[----:B------:R-:W-:Y:S03]  /*6200*/  BSSY.RECONVERGENT B2, `(.L_x_734) ;  /* 0x000000e000027945 */ /* 0x000fe60003800200 */
[----:B------:R-:W-:-:S13]  /*6210*/  ISETP.EQ.OR P0, PT, R53, RZ, P0 ;  /* 0x000000ff3500720c */ /* 0x000fda0000702670 */
[----:B------:R-:W-:Y:S05]  /*6220*/  @P0 BRA `(.L_x_735) ;  /* 0x00000000002c0947 */ /* 0x000fea0003800000 */
[----:B------:R-:W-:Y:S01]  /*6230*/  UISETP.NE.AND UP0, UPT, UR11, URZ, UPT ;  /* 0x000000ff0b00728c */ /* 0x000fe2000bf05270 */
[----:B01----:R-:W-:Y:S01]  /*6240*/  CS2R R16, SRZ ;  /* 0x0000000000107805 */ /* 0x003fe2000001ff00 */
[----:B------:R-:W0:Y:S07]  /*6250*/  LDCU.64 UR12, c[0x0][0x398] ;  /* 0x00007300ff0c77ac */ /* 0x000e2e0008000a00 */
[----:B------:R-:W-:Y:S05]  /*6260*/  BRA.U UP0, `(.L_x_736) ;  /* 0x0000000100087547 */ /* 0x000fea000b800000 */
[----:B------:R-:W1:Y:S02]  /*6270*/  LDC.64 R16, c[0x0][0x3d8] ;  /* 0x0000f600ff107b82 */ /* 0x000e640000000a00 */
[----:B-1----:R-:W5:Y:S02]  /*6280*/  LDG.E.64 R16, desc[UR8][R16.64] ;  /* 0x0000000810107981 */ /* 0x002f64000c1e1b00 */
.L_x_736:
[----:B-----5:R-:W-:-:S04]  /*6290*/  IADD3 R18, P0, PT, R51, R16, RZ ;  /* 0x0000001033127210 */ /* 0x020fc80007f1e0ff */
[----:B------:R-:W-:Y:S02]  /*62a0*/  LEA.HI.X.SX32 R17, R51, R17, 0x1, P0 ;  /* 0x0000001133117211 */ /* 0x000fe400000f0eff */
[----:B0-----:R-:W-:-:S04]  /*62b0*/  LEA R16, P0, R18, UR12, 0x2 ;  /* 0x0000000c12107c11 */ /* 0x001fc8000f8010ff */
[----:B------:R-:W-:-:S05]  /*62c0*/  LEA.HI.X R17, R18, UR13, R17, 0x2, P0 ;  /* 0x0000000d12117c11 */ /* 0x000fca00080f1411 */
[----:B------:R2:W-:Y:S04]  /*62d0*/  STG.E desc[UR8][R16.64], R48 ;  /* 0x0000003010007986 */ /* 0x0005e8000c101908 */
.L_x_735:
[----:B------:R-:W-:Y:S05]  /*62e0*/  BSYNC.RECONVERGENT B2 ;  /* 0x0000000000027941 */ /* 0x000fea0003800200 */
.L_x_734:
[----:B------:R-:W-:Y:S01]  /*62f0*/  ISETP.GE.AND P0, PT, R47, R14, PT ;  /* 0x0000000e2f00720c */ /* 0x000fe20003f06270 */
[----:B------:R-:W-:Y:S03]  /*6300*/  BSSY.RECONVERGENT B2, `(.L_x_737) ;  /* 0x000000e000027945 */ /* 0x000fe60003800200 */
[----:B------:R-:W-:-:S13]  /*6310*/  ISETP.EQ.OR P0, PT, R49, RZ, P0 ;  /* 0x000000ff3100720c */ /* 0x000fda0000702670 */
[----:B------:R-:W-:Y:S05]  /*6320*/  @P0 BRA `(.L_x_738) ;  /* 0x00000000002c0947 */ /* 0x000fea0003800000 */
[----:B------:R-:W-:Y:S01]  /*6330*/  UISETP.NE.AND UP0, UPT, UR11, URZ, UPT ;  /* 0x000000ff0b00728c */ /* 0x000fe2000bf05270 */
[----:B012---:R-:W-:Y:S01]  /*6340*/  CS2R R16, SRZ ;  /* 0x0000000000107805 */ /* 0x007fe2000001ff00 */
[----:B------:R-:W0:Y:S07]  /*6350*/  LDCU.64 UR12, c[0x0][0x398] ;  /* 0x00007300ff0c77ac */ /* 0x000e2e0008000a00 */
[----:B------:R-:W-:Y:S05]  /*6360*/  BRA.U UP0, `(.L_x_739) ;  /* 0x0000000100087547 */ /* 0x000fea000b800000 */
[----:B------:R-:W1:Y:S02]  /*6370*/  LDC.64 R16, c[0x0][0x3d8] ;  /* 0x0000f600ff107b82 */ /* 0x000e640000000a00 */
[----:B-1----:R-:W5:Y:S02]  /*6380*/  LDG.E.64 R16, desc[UR8][R16.64] ;  /* 0x0000000810107981 */ /* 0x002f64000c1e1b00 */
.L_x_739:
[----:B-----5:R-:W-:-:S04]  /*6390*/  IADD3 R18, P0, PT, R47, R16, RZ ;  /* 0x000000102f127210 */ /* 0x020fc80007f1e0ff */
[----:B------:R-:W-:Y:S02]  /*63a0*/  LEA.HI.X.SX32 R17, R47, R17, 0x1, P0 ;  /* 0x000000112f117211 */ /* 0x000fe400000f0eff */
[----:B0-----:R-:W-:-:S04]  /*63b0*/  LEA R16, P0, R18, UR12, 0x2 ;  /* 0x0000000c12107c11 */ /* 0x001fc8000f8010ff */
[----:B------:R-:W-:-:S05]  /*63c0*/  LEA.HI.X R17, R18, UR13, R17, 0x2, P0 ;  /* 0x0000000d12117c11 */ /* 0x000fca00080f1411 */
[----:B------:R3:W-:Y:S04]  /*63d0*/  STG.E desc[UR8][R16.64], R50 ;  /* 0x0000003210007986 */ /* 0x0007e8000c101908 */
.L_x_738:
[----:B------:R-:W-:Y:S05]  /*63e0*/  BSYNC.RECONVERGENT B2 ;  /* 0x0000000000027941 */ /* 0x000fea0003800200 */
.L_x_737:
[----:B------:R-:W-:Y:S01]  /*63f0*/  ISETP.GE.AND P0, PT, R44, R14, PT ;  /* 0x0000000e2c00720c */ /* 0x000fe20003f06270 */
[----:B------:R-:W-:Y:S03]  /*6400*/  BSSY.RECONVERGENT B2, `(.L_x_740) ;  /* 0x000000e000027945 */ /* 0x000fe60003800200 */
[----:B------:R-:W-:-:S13]  /*6410*/  ISETP.EQ.OR P0, PT, R12, RZ, P0 ;  /* 0x000000ff0c00720c */ /* 0x000fda0000702670 */
[----:B------:R-:W-:Y:S05]  /*6420*/  @P0 BRA `(.L_x_741) ;  /* 0x00000000002c0947 */ /* 0x000fea0003800000 */
[----:B------:R-:W-:Y:S01]  /*6430*/  UISETP.NE.AND UP0, UPT, UR11, URZ, UPT ;  /* 0x000000ff0b00728c */ /* 0x000fe2000bf05270 */
[----:B0123--:R-:W-:Y:S01]  /*6440*/  CS2R R16, SRZ ;  /* 0x0000000000107805 */ /* 0x00ffe2000001ff00 */
[----:B------:R-:W0:Y:S07]  /*6450*/  LDCU.64 UR12, c[0x0][0x398] ;  /* 0x00007300ff0c77ac */ /* 0x000e2e0008000a00 */
[----:B------:R-:W-:Y:S05]  /*6460*/  BRA.U UP0, `(.L_x_742) ;  /* 0x0000000100087547 */ /* 0x000fea000b800000 */
[----:B------:R-:W1:Y:S02]  /*6470*/  LDC.64 R16, c[0x0][0x3d8] ;  /* 0x0000f600ff107b82 */ /* 0x000e640000000a00 */
[----:B-1----:R-:W5:Y:S02]  /*6480*/  LDG.E.64 R16, desc[UR8][R16.64] ;  /* 0x0000000810107981 */ /* 0x002f64000c1e1b00 */
.L_x_742:
[----:B-----5:R-:W-:-:S04]  /*6490*/  IADD3 R12, P0, PT, R44, R16, RZ ;  /* 0x000000102c0c7210 */ /* 0x020fc80007f1e0ff */
[----:B------:R-:W-:Y:S02]  /*64a0*/  LEA.HI.X.SX32 R17, R44, R17, 0x1, P0 ;  /* 0x000000112c117211 */ /* 0x000fe400000f0eff */
[----:B0-----:R-:W-:-:S04]  /*64b0*/  LEA R16, P0, R12, UR12, 0x2 ;  /* 0x0000000c0c107c11 */ /* 0x001fc8000f8010ff */
[----:B------:R-:W-:-:S05]  /*64c0*/  LEA.HI.X R17, R12, UR13, R17, 0x2, P0 ;  /* 0x0000000d0c117c11 */ /* 0x000fca00080f1411 */
[----:B------:R4:W-:Y:S04]  /*64d0*/  STG.E desc[UR8][R16.64], R54 ;  /* 0x0000003610007986 */ /* 0x0009e8000c101908 */
.L_x_741:
[----:B------:R-:W-:Y:S05]  /*64e0*/  BSYNC.RECONVERGENT B2 ;  /* 0x0000000000027941 */ /* 0x000fea0003800200 */
.L_x_740:
[----:B------:R-:W-:Y:S01]  /*64f0*/  ISETP.GE.AND P0, PT, R43, R14, PT ;  /* 0x0000000e2b00720c */ /* 0x000fe20003f06270 */
[----:B------:R-:W-:Y:S03]  /*6500*/  BSSY.RECONVERGENT B2, `(.L_x_743) ;  /* 0x000000e000027945 */ /* 0x000fe60003800200 */
[----:B------:R-:W-:-:S13]  /*6510*/  ISETP.EQ.OR P0, PT, R11, RZ, P0 ;  /* 0x000000ff0b00720c */ /* 0x000fda0000702670 */
[----:B------:R-:W-:Y:S05]  /*6520*/  @P0 BRA `(.L_x_744) ;  /* 0x00000000002c0947 */ /* 0x000fea0003800000 */
[----:B------:R-:W-:Y:S01]  /*6530*/  UISETP.NE.AND UP0, UPT, UR11, URZ, UPT ;  /* 0x000000ff0b00728c */ /* 0x000fe2000bf05270 */
[----:B01234-:R-:W-:Y:S01]  /*6540*/  CS2R R16, SRZ ;  /* 0x0000000000107805 */ /* 0x01ffe2000001ff00 */
[----:B------:R-:W0:Y:S07]  /*6550*/  LDCU.64 UR12, c[0x0][0x398] ;  /* 0x00007300ff0c77ac */ /* 0x000e2e0008000a00 */
[----:B------:R-:W-:Y:S05]  /*6560*/  BRA.U UP0, `(.L_x_745) ;  /* 0x0000000100087547 */ /* 0x000fea000b800000 */
[----:B------:R-:W1:Y:S02]  /*6570*/  LDC.64 R16, c[0x0][0x3d8] ;  /* 0x0000f600ff107b82 */ /* 0x000e640000000a00 */
[----:B-1----:R-:W5:Y:S02]  /*6580*/  LDG.E.64 R16, desc[UR8][R16.64] ;  /* 0x0000000810107981 */ /* 0x002f64000c1e1b00 */
.L_x_745:
[----:B-----5:R-:W-:-:S04]  /*6590*/  IADD3 R11, P0, PT, R43, R16, RZ ;  /* 0x000000102b0b7210 */ /* 0x020fc80007f1e0ff */
[----:B------:R-:W-:Y:S02]  /*65a0*/  LEA.HI.X.SX32 R12, R43, R17, 0x1, P0 ;  /* 0x000000112b0c7211 */ /* 0x000fe400000f0eff */
[----:B0-----:R-:W-:-:S04]  /*65b0*/  LEA R16, P0, R11, UR12, 0x2 ;  /* 0x0000000c0b107c11 */ /* 0x001fc8000f8010ff */
[----:B------:R-:W-:-:S05]  /*65c0*/  LEA.HI.X R17, R11, UR13, R12, 0x2, P0 ;  /* 0x0000000d0b117c11 */ /* 0x000fca00080f140c */
[----:B------:R0:W-:Y:S04]  /*65d0*/  STG.E desc[UR8][R16.64], R46 ;  /* 0x0000002e10007986 */ /* 0x0001e8000c101908 */
.L_x_744:
[----:B------:R-:W-:Y:S05]  /*65e0*/  BSYNC.RECONVERGENT B2 ;  /* 0x0000000000027941 */ /* 0x000fea0003800200 */
.L_x_743:
[----:B------:R-:W-:Y:S01]  /*65f0*/  ISETP.GE.AND P0, PT, R2, R14, PT ;  /* 0x0000000e0200720c */ /* 0x000fe20003f06270 */
[----:B------:R-:W-:Y:S03]  /*6600*/  BSSY.RECONVERGENT B2, `(.L_x_746) ;  /* 0x000000e000027945 */ /* 0x000fe60003800200 */
[----:B------:R-:W-:-:S13]  /*6610*/  ISETP.EQ.OR P0, PT, R10, RZ, P0 ;  /* 0x000000ff0a00720c */ /* 0x000fda0000702670 */
[----:B------:R-:W-:Y:S05]  /*6620*/  @P0 BRA `(.L_x_747) ;  /* 0x00000000002c0947 */ /* 0x000fea0003800000 */
[----:B------:R-:W-:Y:S01]  /*6630*/  UISETP.NE.AND UP0, UPT, UR11, URZ, UPT ;  /* 0x000000ff0b00728c */ /* 0x000fe2000bf05270 */
[----:B------:R-:W-:Y:S01]  /*6640*/  CS2R R10, SRZ ;  /* 0x00000000000a7805 */ /* 0x000fe2000001ff00 */
[----:B------:R-:W0:Y:S07]  /*6650*/  LDCU.64 UR12, c[0x0][0x398] ;  /* 0x00007300ff0c77ac */ /* 0x000e2e0008000a00 */
[----:B------:R-:W-:Y:S05]  /*6660*/  BRA.U UP0, `(.L_x_748) ;  /* 0x0000000100087547 */ /* 0x000fea000b800000 */
[----:B------:R-:W1:Y:S02]  /*6670*/  LDC.64 R10, c[0x0][0x3d8] ;  /* 0x0000f600ff0a7b82 */ /* 0x000e640000000a00 */
[----:B-1----:R-:W5:Y:S02]  /*6680*/  LDG.E.64 R10, desc[UR8][R10.64] ;  /* 0x000000080a0a7981 */ /* 0x002f64000c1e1b00 */
.L_x_748:
[----:B-----5:R-:W-:-:S04]  /*6690*/  IADD3 R12, P0, PT, R2, R10, RZ ;  /* 0x0000000a020c7210 */ /* 0x020fc80007f1e0ff */
[----:B------:R-:W-:Y:S02]  /*66a0*/  LEA.HI.X.SX32 R11, R2, R11, 0x1, P0 ;  /* 0x0000000b020b7211 */ /* 0x000fe400000f0eff */
[----:B0-----:R-:W-:-:S04]  /*66b0*/  LEA R10, P0, R12, UR12, 0x2 ;  /* 0x0000000c0c0a7c11 */ /* 0x001fc8000f8010ff */
[----:B------:R-:W-:-:S05]  /*66c0*/  LEA.HI.X R11, R12, UR13, R11, 0x2, P0 ;  /* 0x0000000d0c0b7c11 */ /* 0x000fca00080f140b */
[----:B------:R0:W-:Y:S04]  /*66d0*/  STG.E desc[UR8][R10.64], R13 ;  /* 0x0000000d0a007986 */ /* 0x0001e8000c101908 */
.L_x_747:
[----:B------:R-:W-:Y:S05]  /*66e0*/  BSYNC.RECONVERGENT B2 ;  /* 0x0000000000027941 */ /* 0x000fea0003800200 */
.L_x_746:
        /* <DEDUP_REMOVED lines=10> */
.L_x_751:
[----:B-----5:R-:W-:-:S04]  /*6790*/  IADD3 R2, P0, PT, R0, R10, RZ ;  /* 0x0000000a00027210 */ /* 0x020fc80007f1e0ff */
[----:B------:R-:W-:Y:S02]  /*67a0*/  LEA.HI.X.SX32 R11, R0, R11, 0x1, P0 ;  /* 0x0000000b000b7211 */ /* 0x000fe400000f0eff */
[----:B0-----:R-:W-:-:S04]  /*67b0*/  LEA R10, P0, R2, UR12, 0x2 ;  /* 0x0000000c020a7c11 */ /* 0x001fc8000f8010ff */
[----:B------:R-:W-:-:S05]  /*67c0*/  LEA.HI.X R11, R2, UR13, R11, 0x2, P0 ;  /* 0x0000000d020b7c11 */ /* 0x000fca00080f140b */
[----:B------:R0:W-:Y:S04]  /*67d0*/  STG.E desc[UR8][R10.64], R32 ;  /* 0x000000200a007986 */ /* 0x0001e8000c101908 */
.L_x_750:
[----:B------:R-:W-:Y:S05]  /*67e0*/  BSYNC.RECONVERGENT B2 ;  /* 0x0000000000027941 */ /* 0x000fea0003800200 */
.L_x_749:
        /* <DEDUP_REMOVED lines=10> */
.L_x_754:
[----:B-----5:R-:W-:-:S04]  /*6890*/  IADD3 R0, P0, PT, R15, R8, RZ ;  /* 0x000000080f007210 */ /* 0x020fc80007f1e0ff */
[----:B------:R-:W-:Y:S02]  /*68a0*/  LEA.HI.X.SX32 R9, R15, R9, 0x1, P0 ;  /* 0x000000090f097211 */ /* 0x000fe400000f0eff */
[----:B0-----:R-:W-:-:S04]  /*68b0*/  LEA R8, P0, R0, UR12, 0x2 ;  /* 0x0000000c00087c11 */ /* 0x001fc8000f8010ff */
[----:B------:R-:W-:-:S05]  /*68c0*/  LEA.HI.X R9, R0, UR13, R9, 0x2, P0 ;  /* 0x0000000d00097c11 */ /* 0x000fca00080f1409 */
[----:B------:R0:W-:Y:S04]  /*68d0*/  STG.E desc[UR8][R8.64], R33 ;  /* 0x0000002108007986 */ /* 0x0001e8000c101908 */
.L_x_753:
[----:B------:R-:W-:Y:S05]  /*68e0*/  BSYNC.RECONVERGENT B2 ;  /* 0x0000000000027941 */ /* 0x000fea0003800200 */
.L_x_752:
        /* <DEDUP_REMOVED lines=10> */
.L_x_757:
[----:B-----5:R-:W-:-:S04]  /*6990*/  IADD3 R0, P0, PT, R35, R8, RZ ;  /* 0x0000000823007210 */ /* 0x020fc80007f1e0ff */
[----:B------:R-:W-:Y:S02]  /*69a0*/  LEA.HI.X.SX32 R9, R35, R9, 0x1, P0 ;  /* 0x0000000923097211 */ /* 0x000fe400000f0eff */
[----:B0-----:R-:W-:-:S04]  /*69b0*/  LEA R8, P0, R0, UR12, 0x2 ;  /* 0x0000000c00087c11 */ /* 0x001fc8000f8010ff */
[----:B------:R-:W-:-:S05]  /*69c0*/  LEA.HI.X R9, R0, UR13, R9, 0x2, P0 ;  /* 0x0000000d00097c11 */ /* 0x000fca00080f1409 */
[----:B------:R0:W-:Y:S04]  /*69d0*/  STG.E desc[UR8][R8.64], R34 ;  /* 0x0000002208007986 */ /* 0x0001e8000c101908 */
.L_x_756:
[----:B------:R-:W-:Y:S05]  /*69e0*/  BSYNC.RECONVERGENT B2 ;  /* 0x0000000000027941 */ /* 0x000fea0003800200 */
.L_x_755:
        /* <DEDUP_REMOVED lines=10> */
.L_x_760:
[----:B-----5:R-:W-:-:S04]  /*6a90*/  IADD3 R0, P0, PT, R38, R6, RZ ;  /* 0x0000000626007210 */ /* 0x020fc80007f1e0ff */
[----:B------:R-:W-:Y:S02]  /*6aa0*/  LEA.HI.X.SX32 R7, R38, R7, 0x1, P0 ;  /* 0x0000000726077211 */ /* 0x000fe400000f0eff */
[----:B0-----:R-:W-:-:S04]  /*6ab0*/  LEA R6, P0, R0, UR12, 0x2 ;  /* 0x0000000c00067c11 */ /* 0x001fc8000f8010ff */
[----:B------:R-:W-:-:S05]  /*6ac0*/  LEA.HI.X R7, R0, UR13, R7, 0x2, P0 ;  /* 0x0000000d00077c11 */ /* 0x000fca00080f1407 */
[----:B------:R0:W-:Y:S04]  /*6ad0*/  STG.E desc[UR8][R6.64], R36 ;  /* 0x0000002406007986 */ /* 0x0001e8000c101908 */
.L_x_759:
[----:B------:R-:W-:Y:S05]  /*6ae0*/  BSYNC.RECONVERGENT B2 ;  /* 0x0000000000027941 */ /* 0x000fea0003800200 */
.L_x_758:
        /* <DEDUP_REMOVED lines=10> */
.L_x_763:
[----:B-----5:R-:W-:-:S04]  /*6b90*/  IADD3 R0, P0, PT, R40, R6, RZ ;  /* 0x0000000628007210 */ /* 0x020fc80007f1e0ff */
[----:B------:R-:W-:Y:S02]  /*6ba0*/  LEA.HI.X.SX32 R7, R40, R7, 0x1, P0 ;  /* 0x0000000728077211 */ /* 0x000fe400000f0eff */
[----:B0-----:R-:W-:-:S04]  /*6bb0*/  LEA R6, P0, R0, UR12, 0x2 ;  /* 0x0000000c00067c11 */ /* 0x001fc8000f8010ff */
[----:B------:R-:W-:-:S05]  /*6bc0*/  LEA.HI.X R7, R0, UR13, R7, 0x2, P0 ;  /* 0x0000000d00077c11 */ /* 0x000fca00080f1407 */
[----:B------:R0:W-:Y:S04]  /*6bd0*/  STG.E desc[UR8][R6.64], R37 ;  /* 0x0000002506007986 */ /* 0x0001e8000c101908 */
.L_x_762:
[----:B------:R-:W-:Y:S05]  /*6be0*/  BSYNC.RECONVERGENT B2 ;  /* 0x0000000000027941 */ /* 0x000fea0003800200 */
.L_x_761:
        /* <DEDUP_REMOVED lines=10> */
.L_x_766:
[----:B-----5:R-:W-:-:S04]  /*6c90*/  IADD3 R0, P0, PT, R42, R4, RZ ;  /* 0x000000042a007210 */ /* 0x020fc80007f1e0ff */
[----:B------:R-:W-:Y:S02]  /*6ca0*/  LEA.HI.X.SX32 R5, R42, R5, 0x1, P0 ;  /* 0x000000052a057211 */ /* 0x000fe400000f0eff */
[----:B0-----:R-:W-:-:S04]  /*6cb0*/  LEA R4, P0, R0, UR12, 0x2 ;  /* 0x0000000c00047c11 */ /* 0x001fc8000f8010ff */
[----:B------:R-:W-:-:S05]  /*6cc0*/  LEA.HI.X R5, R0, UR13, R5, 0x2, P0 ;  /* 0x0000000d00057c11 */ /* 0x000fca00080f1405 */
[----:B------:R0:W-:Y:S04]  /*6cd0*/  STG.E desc[UR8][R4.64], R39 ;  /* 0x0000002704007986 */ /* 0x0001e8000c101908 */
.L_x_765:
[----:B------:R-:W-:Y:S05]  /*6ce0*/  BSYNC.RECONVERGENT B2 ;  /* 0x0000000000027941 */ /* 0x000fea0003800200 */
.L_x_764:
[----:B------:R-:W-:-:S04]  /*6cf0*/  ISETP.GE.AND P0, PT, R45, R14, PT ;  /* 0x0000000e2d00720c */ /* 0x000fc80003f06270 */
        /* <DEDUP_REMOVED lines=8> */
.L_x_768:
[----:B-----5:R-:W-:-:S04]  /*6d80*/  IADD3 R0, P0, PT, R45, R2, RZ ;  /* 0x000000022d007210 */ /* 0x020fc80007f1e0ff */
[----:B------:R-:W-:Y:S02]  /*6d90*/  LEA.HI.X.SX32 R3, R45, R3, 0x1, P0 ;  /* 0x000000032d037211 */ /* 0x000fe400000f0eff */
[----:B0-----:R-:W-:-:S04]  /*6da0*/  LEA R2, P0, R0, UR12, 0x2 ;  /* 0x0000000c00027c11 */ /* 0x001fc8000f8010ff */
[----:B------:R-:W-:-:S05]  /*6db0*/  LEA.HI.X R3, R0, UR13, R3, 0x2, P0 ;  /* 0x0000000d00037c11 */ /* 0x000fca00080f1403 */
[----:B------:R0:W-:Y:S01]  /*6dc0*/  STG.E desc[UR8][R2.64], R41 ;  /* 0x0000002902007986 */ /* 0x0001e2000c101908 */
[----:B------:R-:W-:Y:S05]  /*6dd0*/  BRA `(.L_x_767) ;  /* 0x0000000800347947 */ /* 0x000fea0003800000 */
.L_x_727:
[----:B------:R-:W-:Y:S01]  /*6de0*/  BAR.SYNC.DEFER_BLOCKING 0x0 ;  /* 0x0000000000007b1d */ /* 0x000fe20000010000 */
[----:B------:R-:W-:Y:S02]  /*6df0*/  ISETP.NE.AND P0, PT, R61, RZ, PT ;  /* 0x000000ff3d00720c */ /* 0x000fe40003f05270 */
[----:B------:R-:W-:Y:S02]  /*6e00*/  ISETP.NE.AND P4, PT, R56, RZ, PT ;  /* 0x000000ff3800720c */ /* 0x000fe40003f85270 */
[----:B------:R-:W-:Y:S01]  /*6e10*/  ISETP.NE.AND P3, PT, R53, RZ, PT ;  /* 0x000000ff3500720c */ /* 0x000fe20003f65270 */
[----:B------:R-:W0:Y:S01]  /*6e20*/  LDCU.64 UR12, c[0x0][0x398] ;  /* 0x00007300ff0c77ac */ /* 0x000e220008000a00 */
[----:B------:R-:W-:Y:S02]  /*6e30*/  ISETP.NE.AND P6, PT, R49, RZ, PT ;  /* 0x000000ff3100720c */ /* 0x000fe40003fc5270 */
[----:B------:R-:W-:Y:S02]  /*6e40*/  ISETP.NE.AND P5, PT, R12, RZ, PT ;  /* 0x000000ff0c00720c */ /* 0x000fe40003fa5270 */
[----:B------:R-:W-:-:S02]  /*6e50*/  ISETP.NE.AND P2, PT, R11, RZ, PT ;  /* 0x000000ff0b00720c */ /* 0x000fc40003f45270 */
[----:B------:R-:W-:Y:S02]  /*6e60*/  ISETP.NE.AND P1, PT, R10, RZ, PT ;  /* 0x000000ff0a00720c */ /* 0x000fe40003f25270 */
[----:B------:R-:W-:Y:S02]  /*6e70*/  @P0 LEA R58, R58, UR5, 0x2 ;  /* 0x000000053a3a0c11 */ /* 0x000fe4000f8e10ff */
[----:B------:R-:W-:Y:S02]  /*6e80*/  @P4 LEA R55, R55, UR5, 0x2 ;  /* 0x0000000537374c11 */ /* 0x000fe4000f8e10ff */
[----:B------:R-:W-:Y:S02]  /*6e90*/  @P3 LEA R51, R51, UR5, 0x2 ;  /* 0x0000000533333c11 */ /* 0x000fe4000f8e10ff */
[----:B------:R-:W-:Y:S01]  /*6ea0*/  @P6 LEA R47, R47, UR5, 0x2 ;  /* 0x000000052f2f6c11 */ /* 0x000fe2000f8e10ff */
[----:B------:R1:W-:Y:S01]  /*6eb0*/  @P0 STS [R58], R57 ;  /* 0x000000393a000388 */ /* 0x0003e20000000800 */
[----:B------:R-:W-:-:S02]  /*6ec0*/  ISETP.NE.AND P0, PT, R9, RZ, PT ;  /* 0x000000ff0900720c */ /* 0x000fc40003f05270 */
[----:B------:R-:W-:Y:S01]  /*6ed0*/  @P2 LEA R43, R43, UR5, 0x2 ;  /* 0x000000052b2b2c11 */ /* 0x000fe2000f8e10ff */
[----:B------:R1:W-:Y:S01]  /*6ee0*/  @P4 STS [R55], R52 ;  /* 0x0000003437004388 */ /* 0x0003e20000000800 */
[----:B------:R-:W-:Y:S02]  /*6ef0*/  @P1 LEA R2, R2, UR5, 0x2 ;  /* 0x0000000502021c11 */ /* 0x000fe4000f8e10ff */
[----:B------:R-:W-:Y:S01]  /*6f00*/  ISETP.NE.AND P4, PT, R8, RZ, PT ;  /* 0x000000ff0800720c */ /* 0x000fe20003f85270 */
[----:B------:R1:W-:Y:S01]  /*6f10*/  @P3 STS [R51], R48 ;  /* 0x0000003033003388 */ /* 0x0003e20000000800 */
[----:B------:R-:W-:Y:S02]  /*6f20*/  ISETP.NE.AND P3, PT, R7, RZ, PT ;  /* 0x000000ff0700720c */ /* 0x000fe40003f65270 */
[----:B------:R-:W-:Y:S01]  /*6f30*/  @P5 LEA R7, R44, UR5, 0x2 ;  /* 0x000000052c075c11 */ /* 0x000fe2000f8e10ff */
[----:B------:R1:W-:Y:S01]  /*6f40*/  @P6 STS [R47], R50 ;  /* 0x000000322f006388 */ /* 0x0003e20000000800 */
[----:B------:R-:W-:-:S03]  /*6f50*/  ISETP.NE.AND P6, PT, R6, RZ, PT ;  /* 0x000000ff0600720c */ /* 0x000fc60003fc5270 */
[----:B------:R1:W-:Y:S01]  /*6f60*/  @P5 STS [R7], R54 ;  /* 0x0000003607005388 */ /* 0x0003e20000000800 */
[----:B------:R-:W-:-:S03]  /*6f70*/  ISETP.NE.AND P5, PT, R5, RZ, PT ;  /* 0x000000ff0500720c */ /* 0x000fc60003fa5270 */
[----:B------:R1:W-:Y:S01]  /*6f80*/  @P2 STS [R43], R46 ;  /* 0x0000002e2b002388 */ /* 0x0003e20000000800 */
[----:B------:R-:W-:Y:S02]  /*6f90*/  ISETP.NE.AND P2, PT, R4, RZ, PT ;  /* 0x000000ff0400720c */ /* 0x000fe40003f45270 */
[----:B------:R-:W-:Y:S01]  /*6fa0*/  @P3 LEA R35, R35, UR5, 0x2 ;  /* 0x0000000523233c11 */ /* 0x000fe2000f8e10ff */
[----:B------:R1:W-:Y:S01]  /*6fb0*/  @P1 STS [R2], R13 ;  /* 0x0000000d02001388 */ /* 0x0003e20000000800 */
[----:B------:R-:W-:Y:S02]  /*6fc0*/  ISETP.NE.AND P1, PT, R3, RZ, PT ;  /* 0x000000ff0300720c */ /* 0x000fe40003f25270 */
[----:B------:R-:W-:Y:S02]  /*6fd0*/  @P0 LEA R3, R0, UR5, 0x2 ;  /* 0x0000000500030c11 */ /* 0x000fe4000f8e10ff */
[----:B------:R-:W-:Y:S02]  /*6fe0*/  @P4 LEA R0, R15, UR5, 0x2 ;  /* 0x000000050f004c11 */ /* 0x000fe4000f8e10ff */
[----:B------:R-:W-:Y:S01]  /*6ff0*/  @P6 LEA R5, R38, UR5, 0x2 ;  /* 0x0000000526056c11 */ /* 0x000fe2000f8e10ff */
[----:B------:R1:W-:Y:S01]  /*7000*/  @P0 STS [R3], R32 ;  /* 0x0000002003000388 */ /* 0x0003e20000000800 */
[----:B------:R-:W-:-:S02]  /*7010*/  ISETP.GE.U32.AND P0, PT, R59, R14, PT ;  /* 0x0000000e3b00720c */ /* 0x000fc40003f06070 */
[----:B------:R-:W-:Y:S01]  /*7020*/  @P5 LEA R40, R40, UR5, 0x2 ;  /* 0x0000000528285c11 */ /* 0x000fe2000f8e10ff */
[----:B------:R1:W-:Y:S01]  /*7030*/  @P4 STS [R0], R33 ;  /* 0x0000002100004388 */ /* 0x0003e20000000800 */
[----:B------:R-:W-:Y:S02]  /*7040*/  @P2 LEA R42, R42, UR5, 0x2 ;  /* 0x000000052a2a2c11 */ /* 0x000fe4000f8e10ff */
[----:B------:R-:W-:Y:S01]  /*7050*/  @P1 LEA R4, R45, UR5, 0x2 ;  /* 0x000000052d041c11 */ /* 0x000fe2000f8e10ff */
[----:B------:R1:W-:Y:S04]  /*7060*/  @P3 STS [R35], R34 ;  /* 0x0000002223003388 */ /* 0x0003e80000000800 */
[----:B------:R1:W-:Y:S04]  /*7070*/  @P6 STS [R5], R36 ;  /* 0x0000002405006388 */ /* 0x0003e80000000800 */
[----:B------:R1:W-:Y:S04]  /*7080*/  @P5 STS [R40], R37 ;  /* 0x0000002528005388 */ /* 0x0003e80000000800 */
[----:B------:R1:W-:Y:S04]  /*7090*/  @P2 STS [R42], R39 ;  /* 0x000000272a002388 */ /* 0x0003e80000000800 */
[----:B------:R1:W-:Y:S01]  /*70a0*/  @P1 STS [R4], R41 ;  /* 0x0000002904001388 */ /* 0x0003e20000000800 */
[----:B------:R-:W-:Y:S06]  /*70b0*/  BAR.SYNC.DEFER_BLOCKING 0x0 ;  /* 0x0000000000007b1d */ /* 0x000fec0000010000 */
[----:B0-----:R-:W-:Y:S05]  /*70c0*/  @P0 BRA `(.L_x_767) ;  /* 0x0000000400780947 */ /* 0x001fea0003800000 */
[----:B------:R-:W-:Y:S01]  /*70d0*/  IADD3 R17, PT, PT, R19, R17, R18 ;  /* 0x0000001113117210 */ /* 0x000fe20007ffe012 */
[----:B------:R-:W-:Y:S03]  /*70e0*/  BSSY.RECONVERGENT B2, `(.L_x_769) ;  /* 0x0000023000027945 */ /* 0x000fe60003800200 */
[----:B------:R-:W-:-:S04]  /*70f0*/  IADD3 R17, PT, PT, R21, R17, R20 ;  /* 0x0000001115117210 */ /* 0x000fc80007ffe014 */
[----:B------:R-:W-:-:S04]  /*7100*/  IADD3 R17, PT, PT, R23, R17, R22 ;  /* 0x0000001117117210 */ /* 0x000fc80007ffe016 */
[----:B------:R-:W-:-:S04]  /*7110*/  IADD3 R17, PT, PT, R25, R17, R24 ;  /* 0x0000001119117210 */ /* 0x000fc80007ffe018 */
[----:B------:R-:W-:-:S04]  /*7120*/  IADD3 R17, PT, PT, R27, R17, R26 ;  /* 0x000000111b117210 */ /* 0x000fc80007ffe01a */
[----:B------:R-:W-:-:S04]  /*7130*/  IADD3 R17, PT, PT, R29, R17, R28 ;  /* 0x000000111d117210 */ /* 0x000fc80007ffe01c */
[----:B------:R-:W-:-:S04]  /*7140*/  IADD3 R17, PT, PT, R31, R17, R30 ;  /* 0x000000111f117210 */ /* 0x000fc80007ffe01e */
[----:B------:R-:W-:-:S04]  /*7150*/  IADD3 R16, PT, PT, R17, UR10, R16 ;  /* 0x0000000a11107c10 */ /* 0x000fc8000fffe010 */
[----:B------:R-:W-:-:S04]  /*7160*/  IADD3 R16, PT, PT, R16, -0x1c01, -R59 ;  /* 0xffffe3ff10107810 */ /* 0x000fc80007ffe83b */
[----:B-1----:R-:W-:-:S04]  /*7170*/  LOP3.LUT R0, R16, 0x600, RZ, 0xc0, !PT ;  /* 0x0000060010007812 */ /* 0x002fc800078ec0ff */
[----:B------:R-:W-:-:S13]  /*7180*/  ISETP.NE.AND P0, PT, R0, 0x600, PT ;  /* 0x000006000000780c */ /* 0x000fda0003f05270 */
[----:B------:R-:W-:Y:S05]  /*7190*/  @!P0 BRA `(.L_x_770) ;  /* 0x00000000005c8947 */ /* 0x000fea0003800000 */
[----:B------:R-:W-:Y:S01]  /*71a0*/  LEA.HI R0, R16, 0x1, RZ, 0x17 ;  /* 0x0000000110007811 */ /* 0x000fe200078fb8ff */
[----:B------:R-:W-:Y:S01]  /*71b0*/  BSSY.RECONVERGENT B3, `(.L_x_770) ;  /* 0x0000015000037945 */ /* 0x000fe20003800200 */
[----:B------:R-:W-:Y:S01]  /*71c0*/  LEA R6, R59, UR5, 0x2 ;  /* 0x000000053b067c11 */ /* 0x000fe2000f8e10ff */
[----:B------:R-:W-:Y:S01]  /*71d0*/  IMAD.MOV.U32 R9, RZ, RZ, RZ ;  /* 0x000000ffff097224 */ /* 0x000fe200078e00ff */
[----:B------:R-:W-:-:S05]  /*71e0*/  LOP3.LUT R0, R0, 0x3, RZ, 0xc0, !PT ;  /* 0x0000000300007812 */ /* 0x000fca00078ec0ff */
[----:B------:R-:W-:-:S07]  /*71f0*/  IMAD.MOV R0, RZ, RZ, -R0 ;  /* 0x000000ffff007224 */ /* 0x000fce00078e0a00 */
.L_x_771:
[----:B------:R-:W-:Y:S02]  /*7200*/  ISETP.NE.AND P0, PT, RZ, UR11, PT ;  /* 0x0000000bff007c0c */ /* 0x000fe4000bf05270 */
[----:B0-----:R-:W-:Y:S01]  /*7210*/  CS2R R2, SRZ ;  /* 0x0000000000027805 */ /* 0x001fe2000001ff00 */
[----:B------:R0:W1:Y:S10]  /*7220*/  LDS R11, [R6] ;  /* 0x00000000060b7984 */ /* 0x0000740000000800 */
[----:B------:R-:W2:Y:S02]  /*7230*/  @!P0 LDC.64 R4, c[0x0][0x3d8] ;  /* 0x0000f600ff048b82 */ /* 0x000ea40000000a00 */
[----:B--2---:R-:W2:Y:S01]  /*7240*/  @!P0 LDG.E.64 R2, desc[UR8][R4.64] ;  /* 0x0000000804028981 */ /* 0x004ea2000c1e1b00 */
[----:B------:R-:W-:-:S02]  /*7250*/  VIADD R0, R0, 0x1 ;  /* 0x0000000100007836 */ /* 0x000fc40000000000 */
[----:B0-----:R-:W-:Y:S01]  /*7260*/  VIADD R6, R6, 0x800 ;  /* 0x0000080006067836 */ /* 0x001fe20000000000 */
[C---:B--2---:R-:W-:Y:S02]  /*7270*/  IADD3 R7, P0, PT, R59.reuse, R2, RZ ;  /* 0x000000023b077210 */ /* 0x044fe40007f1e0ff */
[----:B------:R-:W-:-:S03]  /*7280*/  IADD3 R59, P1, PT, R59, 0x200, RZ ;  /* 0x000002003b3b7810 */ /* 0x000fc60007f3e0ff */
[----:B------:R-:W-:Y:S01]  /*7290*/  IMAD.X R8, R9, 0x1, R3, P0 ;  /* 0x0000000109087824 */ /* 0x000fe200000e0603 */
[----:B------:R-:W-:Y:S01]  /*72a0*/  LEA R2, P0, R7, UR12, 0x2 ;  /* 0x0000000c07027c11 */ /* 0x000fe2000f8010ff */
[----:B------:R-:W-:-:S03]  /*72b0*/  IMAD.X R9, RZ, RZ, R9, P1 ;  /* 0x000000ffff097224 */ /* 0x000fc600008e0609 */
[----:B------:R-:W-:Y:S02]  /*72c0*/  LEA.HI.X R3, R7, UR13, R8, 0x2, P0 ;  /* 0x0000000d07037c11 */ /* 0x000fe400080f1408 */
[----:B------:R-:W-:-:S03]  /*72d0*/  ISETP.NE.AND P0, PT, R0, RZ, PT ;  /* 0x000000ff0000720c */ /* 0x000fc60003f05270 */
[----:B-1----:R0:W-:Y:S10]  /*72e0*/  STG.E desc[UR8][R2.64], R11 ;  /* 0x0000000b02007986 */ /* 0x0021f4000c101908 */
[----:B------:R-:W-:Y:S05]  /*72f0*/  @P0 BRA `(.L_x_771) ;  /* 0xfffffffc00c00947 */ /* 0x000fea000383ffff */
[----:B------:R-:W-:Y:S05]  /*7300*/  BSYNC.RECONVERGENT B3 ;  /* 0x0000000000037941 */ /* 0x000fea0003800200 */
.L_x_770:
[----:B------:R-:W-:Y:S05]  /*7310*/  BSYNC.RECONVERGENT B2 ;  /* 0x0000000000027941 */ /* 0x000fea0003800200 */
.L_x_769:
[----:B------:R-:W-:-:S13]  /*7320*/  ISETP.GE.U32.AND P0, PT, R16, 0x600, PT ;  /* 0x000006001000780c */ /* 0x000fda0003f06070 */
[----:B------:R-:W-:Y:S05]  /*7330*/  @!P0 BRA `(.L_x_767) ;  /* 0x0000000000dc8947 */ /* 0x000fea0003800000 */
[----:B------:R-:W1:Y:S01]  /*7340*/  S2UR UR6, SR_CgaCtaId ;  /* 0x00000000000679c3 */ /* 0x000e620000008800 */
[----:B------:R-:W-:Y:S01]  /*7350*/  UMOV UR4, 0x400 ;  /* 0x0000040000047882 */ /* 0x000fe20000000000 */
[----:B------:R-:W-:Y:S02]  /*7360*/  UISETP.NE.AND UP0, UPT, UR11, URZ, UPT ;  /* 0x000000ff0b00728c */ /* 0x000fe4000bf05270 */
[----:B------:R-:W-:Y:S01]  /*7370*/  ISETP.NE.AND P0, PT, RZ, UR11, PT ;  /* 0x0000000bff007c0c */ /* 0x000fe2000bf05270 */
[----:B------:R-:W-:Y:S02]  /*7380*/  IMAD.MOV.U32 R15, RZ, RZ, RZ ;  /* 0x000000ffff0f7224 */ /* 0x000fe400078e00ff */
[----:B------:R-:W-:Y:S01]  /*7390*/  IMAD.MOV.U32 R17, RZ, RZ, RZ ;  /* 0x000000ffff117224 */ /* 0x000fe200078e00ff */
[----:B0-----:R-:W0:Y:S01]  /*73a0*/  LDC.64 R2, c[0x0][0x398] ;  /* 0x0000e600ff027b82 */ /* 0x001e220000000a00 */
[----:B------:R-:W-:Y:S01]  /*73b0*/  PLOP3.LUT P1, PT, PT, PT, UP0, 0x80, 0x8 ;  /* 0x000000000008781c */ /* 0x000fe20003f2f008 */
[----:B-1----:R-:W-:-:S06]  /*73c0*/  ULEA UR4, UR6, UR4, 0x18 ;  /* 0x0000000406047291 */ /* 0x002fcc000f8ec0ff */
[C---:B------:R-:W-:Y:S01]  /*73d0*/  LEA R0, R59.reuse, UR4, 0x2 ;  /* 0x000000043b007c11 */ /* 0x040fe2000f8e10ff */
[----:B0-----:R-:W-:-:S04]  /*73e0*/  IMAD.WIDE.U32 R2, R59, 0x4, R2 ;  /* 0x000000043b027825 */ /* 0x001fc800078e0002 */
[----:B------:R-:W-:-:S07]  /*73f0*/  VIADD R0, R0, 0x1000 ;  /* 0x0000100000007836 */ /* 0x000fce0000000000 */
.L_x_772:
[----:B------:R-:W0:Y:S01]  /*7400*/  @!P1 LDC.64 R8, c[0x0][0x3d8] ;  /* 0x0000f600ff089b82 */ /* 0x000e220000000a00 */
[----:B-1----:R-:W-:Y:S01]  /*7410*/  CS2R R4, SRZ ;  /* 0x0000000000047805 */ /* 0x002fe2000001ff00 */
[----:B------:R-:W1:Y:S04]  /*7420*/  LDS R19, [R0+-0x1000] ;  /* 0xfff0000000137984 */ /* 0x000e680000000800 */
[----:B------:R-:W2:Y:S04]  /*7430*/  LDS R21, [R0+-0x800] ;  /* 0xfff8000000157984 */ /* 0x000ea80000000800 */
[----:B0-----:R-:W3:Y:S01]  /*7440*/  @!P1 LDG.E.64 R4, desc[UR8][R8.64] ;  /* 0x0000000808049981 */ /* 0x001ee2000c1e1b00 */
[----:B------:R-:W-:-:S13]  /*7450*/  PLOP3.LUT P1, PT, P0, PT, PT, 0x80, 0x8 ;  /* 0x000000000008781c */ /* 0x000fda000072f070 */
[----:B------:R-:W0:Y:S01]  /*7460*/  @!P1 LDC.64 R10, c[0x0][0x3d8] ;  /* 0x0000f600ff0a9b82 */ /* 0x000e220000000a00 */
[----:B---3--:R-:W-:-:S04]  /*7470*/  LEA R7, P2, R4, R15, 0x2 ;  /* 0x0000000f04077211 */ /* 0x008fc800078410ff */
[----:B------:R-:W-:Y:S02]  /*7480*/  LEA.HI.X R5, R4, R17, R5, 0x2, P2 ;  /* 0x0000001104057211 */ /* 0x000fe400010f1405 */
[----:B------:R-:W-:-:S05]  /*7490*/  IADD3 R6, P2, PT, R2, R7, RZ ;  /* 0x0000000702067210 */ /* 0x000fca0007f5e0ff */
[----:B------:R-:W-:Y:S01]  /*74a0*/  IMAD.X R7, R3, 0x1, R5, P2 ;  /* 0x0000000103077824 */ /* 0x000fe200010e0605 */
[----:B------:R-:W-:-:S04]  /*74b0*/  CS2R R4, SRZ ;  /* 0x0000000000047805 */ /* 0x000fc8000001ff00 */
[----:B-1----:R1:W-:Y:S04]  /*74c0*/  STG.E desc[UR8][R6.64], R19 ;  /* 0x0000001306007986 */ /* 0x0023e8000c101908 */
[----:B0-----:R-:W3:Y:S01]  /*74d0*/  @!P1 LDG.E.64 R4, desc[UR8][R10.64] ;  /* 0x000000080a049981 */ /* 0x001ee2000c1e1b00 */
[----:B------:R-:W0:Y:S03]  /*74e0*/  @!P1 LDC.64 R12, c[0x0][0x3d8] ;  /* 0x0000f600ff0c9b82 */ /* 0x000e260000000a00 */
[----:B------:R-:W4:Y:S01]  /*74f0*/  LDS R19, [R0] ;  /* 0x0000000000137984 */ /* 0x000f220000000800 */
[----:B---3--:R-:W-:-:S04]  /*7500*/  LEA R9, P2, R4, R15, 0x2 ;  /* 0x0000000f04097211 */ /* 0x008fc800078410ff */
[----:B------:R-:W-:Y:S02]  /*7510*/  LEA.HI.X R5, R4, R17, R5, 0x2, P2 ;  /* 0x0000001104057211 */ /* 0x000fe400010f1405 */
[----:B------:R-:W-:-:S05]  /*7520*/  IADD3 R8, P2, PT, R2, R9, RZ ;  /* 0x0000000902087210 */ /* 0x000fca0007f5e0ff */
[----:B------:R-:W-:Y:S01]  /*7530*/  IMAD.X R9, R3, 0x1, R5, P2 ;  /* 0x0000000103097824 */ /* 0x000fe200010e0605 */
[----:B------:R-:W-:-:S04]  /*7540*/  CS2R R4, SRZ ;  /* 0x0000000000047805 */ /* 0x000fc8000001ff00 */
[----:B--2---:R-:W-:Y:S04]  /*7550*/  STG.E desc[UR8][R8.64+0x800], R21 ;  /* 0x0008001508007986 */ /* 0x004fe8000c101908 */
[----:B0-----:R-:W1:Y:S01]  /*7560*/  @!P1 LDG.E.64 R4, desc[UR8][R12.64] ;  /* 0x000000080c049981 */ /* 0x001e62000c1e1b00 */
[----:B------:R-:W0:Y:S03]  /*7570*/  @!P1 LDC.64 R10, c[0x0][0x3d8] ;  /* 0x0000f600ff0a9b82 */ /* 0x000e260000000a00 */
[----:B------:R2:W3:Y:S01]  /*7580*/  LDS R21, [R0+0x800] ;  /* 0x0008000000157984 */ /* 0x0004e20000000800 */
[----:B-1----:R-:W-:-:S04]  /*7590*/  LEA R7, P2, R4, R15, 0x2 ;  /* 0x0000000f04077211 */ /* 0x002fc800078410ff */
[----:B------:R-:W-:Y:S02]  /*75a0*/  LEA.HI.X R5, R4, R17, R5, 0x2, P2 ;  /* 0x0000001104057211 */ /* 0x000fe400010f1405 */
[----:B------:R-:W-:-:S05]  /*75b0*/  IADD3 R6, P2, PT, R2, R7, RZ ;  /* 0x0000000702067210 */ /* 0x000fca0007f5e0ff */
[----:B------:R-:W-:Y:S01]  /*75c0*/  IMAD.X R7, R3, 0x1, R5, P2 ;  /* 0x0000000103077824 */ /* 0x000fe200010e0605 */
[----:B------:R-:W-:-:S04]  /*75d0*/  CS2R R4, SRZ ;  /* 0x0000000000047805 */ /* 0x000fc8000001ff00 */
[----:B----4-:R1:W-:Y:S04]  /*75e0*/  STG.E desc[UR8][R6.64+0x1000], R19 ;  /* 0x0010001306007986 */ /* 0x0103e8000c101908 */
[----:B0-----:R-:W4:Y:S01]  /*75f0*/  @!P1 LDG.E.64 R4, desc[UR8][R10.64] ;  /* 0x000000080a049981 */ /* 0x001f22000c1e1b00 */
[----:B------:R-:W-:Y:S02]  /*7600*/  VIADD R59, R59, 0x800 ;  /* 0x000008003b3b7836 */ /* 0x000fe40000000000 */
[----:B--2---:R-:W-:Y:S01]  /*7610*/  VIADD R0, R0, 0x2000 ;  /* 0x0000200000007836 */ /* 0x004fe20000000000 */
[----:B----4-:R-:W-:Y:S02]  /*7620*/  LEA R9, P2, R4, R15, 0x2 ;  /* 0x0000000f04097211 */ /* 0x010fe400078410ff */
[----:B------:R-:W-:-:S02]  /*7630*/  IADD3 R15, P3, PT, R15, 0x2000, RZ ;  /* 0x000020000f0f7810 */ /* 0x000fc40007f7e0ff */
[----:B------:R-:W-:Y:S02]  /*7640*/  LEA.HI.X R5, R4, R17, R5, 0x2, P2 ;  /* 0x0000001104057211 */ /* 0x000fe400010f1405 */
[----:B------:R-:W-:Y:S01]  /*7650*/  IADD3 R4, P2, PT, R2, R9, RZ ;  /* 0x0000000902047210 */ /* 0x000fe20007f5e0ff */
[----:B------:R-:W-:-:S04]  /*7660*/  IMAD.X R17, RZ, RZ, R17, P3 ;  /* 0x000000ffff117224 */ /* 0x000fc800018e0611 */
[----:B------:R-:W-:Y:S01]  /*7670*/  IMAD.X R5, R3, 0x1, R5, P2 ;  /* 0x0000000103057824 */ /* 0x000fe200010e0605 */
[----:B------:R-:W-:-:S04]  /*7680*/  ISETP.GE.AND P2, PT, R59, R14, PT ;  /* 0x0000000e3b00720c */ /* 0x000fc80003f46270 */
[----:B---3--:R1:W-:Y:S09]  /*7690*/  STG.E desc[UR8][R4.64+0x1800], R21 ;  /* 0x0018001504007986 */ /* 0x0083f2000c101908 */
[----:B------:R-:W-:Y:S05]  /*76a0*/  @!P2 BRA `(.L_x_772) ;  /* 0xfffffffc0054a947 */ /* 0x000fea000383ffff */
.L_x_767:
[----:B------:R-:W-:Y:S05]  /*76b0*/  BSYNC.RECONVERGENT B0 ;  /* 0x0000000000007941 */ /* 0x000fea0003800200 */
.L_x_726:
[----:B------:R-:W-:Y:S05]  /*76c0*/  BRA `(.L_x_773) ;  /* 0x0000003000007947 */ /* 0x000fea0003800000 */
.L_x_725:
[----:B------:R-:W0:Y:S01]  /*76d0*/  S2R R28, SR_TID.X ;  /* 0x00000000001c7919 */ /* 0x000e220000002100 */
[----:B------:R-:W1:Y:S01]  /*76e0*/  LDC R30, c[0x0][0x3d0] ;  /* 0x0000f400ff1e7b82 */ /* 0x000e620000000800 */
[----:B------:R-:W2:Y:S01]  /*76f0*/  LDCU.U8 UR5, c[0x0][0x3c0] ;  /* 0x00007800ff0577ac */ /* 0x000ea20008000000 */
[----:B------:R-:W3:Y:S06]  /*7700*/  LDCU.64 UR12, c[0x0][0x388] ;  /* 0x00007100ff0c77ac */ /* 0x000eec0008000a00 */
[----:B------:R-:W4:Y:S01]  /*7710*/  LDC R2, c[0x0][0x3d4] ;  /* 0x0000f500ff027b82 */ /* 0x000f220000000800 */
[----:B--2---:R-:W-:Y:S01]  /*7720*/  ISETP.NE.AND P0, PT, RZ, UR5, PT ;  /* 0x00000005ff007c0c */ /* 0x004fe2000bf05270 */
[----:B------:R-:W-:-:S03]  /*7730*/  USHF.R.S32.HI UR5, URZ, 0x1f, UR7 ;  /* 0x0000001fff057899 */ /* 0x000fc60008011407 */
[----:B-1----:R-:W-:Y:S01]  /*7740*/  SEL R30, R30, RZ, !P0 ;  /* 0x000000ff1e1e7207 */ /* 0x002fe20004000000 */
[----:B0-----:R-:W-:Y:S01]  /*7750*/  IMAD R29, R28, 0xe, RZ ;  /* 0x0000000e1c1d7824 */ /* 0x001fe200078e02ff */
[----:B----4-:R-:W-:-:S03]  /*7760*/  SEL R3, R2, RZ, !P0 ;  /* 0x000000ff02037207 */ /* 0x010fc60004000000 */
[C---:B------:R-:W-:Y:S01]  /*7770*/  VIADD R5, R29.reuse, 0x1 ;  /* 0x000000011d057836 */ /* 0x040fe20000000000 */
[C---:B------:R-:W-:Y:S02]  /*7780*/  IADD3 R4, P1, P2, R29.reuse, UR7, R30 ;  /* 0x000000071d047c10 */ /* 0x040fe4000fa3e01e */
[----:B------:R-:W-:Y:S02]  /*7790*/  ISETP.GE.AND P0, PT, R29, UR4, PT ;  /* 0x000000041d007c0c */ /* 0x000fe4000bf06270 */
[C---:B---3--:R-:W-:Y:S02]  /*77a0*/  LEA R2, P3, R4.reuse, UR12, 0x1 ;  /* 0x0000000c04027c11 */ /* 0x048fe4000f8608ff */
[----:B------:R-:W-:Y:S02]  /*77b0*/  IADD3.X R3, PT, PT, RZ, UR5, R3, P1, P2 ;  /* 0x00000005ff037c10 */ /* 0x000fe40008fe4403 */
[----:B------:R-:W-:Y:S02]  /*77c0*/  ISETP.GE.AND P2, PT, R5, UR4, PT ;  /* 0x0000000405007c0c */ /* 0x000fe4000bf46270 */
[----:B------:R-:W-:Y:S01]  /*77d0*/  LEA.HI.X R3, R4, UR13, R3, 0x1, P3 ;  /* 0x0000000d04037c11 */ /* 0x000fe200098f0c03 */
[----:B------:R-:W-:Y:S06]  /*77e0*/  BAR.SYNC.DEFER_BLOCKING 0x0 ;  /* 0x0000000000007b1d */ /* 0x000fec0000010000 */
[----:B------:R-:W2:Y:S04]  /*77f0*/  @!P0 LDG.E.U16 R7, desc[UR8][R2.64] ;  /* 0x0000000802078981 */ /* 0x000ea8000c1e1500 */
[----:B------:R-:W3:Y:S01]  /*7800*/  @!P2 LDG.E.U16 R4, desc[UR8][R2.64+0x2] ;  /* 0x000002080204a981 */ /* 0x000ee2000c1e1500 */
[----:B------:R-:W-:-:S02]  /*7810*/  VIADD R5, R29, 0x2 ;  /* 0x000000021d057836 */ /* 0x000fc40000000000 */
[----:B------:R-:W-:Y:S02]  /*7820*/  VIADD R6, R29, 0x4 ;  /* 0x000000041d067836 */ /* 0x000fe40000000000 */
[----:B------:R-:W-:Y:S01]  /*7830*/  IMAD.MOV.U32 R27, RZ, RZ, 0x1 ;  /* 0x00000001ff1b7424 */ /* 0x000fe200078e00ff */
[----:B------:R-:W-:Y:S01]  /*7840*/  ISETP.GE.AND P3, PT, R5, UR4, PT ;  /* 0x0000000405007c0c */ /* 0x000fe2000bf66270 */
[C---:B------:R-:W-:Y:S01]  /*7850*/  VIADD R5, R29.reuse, 0x3 ;  /* 0x000000031d057836 */ /* 0x040fe20000000000 */
[----:B------:R-:W-:Y:S01]  /*7860*/  ISETP.GE.AND P4, PT, R6, UR4, PT ;  /* 0x0000000406007c0c */ /* 0x000fe2000bf86270 */
[----:B------:R-:W-:-:S03]  /*7870*/  VIADD R6, R29, 0x6 ;  /* 0x000000061d067836 */ /* 0x000fc60000000000 */
[----:B------:R-:W-:Y:S01]  /*7880*/  ISETP.GE.AND P1, PT, R5, UR4, PT ;  /* 0x0000000405007c0c */ /* 0x000fe2000bf26270 */
[----:B------:R-:W-:-:S06]  /*7890*/  VIADD R5, R29, 0x5 ;  /* 0x000000051d057836 */ /* 0x000fcc0000000000 */
[----:B------:R-:W4:Y:S01]  /*78a0*/  @!P3 LDG.E.U16 R9, desc[UR8][R2.64+0x4] ;  /* 0x000004080209b981 */ /* 0x000f22000c1e1500 */
[----:B------:R-:W-:Y:S01]  /*78b0*/  ISETP.GE.AND P5, PT, R5, UR4, PT ;  /* 0x0000000405007c0c */ /* 0x000fe2000bfa6270 */
[----:B------:R-:W-:Y:S02]  /*78c0*/  IMAD.MOV.U32 R26, RZ, RZ, 0x1 ;  /* 0x00000001ff1a7424 */ /* 0x000fe400078e00ff */
[----:B------:R-:W5:Y:S01]  /*78d0*/  @!P4 LDG.E.U16 R5, desc[UR8][R2.64+0x8] ;  /* 0x000008080205c981 */ /* 0x000f62000c1e1500 */
[----:B--2---:R-:W-:-:S04]  /*78e0*/  @!P0 ISETP.NE.AND P6, PT, R7, RZ, PT ;  /* 0x000000ff0700820c */ /* 0x004fc80003fc5270 */
[----:B------:R-:W-:Y:S02]  /*78f0*/  @!P0 SEL R27, RZ, 0x1, !P6 ;  /* 0x00000001ff1b8807 */ /* 0x000fe40007000000 */
[----:B---3--:R-:W-:Y:S02]  /*7900*/  @!P2 ISETP.NE.AND P6, PT, R4, RZ, PT ;  /* 0x000000ff0400a20c */ /* 0x008fe40003fc5270 */
[----:B------:R-:W-:Y:S01]  /*7910*/  ISETP.GE.AND P0, PT, R6, UR4, PT ;  /* 0x0000000406007c0c */ /* 0x000fe2000bf06270 */
[----:B------:R-:W2:Y:S01]  /*7920*/  @!P1 LDG.E.U16 R4, desc[UR8][R2.64+0x6] ;  /* 0x0000060802049981 */ /* 0x000ea2000c1e1500 */
[----:B------:R-:W-:Y:S01]  /*7930*/  VIADD R6, R29, 0x7 ;  /* 0x000000071d067836 */ /* 0x000fe20000000000 */
[----:B------:R-:W-:-:S04]  /*7940*/  @!P2 SEL R26, RZ, 0x1, !P6 ;  /* 0x00000001ff1aa807 */ /* 0x000fc80007000000 */
[----:B------:R-:W-:Y:S02]  /*7950*/  ISETP.GE.AND P2, PT, R6, UR4, PT ;  /* 0x0000000406007c0c */ /* 0x000fe4000bf46270 */
[----:B------:R-:W3:Y:S04]  /*7960*/  @!P5 LDG.E.U16 R6, desc[UR8][R2.64+0xa] ;  /* 0x00000a080206d981 */ /* 0x000ee8000c1e1500 */
[----:B------:R-:W3:Y:S07]  /*7970*/  @!P0 LDG.E.U16 R7, desc[UR8][R2.64+0xc] ;  /* 0x00000c0802078981 */ /* 0x000eee000c1e1500 */
[----:B------:R-:W3:Y:S01]  /*7980*/  @!P2 LDG.E.U16 R8, desc[UR8][R2.64+0xe] ;  /* 0x00000e080208a981 */ /* 0x000ee2000c1e1500 */
[----:B----4-:R-:W-:Y:S01]  /*7990*/  @!P3 ISETP.NE.AND P6, PT, R9, RZ, PT ;  /* 0x000000ff0900b20c */ /* 0x010fe20003fc5270 */
[----:B------:R-:W-:-:S03]  /*79a0*/  IMAD.MOV.U32 R25, RZ, RZ, 0x1 ;  /* 0x00000001ff197424 */ /* 0x000fc600078e00ff */
[----:B------:R-:W-:Y:S01]  /*79b0*/  @!P3 SEL R25, RZ, 0x1, !P6 ;  /* 0x00000001ff19b807 */ /* 0x000fe20007000000 */
[----:B------:R-:W-:Y:S01]  /*79c0*/  IMAD.MOV.U32 R24, RZ, RZ, 0x1 ;  /* 0x00000001ff187424 */ /* 0x000fe200078e00ff */
[----:B-----5:R-:W-:Y:S01]  /*79d0*/  @!P4 ISETP.NE.AND P6, PT, R5, RZ, PT ;  /* 0x000000ff0500c20c */ /* 0x020fe20003fc5270 */
[C---:B------:R-:W-:Y:S02]  /*79e0*/  VIADD R5, R29.reuse, 0x9 ;  /* 0x000000091d057836 */ /* 0x040fe40000000000 */
[----:B------:R-:W-:Y:S01]  /*79f0*/  IMAD.MOV.U32 R11, RZ, RZ, 0x1 ;  /* 0x00000001ff0b7424 */ /* 0x000fe200078e00ff */
[----:B------:R-:W-:Y:S01]  /*7a00*/  @!P4 SEL R11, RZ, 0x1, !P6 ;  /* 0x00000001ff0bc807 */ /* 0x000fe20007000000 */
[----:B------:R-:W-:Y:S02]  /*7a10*/  IMAD.MOV.U32 R10, RZ, RZ, 0x1 ;  /* 0x00000001ff0a7424 */ /* 0x000fe400078e00ff */
[----:B------:R-:W-:Y:S01]  /*7a20*/  IMAD.MOV.U32 R9, RZ, RZ, 0x1 ;  /* 0x00000001ff097424 */ /* 0x000fe200078e00ff */
[----:B--2---:R-:W-:Y:S01]  /*7a30*/  @!P1 ISETP.NE.AND P3, PT, R4, RZ, PT ;  /* 0x000000ff0400920c */ /* 0x004fe20003f65270 */
[----:B------:R-:W-:-:S03]  /*7a40*/  VIADD R4, R29, 0x8 ;  /* 0x000000081d047836 */ /* 0x000fc60000000000 */
[----:B------:R-:W-:Y:S02]  /*7a50*/  @!P1 SEL R24, RZ, 0x1, !P3 ;  /* 0x00000001ff189807 */ /* 0x000fe40005800000 */
[----:B------:R-:W-:Y:S01]  /*7a60*/  ISETP.GE.AND P1, PT, R4, UR4, PT ;  /* 0x0000000404007c0c */ /* 0x000fe2000bf26270 */
[----:B------:R-:W-:Y:S01]  /*7a70*/  VIADD R4, R29, 0xa ;  /* 0x0000000a1d047836 */ /* 0x000fe20000000000 */
[----:B------:R-:W-:Y:S01]  /*7a80*/  ISETP.GE.AND P3, PT, R5, UR4, PT ;  /* 0x0000000405007c0c */ /* 0x000fe2000bf66270 */
[----:B------:R-:W-:Y:S01]  /*7a90*/  VIADD R5, R29, 0xb ;  /* 0x0000000b1d057836 */ /* 0x000fe20000000000 */
[----:B---3--:R-:W-:Y:S02]  /*7aa0*/  @!P5 ISETP.NE.AND P6, PT, R6, RZ, PT ;  /* 0x000000ff0600d20c */ /* 0x008fe40003fc5270 */
[----:B------:R-:W-:Y:S02]  /*7ab0*/  @!P0 ISETP.NE.AND P4, PT, R7, RZ, PT ;  /* 0x000000ff0700820c */ /* 0x000fe40003f85270 */
[----:B------:R-:W-:-:S02]  /*7ac0*/  @!P5 SEL R10, RZ, 0x1, !P6 ;  /* 0x00000001ff0ad807 */ /* 0x000fc40007000000 */
[----:B------:R-:W-:Y:S01]  /*7ad0*/  ISETP.GE.AND P6, PT, R4, UR4, PT ;  /* 0x0000000404007c0c */ /* 0x000fe2000bfc6270 */
[----:B------:R-:W-:Y:S01]  /*7ae0*/  VIADD R4, R29, 0xc ;  /* 0x0000000c1d047836 */ /* 0x000fe20000000000 */
[----:B------:R-:W-:Y:S01]  /*7af0*/  ISETP.GE.AND P5, PT, R5, UR4, PT ;  /* 0x0000000405007c0c */ /* 0x000fe2000bfa6270 */
[----:B------:R-:W-:Y:S01]  /*7b00*/  VIADD R5, R29, 0xd ;  /* 0x0000000d1d057836 */ /* 0x000fe20000000000 */
[----:B------:R-:W-:Y:S01]  /*7b10*/  @!P0 SEL R9, RZ, 0x1, !P4 ;  /* 0x00000001ff098807 */ /* 0x000fe20006000000 */
[----:B------:R-:W2:Y:S01]  /*7b20*/  @!P1 LDG.E.U16 R6, desc[UR8][R2.64+0x10] ;  /* 0x0000100802069981 */ /* 0x000ea2000c1e1500 */
[----:B------:R-:W-:Y:S01]  /*7b30*/  @!P2 ISETP.NE.AND P4, PT, R8, RZ, PT ;  /* 0x000000ff0800a20c */ /* 0x000fe20003f85270 */
[----:B------:R-:W-:Y:S01]  /*7b40*/  IMAD.MOV.U32 R8, RZ, RZ, 0x1 ;  /* 0x00000001ff087424 */ /* 0x000fe200078e00ff */
[----:B------:R-:W-:Y:S02]  /*7b50*/  ISETP.GE.AND P0, PT, R4, UR4, PT ;  /* 0x0000000404007c0c */ /* 0x000fe4000bf06270 */
[----:B------:R-:W-:Y:S01]  /*7b60*/  @!P2 SEL R8, RZ, 0x1, !P4 ;  /* 0x00000001ff08a807 */ /* 0x000fe20006000000 */
[----:B------:R-:W3:Y:S01]  /*7b70*/  @!P3 LDG.E.U16 R4, desc[UR8][R2.64+0x12] ;  /* 0x000012080204b981 */ /* 0x000ee2000c1e1500 */
[----:B------:R-:W-:-:S03]  /*7b80*/  ISETP.GE.AND P2, PT, R5, UR4, PT ;  /* 0x0000000405007c0c */ /* 0x000fc6000bf46270 */
[----:B------:R-:W4:Y:S04]  /*7b90*/  @!P6 LDG.E.U16 R5, desc[UR8][R2.64+0x14] ;  /* 0x000014080205e981 */ /* 0x000f28000c1e1500 */
[----:B------:R-:W5:Y:S04]  /*7ba0*/  @!P5 LDG.E.U16 R12, desc[UR8][R2.64+0x16] ;  /* 0x00001608020cd981 */ /* 0x000f68000c1e1500 */
[----:B------:R-:W5:Y:S04]  /*7bb0*/  @!P0 LDG.E.U16 R13, desc[UR8][R2.64+0x18] ;  /* 0x00001808020d8981 */ /* 0x000f68000c1e1500 */
[----:B------:R0:W5:Y:S01]  /*7bc0*/  @!P2 LDG.E.U16 R14, desc[UR8][R2.64+0x1a] ;  /* 0x00001a08020ea981 */ /* 0x000162000c1e1500 */
[----:B------:R-:W-:-:S02]  /*7bd0*/  IMAD.IADD R45, R26, 0x1, R27 ;  /* 0x000000011a2d7824 */ /* 0x000fc400078e021b */
[----:B------:R-:W-:Y:S02]  /*7be0*/  IMAD.MOV.U32 R7, RZ, RZ, 0x1 ;  /* 0x00000001ff077424 */ /* 0x000fe400078e00ff */
[----:B0-----:R-:W-:Y:S01]  /*7bf0*/  IMAD.MOV.U32 R3, RZ, RZ, 0x1 ;  /* 0x00000001ff037424 */ /* 0x001fe200078e00ff */
[----:B------:R-:W0:Y:S01]  /*7c00*/  S2R R47, SR_LANEID ;  /* 0x00000000002f7919 */ /* 0x000e220000000000 */
[----:B------:R-:W1:Y:S01]  /*7c10*/  S2UR UR6, SR_CgaCtaId ;  /* 0x00000000000679c3 */ /* 0x000e620000008800 */
[----:B------:R-:W-:Y:S01]  /*7c20*/  UMOV UR5, 0x400 ;  /* 0x0000040000057882 */ /* 0x000fe20000000000 */
[----:B------:R-:W-:Y:S01]  /*7c30*/  SHF.R.U32.HI R32, RZ, 0x5, R28 ;  /* 0x00000005ff207819 */ /* 0x000fe2000001161c */
[----:B-1----:R-:W-:-:S05]  /*7c40*/  ULEA UR5, UR6, UR5, 0x18 ;  /* 0x0000000506057291 */ /* 0x002fca000f8ec0ff */
[----:B------:R-:W-:Y:S01]  /*7c50*/  BAR.SYNC.DEFER_BLOCKING 0x0 ;  /* 0x0000000000007b1d */ /* 0x000fe20000010000 */
[----:B--2---:R-:W-:-:S04]  /*7c60*/  @!P1 ISETP.NE.AND P4, PT, R6, RZ, PT ;  /* 0x000000ff0600920c */ /* 0x004fc80003f85270 */
[----:B------:R-:W-:Y:S02]  /*7c70*/  @!P1 SEL R7, RZ, 0x1, !P4 ;  /* 0x00000001ff079807 */ /* 0x000fe40006000000 */
[----:B---3--:R-:W-:Y:S02]  /*7c80*/  @!P3 ISETP.NE.AND P4, PT, R4, RZ, PT ;  /* 0x000000ff0400b20c */ /* 0x008fe40003f85270 */
[----:B------:R-:W-:Y:S01]  /*7c90*/  IADD3 R4, PT, PT, R24, R25, R45 ;  /* 0x0000001918047210 */ /* 0x000fe20007ffe02d */
[----:B------:R-:W-:Y:S01]  /*7ca0*/  IMAD.MOV.U32 R6, RZ, RZ, 0x1 ;  /* 0x00000001ff067424 */ /* 0x000fe200078e00ff */
[----:B------:R-:W-:Y:S02]  /*7cb0*/  @!P3 SEL R6, RZ, 0x1, !P4 ;  /* 0x00000001ff06b807 */ /* 0x000fe40006000000 */
[----:B------:R-:W-:Y:S02]  /*7cc0*/  IADD3 R2, PT, PT, R10, R11, R4 ;  /* 0x0000000b0a027210 */ /* 0x000fe40007ffe004 */
[----:B----4-:R-:W-:-:S02]  /*7cd0*/  @!P6 ISETP.NE.AND P1, PT, R5, RZ, PT ;  /* 0x000000ff0500e20c */ /* 0x010fc40003f25270 */
[----:B-----5:R-:W-:Y:S02]  /*7ce0*/  @!P5 ISETP.NE.AND P4, PT, R12, RZ, PT ;  /* 0x000000ff0c00d20c */ /* 0x020fe40003f85270 */
[----:B------:R-:W-:Y:S01]  /*7cf0*/  IADD3 R12, PT, PT, R8, R9, R2 ;  /* 0x00000009080c7210 */ /* 0x000fe20007ffe002 */
[----:B------:R-:W-:Y:S01]  /*7d00*/  IMAD.MOV.U32 R5, RZ, RZ, 0x1 ;  /* 0x00000001ff057424 */ /* 0x000fe200078e00ff */
[----:B------:R-:W-:Y:S01]  /*7d10*/  @!P6 SEL R5, RZ, 0x1, !P1 ;  /* 0x00000001ff05e807 */ /* 0x000fe20004800000 */
[----:B------:R-:W-:Y:S01]  /*7d20*/  IMAD.MOV.U32 R4, RZ, RZ, 0x1 ;  /* 0x00000001ff047424 */ /* 0x000fe200078e00ff */
[----:B------:R-:W-:Y:S02]  /*7d30*/  @!P0 ISETP.NE.AND P3, PT, R13, RZ, PT ;  /* 0x000000ff0d00820c */ /* 0x000fe40003f65270 */
[----:B------:R-:W-:Y:S02]  /*7d40*/  @!P2 ISETP.NE.AND P1, PT, R14, RZ, PT ;  /* 0x000000ff0e00a20c */ /* 0x000fe40003f25270 */
[----:B------:R-:W-:-:S02]  /*7d50*/  @!P5 SEL R4, RZ, 0x1, !P4 ;  /* 0x00000001ff04d807 */ /* 0x000fc40006000000 */
[----:B------:R-:W-:Y:S01]  /*7d60*/  IADD3 R12, PT, PT, R6, R7, R12 ;  /* 0x00000007060c7210 */ /* 0x000fe20007ffe00c */
[----:B------:R-:W-:Y:S01]  /*7d70*/  IMAD.MOV.U32 R2, RZ, RZ, 0x1 ;  /* 0x00000001ff027424 */ /* 0x000fe200078e00ff */
[----:B------:R-:W-:Y:S02]  /*7d80*/  @!P0 SEL R3, RZ, 0x1, !P3 ;  /* 0x00000001ff038807 */ /* 0x000fe40005800000 */
[----:B------:R-:W-:Y:S02]  /*7d90*/  @!P2 SEL R2, RZ, 0x1, !P1 ;  /* 0x00000001ff02a807 */ /* 0x000fe40004800000 */
[----:B------:R-:W-:-:S04]  /*7da0*/  IADD3 R12, PT, PT, R4, R5, R12 ;  /* 0x00000005040c7210 */ /* 0x000fc80007ffe00c */
[----:B------:R-:W-:-:S05]  /*7db0*/  IADD3 R31, PT, PT, R2, R3, R12 ;  /* 0x00000003021f7210 */ /* 0x000fca0007ffe00c */
[----:B------:R-:W1:Y:S02]  /*7dc0*/  SHFL.UP P0, R12, R31, 0x1, RZ ;  /* 0x042000001f0c7989 */ /* 0x000e6400000000ff */
[----:B-1----:R-:W-:-:S05]  /*7dd0*/  @P0 IMAD.IADD R12, R31, 0x1, R12 ;  /* 0x000000011f0c0824 */ /* 0x002fca00078e020c */
[----:B------:R-:W1:Y:S02]  /*7de0*/  SHFL.UP P0, R13, R12, 0x2, RZ ;  /* 0x044000000c0d7989 */ /* 0x000e6400000000ff */
[----:B-1----:R-:W-:-:S05]  /*7df0*/  @P0 IMAD.IADD R13, R12, 0x1, R13 ;  /* 0x000000010c0d0824 */ /* 0x002fca00078e020d */
[----:B------:R-:W1:Y:S02]  /*7e00*/  SHFL.UP P0, R14, R13, 0x4, RZ ;  /* 0x048000000d0e7989 */ /* 0x000e6400000000ff */
[----:B-1----:R-:W-:-:S05]  /*7e10*/  @P0 IMAD.IADD R14, R13, 0x1, R14 ;  /* 0x000000010d0e0824 */ /* 0x002fca00078e020e */
[----:B------:R-:W1:Y:S01]  /*7e20*/  SHFL.UP P0, R15, R14, 0x8, RZ ;  /* 0x050000000e0f7989 */ /* 0x000e6200000000ff */
[----:B0-----:R-:W-:Y:S01]  /*7e30*/  ISETP.NE.AND P1, PT, R47, 0x1f, PT ;  /* 0x0000001f2f00780c */ /* 0x001fe20003f25270 */
[----:B-1----:R-:W-:-:S05]  /*7e40*/  @P0 IMAD.IADD R15, R14, 0x1, R15 ;  /* 0x000000010e0f0824 */ /* 0x002fca00078e020f */
[----:B------:R-:W0:Y:S07]  /*7e50*/  SHFL.UP P0, R34, R15, 0x10, RZ ;  /* 0x060000000f227989 */ /* 0x000e2e00000000ff */
[----:B------:R-:W-:Y:S01]  /*7e60*/  @!P1 LEA R33, R32, UR5, 0x2 ;  /* 0x0000000520219c11 */ /* 0x000fe2000f8e10ff */
[----:B0-----:R-:W-:-:S05]  /*7e70*/  @P0 IMAD.IADD R34, R15, 0x1, R34 ;  /* 0x000000010f220824 */ /* 0x001fca00078e0222 */
[----:B------:R-:W-:Y:S01]  /*7e80*/  @!P1 STS [R33], R34 ;  /* 0x0000002221009388 */ /* 0x000fe20000000800 */
[----:B------:R-:W-:Y:S06]  /*7e90*/  BAR.SYNC.DEFER_BLOCKING 0x0 ;  /* 0x0000000000007b1d */ /* 0x000fec0000010000 */
[----:B------:R-:W0:Y:S04]  /*7ea0*/  LDS.128 R20, [UR5] ;  /* 0x00000005ff147984 */ /* 0x000e280008000c00 */
[----:B------:R-:W1:Y:S01]  /*7eb0*/  LDS.128 R12, [UR5+0x10] ;  /* 0x00001005ff0c7984 */ /* 0x000e620008000c00 */
[----:B------:R-:W-:-:S03]  /*7ec0*/  ISETP.NE.AND P0, PT, R32, 0x2, PT ;  /* 0x000000022000780c */ /* 0x000fc60003f05270 */
[----:B------:R-:W2:Y:S01]  /*7ed0*/  LDS.128 R16, [UR5+0x20] ;  /* 0x00002005ff107984 */ /* 0x000ea20008000c00 */
[----:B0-----:R-:W-:-:S04]  /*7ee0*/  IMAD.IADD R21, R20, 0x1, R21 ;  /* 0x0000000114157824 */ /* 0x001fc800078e0215 */
[----:B------:R-:W-:Y:S01]  /*7ef0*/  IMAD.IADD R22, R22, 0x1, R21 ;  /* 0x0000000116167824 */ /* 0x000fe200078e0215 */
[----:B------:R-:W-:Y:S02]  /*7f00*/  SEL R20, R21, R20, !P0 ;  /* 0x0000001415147207 */ /* 0x000fe40004000000 */
[----:B------:R-:W-:Y:S01]  /*7f10*/  ISETP.NE.AND P0, PT, R32, 0x3, PT ;  /* 0x000000032000780c */ /* 0x000fe20003f05270 */
[----:B------:R-:W-:-:S03]  /*7f20*/  IMAD.IADD R23, R23, 0x1, R22 ;  /* 0x0000000117177824 */ /* 0x000fc600078e0216 */
[----:B------:R-:W-:Y:S02]  /*7f30*/  SEL R20, R22, R20, !P0 ;  /* 0x0000001416147207 */ /* 0x000fe40004000000 */
[----:B------:R-:W-:Y:S01]  /*7f40*/  ISETP.NE.AND P0, PT, R32, 0x4, PT ;  /* 0x000000042000780c */ /* 0x000fe20003f05270 */
[----:B-1----:R-:W-:-:S03]  /*7f50*/  IMAD.IADD R12, R23, 0x1, R12 ;  /* 0x00000001170c7824 */ /* 0x002fc600078e020c */
[----:B------:R-:W-:Y:S02]  /*7f60*/  SEL R20, R23, R20, !P0 ;  /* 0x0000001417147207 */ /* 0x000fe40004000000 */
[----:B------:R-:W-:-:S04]  /*7f70*/  ISETP.NE.AND P0, PT, R32, 0x5, PT ;  /* 0x000000052000780c */ /* 0x000fc80003f05270 */
[----:B------:R-:W-:Y:S02]  /*7f80*/  SEL R33, R12, R20, !P0 ;  /* 0x000000140c217207 */ /* 0x000fe40004000000 */
[----:B------:R-:W0:Y:S01]  /*7f90*/  LDS.128 R20, [UR5+0x30] ;  /* 0x00003005ff147984 */ /* 0x000e220008000c00 */
[----:B------:R-:W-:Y:S01]  /*7fa0*/  IMAD.IADD R13, R13, 0x1, R12 ;  /* 0x000000010d0d7824 */ /* 0x000fe200078e020c */
[----:B------:R-:W-:-:S03]  /*7fb0*/  ISETP.NE.AND P0, PT, R32, 0x6, PT ;  /* 0x000000062000780c */ /* 0x000fc60003f05270 */
[----:B------:R-:W-:Y:S01]  /*7fc0*/  IMAD.IADD R14, R14, 0x1, R13 ;  /* 0x000000010e0e7824 */ /* 0x000fe200078e020d */
[----:B------:R-:W-:Y:S02]  /*7fd0*/  SEL R33, R13, R33, !P0 ;  /* 0x000000210d217207 */ /* 0x000fe40004000000 */
[----:B------:R-:W-:Y:S01]  /*7fe0*/  ISETP.NE.AND P0, PT, R32, 0x7, PT ;  /* 0x000000072000780c */ /* 0x000fe20003f05270 */
[----:B------:R-:W-:Y:S01]  /*7ff0*/  IMAD.IADD R15, R15, 0x1, R14 ;  /* 0x000000010f0f7824 */ /* 0x000fe200078e020e */
[----:B------:R-:W1:Y:S02]  /*8000*/  LDC R13, c[0x0][0x380] ;  /* 0x0000e000ff0d7b82 */ /* 0x000e640000000800 */
[----:B------:R-:W-:Y:S02]  /*8010*/  SEL R33, R14, R33, !P0 ;  /* 0x000000210e217207 */ /* 0x000fe40004000000 */
[----:B------:R-:W-:Y:S01]  /*8020*/  ISETP.NE.AND P0, PT, R32, 0x8, PT ;  /* 0x000000082000780c */ /* 0x000fe20003f05270 */
[----:B--2---:R-:W-:-:S03]  /*8030*/  IMAD.IADD R16, R15, 0x1, R16 ;  /* 0x000000010f107824 */ /* 0x004fc600078e0210 */
[----:B------:R-:W-:Y:S02]  /*8040*/  SEL R33, R15, R33, !P0 ;  /* 0x000000210f217207 */ /* 0x000fe40004000000 */
[----:B------:R-:W-:Y:S01]  /*8050*/  ISETP.NE.AND P0, PT, R32, 0x9, PT ;  /* 0x000000092000780c */ /* 0x000fe20003f05270 */
[----:B------:R-:W-:-:S03]  /*8060*/  IMAD.IADD R17, R17, 0x1, R16 ;  /* 0x0000000111117824 */ /* 0x000fc600078e0210 */
        /* <DEDUP_REMOVED lines=8> */
[----:B0-----:R-:W-:-:S03]  /*80f0*/  IMAD.IADD R20, R19, 0x1, R20 ;  /* 0x0000000113147824 */ /* 0x001fc600078e0214 */
[----:B------:R-:W-:Y:S02]  /*8100*/  SEL R33, R19, R33, !P0 ;  /* 0x0000002113217207 */ /* 0x000fe40004000000 */
[----:B------:R-:W-:Y:S01]  /*8110*/  ISETP.NE.AND P0, PT, R32, 0xd, PT ;  /* 0x0000000d2000780c */ /* 0x000fe20003f05270 */
[----:B------:R-:W-:-:S03]  /*8120*/  IMAD.IADD R21, R21, 0x1, R20 ;  /* 0x0000000115157824 */ /* 0x000fc600078e0214 */
[----:B------:R-:W-:Y:S02]  /*8130*/  SEL R33, R20, R33, !P0 ;  /* 0x0000002114217207 */ /* 0x000fe40004000000 */
[----:B------:R-:W-:Y:S01]  /*8140*/  ISETP.NE.AND P0, PT, R32, 0xe, PT ;  /* 0x0000000e2000780c */ /* 0x000fe20003f05270 */
[----:B------:R-:W-:Y:S01]  /*8150*/  IMAD.IADD R22, R22, 0x1, R21 ;  /* 0x0000000116167824 */ /* 0x000fe200078e0215 */
[----:B------:R-:W-:Y:S02]  /*8160*/  ISETP.NE.AND P1, PT, R32, 0xf, PT ;  /* 0x0000000f2000780c */ /* 0x000fe40003f25270 */
[----:B------:R-:W-:Y:S01]  /*8170*/  SEL R33, R21, R33, !P0 ;  /* 0x0000002115217207 */ /* 0x000fe20004000000 */
[----:B------:R-:W-:Y:S01]  /*8180*/  IMAD.IADD R31, R34, 0x1, -R31 ;  /* 0x00000001221f7824 */ /* 0x000fe200078e0a1f */
[----:B------:R-:W-:Y:S02]  /*8190*/  ISETP.NE.AND P2, PT, R47, RZ, PT ;  /* 0x000000ff2f00720c */ /* 0x000fe40003f45270 */
[----:B------:R-:W-:-:S02]  /*81a0*/  SEL R33, R22, R33, !P1 ;  /* 0x0000002116217207 */ /* 0x000fc40004800000 */
[----:B------:R-:W-:Y:S02]  /*81b0*/  ISETP.GT.U32.AND P1, PT, R28, 0x1f, PT ;  /* 0x0000001f1c00780c */ /* 0x000fe40003f24070 */
[----:B------:R-:W-:Y:S02]  /*81c0*/  SEL R12, R31, RZ, P2 ;  /* 0x000000ff1f0c7207 */ /* 0x000fe40001000000 */
[----:B-1----:R-:W-:Y:S02]  /*81d0*/  IADD3 R18, PT, PT, R30, UR7, R13 ;  /* 0x000000071e127c10 */ /* 0x002fe4000fffe00d */
[----:B------:R-:W-:Y:S01]  /*81e0*/  ISETP.GE.U32.AND P0, PT, R28, 0x20, PT ;  /* 0x000000201c00780c */ /* 0x000fe20003f06070 */
[----:B------:R-:W-:Y:S02]  /*81f0*/  IMAD.IADD R16, R33, 0x1, R12 ;  /* 0x0000000121107824 */ /* 0x000fe400078e020c */
[----:B------:R-:W-:Y:S02]  /*8200*/  IMAD.IADD R18, R29, 0x1, R18 ;  /* 0x000000011d127824 */ /* 0x000fe400078e0212 */
[----:B------:R-:W-:Y:S01]  /*8210*/  IMAD.IADD R13, R23, 0x1, R22 ;  /* 0x00000001170d7824 */ /* 0x000fe200078e0216 */
[----:B------:R-:W-:Y:S01]  /*8220*/  SEL R46, R31, R16, !P0 ;  /* 0x000000101f2e7207 */ /* 0x000fe20004000000 */
        /* <DEDUP_REMOVED lines=12> */
[----:B------:R-:W-:Y:S01]  /*82f0*/  VIADD R40, R18, 0xd ;  /* 0x0000000d12287836 */ /* 0x000fe20000000000 */
[----:B------:R-:W-:Y:S06]  /*8300*/  @P1 BRA `(.L_x_774) ;  /* 0x0000000800b41947 */ /* 0x000fec0003800000 */
        /* <DEDUP_REMOVED lines=15> */
.L_x_867:
[----:B------:R-:W-:Y:S05]  /*8400*/  @!P0 BRA `(.L_x_776) ;  /* 0x0000000000748947 */ /* 0x000fea0003800000 */
[----:B------:R-:W-:-:S07]  /*8410*/  IMAD.MOV.U32 R12, RZ, RZ, 0x1a6 ;  /* 0x000001a6ff0c7424 */ /* 0x000fce00078e00ff */
.L_x_778:
        /* <DEDUP_REMOVED lines=27> */
.L_x_870:
[----:B------:R-:W-:Y:S05]  /*85d0*/  @P0 BRA `(.L_x_778) ;  /* 0xfffffffc00900947 */ /* 0x000fea000383ffff */
.L_x_776:
        /* <DEDUP_REMOVED lines=11> */
[----:B------:R0:W1:Y:S02]  /*8690*/  POPC R55, R17 ;  /* 0x0000001100377309 */ /* 0x0000640000000000 */
[----:B0-----:R-:W0:Y:S01]  /*86a0*/  LDC.64 R16, c[0x0][0x3a8] ;  /* 0x0000ea00ff107b82 */ /* 0x001e220000000a00 */
[----:B-1----:R-:W1:Y:S01]  /*86b0*/  SHFL.DOWN PT, R39, R31, 0x1, R55 ;  /* 0x082000001f277989 */ /* 0x002e6200000e0037 */
[-C--:B------:R-:W-:Y:S02]  /*86c0*/  ISETP.GE.AND P0, PT, R47, R55.reuse, PT ;  /* 0x000000372f00720c */ /* 0x080fe40003f06270 */
[-C--:B------:R-:W-:Y:S02]  /*86d0*/  ISETP.GT.AND P1, PT, R50, R55.reuse, PT ;  /* 0x000000373200720c */ /* 0x080fe40003f24270 */
[----:B-1----:R-:W-:Y:S02]  /*86e0*/  SEL R12, R39, RZ, !P0 ;  /* 0x000000ff270c7207 */ /* 0x002fe40004000000 */
[----:B------:R-:W-:-:S03]  /*86f0*/  ISETP.GT.AND P0, PT, R49, R55, PT ;  /* 0x000000373100720c */ /* 0x000fc60003f04270 */
[----:B------:R-:W-:-:S05]  /*8700*/  IMAD.IADD R12, R12, 0x1, R31 ;  /* 0x000000010c0c7824 */ /* 0x000fca00078e021f */
[----:B------:R-:W1:Y:S02]  /*8710*/  SHFL.DOWN PT, R39, R12, 0x2, R55 ;  /* 0x084000000c277989 */ /* 0x000e6400000e0037 */
[----:B-1----:R-:W-:Y:S02]  /*8720*/  SEL R39, R39, RZ, !P0 ;  /* 0x000000ff27277207 */ /* 0x002fe40004000000 */
[----:B------:R-:W-:-:S03]  /*8730*/  ISETP.GT.AND P0, PT, R48, R55, PT ;  /* 0x000000373000720c */ /* 0x000fc60003f04270 */
[----:B------:R-:W-:Y:S02]  /*8740*/  IMAD.IADD R32, R12, 0x1, R39 ;  /* 0x000000010c207824 */ /* 0x000fe400078e0227 */
[----:B------:R-:W-:-:S03]  /*8750*/  VIADD R12, R47, 0x8 ;  /* 0x000000082f0c7836 */ /* 0x000fc60000000000 */
[----:B------:R-:W1:Y:S02]  /*8760*/  SHFL.DOWN PT, R39, R32, 0x4, R55 ;  /* 0x0880000020277989 */ /* 0x000e6400000e0037 */
[----:B-1----:R-:W-:Y:S02]  /*8770*/  SEL R39, R39, RZ, !P0 ;  /* 0x000000ff27277207 */ /* 0x002fe40004000000 */
[----:B------:R-:W-:-:S03]  /*8780*/  ISETP.GT.AND P0, PT, R12, R55, PT ;  /* 0x000000370c00720c */ /* 0x000fc60003f04270 */
[----:B------:R-:W-:Y:S01]  /*8790*/  IMAD.IADD R52, R32, 0x1, R39 ;  /* 0x0000000120347824 */ /* 0x000fe200078e0227 */
[----:B0-----:R-:W-:-:S04]  /*87a0*/  IADD3 R32, P2, PT, R16, 0x100, RZ ;  /* 0x0000010010207810 */ /* 0x001fc80007f5e0ff */
[----:B------:R-:W0:Y:S01]  /*87b0*/  SHFL.DOWN PT, R39, R52, 0x8, R55 ;  /* 0x0900000034277989 */ /* 0x000e2200000e0037 */
[----:B------:R-:W-:Y:S01]  /*87c0*/  IMAD.X R51, RZ, RZ, R17, P2 ;  /* 0x000000ffff337224 */ /* 0x000fe200010e0611 */
[----:B0-----:R-:W-:Y:S02]  /*87d0*/  SEL R39, R39, RZ, !P0 ;  /* 0x000000ff27277207 */ /* 0x001fe40004000000 */
[----:B------:R-:W-:-:S03]  /*87e0*/  ISETP.NE.AND P0, PT, R30, 0x65, PT ;  /* 0x000000651e00780c */ /* 0x000fc60003f05270 */
[----:B------:R-:W-:-:S05]  /*87f0*/  IMAD.IADD R54, R52, 0x1, R39 ;  /* 0x0000000134367824 */ /* 0x000fca00078e0227 */
[----:B------:R-:W0:Y:S05]  /*8800*/  SHFL.DOWN PT, R39, R54, 0x10, R55 ;  /* 0x0a00000036277989 */ /* 0x000e2a00000e0037 */
[----:B------:R-:W-:Y:S02]  /*8810*/  VOTE.ALL P0, P0 ;  /* 0x0000000000ff7806 */ /* 0x000fe40000000000 */
[----:B0-----:R-:W-:-:S05]  /*8820*/  SEL R33, R39, RZ, !P1 ;  /* 0x000000ff27217207 */ /* 0x001fca0004800000 */
[----:B------:R-:W-:-:S07]  /*8830*/  IMAD.IADD R33, R54, 0x1, R33 ;  /* 0x0000000136217824 */ /* 0x000fce00078e0221 */
.L_x_879:
[----:B------:R-:W-:Y:S05]  /*8840*/  @!P0 BRA `(.L_x_780) ;  /* 0x0000000400248947 */ /* 0x000fea0003800000 */
[----:B------:R-:W-:-:S07]  /*8850*/  IMAD.MOV.U32 R52, RZ, RZ, 0x1a6 ;  /* 0x000001a6ff347424 */ /* 0x000fce00078e00ff */
.L_x_786:
        /* <DEDUP_REMOVED lines=10> */
.L_x_882:
[----:B------:R-:W-:Y:S05]  /*8900*/  @!P0 BRA `(.L_x_782) ;  /* 0x0000000000748947 */ /* 0x000fea0003800000 */
[----:B------:R-:W-:-:S07]  /*8910*/  IMAD.MOV.U32 R21, RZ, RZ, R52 ;  /* 0x000000ffff157224 */ /* 0x000fce00078e0034 */
.L_x_784:
        /* <DEDUP_REMOVED lines=27> */
.L_x_885:
[----:B------:R-:W-:Y:S05]  /*8ad0*/  @P0 BRA `(.L_x_784) ;  /* 0xfffffffc00900947 */ /* 0x000fea000383ffff */
.L_x_782:
        /* <DEDUP_REMOVED lines=31> */
.L_x_894:
[----:B------:R-:W-:Y:S05]  /*8cd0*/  @P0 BRA `(.L_x_786) ;  /* 0xfffffff800e00947 */ /* 0x000fea000383ffff */
.L_x_780:
        /* <DEDUP_REMOVED lines=16> */
.L_x_774:
[----:B------:R-:W-:Y:S05]  /*8de0*/  WARPSYNC.ALL ;  /* 0x0000000000007948 */ /* 0x000fea0003800000 */
[----:B------:R-:W0:Y:S08]  /*8df0*/  S2UR UR6, SR_CgaCtaId ;  /* 0x00000000000679c3 */ /* 0x000e300000008800 */
[----:B------:R-:W-:Y:S01]  /*8e00*/  BAR.SYNC.DEFER_BLOCKING 0x0 ;  /* 0x0000000000007b1d */ /* 0x000fe20000010000 */
[----:B------:R-:W-:Y:S01]  /*8e10*/  ISETP.NE.AND P0, PT, R28, RZ, PT ;  /* 0x000000ff1c00720c */ /* 0x000fe20003f05270 */
[----:B------:R-:W-:-:S04]  /*8e20*/  UIADD3 UR4, UPT, UPT, -UR4, 0x1c00, URZ ;  /* 0x00001c0004047890 */ /* 0x000fc8000fffe1ff */
[----:B------:R-:W-:Y:S02]  /*8e30*/  UMOV UR5, 0x400 ;  /* 0x0000040000057882 */ /* 0x000fe40000000000 */
[----:B0-----:R-:W-:-:S09]  /*8e40*/  ULEA UR5, UR6, UR5, 0x18 ;  /* 0x0000000506057291 */ /* 0x001fd2000f8ec0ff */
[----:B--2---:R-:W0:Y:S04]  /*8e50*/  LDS R0, [UR5+0x50] ;  /* 0x00005005ff007984 */ /* 0x004e280008000800 */
[----:B------:R-:W1:Y:S01]  /*8e60*/  LDS.128 R12, [UR5+0x60] ;  /* 0x00006005ff0c7984 */ /* 0x000e620008000c00 */
[----:B0-----:R-:W-:Y:S01]  /*8e70*/  SEL R17, R0, RZ, P0 ;  /* 0x000000ff00117207 */ /* 0x001fe20000000000 */
[----:B-1----:R-:W-:-:S04]  /*8e80*/  VIADD R47, R15, -UR4 ;  /* 0x800000040f2f7c36 */ /* 0x002fc80008000000 */
[----:B------:R-:W-:Y:S02]  /*8e90*/  IMAD.IADD R46, R17, 0x1, R16 ;  /* 0x00000001112e7824 */ /* 0x000fe400078e0210 */
[----:B------:R-:W-:Y:S01]  /*8ea0*/  VIADD R14, R14, -UR4 ;  /* 0x800000040e0e7c36 */ /* 0x000fe20008000000 */
[----:B------:R-:W-:Y:S01]  /*8eb0*/  ISETP.GT.AND P0, PT, R47, 0x200, PT ;  /* 0x000002002f00780c */ /* 0x000fe20003f04270 */
[----:B------:R-:W-:Y:S02]  /*8ec0*/  IMAD.IADD R45, R45, 0x1, R46 ;  /* 0x000000012d2d7824 */ /* 0x000fe400078e022e */
[----:B------:R-:W-:Y:S02]  /*8ed0*/  IMAD.IADD R49, R46, 0x1, R27 ;  /* 0x000000012e317824 */ /* 0x000fe400078e021b */
[----:B------:R-:W-:-:S04]  /*8ee0*/  IMAD.IADD R42, R45, 0x1, R25 ;  /* 0x000000012d2a7824 */ /* 0x000fc800078e0219 */
        /* <DEDUP_REMOVED lines=9> */
[----:B------:R-:W-:Y:S01]  /*8f80*/  IMAD.IADD R39, R33, 0x1, R3 ;  /* 0x0000000121277824 */ /* 0x000fe200078e0203 */
[----:B------:R-:W-:Y:S06]  /*8f90*/  @P0 BRA `(.L_x_787) ;  /* 0x0000000c00800947 */ /* 0x000fec0003800000 */
[----:B------:R-:W-:Y:S01]  /*8fa0*/  ISETP.GE.AND P0, PT, R46, R14, PT ;  /* 0x0000000e2e00720c */ /* 0x000fe20003f06270 */
[----:B------:R-:W0:Y:S01]  /*8fb0*/  LDCU.U8 UR4, c[0x0][0x3c0] ;  /* 0x00007800ff0477ac */ /* 0x000e220008000000 */
[----:B------:R-:W-:Y:S02]  /*8fc0*/  BSSY.RECONVERGENT B0, `(.L_x_788) ;  /* 0x000000e000007945 */ /* 0x000fe40003800200 */
[----:B------:R-:W-:-:S13]  /*8fd0*/  ISETP.NE.AND P0, PT, R27, RZ, !P0 ;  /* 0x000000ff1b00720c */ /* 0x000fda0004705270 */
[----:B------:R-:W-:Y:S05]  /*8fe0*/  @!P0 BRA `(.L_x_789) ;  /* 0x00000000002c8947 */ /* 0x000fea0003800000 */
[----:B0-----:R-:W-:Y:S01]  /*8ff0*/  UISETP.NE.AND UP0, UPT, UR4, URZ, UPT ;  /* 0x000000ff0400728c */ /* 0x001fe2000bf05270 */
[----:B------:R-:W-:Y:S01]  /*9000*/  CS2R R12, SRZ ;  /* 0x00000000000c7805 */ /* 0x000fe2000001ff00 */
[----:B------:R-:W0:Y:S07]  /*9010*/  LDCU.64 UR12, c[0x0][0x398] ;  /* 0x00007300ff0c77ac */ /* 0x000e2e0008000a00 */
[----:B------:R-:W-:Y:S05]  /*9020*/  BRA.U UP0, `(.L_x_790) ;  /* 0x0000000100087547 */ /* 0x000fea000b800000 */
[----:B------:R-:W1:Y:S02]  /*9030*/  LDC.64 R12, c[0x0][0x3d8] ;  /* 0x0000f600ff0c7b82 */ /* 0x000e640000000a00 */
[----:B-1----:R-:W5:Y:S02]  /*9040*/  LDG.E.64 R12, desc[UR8][R12.64] ;  /* 0x000000080c0c7981 */ /* 0x002f64000c1e1b00 */
.L_x_790:
[----:B-----5:R-:W-:-:S04]  /*9050*/  IADD3 R15, P0, PT, R46, R12, RZ ;  /* 0x0000000c2e0f7210 */ /* 0x020fc80007f1e0ff */
[----:B------:R-:W-:Y:S02]  /*9060*/  LEA.HI.X.SX32 R28, R46, R13, 0x1, P0 ;  /* 0x0000000d2e1c7211 */ /* 0x000fe400000f0eff */
[----:B0-----:R-:W-:-:S04]  /*9070*/  LEA R12, P0, R15, UR12, 0x2 ;  /* 0x0000000c0f0c7c11 */ /* 0x001fc8000f8010ff */
[----:B------:R-:W-:-:S05]  /*9080*/  LEA.HI.X R13, R15, UR13, R28, 0x2, P0 ;  /* 0x0000000d0f0d7c11 */ /* 0x000fca00080f141c */
[----:B------:R1:W-:Y:S04]  /*9090*/  STG.E desc[UR8][R12.64], R18 ;  /* 0x000000120c007986 */ /* 0x0003e8000c101908 */
.L_x_789:
[----:B0-----:R-:W-:Y:S05]  /*90a0*/  BSYNC.RECONVERGENT B0 ;  /* 0x0000000000007941 */ /* 0x001fea0003800200 */
.L_x_788:
[----:B------:R-:W-:Y:S01]  /*90b0*/  ISETP.GE.AND P0, PT, R49, R14, PT ;  /* 0x0000000e3100720c */ /* 0x000fe20003f06270 */
[----:B------:R-:W-:Y:S03]  /*90c0*/  BSSY.RECONVERGENT B0, `(.L_x_791) ;  /* 0x000000e000007945 */ /* 0x000fe60003800200 */
[----:B------:R-:W-:-:S13]  /*90d0*/  ISETP.EQ.OR P0, PT, R26, RZ, P0 ;  /* 0x000000ff1a00720c */ /* 0x000fda0000702670 */
[----:B------:R-:W-:Y:S05]  /*90e0*/  @P0 BRA `(.L_x_792) ;  /* 0x00000000002c0947 */ /* 0x000fea0003800000 */
[----:B------:R-:W-:Y:S01]  /*90f0*/  UISETP.NE.AND UP0, UPT, UR4, URZ, UPT ;  /* 0x000000ff0400728c */ /* 0x000fe2000bf05270 */
[----:B-1----:R-:W-:Y:S01]  /*9100*/  CS2R R12, SRZ ;  /* 0x00000000000c7805 */ /* 0x002fe2000001ff00 */
[----:B------:R-:W0:Y:S07]  /*9110*/  LDCU.64 UR12, c[0x0][0x398] ;  /* 0x00007300ff0c77ac */ /* 0x000e2e0008000a00 */
[----:B------:R-:W-:Y:S05]  /*9120*/  BRA.U UP0, `(.L_x_793) ;  /* 0x0000000100087547 */ /* 0x000fea000b800000 */
[----:B------:R-:W1:Y:S02]  /*9130*/  LDC.64 R12, c[0x0][0x3d8] ;  /* 0x0000f600ff0c7b82 */ /* 0x000e640000000a00 */
[----:B-1----:R-:W5:Y:S02]  /*9140*/  LDG.E.64 R12, desc[UR8][R12.64] ;  /* 0x000000080c0c7981 */ /* 0x002f64000c1e1b00 */
.L_x_793:
[----:B-----5:R-:W-:-:S04]  /*9150*/  IADD3 R15, P0, PT, R49, R12, RZ ;  /* 0x0000000c310f7210 */ /* 0x020fc80007f1e0ff */
[----:B------:R-:W-:Y:S02]  /*9160*/  LEA.HI.X.SX32 R18, R49, R13, 0x1, P0 ;  /* 0x0000000d31127211 */ /* 0x000fe400000f0eff */
[----:B0-----:R-:W-:-:S04]  /*9170*/  LEA R12, P0, R15, UR12, 0x2 ;  /* 0x0000000c0f0c7c11 */ /* 0x001fc8000f8010ff */
[----:B------:R-:W-:-:S05]  /*9180*/  LEA.HI.X R13, R15, UR13, R18, 0x2, P0 ;  /* 0x0000000d0f0d7c11 */ /* 0x000fca00080f1412 */
[----:B------:R0:W-:Y:S04]  /*9190*/  STG.E desc[UR8][R12.64], R44 ;  /* 0x0000002c0c007986 */ /* 0x0001e8000c101908 */
.L_x_792:
[----:B------:R-:W-:Y:S05]  /*91a0*/  BSYNC.RECONVERGENT B0 ;  /* 0x0000000000007941 */ /* 0x000fea0003800200 */
.L_x_791:
        /* <DEDUP_REMOVED lines=10> */
.L_x_796:
[----:B-----5:R-:W-:-:S04]  /*9250*/  IADD3 R15, P0, PT, R45, R12, RZ ;  /* 0x0000000c2d0f7210 */ /* 0x020fc80007f1e0ff */
[----:B------:R-:W-:Y:S02]  /*9260*/  LEA.HI.X.SX32 R18, R45, R13, 0x1, P0 ;  /* 0x0000000d2d127211 */ /* 0x000fe400000f0eff */
[----:B0-----:R-:W-:-:S04]  /*9270*/  LEA R12, P0, R15, UR12, 0x2 ;  /* 0x0000000c0f0c7c11 */ /* 0x001fc8000f8010ff */
[----:B------:R-:W-:-:S05]  /*9280*/  LEA.HI.X R13, R15, UR13, R18, 0x2, P0 ;  /* 0x0000000d0f0d7c11 */ /* 0x000fca00080f1412 */
[----:B------:R2:W-:Y:S04]  /*9290*/  STG.E desc[UR8][R12.64], R43 ;  /* 0x0000002b0c007986 */ /* 0x0005e8000c101908 */
.L_x_795:
[----:B------:R-:W-:Y:S05]  /*92a0*/  BSYNC.RECONVERGENT B0 ;  /* 0x0000000000007941 */ /* 0x000fea0003800200 */
.L_x_794:
        /* <DEDUP_REMOVED lines=10> */
.L_x_799:
[----:B-----5:R-:W-:-:S04]  /*9350*/  IADD3 R15, P0, PT, R42, R12, RZ ;  /* 0x0000000c2a0f7210 */ /* 0x020fc80007f1e0ff */
[----:B------:R-:W-:Y:S02]  /*9360*/  LEA.HI.X.SX32 R42, R42, R13, 0x1, P0 ;  /* 0x0000000d2a2a7211 */ /* 0x000fe400000f0eff */
[----:B0-----:R-:W-:-:S04]  /*9370*/  LEA R12, P0, R15, UR12, 0x2 ;  /* 0x0000000c0f0c7c11 */ /* 0x001fc8000f8010ff */
[----:B------:R-:W-:-:S05]  /*9380*/  LEA.HI.X R13, R15, UR13, R42, 0x2, P0 ;  /* 0x0000000d0f0d7c11 */ /* 0x000fca00080f142a */
[----:B------:R3:W-:Y:S04]  /*9390*/  STG.E desc[UR8][R12.64], R41 ;  /* 0x000000290c007986 */ /* 0x0007e8000c101908 */
.L_x_798:
[----:B------:R-:W-:Y:S05]  /*93a0*/  BSYNC.RECONVERGENT B0 ;  /* 0x0000000000007941 */ /* 0x000fea0003800200 */
.L_x_797:
        /* <DEDUP_REMOVED lines=10> */
.L_x_802:
[----:B-----5:R-:W-:-:S04]  /*9450*/  IADD3 R11, P0, PT, R0, R12, RZ ;  /* 0x0000000c000b7210 */ /* 0x020fc80007f1e0ff */
[----:B------:R-:W-:Y:S02]  /*9460*/  LEA.HI.X.SX32 R0, R0, R13, 0x1, P0 ;  /* 0x0000000d00007211 */ /* 0x000fe400000f0eff */
[----:B0-----:R-:W-:-:S04]  /*9470*/  LEA R12, P0, R11, UR12, 0x2 ;  /* 0x0000000c0b0c7c11 */ /* 0x001fc8000f8010ff */
[----:B------:R-:W-:-:S05]  /*9480*/  LEA.HI.X R13, R11, UR13, R0, 0x2, P0 ;  /* 0x0000000d0b0d7c11 */ /* 0x000fca00080f1400 */
[----:B------:R4:W-:Y:S04]  /*9490*/  STG.E desc[UR8][R12.64], R19 ;  /* 0x000000130c007986 */ /* 0x0009e8000c101908 */
.L_x_801:
[----:B------:R-:W-:Y:S05]  /*94a0*/  BSYNC.RECONVERGENT B0 ;  /* 0x0000000000007941 */ /* 0x000fea0003800200 */
.L_x_800:
        /* <DEDUP_REMOVED lines=10> */
.L_x_805:
[----:B-----5:R-:W-:-:S04]  /*9550*/  IADD3 R0, P0, PT, R16, R10, RZ ;  /* 0x0000000a10007210 */ /* 0x020fc80007f1e0ff */
[----:B------:R-:W-:Y:S02]  /*9560*/  LEA.HI.X.SX32 R11, R16, R11, 0x1, P0 ;  /* 0x0000000b100b7211 */ /* 0x000fe400000f0eff */
[----:B0-----:R-:W-:-:S04]  /*9570*/  LEA R10, P0, R0, UR12, 0x2 ;  /* 0x0000000c000a7c11 */ /* 0x001fc8000f8010ff */
[----:B------:R-:W-:-:S05]  /*9580*/  LEA.HI.X R11, R0, UR13, R11, 0x2, P0 ;  /* 0x0000000d000b7c11 */ /* 0x000fca00080f140b */
[----:B------:R0:W-:Y:S04]  /*9590*/  STG.E desc[UR8][R10.64], R20 ;  /* 0x000000140a007986 */ /* 0x0001e8000c101908 */
.L_x_804:
[----:B------:R-:W-:Y:S05]  /*95a0*/  BSYNC.RECONVERGENT B0 ;  /* 0x0000000000007941 */ /* 0x000fea0003800200 */
.L_x_803:
        /* <DEDUP_REMOVED lines=10> */
.L_x_808:
[----:B-----5:R-:W-:-:S04]  /*9650*/  IADD3 R0, P0, PT, R17, R10, RZ ;  /* 0x0000000a11007210 */ /* 0x020fc80007f1e0ff */
[----:B------:R-:W-:Y:S02]  /*9660*/  LEA.HI.X.SX32 R11, R17, R11, 0x1, P0 ;  /* 0x0000000b110b7211 */ /* 0x000fe400000f0eff */
[----:B0-----:R-:W-:-:S04]  /*9670*/  LEA R10, P0, R0, UR12, 0x2 ;  /* 0x0000000c000a7c11 */ /* 0x001fc8000f8010ff */
[----:B------:R-:W-:-:S05]  /*9680*/  LEA.HI.X R11, R0, UR13, R11, 0x2, P0 ;  /* 0x0000000d000b7c11 */ /* 0x000fca00080f140b */
[----:B------:R0:W-:Y:S04]  /*9690*/  STG.E desc[UR8][R10.64], R23 ;  /* 0x000000170a007986 */ /* 0x0001e8000c101908 */
.L_x_807:
[----:B------:R-:W-:Y:S05]  /*96a0*/  BSYNC.RECONVERGENT B0 ;  /* 0x0000000000007941 */ /* 0x000fea0003800200 */
.L_x_806:
        /* <DEDUP_REMOVED lines=10> */
.L_x_811:
[----:B-----5:R-:W-:-:S04]  /*9750*/  IADD3 R0, P0, PT, R21, R8, RZ ;  /* 0x0000000815007210 */ /* 0x020fc80007f1e0ff */
[----:B------:R-:W-:Y:S02]  /*9760*/  LEA.HI.X.SX32 R9, R21, R9, 0x1, P0 ;  /* 0x0000000915097211 */ /* 0x000fe400000f0eff */
[----:B0-----:R-:W-:-:S04]  /*9770*/  LEA R8, P0, R0, UR12, 0x2 ;  /* 0x0000000c00087c11 */ /* 0x001fc8000f8010ff */
[----:B------:R-:W-:-:S05]  /*9780*/  LEA.HI.X R9, R0, UR13, R9, 0x2, P0 ;  /* 0x0000000d00097c11 */ /* 0x000fca00080f1409 */
[----:B------:R0:W-:Y:S04]  /*9790*/  STG.E desc[UR8][R8.64], R29 ;  /* 0x0000001d08007986 */ /* 0x0001e8000c101908 */
.L_x_810:
[----:B------:R-:W-:Y:S05]  /*97a0*/  BSYNC.RECONVERGENT B0 ;  /* 0x0000000000007941 */ /* 0x000fea0003800200 */
.L_x_809:
        /* <DEDUP_REMOVED lines=10> */
.L_x_814:
[----:B-----5:R-:W-:-:S04]  /*9850*/  IADD3 R0, P0, PT, R22, R8, RZ ;  /* 0x0000000816007210 */ /* 0x020fc80007f1e0ff */
[----:B------:R-:W-:Y:S02]  /*9860*/  LEA.HI.X.SX32 R9, R22, R9, 0x1, P0 ;  /* 0x0000000916097211 */ /* 0x000fe400000f0eff */
[----:B0-----:R-:W-:-:S04]  /*9870*/  LEA R8, P0, R0, UR12, 0x2 ;  /* 0x0000000c00087c11 */ /* 0x001fc8000f8010ff */
[----:B------:R-:W-:-:S05]  /*9880*/  LEA.HI.X R9, R0, UR13, R9, 0x2, P0 ;  /* 0x0000000d00097c11 */ /* 0x000fca00080f1409 */
[----:B------:R0:W-:Y:S04]  /*9890*/  STG.E desc[UR8][R8.64], R34 ;  /* 0x0000002208007986 */ /* 0x0001e8000c101908 */
.L_x_813:
[----:B------:R-:W-:Y:S05]  /*98a0*/  BSYNC.RECONVERGENT B0 ;  /* 0x0000000000007941 */ /* 0x000fea0003800200 */
.L_x_812:
        /* <DEDUP_REMOVED lines=10> */
.L_x_817:
[----:B-----5:R-:W-:-:S04]  /*9950*/  IADD3 R0, P0, PT, R30, R6, RZ ;  /* 0x000000061e007210 */ /* 0x020fc80007f1e0ff */
[----:B------:R-:W-:Y:S02]  /*9960*/  LEA.HI.X.SX32 R7, R30, R7, 0x1, P0 ;  /* 0x000000071e077211 */ /* 0x000fe400000f0eff */
[----:B0-----:R-:W-:-:S04]  /*9970*/  LEA R6, P0, R0, UR12, 0x2 ;  /* 0x0000000c00067c11 */ /* 0x001fc8000f8010ff */
[----:B------:R-:W-:-:S05]  /*9980*/  LEA.HI.X R7, R0, UR13, R7, 0x2, P0 ;  /* 0x0000000d00077c11 */ /* 0x000fca00080f1407 */
[----:B------:R0:W-:Y:S04]  /*9990*/  STG.E desc[UR8][R6.64], R35 ;  /* 0x0000002306007986 */ /* 0x0001e8000c101908 */
.L_x_816:
[----:B------:R-:W-:Y:S05]  /*99a0*/  BSYNC.RECONVERGENT B0 ;  /* 0x0000000000007941 */ /* 0x000fea0003800200 */
.L_x_815:
        /* <DEDUP_REMOVED lines=10> */
.L_x_820:
[----:B-----5:R-:W-:-:S04]  /*9a50*/  IADD3 R0, P0, PT, R31, R6, RZ ;  /* 0x000000061f007210 */ /* 0x020fc80007f1e0ff */
[----:B------:R-:W-:Y:S02]  /*9a60*/  LEA.HI.X.SX32 R7, R31, R7, 0x1, P0 ;  /* 0x000000071f077211 */ /* 0x000fe400000f0eff */
[----:B0-----:R-:W-:-:S04]  /*9a70*/  LEA R6, P0, R0, UR12, 0x2 ;  /* 0x0000000c00067c11 */ /* 0x001fc8000f8010ff */
[----:B------:R-:W-:-:S05]  /*9a80*/  LEA.HI.X R7, R0, UR13, R7, 0x2, P0 ;  /* 0x0000000d00077c11 */ /* 0x000fca00080f1407 */
[----:B------:R0:W-:Y:S04]  /*9a90*/  STG.E desc[UR8][R6.64], R36 ;  /* 0x0000002406007986 */ /* 0x0001e8000c101908 */
.L_x_819:
[----:B------:R-:W-:Y:S05]  /*9aa0*/  BSYNC.RECONVERGENT B0 ;  /* 0x0000000000007941 */ /* 0x000fea0003800200 */
.L_x_818:
        /* <DEDUP_REMOVED lines=10> */
.L_x_823:
[----:B-----5:R-:W-:-:S04]  /*9b50*/  IADD3 R0, P0, PT, R32, R4, RZ ;  /* 0x0000000420007210 */ /* 0x020fc80007f1e0ff */
[----:B------:R-:W-:Y:S02]  /*9b60*/  LEA.HI.X.SX32 R5, R32, R5, 0x1, P0 ;  /* 0x0000000520057211 */ /* 0x000fe400000f0eff */
[----:B0-----:R-:W-:-:S04]  /*9b70*/  LEA R4, P0, R0, UR12, 0x2 ;  /* 0x0000000c00047c11 */ /* 0x001fc8000f8010ff */
[----:B------:R-:W-:-:S05]  /*9b80*/  LEA.HI.X R5, R0, UR13, R5, 0x2, P0 ;  /* 0x0000000d00057c11 */ /* 0x000fca00080f1405 */
[----:B------:R0:W-:Y:S04]  /*9b90*/  STG.E desc[UR8][R4.64], R37 ;  /* 0x0000002504007986 */ /* 0x0001e8000c101908 */
.L_x_822:
[----:B------:R-:W-:Y:S05]  /*9ba0*/  BSYNC.RECONVERGENT B0 ;  /* 0x0000000000007941 */ /* 0x000fea0003800200 */
.L_x_821:
        /* <DEDUP_REMOVED lines=10> */
.L_x_826:
[----:B-----5:R-:W-:-:S04]  /*9c50*/  IADD3 R0, P0, PT, R33, R4, RZ ;  /* 0x0000000421007210 */ /* 0x020fc80007f1e0ff */
[----:B------:R-:W-:Y:S02]  /*9c60*/  LEA.HI.X.SX32 R5, R33, R5, 0x1, P0 ;  /* 0x0000000521057211 */ /* 0x000fe400000f0eff */
[----:B0-----:R-:W-:-:S04]  /*9c70*/  LEA R4, P0, R0, UR12, 0x2 ;  /* 0x0000000c00047c11 */ /* 0x001fc8000f8010ff */
[----:B------:R-:W-:-:S05]  /*9c80*/  LEA.HI.X R5, R0, UR13, R5, 0x2, P0 ;  /* 0x0000000d00057c11 */ /* 0x000fca00080f1405 */
[----:B------:R0:W-:Y:S04]  /*9c90*/  STG.E desc[UR8][R4.64], R38 ;  /* 0x0000002604007986 */ /* 0x0001e8000c101908 */
.L_x_825:
[----:B------:R-:W-:Y:S05]  /*9ca0*/  BSYNC.RECONVERGENT B0 ;  /* 0x0000000000007941 */ /* 0x000fea0003800200 */
.L_x_824:
        /* <DEDUP_REMOVED lines=9> */
.L_x_827:
[----:B-----5:R-:W-:-:S04]  /*9d40*/  IADD3 R0, P0, PT, R39, R2, RZ ;  /* 0x0000000227007210 */ /* 0x020fc80007f1e0ff */
[----:B------:R-:W-:Y:S02]  /*9d50*/  LEA.HI.X.SX32 R3, R39, R3, 0x1, P0 ;  /* 0x0000000327037211 */ /* 0x000fe400000f0eff */
[----:B0-----:R-:W-:-:S04]  /*9d60*/  LEA R2, P0, R0, UR12, 0x2 ;  /* 0x0000000c00027c11 */ /* 0x001fc8000f8010ff */
[----:B------:R-:W-:-:S05]  /*9d70*/  LEA.HI.X R3, R0, UR13, R3, 0x2, P0 ;  /* 0x0000000d00037c11 */ /* 0x000fca00080f1403 */
[----:B------:R0:W-:Y:S01]  /*9d80*/  STG.E desc[UR8][R2.64], R40 ;  /* 0x0000002802007986 */ /* 0x0001e2000c101908 */
[----:B------:R-:W-:Y:S05]  /*9d90*/  BRA `(.L_x_773) ;  /* 0x00000008004c7947 */ /* 0x000fea0003800000 */
.L_x_787:
[----:B------:R-:W-:Y:S01]  /*9da0*/  BAR.SYNC.DEFER_BLOCKING 0x0 ;  /* 0x0000000000007b1d */ /* 0x000fe20000010000 */
[----:B------:R-:W-:Y:S02]  /*9db0*/  ISETP.NE.AND P0, PT, R27, RZ, PT ;  /* 0x000000ff1b00720c */ /* 0x000fe40003f05270 */
[----:B------:R-:W-:Y:S02]  /*9dc0*/  ISETP.NE.AND P4, PT, R26, RZ, PT ;  /* 0x000000ff1a00720c */ /* 0x000fe40003f85270 */
[----:B------:R-:W-:Y:S01]  /*9dd0*/  ISETP.NE.AND P3, PT, R25, RZ, PT ;  /* 0x000000ff1900720c */ /* 0x000fe20003f65270 */
[----:B------:R-:W0:Y:S01]  /*9de0*/  LDCU.64 UR14, c[0x0][0x398] ;  /* 0x00007300ff0e77ac */ /* 0x000e220008000a00 */
[----:B------:R-:W-:Y:S02]  /*9df0*/  ISETP.NE.AND P6, PT, R24, RZ, PT ;  /* 0x000000ff1800720c */ /* 0x000fe40003fc5270 */
[----:B------:R-:W-:Y:S01]  /*9e00*/  ISETP.NE.AND P5, PT, R11, RZ, PT ;  /* 0x000000ff0b00720c */ /* 0x000fe20003fa5270 */
[----:B------:R-:W1:Y:S01]  /*9e10*/  LDCU.64 UR12, c[0x0][0x398] ;  /* 0x00007300ff0c77ac */ /* 0x000e620008000a00 */
        /* <DEDUP_REMOVED lines=10> */
[----:B------:R2:W-:Y:S01]  /*9ec0*/  @P0 STS [R11], R18 ;  /* 0x000000120b000388 */ /* 0x0005e20000000800 */
[----:B------:R-:W-:Y:S01]  /*9ed0*/  ISETP.NE.AND P0, PT, R8, RZ, PT ;  /* 0x000000ff0800720c */ /* 0x000fe20003f05270 */
[--C-:B------:R-:W-:Y:S01]  /*9ee0*/  @P2 IMAD.IADD R16, R16, 0x1, -R13.reuse ;  /* 0x0000000110102824 */ /* 0x100fe200078e0a0d */
[----:B------:R-:W-:Y:S01]  /*9ef0*/  @P6 LEA R42, R42, UR5, 0x2 ;  /* 0x000000052a2a6c11 */ /* 0x000fe2000f8e10ff */
[----:B------:R-:W-:Y:S01]  /*9f00*/  @P1 IMAD.IADD R17, R17, 0x1, -R13 ;  /* 0x0000000111111824 */ /* 0x000fe200078e0a0d */
[----:B------:R2:W-:Y:S01]  /*9f10*/  @P4 STS [R9], R44 ;  /* 0x0000002c09004388 */ /* 0x0005e20000000800 */
[----:B------:R-:W-:-:S02]  /*9f20*/  ISETP.NE.AND P4, PT, R7, RZ, PT ;  /* 0x000000ff0700720c */ /* 0x000fc40003f85270 */
[----:B------:R-:W-:Y:S01]  /*9f30*/  @P5 LEA R0, R0, UR5, 0x2 ;  /* 0x0000000500005c11 */ /* 0x000fe2000f8e10ff */
[----:B------:R2:W-:Y:S01]  /*9f40*/  @P3 STS [R10], R43 ;  /* 0x0000002b0a003388 */ /* 0x0005e20000000800 */
[----:B------:R-:W-:Y:S02]  /*9f50*/  ISETP.NE.AND P3, PT, R6, RZ, PT ;  /* 0x000000ff0600720c */ /* 0x000fe40003f65270 */
[----:B------:R-:W-:Y:S01]  /*9f60*/  @P2 LEA R7, R16, UR5, 0x2 ;  /* 0x0000000510072c11 */ /* 0x000fe2000f8e10ff */
[----:B------:R2:W-:Y:S01]  /*9f70*/  @P6 STS [R42], R41 ;  /* 0x000000292a006388 */ /* 0x0005e20000000800 */
[----:B------:R-:W-:Y:S01]  /*9f80*/  @P1 LEA R6, R17, UR5, 0x2 ;  /* 0x0000000511061c11 */ /* 0x000fe2000f8e10ff */
[--C-:B------:R-:W-:Y:S01]  /*9f90*/  @P0 IMAD.IADD R21, R21, 0x1, -R13.reuse ;  /* 0x0000000115150824 */ /* 0x100fe200078e0a0d */
[----:B------:R-:W-:Y:S01]  /*9fa0*/  ISETP.NE.AND P6, PT, R5, RZ, PT ;  /* 0x000000ff0500720c */ /* 0x000fe20003fc5270 */
[----:B------:R2:W-:Y:S01]  /*9fb0*/  @P5 STS [R0], R19 ;  /* 0x0000001300005388 */ /* 0x0005e20000000800 */
[----:B------:R-:W-:Y:S01]  /*9fc0*/  ISETP.NE.AND P5, PT, R4, RZ, PT ;  /* 0x000000ff0400720c */ /* 0x000fe20003fa5270 */
[----:B------:R-:W-:-:S02]  /*9fd0*/  @P4 IMAD.IADD R22, R22, 0x1, -R13 ;  /* 0x0000000116164824 */ /* 0x000fc400078e0a0d */
[----:B------:R2:W-:Y:S01]  /*9fe0*/  @P2 STS [R7], R20 ;  /* 0x0000001407002388 */ /* 0x0005e20000000800 */
[----:B------:R-:W-:Y:S01]  /*9ff0*/  ISETP.NE.AND P2, PT, R3, RZ, PT ;  /* 0x000000ff0300720c */ /* 0x000fe20003f45270 */
[--C-:B------:R-:W-:Y:S01]  /*a000*/  @P3 IMAD.IADD R30, R30, 0x1, -R13.reuse ;  /* 0x000000011e1e3824 */ /* 0x100fe200078e0a0d */
[----:B------:R-:W-:Y:S01]  /*a010*/  @P4 LEA R3, R22, UR5, 0x2 ;  /* 0x0000000516034c11 */ /* 0x000fe2000f8e10ff */
[----:B------:R2:W-:Y:S01]  /*a020*/  @P1 STS [R6], R23 ;  /* 0x0000001706001388 */ /* 0x0005e20000000800 */
[----:B------:R-:W-:Y:S02]  /*a030*/  ISETP.NE.AND P1, PT, R2, RZ, PT ;  /* 0x000000ff0200720c */ /* 0x000fe40003f25270 */
[----:B------:R-:W-:Y:S01]  /*a040*/  @P0 LEA R2, R21, UR5, 0x2 ;  /* 0x0000000515020c11 */ /* 0x000fe2000f8e10ff */
[--C-:B------:R-:W-:Y:S01]  /*a050*/  @P6 IMAD.IADD R31, R31, 0x1, -R13.reuse ;  /* 0x000000011f1f6824 */ /* 0x100fe200078e0a0d */
[----:B------:R-:W-:Y:S01]  /*a060*/  @P3 LEA R30, R30, UR5, 0x2 ;  /* 0x000000051e1e3c11 */ /* 0x000fe2000f8e10ff */
[----:B------:R-:W-:-:S02]  /*a070*/  @P5 IMAD.IADD R32, R32, 0x1, -R13 ;  /* 0x0000000120205824 */ /* 0x000fc400078e0a0d */
[----:B------:R2:W-:Y:S01]  /*a080*/  @P0 STS [R2], R29 ;  /* 0x0000001d02000388 */ /* 0x0005e20000000800 */
[----:B------:R-:W-:Y:S01]  /*a090*/  ISETP.GE.AND P0, PT, R28, R47, PT ;  /* 0x0000002f1c00720c */ /* 0x000fe20003f06270 */
[--C-:B------:R-:W-:Y:S01]  /*a0a0*/  @P2 IMAD.IADD R33, R33, 0x1, -R13.reuse ;  /* 0x0000000121212824 */ /* 0x100fe200078e0a0d */
[----:B------:R-:W-:Y:S01]  /*a0b0*/  @P6 LEA R31, R31, UR5, 0x2 ;  /* 0x000000051f1f6c11 */ /* 0x000fe2000f8e10ff */
[----:B------:R2:W-:Y:S01]  /*a0c0*/  @P4 STS [R3], R34 ;  /* 0x0000002203004388 */ /* 0x0005e20000000800 */
[----:B------:R-:W-:Y:S01]  /*a0d0*/  @P5 LEA R32, R32, UR5, 0x2 ;  /* 0x0000000520205c11 */ /* 0x000fe2000f8e10ff */
        /* <DEDUP_REMOVED lines=9> */
[----:B01----:R-:W-:Y:S05]  /*a170*/  @P0 BRA `(.L_x_773) ;  /* 0x0000000400540947 */ /* 0x003fea0003800000 */
[----:B------:R-:W0:Y:S01]  /*a180*/  LDCU UR4, c[0x0][0x3b4] ;  /* 0x00007680ff0477ac */ /* 0x000e220008000800 */
[----:B--2---:R-:W-:Y:S01]  /*a190*/  VIADD R0, R28, UR7 ;  /* 0x000000071c007c36 */ /* 0x004fe20008000000 */
[----:B------:R-:W1:Y:S01]  /*a1a0*/  LDC.U8 R12, c[0x0][0x3c0] ;  /* 0x0000f000ff0c7b82 */ /* 0x000e620000000000 */
[----:B------:R-:W-:Y:S03]  /*a1b0*/  BSSY.RECONVERGENT B0, `(.L_x_828) ;  /* 0x000001e000007945 */ /* 0x000fe60003800200 */
[----:B0-----:R-:W-:-:S05]  /*a1c0*/  IADD3 R0, PT, PT, -R0, UR4, R15 ;  /* 0x0000000400007c10 */ /* 0x001fca000fffe10f */
[----:B------:R-:W-:-:S05]  /*a1d0*/  VIADD R0, R0, 0xffffe3ff ;  /* 0xffffe3ff00007836 */ /* 0x000fca0000000000 */
[C---:B------:R-:W-:Y:S02]  /*a1e0*/  LOP3.LUT R2, R0.reuse, 0x600, RZ, 0xc0, !PT ;  /* 0x0000060000027812 */ /* 0x040fe400078ec0ff */
[----:B------:R-:W-:Y:S02]  /*a1f0*/  ISETP.GE.U32.AND P1, PT, R0, 0x600, PT ;  /* 0x000006000000780c */ /* 0x000fe40003f26070 */
[----:B------:R-:W-:-:S13]  /*a200*/  ISETP.NE.AND P0, PT, R2, 0x600, PT ;  /* 0x000006000200780c */ /* 0x000fda0003f05270 */
[----:B------:R-:W-:Y:S05]  /*a210*/  @!P0 BRA `(.L_x_829) ;  /* 0x00000000005c8947 */ /* 0x000fea0003800000 */
[----:B------:R-:W-:Y:S01]  /*a220*/  LEA.HI R0, R0, 0x1, RZ, 0x17 ;  /* 0x0000000100007811 */ /* 0x000fe200078fb8ff */
[C---:B------:R-:W-:Y:S01]  /*a230*/  IMAD.IADD R7, R28.reuse, 0x1, R13 ;  /* 0x000000011c077824 */ /* 0x040fe200078e020d */
[----:B------:R-:W-:Y:S02]  /*a240*/  LEA R6, R28, UR5, 0x2 ;  /* 0x000000051c067c11 */ /* 0x000fe4000f8e10ff */
[----:B-1----:R-:W-:Y:S01]  /*a250*/  ISETP.NE.AND P2, PT, R12, RZ, PT ;  /* 0x000000ff0c00720c */ /* 0x002fe20003f45270 */
[C---:B------:R-:W-:Y:S01]  /*a260*/  IMAD.SHL.U32 R2, R0.reuse, 0x200, RZ ;  /* 0x0000020000027824 */ /* 0x040fe200078e00ff */
[----:B------:R-:W-:-:S04]  /*a270*/  LOP3.LUT R0, R0, 0x3, RZ, 0xc0, !PT ;  /* 0x0000000300007812 */ /* 0x000fc800078ec0ff */
[----:B------:R-:W-:Y:S01]  /*a280*/  LOP3.LUT R3, R2, 0x600, RZ, 0xc0, !PT ;  /* 0x0000060002037812 */ /* 0x000fe200078ec0ff */
[----:B------:R-:W-:-:S04]  /*a290*/  IMAD.MOV R0, RZ, RZ, -R0 ;  /* 0x000000ffff007224 */ /* 0x000fc800078e0a00 */
[----:B------:R-:W-:-:S07]  /*a2a0*/  IMAD.IADD R28, R28, 0x1, R3 ;  /* 0x000000011c1c7824 */ /* 0x000fce00078e0203 */
.L_x_830:
        /* <DEDUP_REMOVED lines=14> */
.L_x_829:
[----:B------:R-:W-:Y:S05]  /*a390*/  BSYNC.RECONVERGENT B0 ;  /* 0x0000000000007941 */ /* 0x000fea0003800200 */
.L_x_828:
[----:B------:R-:W-:Y:S05]  /*a3a0*/  @!P1 BRA `(.L_x_773) ;  /* 0x0000000000c89947 */ /* 0x000fea0003800000 */
[----:B------:R-:W2:Y:S01]  /*a3b0*/  S2UR UR6, SR_CgaCtaId ;  /* 0x00000000000679c3 */ /* 0x000ea20000008800 */
[----:B------:R-:W-:Y:S01]  /*a3c0*/  UMOV UR4, 0x400 ;  /* 0x0000040000047882 */ /* 0x000fe20000000000 */
[----:B-1----:R-:W-:Y:S01]  /*a3d0*/  ISETP.NE.AND P0, PT, R12, RZ, PT ;  /* 0x000000ff0c00720c */ /* 0x002fe20003f05270 */
[----:B------:R-:W-:Y:S01]  /*a3e0*/  IMAD.IADD R13, R28, 0x1, R13 ;  /* 0x000000011c0d7824 */ /* 0x000fe200078e020d */
[----:B--2---:R-:W-:-:S06]  /*a3f0*/  ULEA UR4, UR6, UR4, 0x18 ;  /* 0x0000000406047291 */ /* 0x004fcc000f8ec0ff */
[----:B------:R-:W-:-:S05]  /*a400*/  LEA R0, R28, UR4, 0x2 ;  /* 0x000000041c007c11 */ /* 0x000fca000f8e10ff */
[----:B------:R-:W-:-:S07]  /*a410*/  VIADD R0, R0, 0x1000 ;  /* 0x0000100000007836 */ /* 0x000fce0000000000 */
.L_x_831:
[----:B----4-:R-:W1:Y:S01]  /*a420*/  @!P0 LDC.64 R6, c[0x0][0x3d8] ;  /* 0x0000f600ff068b82 */ /* 0x010e620000000a00 */
[----:B0-----:R-:W-:Y:S01]  /*a430*/  CS2R R2, SRZ ;  /* 0x0000000000027805 */ /* 0x001fe2000001ff00 */
[----:B------:R-:W0:Y:S01]  /*a440*/  LDS R17, [R0+-0x1000] ;  /* 0xfff0000000117984 */ /* 0x000e220000000800 */
[----:B------:R-:W-:-:S03]  /*a450*/  SHF.R.S32.HI R15, RZ, 0x1f, R13 ;  /* 0x0000001fff0f7819 */ /* 0x000fc6000001140d */
[----:B------:R-:W2:Y:S04]  /*a460*/  LDS R19, [R0+-0x800] ;  /* 0xfff8000000137984 */ /* 0x000ea80000000800 */
[----:B-1----:R-:W3:Y:S01]  /*a470*/  @!P0 LDG.E.64 R2, desc[UR8][R6.64] ;  /* 0x0000000806028981 */ /* 0x002ee2000c1e1b00 */
[----:B------:R-:W-:-:S13]  /*a480*/  ISETP.NE.AND P0, PT, R12, RZ, PT ;  /* 0x000000ff0c00720c */ /* 0x000fda0003f05270 */
        /* <DEDUP_REMOVED lines=25> */
[----:B-1----:R-:W2:Y:S01]  /*a620*/  @!P0 LDG.E.64 R2, desc[UR8][R8.64] ;  /* 0x0000000808028981 */ /* 0x002ea2000c1e1b00 */
[----:B------:R-:W-:Y:S02]  /*a630*/  VIADD R28, R28, 0x800 ;  /* 0x000008001c1c7836 */ /* 0x000fe40000000000 */
[----:B---3--:R-:W-:Y:S01]  /*a640*/  VIADD R0, R0, 0x2000 ;  /* 0x0000200000007836 */ /* 0x008fe20000000000 */
[C---:B--2---:R-:W-:Y:S01]  /*a650*/  IADD3 R6, P1, PT, R13.reuse, R2, RZ ;  /* 0x000000020d067210 */ /* 0x044fe20007f3e0ff */
[----:B------:R-:W-:-:S04]  /*a660*/  VIADD R13, R13, 0x800 ;  /* 0x000008000d0d7836 */ /* 0x000fc80000000000 */
[----:B------:R-:W-:Y:S01]  /*a670*/  IMAD.X R3, R15, 0x1, R3, P1 ;  /* 0x000000010f037824 */ /* 0x000fe200008e0603 */
[----:B------:R-:W-:-:S04]  /*a680*/  LEA R2, P1, R6, UR14, 0x2 ;  /* 0x0000000e06027c11 */ /* 0x000fc8000f8210ff */
[----:B------:R-:W-:Y:S02]  /*a690*/  LEA.HI.X R3, R6, UR15, R3, 0x2, P1 ;  /* 0x0000000f06037c11 */ /* 0x000fe400088f1403 */
[----:B------:R-:W-:-:S03]  /*a6a0*/  ISETP.GE.AND P1, PT, R28, R47, PT ;  /* 0x0000002f1c00720c */ /* 0x000fc60003f26270 */
[----:B-----5:R4:W-:Y:S10]  /*a6b0*/  STG.E desc[UR8][R2.64+0x1800], R7 ;  /* 0x0018000702007986 */ /* 0x0209f4000c101908 */
[----:B------:R-:W-:Y:S05]  /*a6c0*/  @!P1 BRA `(.L_x_831) ;  /* 0xfffffffc00549947 */ /* 0x000fea000383ffff */
.L_x_773:
[----:B------:R-:W-:Y:S05]  /*a6d0*/  BSYNC.RECONVERGENT B1 ;  /* 0x0000000000017941 */ /* 0x000fea0003800200 */
.L_x_724:
[----:B-12---:R-:W1:Y:S02]  /*a6e0*/  S2R R0, SR_TID.X ;  /* 0x0000000000007919 */ /* 0x006e640000002100 */
[----:B-1----:R-:W-:-:S13]  /*a6f0*/  ISETP.NE.AND P0, PT, R0, RZ, PT ;  /* 0x000000ff0000720c */ /* 0x002fda0003f05270 */
[----:B------:R-:W-:Y:S05]  /*a700*/  @P0 EXIT ;  /* 0x000000000000094d */ /* 0x000fea0003800000 */
[----:B------:R-:W1:Y:S02]  /*a710*/  LDCU.U8 UR4, c[0x0][0x3c1] ;  /* 0x00007820ff0477ac */ /* 0x000e640008000000 */
[----:B-1----:R-:W-:-:S09]  /*a720*/  UISETP.NE.AND UP0, UPT, UR4, URZ, UPT ;  /* 0x000000ff0400728c */ /* 0x002fd2000bf05270 */
[----:B------:R-:W-:Y:S05]  /*a730*/  BRA.U !UP0, `(.L_x_832) ;  /* 0x0000000108287547 */ /* 0x000fea000b800000 */
[----:B------:R-:W1:Y:S01]  /*a740*/  LDCU.U8 UR4, c[0x0][0x3c0] ;  /* 0x00007800ff0477ac */ /* 0x000e620008000000 */
[----:B0---4-:R-:W0:Y:S01]  /*a750*/  LDC.64 R2, c[0x0][0x3a0] ;  /* 0x0000e800ff027b82 */ /* 0x011e220000000a00 */
[----:B------:R-:W-:Y:S01]  /*a760*/  IMAD.MOV.U32 R5, RZ, RZ, RZ ;  /* 0x000000ffff057224 */ /* 0x000fe200078e00ff */
[----:B-1----:R-:W-:-:S09]  /*a770*/  UISETP.NE.AND UP0, UPT, UR4, URZ, UPT ;  /* 0x000000ff0400728c */ /* 0x002fd2000bf05270 */
[----:B------:R-:W-:Y:S05]  /*a780*/  BRA.U UP0, `(.L_x_833) ;  /* 0x0000000100087547 */ /* 0x000fea000b800000 */
[----:B------:R-:W1:Y:S02]  /*a790*/  LDC.64 R4, c[0x0][0x3d8] ;  /* 0x0000f600ff047b82 */ /* 0x000e640000000a00 */
[----:B-1----:R1:W5:Y:S02]  /*a7a0*/  LDG.E R5, desc[UR8][R4.64] ;  /* 0x0000000804057981 */ /* 0x002364000c1e1900 */
.L_x_833:
[----:B-----5:R-:W-:-:S05]  /*a7b0*/  IMAD.IADD R5, R5, 0x1, R14 ;  /* 0x0000000105057824 */ /* 0x020fca00078e020e */
[----:B0-----:R-:W-:Y:S01]  /*a7c0*/  STG.E desc[UR8][R2.64], R5 ;  /* 0x0000000502007986 */ /* 0x001fe2000c101908 */
[----:B------:R-:W-:Y:S05]  /*a7d0*/  EXIT ;  /* 0x000000000000794d */ /* 0x000fea0003800000 */
.L_x_832:
[----:B------:R-:W1:Y:S01]  /*a7e0*/  LDCU.U8 UR4, c[0x0][0x3c0] ;  /* 0x00007800ff0477ac */ /* 0x000e620008000000 */
[----:B0---4-:R-:W0:Y:S01]  /*a7f0*/  LDC.64 R4, c[0x0][0x3e0] ;  /* 0x0000f800ff047b82 */ /* 0x011e220000000a00 */
[----:B------:R-:W-:Y:S01]  /*a800*/  CS2R R2, SRZ ;  /* 0x0000000000027805 */ /* 0x000fe2000001ff00 */
[----:B-1----:R-:W-:-:S09]  /*a810*/  UISETP.NE.AND UP0, UPT, UR4, URZ, UPT ;  /* 0x000000ff0400728c */ /* 0x002fd2000bf05270 */
[----:B------:R-:W-:Y:S05]  /*a820*/  BRA.U UP0, `(.L_x_834) ;  /* 0x0000000100087547 */ /* 0x000fea000b800000 */
[----:B------:R-:W1:Y:S02]  /*a830*/  LDC.64 R2, c[0x0][0x3d8] ;  /* 0x0000f600ff027b82 */ /* 0x000e640000000a00 */
[----:B-1----:R-:W5:Y:S02]  /*a840*/  LDG.E.64 R2, desc[UR8][R2.64] ;  /* 0x0000000802027981 */ /* 0x002f64000c1e1b00 */
.L_x_834:
[----:B-----5:R-:W-:-:S04]  /*a850*/  IADD3 R2, P0, PT, R14, R2, RZ ;  /* 0x000000020e027210 */ /* 0x020fc80007f1e0ff */
[----:B------:R-:W-:-:S05]  /*a860*/  LEA.HI.X.SX32 R3, R14, R3, 0x1, P0 ;  /* 0x000000030e037211 */ /* 0x000fca00000f0eff */
[----:B0-----:R-:W-:Y:S01]  /*a870*/  STG.E.64 desc[UR8][R4.64], R2 ;  /* 0x0000000204007986 */ /* 0x001fe2000c101b08 */
[----:B------:R-:W-:Y:S05]  /*a880*/  EXIT ;  /* 0x000000000000794d */ /* 0x000fea0003800000 */
.L_x_667:
[----:B------:R-:W-:Y:S01]  /*a890*/  BSSY B0, `(.L_x_835) ;  /* 0x0000006000007945 */ /* 0x000fe20003800000 */
[----:B------:R-:W-:Y:S01]  /*a8a0*/  PLOP3.LUT P0, PT, P0, PT, PT, 0x8, 0x80 ;  /* 0x000000000080781c */ /* 0x000fe2000070e170 */
[----:B------:R-:W-:-:S12]  /*a8b0*/  IMAD.MOV.U32 R22, RZ, RZ, -0x1 ;  /* 0xffffffffff167424 */ /* 0x000fd800078e00ff */
[----:B------:R-:W-:Y:S05]  /*a8c0*/  WARPSYNC.COLLECTIVE R22, `(.L_x_836) ;  /* 0x0000000016087348 */ /* 0x000fea0003c00000 */
[----:B------:R-:W-:Y:S01]  /*a8d0*/  VOTE.ANY P0, P0 ;  /* 0x0000000000ff7806 */ /* 0x000fe20000000100 */
[----:B------:R-:W-:-:S12]  /*a8e0*/  ENDCOLLECTIVE ;  /* 0x000000000000791b */ /* 0x000fd80003800000 */
.L_x_836:
[----:B------:R-:W-:Y:S05]  /*a8f0*/  BSYNC B0 ;  /* 0x0000000000007941 */ /* 0x000fea0003800000 */
.L_x_835:
[----:B------:R-:W-:Y:S05]  /*a900*/  BRA `(.L_x_837) ;  /* 0xffffff8400bc7947 */ /* 0x000fea000383ffff */
.L_x_669:
[----:B------:R-:W-:Y:S01]  /*a910*/  BSSY B0, `(.L_x_838) ;  /* 0x0000006000007945 */ /* 0x000fe20003800000 */
[----:B------:R-:W-:Y:S01]  /*a920*/  PLOP3.LUT P0, PT, P0, PT, PT, 0x8, 0x80 ;  /* 0x000000000080781c */ /* 0x000fe2000070e170 */
[----:B------:R-:W-:-:S12]  /*a930*/  IMAD.MOV.U32 R22, RZ, RZ, -0x1 ;  /* 0xffffffffff167424 */ /* 0x000fd800078e00ff */
[----:B------:R-:W-:Y:S05]  /*a940*/  WARPSYNC.COLLECTIVE R22, `(.L_x_839) ;  /* 0x0000000016087348 */ /* 0x000fea0003c00000 */
[----:B------:R-:W-:Y:S01]  /*a950*/  VOTE.ANY P0, P0 ;  /* 0x0000000000ff7806 */ /* 0x000fe20000000100 */
[----:B------:R-:W-:-:S12]  /*a960*/  ENDCOLLECTIVE ;  /* 0x000000000000791b */ /* 0x000fd80003800000 */
.L_x_839:
[----:B------:R-:W-:Y:S05]  /*a970*/  BSYNC B0 ;  /* 0x0000000000007941 */ /* 0x000fea0003800000 */
.L_x_838:
[----:B------:R-:W-:Y:S05]  /*a980*/  BRA `(.L_x_840) ;  /* 0xffffff8800107947 */ /* 0x000fea000383ffff */
.L_x_671:
[----:B------:R-:W0:Y:S01]  /*a990*/  S2R R59, SR_GEMASK ;  /* 0x00000000003b7919 */ /* 0x000e220000003c00 */
[----:B------:R-:W-:Y:S01]  /*a9a0*/  BSSY B0, `(.L_x_841) ;  /* 0x0000006000007945 */ /* 0x000fe20003800000 */
[----:B------:R-:W-:Y:S01]  /*a9b0*/  PLOP3.LUT P0, PT, P0, PT, PT, 0x8, 0x80 ;  /* 0x000000000080781c */ /* 0x000fe2000070e170 */
[----:B------:R-:W-:-:S12]  /*a9c0*/  IMAD.MOV.U32 R22, RZ, RZ, -0x1 ;  /* 0xffffffffff167424 */ /* 0x000fd800078e00ff */
[----:B0-----:R-:W-:Y:S05]  /*a9d0*/  WARPSYNC.COLLECTIVE R22, `(.L_x_842) ;  /* 0x0000000016087348 */ /* 0x001fea0003c00000 */
[----:B------:R-:W-:Y:S01]  /*a9e0*/  VOTE.ANY R22, PT, P0 ;  /* 0x0000000000167806 */ /* 0x000fe200000e0100 */
[----:B0-----:R-:W-:Y:S06]  /*a9f0*/  ENDCOLLECTIVE ;  /* 0x000000000000791b */ /* 0x001fec0003800000 */
.L_x_842:
[----:B------:R-:W-:Y:S05]  /*aa00*/  BSYNC B0 ;  /* 0x0000000000007941 */ /* 0x000fea0003800000 */
.L_x_841:
[----:B------:R-:W-:Y:S01]  /*aa10*/  LOP3.LUT R22, R22, 0x80000000, R59, 0xec, !PT ;  /* 0x8000000016167812 */ /* 0x000fe200078eec3b */
[C---:B------:R-:W-:Y:S02]  /*aa20*/  VIADD R46, R58.reuse, 0x2 ;  /* 0x000000023a2e7836 */ /* 0x040fe40000000000 */
[----:B------:R-:W-:Y:S02]  /*aa30*/  VIADD R45, R58, 0x4 ;  /* 0x000000043a2d7836 */ /* 0x000fe40000000000 */
[----:B------:R-:W-:-:S05]  /*aa40*/  VIADD R17, R22, 0xffffffff ;  /* 0xffffffff16117836 */ /* 0x000fca0000000000 */
[----:B------:R-:W-:Y:S01]  /*aa50*/  LOP3.LUT R60, R22, R17, RZ, 0xc, !PT ;  /* 0x00000011163c7212 */ /* 0x000fe200078e0cff */
[----:B------:R-:W-:Y:S02]  /*aa60*/  IMAD.MOV.U32 R17, RZ, RZ, 0x1 ;  /* 0x00000001ff117424 */ /* 0x000fe400078e00ff */
[----:B------:R-:W-:-:S03]  /*aa70*/  IMAD.MOV.U32 R22, RZ, RZ, -0x1 ;  /* 0xffffffffff167424 */ /* 0x000fc600078e00ff */
[----:B------:R-:W0:Y:S02]  /*aa80*/  POPC R60, R60 ;  /* 0x0000003c003c7309 */ /* 0x000e240000000000 */
[----:B0-----:R-:W-:Y:S01]  /*aa90*/  IMAD.MOV.U32 R16, RZ, RZ, R60 ;  /* 0x000000ffff107224 */ /* 0x001fe200078e003c */
[----:B------:R-:W-:-:S13]  /*aaa0*/  ISETP.GE.AND P0, PT, R58, R60, PT ;  /* 0x0000003c3a00720c */ /* 0x000fda0003f06270 */
[----:B------:R-:W-:Y:S05]  /*aab0*/  WARPSYNC.COLLECTIVE R22, `(.L_x_843) ;  /* 0x0000000016087348 */ /* 0x000fea0003c00000 */
[----:B------:R0:W1:Y:S02]  /*aac0*/  SHFL.DOWN P2, R39, R21, R17, R16 ;  /* 0x0800001115277389 */ /* 0x0000640000040010 */
[----:B01----:R-:W-:Y:S05]  /*aad0*/  ENDCOLLECTIVE ;  /* 0x000000000000791b */ /* 0x003fea0003800000 */
.L_x_843:
[----:B------:R-:W-:Y:S01]  /*aae0*/  IMAD.MOV.U32 R17, RZ, RZ, 0x2 ;  /* 0x00000002ff117424 */ /* 0x000fe200078e00ff */
[----:B------:R-:W-:Y:S02]  /*aaf0*/  SEL R44, R39, RZ, !P0 ;  /* 0x000000ff272c7207 */ /* 0x000fe40004000000 */
[----:B------:R-:W-:-:S03]  /*ab00*/  ISETP.GT.AND P0, PT, R46, R60, PT ;  /* 0x0000003c2e00720c */ /* 0x000fc60003f04270 */
[----:B------:R-:W-:-:S04]  /*ab10*/  IMAD.IADD R47, R44, 0x1, R21 ;  /* 0x000000012c2f7824 */ /* 0x000fc800078e0215 */
[----:B------:R-:W-:-:S07]  /*ab20*/  IMAD.MOV.U32 R21, RZ, RZ, R47 ;  /* 0x000000ffff157224 */ /* 0x000fce00078e002f */
[----:B------:R-:W-:Y:S05]  /*ab30*/  WARPSYNC.COLLECTIVE R22, `(.L_x_844) ;  /* 0x0000000016087348 */ /* 0x000fea0003c00000 */
[----:B------:R0:W1:Y:S02]  /*ab40*/  SHFL.DOWN P2, R39, R21, R17, R16 ;  /* 0x0800001115277389 */ /* 0x0000640000040010 */
[----:B01----:R-:W-:Y:S05]  /*ab50*/  ENDCOLLECTIVE ;  /* 0x000000000000791b */ /* 0x003fea0003800000 */
.L_x_844:
[----:B------:R-:W-:Y:S01]  /*ab60*/  IMAD.MOV.U32 R17, RZ, RZ, 0x4 ;  /* 0x00000004ff117424 */ /* 0x000fe200078e00ff */
[----:B------:R-:W-:Y:S02]  /*ab70*/  SEL R44, R39, RZ, !P0 ;  /* 0x000000ff272c7207 */ /* 0x000fe40004000000 */
[----:B------:R-:W-:-:S03]  /*ab80*/  ISETP.GT.AND P0, PT, R45, R60, PT ;  /* 0x0000003c2d00720c */ /* 0x000fc60003f04270 */
[----:B------:R-:W-:Y:S02]  /*ab90*/  IMAD.IADD R49, R47, 0x1, R44 ;  /* 0x000000012f317824 */ /* 0x000fe400078e022c */
[----:B------:R-:W-:Y:S02]  /*aba0*/  VIADD R47, R58, 0x10 ;  /* 0x000000103a2f7836 */ /* 0x000fe40000000000 */
[----:B------:R-:W-:-:S03]  /*abb0*/  IMAD.MOV.U32 R21, RZ, RZ, R49 ;  /* 0x000000ffff157224 */ /* 0x000fc600078e0031 */
[----:B------:R-:W-:-:S13]  /*abc0*/  ISETP.GT.AND P1, PT, R47, R60, PT ;  /* 0x0000003c2f00720c */ /* 0x000fda0003f24270 */
[----:B------:R-:W-:Y:S05]  /*abd0*/  WARPSYNC.COLLECTIVE R22, `(.L_x_845) ;  /* 0x0000000016087348 */ /* 0x000fea0003c00000 */
[----:B------:R0:W1:Y:S02]  /*abe0*/  SHFL.DOWN P2, R39, R21, R17, R16 ;  /* 0x0800001115277389 */ /* 0x0000640000040010 */
[----:B01----:R-:W-:Y:S05]  /*abf0*/  ENDCOLLECTIVE ;  /* 0x000000000000791b */ /* 0x003fea0003800000 */
.L_x_845:
[----:B------:R-:W-:Y:S01]  /*ac00*/  IMAD.MOV.U32 R17, RZ, RZ, 0x8 ;  /* 0x00000008ff117424 */ /* 0x000fe200078e00ff */
[----:B------:R-:W-:-:S05]  /*ac10*/  SEL R44, R39, RZ, !P0 ;  /* 0x000000ff272c7207 */ /* 0x000fca0004000000 */
[----:B------:R-:W-:Y:S02]  /*ac20*/  IMAD.IADD R61, R49, 0x1, R44 ;  /* 0x00000001313d7824 */ /* 0x000fe400078e022c */
[----:B------:R-:W-:Y:S02]  /*ac30*/  VIADD R44, R58, 0x8 ;  /* 0x000000083a2c7836 */ /* 0x000fe40000000000 */
[----:B------:R-:W-:-:S03]  /*ac40*/  IMAD.MOV.U32 R21, RZ, RZ, R61 ;  /* 0x000000ffff157224 */ /* 0x000fc600078e003d */
[----:B------:R-:W-:-:S13]  /*ac50*/  ISETP.GT.AND P0, PT, R44, R60, PT ;  /* 0x0000003c2c00720c */ /* 0x000fda0003f04270 */
[----:B------:R-:W-:Y:S05]  /*ac60*/  WARPSYNC.COLLECTIVE R22, `(.L_x_846) ;  /* 0x0000000016087348 */ /* 0x000fea0003c00000 */
[----:B------:R0:W1:Y:S02]  /*ac70*/  SHFL.DOWN P2, R39, R21, R17, R16 ;  /* 0x0800001115277389 */ /* 0x0000640000040010 */
[----:B01----:R-:W-:Y:S05]  /*ac80*/  ENDCOLLECTIVE ;  /* 0x000000000000791b */ /* 0x003fea0003800000 */
.L_x_846:
[----:B------:R-:W-:Y:S01]  /*ac90*/  IMAD.MOV.U32 R17, RZ, RZ, 0x10 ;  /* 0x00000010ff117424 */ /* 0x000fe200078e00ff */
[----:B------:R-:W-:Y:S02]  /*aca0*/  SEL R48, R39, RZ, !P0 ;  /* 0x000000ff27307207 */ /* 0x000fe40004000000 */
[----:B------:R-:W-:-:S03]  /*acb0*/  ISETP.NE.AND P0, PT, R20, 0x65, PT ;  /* 0x000000651400780c */ /* 0x000fc60003f05270 */
[----:B------:R-:W-:-:S04]  /*acc0*/  IMAD.IADD R51, R61, 0x1, R48 ;  /* 0x000000013d337824 */ /* 0x000fc800078e0230 */
[----:B------:R-:W-:-:S07]  /*acd0*/  IMAD.MOV.U32 R21, RZ, RZ, R51 ;  /* 0x000000ffff157224 */ /* 0x000fce00078e0033 */
[----:B------:R-:W-:Y:S05]  /*ace0*/  WARPSYNC.COLLECTIVE R22, `(.L_x_847) ;  /* 0x0000000016087348 */ /* 0x000fea0003c00000 */
[----:B------:R0:W1:Y:S02]  /*acf0*/  SHFL.DOWN P2, R39, R21, R17, R16 ;  /* 0x0800001115277389 */ /* 0x0000640000040010 */
[----:B01----:R-:W-:Y:S05]  /*ad00*/  ENDCOLLECTIVE ;  /* 0x000000000000791b */ /* 0x003fea0003800000 */
.L_x_847:
[----:B------:R-:W-:Y:S05]  /*ad10*/  WARPSYNC.COLLECTIVE R22, `(.L_x_848) ;  /* 0x0000000016087348 */ /* 0x000fea0003c00000 */
[----:B------:R-:W-:Y:S01]  /*ad20*/  VOTE.ALL P0, P0 ;  /* 0x0000000000ff7806 */ /* 0x000fe20000000000 */
[----:B------:R-:W-:-:S12]  /*ad30*/  ENDCOLLECTIVE ;  /* 0x000000000000791b */ /* 0x000fd80003800000 */
.L_x_848:
[----:B------:R-:W0:Y:S01]  /*ad40*/  LDC.64 R16, c[0x0][0x3a8] ;  /* 0x0000ea00ff107b82 */ /* 0x000e220000000a00 */
[----:B------:R-:W-:-:S05]  /*ad50*/  SEL R48, R39, RZ, !P1 ;  /* 0x000000ff27307207 */ /* 0x000fca0004800000 */
[----:B------:R-:W-:Y:S01]  /*ad60*/  IMAD.IADD R48, R51, 0x1, R48 ;  /* 0x0000000133307824 */ /* 0x000fe200078e0230 */
[----:B0-----:R-:W-:-:S05]  /*ad70*/  IADD3 R49, P2, PT, R16, 0x100, RZ ;  /* 0x0000010010317810 */ /* 0x001fca0007f5e0ff */
[----:B------:R-:W-:Y:S01]  /*ad80*/  IMAD.X R50, RZ, RZ, R17, P2 ;  /* 0x000000ffff327224 */ /* 0x000fe200010e0611 */
[----:B------:R-:W-:Y:S07]  /*ad90*/  BRA `(.L_x_849) ;  /* 0xffffff8400a87947 */ /* 0x000fee000383ffff */
.L_x_673:
[----:B------:R-:W-:Y:S01]  /*ada0*/  BSSY B0, `(.L_x_850) ;  /* 0x0000006000007945 */ /* 0x000fe20003800000 */
[----:B------:R-:W-:Y:S01]  /*adb0*/  PLOP3.LUT P0, PT, P0, PT, PT, 0x8, 0x80 ;  /* 0x000000000080781c */ /* 0x000fe2000070e170 */
[----:B------:R-:W-:-:S12]  /*adc0*/  IMAD.MOV.U32 R22, RZ, RZ, -0x1 ;  /* 0xffffffffff167424 */ /* 0x000fd800078e00ff */
[----:B------:R-:W-:Y:S05]  /*add0*/  WARPSYNC.COLLECTIVE R22, `(.L_x_851) ;  /* 0x0000000016087348 */ /* 0x000fea0003c00000 */
[----:B------:R-:W-:Y:S01]  /*ade0*/  VOTE.ANY P0, P0 ;  /* 0x0000000000ff7806 */ /* 0x000fe20000000100 */
[----:B------:R-:W-:-:S12]  /*adf0*/  ENDCOLLECTIVE ;  /* 0x000000000000791b */ /* 0x000fd80003800000 */
.L_x_851:
[----:B------:R-:W-:Y:S05]  /*ae00*/  BSYNC B0 ;  /* 0x0000000000007941 */ /* 0x000fea0003800000 */
.L_x_850:
[----:B------:R-:W-:Y:S05]  /*ae10*/  BRA `(.L_x_852) ;  /* 0xffffff8400b87947 */ /* 0x000fea000383ffff */
.L_x_675:
[----:B------:R-:W-:Y:S01]  /*ae20*/  BSSY B0, `(.L_x_853) ;  /* 0x0000006000007945 */ /* 0x000fe20003800000 */
[----:B------:R-:W-:Y:S01]  /*ae30*/  PLOP3.LUT P0, PT, P0, PT, PT, 0x8, 0x80 ;  /* 0x000000000080781c */ /* 0x000fe2000070e170 */
[----:B------:R-:W-:-:S12]  /*ae40*/  IMAD.MOV.U32 R22, RZ, RZ, -0x1 ;  /* 0xffffffffff167424 */ /* 0x000fd800078e00ff */
[----:B------:R-:W-:Y:S05]  /*ae50*/  WARPSYNC.COLLECTIVE R22, `(.L_x_854) ;  /* 0x0000000016087348 */ /* 0x000fea0003c00000 */
[----:B------:R-:W-:Y:S01]  /*ae60*/  VOTE.ANY P0, P0 ;  /* 0x0000000000ff7806 */ /* 0x000fe20000000100 */
[----:B------:R-:W-:-:S12]  /*ae70*/  ENDCOLLECTIVE ;  /* 0x000000000000791b */ /* 0x000fd80003800000 */
.L_x_854:
[----:B------:R-:W-:Y:S05]  /*ae80*/  BSYNC B0 ;  /* 0x0000000000007941 */ /* 0x000fea0003800000 */
.L_x_853:
[----:B------:R-:W-:Y:S05]  /*ae90*/  BRA `(.L_x_855) ;  /* 0xffffff88000c7947 */ /* 0x000fea000383ffff */
.L_x_677:
[----:B------:R-:W-:Y:S01]  /*aea0*/  BSSY B0, `(.L_x_856) ;  /* 0x0000006000007945 */ /* 0x000fe20003800000 */
[----:B------:R-:W-:Y:S01]  /*aeb0*/  PLOP3.LUT P0, PT, P0, PT, PT, 0x8, 0x80 ;  /* 0x000000000080781c */ /* 0x000fe2000070e170 */
[----:B------:R-:W-:-:S12]  /*aec0*/  IMAD.MOV.U32 R22, RZ, RZ, -0x1 ;  /* 0xffffffffff167424 */ /* 0x000fd800078e00ff */
[----:B------:R-:W-:Y:S05]  /*aed0*/  WARPSYNC.COLLECTIVE R22, `(.L_x_857) ;  /* 0x0000000016087348 */ /* 0x000fea0003c00000 */
[----:B------:R-:W-:Y:S01]  /*aee0*/  VOTE.ANY R22, PT, P0 ;  /* 0x0000000000167806 */ /* 0x000fe200000e0100 */
[----:B------:R-:W-:Y:S06]  /*aef0*/  ENDCOLLECTIVE ;  /* 0x000000000000791b */ /* 0x000fec0003800000 */
.L_x_857:
[----:B------:R-:W-:Y:S05]  /*af00*/  BSYNC B0 ;  /* 0x0000000000007941 */ /* 0x000fea0003800000 */
.L_x_856:
[----:B------:R-:W-:Y:S01]  /*af10*/  LOP3.LUT R22, R22, 0x80000000, R59, 0xec, !PT ;  /* 0x8000000016167812 */ /* 0x000fe200078eec3b */
[----:B------:R-:W-:-:S04]  /*af20*/  VIADD R14, R14, 0xffffffe0 ;  /* 0xffffffe00e0e7836 */ /* 0x000fc80000000000 */
[----:B------:R-:W-:-:S05]  /*af30*/  VIADD R17, R22, 0xffffffff ;  /* 0xffffffff16117836 */ /* 0x000fca0000000000 */
[----:B------:R-:W-:Y:S01]  /*af40*/  LOP3.LUT R60, R22, R17, RZ, 0xc, !PT ;  /* 0x00000011163c7212 */ /* 0x000fe200078e0cff */
[----:B------:R-:W-:Y:S02]  /*af50*/  IMAD.MOV.U32 R17, RZ, RZ, 0x1 ;  /* 0x00000001ff117424 */ /* 0x000fe400078e00ff */
[----:B------:R-:W-:Y:S01]  /*af60*/  IMAD.MOV.U32 R22, RZ, RZ, -0x1 ;  /* 0xffffffffff167424 */ /* 0x000fe200078e00ff */
[----:B------:R0:W1:Y:S06]  /*af70*/  POPC R16, R60 ;  /* 0x0000003c00107309 */ /* 0x00006c0000000000 */
[----:B01----:R-:W-:Y:S05]  /*af80*/  WARPSYNC.COLLECTIVE R22, `(.L_x_858) ;  /* 0x0000000016087348 */ /* 0x003fea0003c00000 */
[----:B-1----:R1:W2:Y:S02]  /*af90*/  SHFL.DOWN P2, R39, R21, R17, R16 ;  /* 0x0800001115277389 */ /* 0x0022a40000040010 */
[----:B012---:R-:W-:Y:S05]  /*afa0*/  ENDCOLLECTIVE ;  /* 0x000000000000791b */ /* 0x007fea0003800000 */
.L_x_858:
[----:B------:R-:W-:Y:S01]  /*afb0*/  ISETP.GE.AND P0, PT, R58, R16, PT ;  /* 0x000000103a00720c */ /* 0x000fe20003f06270 */
[----:B------:R-:W-:-:S03]  /*afc0*/  IMAD.MOV.U32 R17, RZ, RZ, 0x2 ;  /* 0x00000002ff117424 */ /* 0x000fc600078e00ff */
[----:B------:R-:W-:Y:S02]  /*afd0*/  SEL R39, R39, RZ, !P0 ;  /* 0x000000ff27277207 */ /* 0x000fe40004000000 */
[----:B------:R-:W-:-:S03]  /*afe0*/  ISETP.GT.AND P0, PT, R46, R16, PT ;  /* 0x000000102e00720c */ /* 0x000fc60003f04270 */
[----:B------:R-:W-:-:S04]  /*aff0*/  IMAD.IADD R61, R39, 0x1, R21 ;  /* 0x00000001273d7824 */ /* 0x000fc800078e0215 */
[----:B------:R-:W-:-:S07]  /*b000*/  IMAD.MOV.U32 R21, RZ, RZ, R61 ;  /* 0x000000ffff157224 */ /* 0x000fce00078e003d */
[----:B------:R-:W-:Y:S05]  /*b010*/  WARPSYNC.COLLECTIVE R22, `(.L_x_859) ;  /* 0x0000000016087348 */ /* 0x000fea0003c00000 */
[----:B------:R0:W1:Y:S02]  /*b020*/  SHFL.DOWN P2, R39, R21, R17, R16 ;  /* 0x0800001115277389 */ /* 0x0000640000040010 */
[----:B01----:R-:W-:Y:S05]  /*b030*/  ENDCOLLECTIVE ;  /* 0x000000000000791b */ /* 0x003fea0003800000 */
.L_x_859:
        /* <DEDUP_REMOVED lines=8> */
.L_x_860:
[----:B------:R-:W-:Y:S01]  /*b0c0*/  IMAD.MOV.U32 R17, RZ, RZ, 0x8 ;  /* 0x00000008ff117424 */ /* 0x000fe200078e00ff */
[----:B------:R-:W-:Y:S02]  /*b0d0*/  SEL R39, R39, RZ, !P0 ;  /* 0x000000ff27277207 */ /* 0x000fe40004000000 */
[----:B------:R-:W-:-:S03]  /*b0e0*/  ISETP.GT.AND P0, PT, R44, R16, PT ;  /* 0x000000102c00720c */ /* 0x000fc60003f04270 */
[----:B------:R-:W-:-:S10]  /*b0f0*/  IMAD.IADD R21, R60, 0x1, R39 ;  /* 0x000000013c157824 */ /* 0x000fd400078e0227 */
[----:B------:R-:W-:Y:S05]  /*b100*/  WARPSYNC.COLLECTIVE R22, `(.L_x_861) ;  /* 0x0000000016087348 */ /* 0x000fea0003c00000 */
[----:B------:R0:W1:Y:S02]  /*b110*/  SHFL.DOWN P2, R39, R21, R17, R16 ;  /* 0x0800001115277389 */ /* 0x0000640000040010 */
[----:B01----:R-:W-:Y:S05]  /*b120*/  ENDCOLLECTIVE ;  /* 0x000000000000791b */ /* 0x003fea0003800000 */
.L_x_861:
        /* <DEDUP_REMOVED lines=8> */
.L_x_862:
[----:B------:R-:W-:Y:S02]  /*b1b0*/  SEL R39, R39, RZ, !P0 ;  /* 0x000000ff27277207 */ /* 0x000fe40004000000 */
[----:B------:R-:W-:Y:S02]  /*b1c0*/  ISETP.NE.AND P0, PT, R20, 0x65, PT ;  /* 0x000000651400780c */ /* 0x000fe40003f05270 */
[----:B------:R-:W-:-:S11]  /*b1d0*/  IADD3 R48, PT, PT, R61, R39, R48 ;  /* 0x000000273d307210 */ /* 0x000fd60007ffe030 */
[----:B------:R-:W-:Y:S05]  /*b1e0*/  WARPSYNC.COLLECTIVE R22, `(.L_x_863) ;  /* 0x0000000016087348 */ /* 0x000fea0003c00000 */
[----:B------:R-:W-:Y:S01]  /*b1f0*/  VOTE.ALL P0, P0 ;  /* 0x0000000000ff7806 */ /* 0x000fe20000000000 */
[----:B------:R-:W-:-:S12]  /*b200*/  ENDCOLLECTIVE ;  /* 0x000000000000791b */ /* 0x000fd80003800000 */
.L_x_863:
[----:B------:R-:W-:Y:S05]  /*b210*/  BRA `(.L_x_864) ;  /* 0xffffff8400ac7947 */ /* 0x000fea000383ffff */
.L_x_775:
[----:B------:R-:W-:Y:S01]  /*b220*/  BSSY B0, `(.L_x_865) ;  /* 0x0000006000007945 */ /* 0x000fe20003800000 */
[----:B------:R-:W-:Y:S01]  /*b230*/  PLOP3.LUT P0, PT, P0, PT, PT, 0x8, 0x80 ;  /* 0x000000000080781c */ /* 0x000fe2000070e170 */
[----:B------:R-:W-:-:S12]  /*b240*/  IMAD.MOV.U32 R22, RZ, RZ, -0x1 ;  /* 0xffffffffff167424 */ /* 0x000fd800078e00ff */
[----:B------:R-:W-:Y:S05]  /*b250*/  WARPSYNC.COLLECTIVE R22, `(.L_x_866) ;  /* 0x0000000016087348 */ /* 0x000fea0003c00000 */
[----:B------:R-:W-:Y:S01]  /*b260*/  VOTE.ANY P0, P0 ;  /* 0x0000000000ff7806 */ /* 0x000fe20000000100 */
[----:B------:R-:W-:-:S12]  /*b270*/  ENDCOLLECTIVE ;  /* 0x000000000000791b */ /* 0x000fd80003800000 */
.L_x_866:
[----:B------:R-:W-:Y:S05]  /*b280*/  BSYNC B0 ;  /* 0x0000000000007941 */ /* 0x000fea0003800000 */
.L_x_865:
[----:B------:R-:W-:Y:S05]  /*b290*/  BRA `(.L_x_867) ;  /* 0xffffffd000587947 */ /* 0x000fea000383ffff */
.L_x_777:
[----:B------:R-:W-:Y:S01]  /*b2a0*/  BSSY B0, `(.L_x_868) ;  /* 0x0000006000007945 */ /* 0x000fe20003800000 */
[----:B------:R-:W-:Y:S01]  /*b2b0*/  PLOP3.LUT P0, PT, P0, PT, PT, 0x8, 0x80 ;  /* 0x000000000080781c */ /* 0x000fe2000070e170 */
[----:B------:R-:W-:-:S12]  /*b2c0*/  IMAD.MOV.U32 R22, RZ, RZ, -0x1 ;  /* 0xffffffffff167424 */ /* 0x000fd800078e00ff */
[----:B------:R-:W-:Y:S05]  /*b2d0*/  WARPSYNC.COLLECTIVE R22, `(.L_x_869) ;  /* 0x0000000016087348 */ /* 0x000fea0003c00000 */
[----:B------:R-:W-:Y:S01]  /*b2e0*/  VOTE.ANY P0, P0 ;  /* 0x0000000000ff7806 */ /* 0x000fe20000000100 */
[----:B------:R-:W-:-:S12]  /*b2f0*/  ENDCOLLECTIVE ;  /* 0x000000000000791b */ /* 0x000fd80003800000 */
.L_x_869:
[----:B------:R-:W-:Y:S05]  /*b300*/  BSYNC B0 ;  /* 0x0000000000007941 */ /* 0x000fea0003800000 */
.L_x_868:
[----:B------:R-:W-:Y:S05]  /*b310*/  BRA `(.L_x_870) ;  /* 0xffffffd000ac7947 */ /* 0x000fea000383ffff */
.L_x_779:
[----:B------:R-:W0:Y:S01]  /*b320*/  S2R R53, SR_GEMASK ;  /* 0x0000000000357919 */ /* 0x000e220000003c00 */
[----:B------:R-:W-:Y:S01]  /*b330*/  BSSY B0, `(.L_x_871) ;  /* 0x0000006000007945 */ /* 0x000fe20003800000 */
[----:B------:R-:W-:Y:S01]  /*b340*/  PLOP3.LUT P0, PT, P0, PT, PT, 0x8, 0x80 ;  /* 0x000000000080781c */ /* 0x000fe2000070e170 */
[----:B------:R-:W-:-:S12]  /*b350*/  IMAD.MOV.U32 R22, RZ, RZ, -0x1 ;  /* 0xffffffffff167424 */ /* 0x000fd800078e00ff */
[----:B0-----:R-:W-:Y:S05]  /*b360*/  WARPSYNC.COLLECTIVE R22, `(.L_x_872) ;  /* 0x0000000016087348 */ /* 0x001fea0003c00000 */
[----:B------:R-:W-:Y:S01]  /*b370*/  VOTE.ANY R22, PT, P0 ;  /* 0x0000000000167806 */ /* 0x000fe200000e0100 */
[----:B0-----:R-:W-:Y:S06]  /*b380*/  ENDCOLLECTIVE ;  /* 0x000000000000791b */ /* 0x001fec0003800000 */
.L_x_872:
[----:B------:R-:W-:Y:S05]  /*b390*/  BSYNC B0 ;  /* 0x0000000000007941 */ /* 0x000fea0003800000 */
.L_x_871:
[----:B------:R-:W-:Y:S01]  /*b3a0*/  LOP3.LUT R22, R22, 0x80000000, R53, 0xec, !PT ;  /* 0x8000000016167812 */ /* 0x000fe200078eec35 */
[----:B------:R-:W-:Y:S02]  /*b3b0*/  IMAD.MOV.U32 R21, RZ, RZ, R31 ;  /* 0x000000ffff157224 */ /* 0x000fe400078e001f */
[C---:B------:R-:W-:Y:S02]  /*b3c0*/  VIADD R49, R47.reuse, 0x2 ;  /* 0x000000022f317836 */ /* 0x040fe40000000000 */
[C---:B------:R-:W-:Y:S02]  /*b3d0*/  VIADD R17, R22.reuse, 0xffffffff ;  /* 0xffffffff16117836 */ /* 0x040fe40000000000 */
[C---:B------:R-:W-:Y:S02]  /*b3e0*/  VIADD R48, R47.reuse, 0x4 ;  /* 0x000000042f307836 */ /* 0x040fe40000000000 */
[----:B------:R-:W-:Y:S01]  /*b3f0*/  VIADD R50, R47, 0x10 ;  /* 0x000000102f327836 */ /* 0x000fe20000000000 */
[----:B------:R-:W-:Y:S01]  /*b400*/  LOP3.LUT R55, R22, R17, RZ, 0xc, !PT ;  /* 0x0000001116377212 */ /* 0x000fe200078e0cff */
[----:B------:R-:W-:-:S02]  /*b410*/  IMAD.MOV.U32 R17, RZ, RZ, 0x1 ;  /* 0x00000001ff117424 */ /* 0x000fc400078e00ff */
[----:B------:R-:W-:-:S03]  /*b420*/  IMAD.MOV.U32 R22, RZ, RZ, -0x1 ;  /* 0xffffffffff167424 */ /* 0x000fc600078e00ff */
[----:B------:R-:W0:Y:S02]  /*b430*/  POPC R55, R55 ;  /* 0x0000003700377309 */ /* 0x000e240000000000 */
[----:B0-----:R-:W-:Y:S01]  /*b440*/  IMAD.MOV.U32 R16, RZ, RZ, R55 ;  /* 0x000000ffff107224 */ /* 0x001fe200078e0037 */
[-C--:B------:R-:W-:Y:S02]  /*b450*/  ISETP.GE.AND P0, PT, R47, R55.reuse, PT ;  /* 0x000000372f00720c */ /* 0x080fe40003f06270 */
[----:B------:R-:W-:-:S13]  /*b460*/  ISETP.GT.AND P1, PT, R50, R55, PT ;  /* 0x000000373200720c */ /* 0x000fda0003f24270 */
[----:B------:R-:W-:Y:S05]  /*b470*/  WARPSYNC.COLLECTIVE R22, `(.L_x_873) ;  /* 0x0000000016087348 */ /* 0x000fea0003c00000 */
[----:B------:R0:W1:Y:S02]  /*b480*/  SHFL.DOWN P2, R39, R21, R17, R16 ;  /* 0x0800001115277389 */ /* 0x0000640000040010 */
[----:B01----:R-:W-:Y:S05]  /*b490*/  ENDCOLLECTIVE ;  /* 0x000000000000791b */ /* 0x003fea0003800000 */
.L_x_873:
        /* <DEDUP_REMOVED lines=8> */
.L_x_874:
[----:B------:R-:W-:Y:S01]  /*b520*/  IMAD.MOV.U32 R17, RZ, RZ, 0x4 ;  /* 0x00000004ff117424 */ /* 0x000fe200078e00ff */
[----:B------:R-:W-:Y:S02]  /*b530*/  SEL R39, R39, RZ, !P0 ;  /* 0x000000ff27277207 */ /* 0x000fe40004000000 */
[----:B------:R-:W-:-:S03]  /*b540*/  ISETP.GT.AND P0, PT, R48, R55, PT ;  /* 0x000000373000720c */ /* 0x000fc60003f04270 */
[----:B------:R-:W-:Y:S02]  /*b550*/  IMAD.IADD R32, R12, 0x1, R39 ;  /* 0x000000010c207824 */ /* 0x000fe400078e0227 */
[----:B------:R-:W-:Y:S02]  /*b560*/  VIADD R12, R47, 0x8 ;  /* 0x000000082f0c7836 */ /* 0x000fe40000000000 */
[----:B------:R-:W-:-:S07]  /*b570*/  IMAD.MOV.U32 R21, RZ, RZ, R32 ;  /* 0x000000ffff157224 */ /* 0x000fce00078e0020 */
[----:B------:R-:W-:Y:S05]  /*b580*/  WARPSYNC.COLLECTIVE R22, `(.L_x_875) ;  /* 0x0000000016087348 */ /* 0x000fea0003c00000 */
[----:B------:R0:W1:Y:S02]  /*b590*/  SHFL.DOWN P2, R39, R21, R17, R16 ;  /* 0x0800001115277389 */ /* 0x0000640000040010 */
[----:B01----:R-:W-:Y:S05]  /*b5a0*/  ENDCOLLECTIVE ;  /* 0x000000000000791b */ /* 0x003fea0003800000 */
.L_x_875:
[----:B------:R-:W-:Y:S01]  /*b5b0*/  IMAD.MOV.U32 R17, RZ, RZ, 0x8 ;  /* 0x00000008ff117424 */ /* 0x000fe200078e00ff */
[----:B------:R-:W-:Y:S02]  /*b5c0*/  SEL R39, R39, RZ, !P0 ;  /* 0x000000ff27277207 */ /* 0x000fe40004000000 */
[----:B------:R-:W-:-:S03]  /*b5d0*/  ISETP.GT.AND P0, PT, R12, R55, PT ;  /* 0x000000370c00720c */ /* 0x000fc60003f04270 */
[----:B------:R-:W-:Y:S02]  /*b5e0*/  IMAD.IADD R52, R32, 0x1, R39 ;  /* 0x0000000120347824 */ /* 0x000fe400078e0227 */
[----:B------:R-:W0:Y:S02]  /*b5f0*/  LDC.64 R32, c[0x0][0x3a8] ;  /* 0x0000ea00ff207b82 */ /* 0x000e240000000a00 */
[----:B------:R-:W-:-:S07]  /*b600*/  IMAD.MOV.U32 R21, RZ, RZ, R52 ;  /* 0x000000ffff157224 */ /* 0x000fce00078e0034 */
[----:B0-----:R-:W-:Y:S05]  /*b610*/  WARPSYNC.COLLECTIVE R22, `(.L_x_876) ;  /* 0x0000000016087348 */ /* 0x001fea0003c00000 */
[----:B------:R1:W2:Y:S02]  /*b620*/  SHFL.DOWN P2, R39, R21, R17, R16 ;  /* 0x0800001115277389 */ /* 0x0002a40000040010 */
[----:B012---:R-:W-:Y:S05]  /*b630*/  ENDCOLLECTIVE ;  /* 0x000000000000791b */ /* 0x007fea0003800000 */
.L_x_876:
        /* <DEDUP_REMOVED lines=8> */
.L_x_877:
[----:B------:R-:W-:Y:S05]  /*b6c0*/  WARPSYNC.COLLECTIVE R22, `(.L_x_878) ;  /* 0x0000000016087348 */ /* 0x000fea0003c00000 */
[----:B------:R-:W-:Y:S01]  /*b6d0*/  VOTE.ALL P0, P0 ;  /* 0x0000000000ff7806 */ /* 0x000fe20000000000 */
[----:B------:R-:W-:-:S12]  /*b6e0*/  ENDCOLLECTIVE ;  /* 0x000000000000791b */ /* 0x000fd80003800000 */
.L_x_878:
[----:B------:R-:W-:Y:S02]  /*b6f0*/  IADD3 R32, P2, PT, R32, 0x100, RZ ;  /* 0x0000010020207810 */ /* 0x000fe40007f5e0ff */
[----:B------:R-:W-:-:S03]  /*b700*/  SEL R39, R39, RZ, !P1 ;  /* 0x000000ff27277207 */ /* 0x000fc60004800000 */
[----:B------:R-:W-:Y:S02]  /*b710*/  IMAD.X R51, RZ, RZ, R33, P2 ;  /* 0x000000ffff337224 */ /* 0x000fe400010e0621 */
[----:B------:R-:W-:Y:S01]  /*b720*/  IMAD.IADD R33, R54, 0x1, R39 ;  /* 0x0000000136217824 */ /* 0x000fe200078e0227 */
[----:B------:R-:W-:Y:S06]  /*b730*/  BRA `(.L_x_879) ;  /* 0xffffffd000407947 */ /* 0x000fec000383ffff */
.L_x_781:
[----:B------:R-:W-:Y:S01]  /*b740*/  BSSY B0, `(.L_x_880) ;  /* 0x0000006000007945 */ /* 0x000fe20003800000 */
[----:B------:R-:W-:Y:S01]  /*b750*/  PLOP3.LUT P0, PT, P0, PT, PT, 0x8, 0x80 ;  /* 0x000000000080781c */ /* 0x000fe2000070e170 */
[----:B------:R-:W-:-:S12]  /*b760*/  IMAD.MOV.U32 R22, RZ, RZ, -0x1 ;  /* 0xffffffffff167424 */ /* 0x000fd800078e00ff */
[----:B------:R-:W-:Y:S05]  /*b770*/  WARPSYNC.COLLECTIVE R22, `(.L_x_881) ;  /* 0x0000000016087348 */ /* 0x000fea0003c00000 */
[----:B------:R-:W-:Y:S01]  /*b780*/  VOTE.ANY P0, P0 ;  /* 0x0000000000ff7806 */ /* 0x000fe20000000100 */
[----:B------:R-:W-:-:S12]  /*b790*/  ENDCOLLECTIVE ;  /* 0x000000000000791b */ /* 0x000fd80003800000 */
.L_x_881:
[----:B------:R-:W-:Y:S05]  /*b7a0*/  BSYNC B0 ;  /* 0x0000000000007941 */ /* 0x000fea0003800000 */
.L_x_880:
[----:B------:R-:W-:Y:S05]  /*b7b0*/  BRA `(.L_x_882) ;  /* 0xffffffd000507947 */ /* 0x000fea000383ffff */
.L_x_783:
[----:B------:R-:W-:Y:S01]  /*b7c0*/  BSSY B0, `(.L_x_883) ;  /* 0x0000006000007945 */ /* 0x000fe20003800000 */
[----:B------:R-:W-:Y:S01]  /*b7d0*/  PLOP3.LUT P0, PT, P0, PT, PT, 0x8, 0x80 ;  /* 0x000000000080781c */ /* 0x000fe2000070e170 */
[----:B------:R-:W-:-:S12]  /*b7e0*/  IMAD.MOV.U32 R22, RZ, RZ, -0x1 ;  /* 0xffffffffff167424 */ /* 0x000fd800078e00ff */
[----:B------:R-:W-:Y:S05]  /*b7f0*/  WARPSYNC.COLLECTIVE R22, `(.L_x_884) ;  /* 0x0000000016087348 */ /* 0x000fea0003c00000 */
[----:B------:R-:W-:Y:S01]  /*b800*/  VOTE.ANY P0, P0 ;  /* 0x0000000000ff7806 */ /* 0x000fe20000000100 */
[----:B------:R-:W-:-:S12]  /*b810*/  ENDCOLLECTIVE ;  /* 0x000000000000791b */ /* 0x000fd80003800000 */
.L_x_884:
[----:B------:R-:W-:Y:S05]  /*b820*/  BSYNC B0 ;  /* 0x0000000000007941 */ /* 0x000fea0003800000 */
.L_x_883:
[----:B------:R-:W-:Y:S05]  /*b830*/  BRA `(.L_x_885) ;  /* 0xffffffd000a47947 */ /* 0x000fea000383ffff */
.L_x_785:
[----:B------:R-:W-:Y:S01]  /*b840*/  BSSY B0, `(.L_x_886) ;  /* 0x0000006000007945 */ /* 0x000fe20003800000 */
[----:B------:R-:W-:Y:S01]  /*b850*/  PLOP3.LUT P0, PT, P0, PT, PT, 0x8, 0x80 ;  /* 0x000000000080781c */ /* 0x000fe2000070e170 */
[----:B------:R-:W-:-:S12]  /*b860*/  IMAD.MOV.U32 R22, RZ, RZ, -0x1 ;  /* 0xffffffffff167424 */ /* 0x000fd800078e00ff */
[----:B------:R-:W-:Y:S05]  /*b870*/  WARPSYNC.COLLECTIVE R22, `(.L_x_887) ;  /* 0x0000000016087348 */ /* 0x000fea0003c00000 */
[----:B------:R-:W-:Y:S01]  /*b880*/  VOTE.ANY R22, PT, P0 ;  /* 0x0000000000167806 */ /* 0x000fe200000e0100 */
[----:B------:R-:W-:Y:S06]  /*b890*/  ENDCOLLECTIVE ;  /* 0x000000000000791b */ /* 0x000fec0003800000 */
.L_x_887:
[----:B------:R-:W-:Y:S05]  /*b8a0*/  BSYNC B0 ;  /* 0x0000000000007941 */ /* 0x000fea0003800000 */
.L_x_886:
[----:B------:R-:W-:Y:S01]  /*b8b0*/  LOP3.LUT R22, R22, 0x80000000, R53, 0xec, !PT ;  /* 0x8000000016167812 */ /* 0x000fe200078eec35 */
[----:B------:R-:W-:Y:S02]  /*b8c0*/  IMAD.MOV.U32 R21, RZ, RZ, R31 ;  /* 0x000000ffff157224 */ /* 0x000fe400078e001f */
[----:B------:R-:W-:Y:S02]  /*b8d0*/  VIADD R42, R42, 0xffffffe0 ;  /* 0xffffffe02a2a7836 */ /* 0x000fe40000000000 */
        /* <DEDUP_REMOVED lines=8> */
.L_x_888:
[-C--:B------:R-:W-:Y:S02]  /*b960*/  ISETP.GE.AND P0, PT, R47, R16.reuse, PT ;  /* 0x000000102f00720c */ /* 0x080fe40003f06270 */
[-C--:B------:R-:W-:Y:S01]  /*b970*/  ISETP.GT.AND P1, PT, R50, R16.reuse, PT ;  /* 0x000000103200720c */ /* 0x080fe20003f24270 */
        /* <DEDUP_REMOVED lines=8> */
.L_x_889:
        /* <DEDUP_REMOVED lines=8> */
.L_x_890:
        /* <DEDUP_REMOVED lines=8> */
.L_x_891:
        /* <DEDUP_REMOVED lines=8> */
.L_x_892:
[----:B------:R-:W-:Y:S05]  /*bb80*/  WARPSYNC.COLLECTIVE R22, `(.L_x_893) ;  /* 0x0000000016087348 */ /* 0x000fea0003c00000 */
[----:B------:R-:W-:Y:S01]  /*bb90*/  VOTE.ALL P0, P0 ;  /* 0x0000000000ff7806 */ /* 0x000fe20000000000 */
[----:B------:R-:W-:-:S12]  /*bba0*/  ENDCOLLECTIVE ;  /* 0x000000000000791b */ /* 0x000fd80003800000 */
.L_x_893:
[----:B------:R-:W-:-:S04]  /*bbb0*/  SEL R39, R39, RZ, !P1 ;  /* 0x000000ff27277207 */ /* 0x000fc80004800000 */
[----:B------:R-:W-:Y:S01]  /*bbc0*/  IADD3 R33, PT, PT, R54, R39, R33 ;  /* 0x0000002736217210 */ /* 0x000fe20007ffe021 */
[----:B------:R-:W-:Y:S06]  /*bbd0*/  BRA `(.L_x_894) ;  /* 0xffffffd0003c7947 */ /* 0x000fec000383ffff */
.L_x_895:
        /* <DEDUP_REMOVED lines=10> */
.L_x_3259:


//--------------------- .text._ZN3cub18CUB_300001_SM_10006detail6select23DeviceSelectSweepKernelINS2_10policy_hubIjbiLb0ELNS0_10SelectImplE0EE10Policy1000EN6thrust24THRUST_300001_SM_1000_NS17counting_iteratorIjNS9_11use_defaultESB_SB_EENS9_18transform_iteratorI9NonZeroOpIiEPKiSB_SB_EEPjSJ_NS0_13ScanTileStateIiLb1EEENS0_8NullTypeESM_iNS2_19streaming_context_tIlLb1EEELS5_0EEEvT0_T1_T2_T3_T4_T5_T6_T7_iT8_NS1_7vsmem_tE --------------------------
	.section	.text._ZN3cub18CUB_300001_SM_10006detail6select23DeviceSelectSweepKernelINS2_10policy_hubIjbiLb0ELNS0_10SelectImplE0EE10Policy1000EN6thrust24THRUST_300001_SM_1000_NS17counting_iteratorIjNS9_11use_defaultESB_SB_EENS9_18transform_iteratorI9NonZeroOpIiEPKiSB_SB_EEPjSJ_NS0_13ScanTileStateIiLb1EEENS0_8NullTypeESM_iNS2_19streaming_context_tIlLb1EEELS5_0EEEvT0_T1_T2_T3_T4_T5_T6_T7_iT8_NS1_7vsmem_tE,"ax",@progbits
	.align	128
        .global         _ZN3cub18CUB_300001_SM_10006detail6select23DeviceSelectSweepKernelINS2_10policy_hubIjbiLb0ELNS0_10SelectImplE0EE10Policy1000EN6thrust24THRUST_300001_SM_1000_NS17counting_iteratorIjNS9_11use_defaultESB_SB_EENS9_18transform_iteratorI9NonZeroOpIiEPKiSB_SB_EEPjSJ_NS0_13ScanTileStateIiLb1EEENS0_8NullTypeESM_iNS2_19streaming_context_tIlLb1EEELS5_0EEEvT0_T1_T2_T3_T4_T5_T6_T7_iT8_NS1_7vsmem_tE
        .type           _ZN3cub18CUB_300001_SM_10006detail6select23DeviceSelectSweepKernelINS2_10policy_hubIjbiLb0ELNS0_10SelectImplE0EE10Policy1000EN6thrust24THRUST_300001_SM_1000_NS17counting_iteratorIjNS9_11use_defaultESB_SB_EENS9_18transform_iteratorI9NonZeroOpIiEPKiSB_SB_EEPjSJ_NS0_13ScanTileStateIiLb1EEENS0_8NullTypeESM_iNS2_19streaming_context_tIlLb1EEELS5_0EEEvT0_T1_T2_T3_T4_T5_T6_T7_iT8_NS1_7vsmem_tE,@function
        .size           _ZN3cub18CUB_300001_SM_10006detail6select23DeviceSelectSweepKernelINS2_10policy_hubIjbiLb0ELNS0_10SelectImplE0EE10Policy1000EN6thrust24THRUST_300001_SM_1000_NS17counting_iteratorIjNS9_11use_defaultESB_SB_EENS9_18transform_iteratorI9NonZeroOpIiEPKiSB_SB_EEPjSJ_NS0_13ScanTileStateIiLb1EEENS0_8NullTypeESM_iNS2_19streaming_context_tIlLb1EEELS5_0EEEvT0_T1_T2_T3_T4_T5_T6_T7_iT8_NS1_7vsmem_tE,(.L_x_3260 - _ZN3cub18CUB_300001_SM_10006detail6select23DeviceSelectSweepKernelINS2_10policy_hubIjbiLb0ELNS0_10SelectImplE0EE10Policy1000EN6thrust24THRUST_300001_SM_1000_NS17counting_iteratorIjNS9_11use_defaultESB_SB_EENS9_18transform_iteratorI9NonZeroOpIiEPKiSB_SB_EEPjSJ_NS0_13ScanTileStateIiLb1EEENS0_8NullTypeESM_iNS2_19streaming_context_tIlLb1EEELS5_0EEEvT0_T1_T2_T3_T4_T5_T6_T7_iT8_NS1_7vsmem_tE)
        .other          _ZN3cub18CUB_300001_SM_10006detail6select23DeviceSelectSweepKernelINS2_10policy_hubIjbiLb0ELNS0_10SelectImplE0EE10Policy1000EN6thrust24THRUST_300001_SM_1000_NS17counting_iteratorIjNS9_11use_defaultESB_SB_EENS9_18transform_iteratorI9NonZeroOpIiEPKiSB_SB_EEPjSJ_NS0_13ScanTileStateIiLb1EEENS0_8NullTypeESM_iNS2_19streaming_context_tIlLb1EEELS5_0EEEvT0_T1_T2_T3_T4_T5_T6_T7_iT8_NS1_7vsmem_tE,@"STO_CUDA_ENTRY STV_DEFAULT"
_ZN3cub18CUB_300001_SM_10006detail6select23DeviceSelectSweepKernelINS2_10policy_hubIjbiLb0ELNS0_10SelectImplE0EE10Policy1000EN6thrust24THRUST_300001_SM_1000_NS17counting_iteratorIjNS9_11use_defaultESB_SB_EENS9_18transform_iteratorI9NonZeroOpIiEPKiSB_SB_EEPjSJ_NS0_13ScanTileStateIiLb1EEENS0_8NullTypeESM_iNS2_19streaming_context_tIlLb1EEELS5_0EEEvT0_T1_T2_T3_T4_T5_T6_T7_iT8_NS1_7vsmem_tE:
.text._ZN3cub18CUB_300001_SM_10006detail6select23DeviceSelectSweepKernelINS2_10policy_hubIjbiLb0ELNS0_10SelectImplE0EE10Policy1000EN6thrust24THRUST_300001_SM_1000_NS17counting_iteratorIjNS9_11use_defaultESB_SB_EENS9_18transform_iteratorI9NonZeroOpIiEPKiSB_SB_EEPjSJ_NS0_13ScanTileStateIiLb1EEENS0_8NullTypeESM_iNS2_19streaming_context_tIlLb1EEELS5_0EEEvT0_T1_T2_T3_T4_T5_T6_T7_iT8_NS1_7vsmem_tE:
        /* <DEDUP_REMOVED lines=40> */
[----:B------:R-:W-:Y:S01]  /*0280*/  IMAD.MOV.U32 R0, RZ, RZ, 0x2 ;  /* 0x00000002ff007424 */ /* 0x000fe200078e00ff */
[----:B------:R-:W-:-:S02]  /*0290*/  LOP3.LUT R5, R5, 0xffffffef, RZ, 0xc0, !PT ;  /* 0xffffffef05057812 */ /* 0x000fc400078ec0ff */
[----:B------:R-:W5:Y:S04]  /*02a0*/  LDG.E R8, desc[UR8][R2.64+0x2c] ;  /* 0x00002c0802087981 */ /* 0x000f68000c1e1900 */
[----:B------:R-:W5:Y:S01]  /*02b0*/  LDG.E R7, desc[UR8][R2.64+0x30] ;  /* 0x0000300802077981 */ /* 0x000f62000c1e1900 */
        /* <DEDUP_REMOVED lines=37> */
[----:B------:R0:W2:Y:S01]  /*0510*/  LDG.E R6, desc[UR8][R2.64+0x34] ;  /* 0x0000340802067981 */ /* 0x0000a2000c1e1900 */
        /* <DEDUP_REMOVED lines=138> */
.L_x_899:
[----:B------:R-:W-:Y:S05]  /*0dc0*/  BSYNC.RECONVERGENT B0 ;  /* 0x0000000000007941 */ /* 0x000fea0003800200 */
.L_x_898:
        /* <DEDUP_REMOVED lines=22> */
.L_x_903:
[----:B-----5:R-:W-:-:S04]  /*0f30*/  IADD3 R14, P0, PT, R57, R12, RZ ;  /* 0x0000000c390e7210 */ /* 0x020fc80007f1e0ff */
[----:B------:R-:W-:Y:S02]  /*0f40*/  LEA.HI.X.SX32 R13, R57, R13, 0x1, P0 ;  /* 0x0000000d390d7211 */ /* 0x000fe400000f0eff */
[----:B-1----:R-:W-:-:S04]  /*0f50*/  LEA R12, P0, R14, UR4, 0x2 ;  /* 0x000000040e0c7c11 */ /* 0x002fc8000f8010ff */
[----:B------:R-:W-:-:S05]  /*0f60*/  LEA.HI.X R13, R14, UR5, R13, 0x2, P0 ;  /* 0x000000050e0d7c11 */ /* 0x000fca00080f140d */
[----:B------:R1:W-:Y:S04]  /*0f70*/  STG.E desc[UR8][R12.64], R56 ;  /* 0x000000380c007986 */ /* 0x0003e8000c101908 */
.L_x_902:
[----:B------:R-:W-:Y:S05]  /*0f80*/  BSYNC.RECONVERGENT B0 ;  /* 0x0000000000007941 */ /* 0x000fea0003800200 */
.L_x_901:
        /* <DEDUP_REMOVED lines=9> */
.L_x_906:
[----:B-----5:R-:W-:-:S04]  /*1020*/  IADD3 R14, P0, PT, R54, R12, RZ ;  /* 0x0000000c360e7210 */ /* 0x020fc80007f1e0ff */
[----:B------:R-:W-:Y:S02]  /*1030*/  LEA.HI.X.SX32 R13, R54, R13, 0x1, P0 ;  /* 0x0000000d360d7211 */ /* 0x000fe400000f0eff */
[----:B-1----:R-:W-:-:S04]  /*1040*/  LEA R12, P0, R14, UR4, 0x2 ;  /* 0x000000040e0c7c11 */ /* 0x002fc8000f8010ff */
[----:B------:R-:W-:-:S05]  /*1050*/  LEA.HI.X R13, R14, UR5, R13, 0x2, P0 ;  /* 0x000000050e0d7c11 */ /* 0x000fca00080f140d */
[----:B------:R2:W-:Y:S04]  /*1060*/  STG.E desc[UR8][R12.64], R52 ;  /* 0x000000340c007986 */ /* 0x0005e8000c101908 */
.L_x_905:
[----:B------:R-:W-:Y:S05]  /*1070*/  BSYNC.RECONVERGENT B0 ;  /* 0x0000000000007941 */ /* 0x000fea0003800200 */
.L_x_904:
        /* <DEDUP_REMOVED lines=9> */
.L_x_909:
[----:B-----5:R-:W-:-:S04]  /*1110*/  IADD3 R14, P0, PT, R51, R12, RZ ;  /* 0x0000000c330e7210 */ /* 0x020fc80007f1e0ff */
[----:B------:R-:W-:Y:S02]  /*1120*/  LEA.HI.X.SX32 R13, R51, R13, 0x1, P0 ;  /* 0x0000000d330d7211 */ /* 0x000fe400000f0eff */
[----:B-1----:R-:W-:-:S04]  /*1130*/  LEA R12, P0, R14, UR4, 0x2 ;  /* 0x000000040e0c7c11 */ /* 0x002fc8000f8010ff */
[----:B------:R-:W-:-:S05]  /*1140*/  LEA.HI.X R13, R14, UR5, R13, 0x2, P0 ;  /* 0x000000050e0d7c11 */ /* 0x000fca00080f140d */
[----:B------:R3:W-:Y:S04]  /*1150*/  STG.E desc[UR8][R12.64], R48 ;  /* 0x000000300c007986 */ /* 0x0007e8000c101908 */
.L_x_908:
[----:B------:R-:W-:Y:S05]  /*1160*/  BSYNC.RECONVERGENT B0 ;  /* 0x0000000000007941 */ /* 0x000fea0003800200 */
.L_x_907:
        /* <DEDUP_REMOVED lines=9> */
.L_x_912:
[----:B-----5:R-:W-:-:S04]  /*1200*/  IADD3 R14, P0, PT, R47, R12, RZ ;  /* 0x0000000c2f0e7210 */ /* 0x020fc80007f1e0ff */
[----:B------:R-:W-:Y:S02]  /*1210*/  LEA.HI.X.SX32 R13, R47, R13, 0x1, P0 ;  /* 0x0000000d2f0d7211 */ /* 0x000fe400000f0eff */
[----:B-1----:R-:W-:-:S04]  /*1220*/  LEA R12, P0, R14, UR4, 0x2 ;  /* 0x000000040e0c7c11 */ /* 0x002fc8000f8010ff */
[----:B------:R-:W-:-:S05]  /*1230*/  LEA.HI.X R13, R14, UR5, R13, 0x2, P0 ;  /* 0x000000050e0d7c11 */ /* 0x000fca00080f140d */
[----:B------:R4:W-:Y:S04]  /*1240*/  STG.E desc[UR8][R12.64], R50 ;  /* 0x000000320c007986 */ /* 0x0009e8000c101908 */
.L_x_911:
[----:B------:R-:W-:Y:S05]  /*1250*/  BSYNC.RECONVERGENT B0 ;  /* 0x0000000000007941 */ /* 0x000fea0003800200 */
.L_x_910:
        /* <DEDUP_REMOVED lines=9> */
.L_x_915:
[----:B-----5:R-:W-:-:S04]  /*12f0*/  IADD3 R14, P0, PT, R5, R12, RZ ;  /* 0x0000000c050e7210 */ /* 0x020fc80007f1e0ff */
[----:B------:R-:W-:Y:S02]  /*1300*/  LEA.HI.X.SX32 R5, R5, R13, 0x1, P0 ;  /* 0x0000000d05057211 */ /* 0x000fe400000f0eff */
[----:B-1----:R-:W-:-:S04]  /*1310*/  LEA R12, P0, R14, UR4, 0x2 ;  /* 0x000000040e0c7c11 */ /* 0x002fc8000f8010ff */
[----:B------:R-:W-:-:S05]  /*1320*/  LEA.HI.X R13, R14, UR5, R5, 0x2, P0 ;  /* 0x000000050e0d7c11 */ /* 0x000fca00080f1405 */
[----:B------:R1:W-:Y:S04]  /*1330*/  STG.E desc[UR8][R12.64], R46 ;  /* 0x0000002e0c007986 */ /* 0x0003e8000c101908 */
.L_x_914:
[----:B------:R-:W-:Y:S05]  /*1340*/  BSYNC.RECONVERGENT B0 ;  /* 0x0000000000007941 */ /* 0x000fea0003800200 */
.L_x_913:
        /* <DEDUP_REMOVED lines=9> */
.L_x_918:
[----:B-----5:R-:W-:-:S04]  /*13e0*/  IADD3 R5, P0, PT, R4, R12, RZ ;  /* 0x0000000c04057210 */ /* 0x020fc80007f1e0ff */
[----:B------:R-:W-:Y:S02]  /*13f0*/  LEA.HI.X.SX32 R12, R4, R13, 0x1, P0 ;  /* 0x0000000d040c7211 */ /* 0x000fe400000f0eff */
[----:B-1----:R-:W-:-:S04]  /*1400*/  LEA R4, P0, R5, UR4, 0x2 ;  /* 0x0000000405047c11 */ /* 0x002fc8000f8010ff */
[----:B------:R-:W-:-:S05]  /*1410*/  LEA.HI.X R5, R5, UR5, R12, 0x2, P0 ;  /* 0x0000000505057c11 */ /* 0x000fca00080f140c */
[----:B------:R1:W-:Y:S04]  /*1420*/  STG.E desc[UR8][R4.64], R32 ;  /* 0x0000002004007986 */ /* 0x0003e8000c101908 */
.L_x_917:
[----:B------:R-:W-:Y:S05]  /*1430*/  BSYNC.RECONVERGENT B0 ;  /* 0x0000000000007941 */ /* 0x000fea0003800200 */
.L_x_916:
        /* <DEDUP_REMOVED lines=9> */
.L_x_921:
[----:B--2345:R-:W-:-:S04]  /*14d0*/  IADD3 R12, P0, PT, R3, R4, RZ ;  /* 0x00000004030c7210 */ /* 0x03cfc80007f1e0ff */
[----:B------:R-:W-:Y:S02]  /*14e0*/  LEA.HI.X.SX32 R3, R3, R5, 0x1, P0 ;  /* 0x0000000503037211 */ /* 0x000fe400000f0eff */
[----:B-1----:R-:W-:-:S04]  /*14f0*/  LEA R4, P0, R12, UR4, 0x2 ;  /* 0x000000040c047c11 */ /* 0x002fc8000f8010ff */
[----:B------:R-:W-:-:S05]  /*1500*/  LEA.HI.X R5, R12, UR5, R3, 0x2, P0 ;  /* 0x000000050c057c11 */ /* 0x000fca00080f1403 */
[----:B------:R1:W-:Y:S04]  /*1510*/  STG.E desc[UR8][R4.64], R33 ;  /* 0x0000002104007986 */ /* 0x0003e8000c101908 */
.L_x_920:
[----:B------:R-:W-:Y:S05]  /*1520*/  BSYNC.RECONVERGENT B0 ;  /* 0x0000000000007941 */ /* 0x000fea0003800200 */
.L_x_919:
        /* <DEDUP_REMOVED lines=9> */
.L_x_924:
[----:B-----5:R-:W-:-:S04]  /*15c0*/  IADD3 R3, P0, PT, R2, R4, RZ ;  /* 0x0000000402037210 */ /* 0x020fc80007f1e0ff */
[----:B------:R-:W-:Y:S02]  /*15d0*/  LEA.HI.X.SX32 R4, R2, R5, 0x1, P0 ;  /* 0x0000000502047211 */ /* 0x000fe400000f0eff */
[----:B-1----:R-:W-:-:S04]  /*15e0*/  LEA R2, P0, R3, UR4, 0x2 ;  /* 0x0000000403027c11 */ /* 0x002fc8000f8010ff */
[----:B------:R-:W-:-:S05]  /*15f0*/  LEA.HI.X R3, R3, UR5, R4, 0x2, P0 ;  /* 0x0000000503037c11 */ /* 0x000fca00080f1404 */
[----:B------:R1:W-:Y:S04]  /*1600*/  STG.E desc[UR8][R2.64], R34 ;  /* 0x0000002202007986 */ /* 0x0003e8000c101908 */
.L_x_923:
[----:B------:R-:W-:Y:S05]  /*1610*/  BSYNC.RECONVERGENT B0 ;  /* 0x0000000000007941 */ /* 0x000fea0003800200 */
.L_x_922:
        /* <DEDUP_REMOVED lines=9> */
.L_x_927:
[----:B-----5:R-:W-:-:S04]  /*16b0*/  IADD3 R4, P0, PT, R0, R2, RZ ;  /* 0x0000000200047210 */ /* 0x020fc80007f1e0ff */
[----:B------:R-:W-:Y:S02]  /*16c0*/  LEA.HI.X.SX32 R3, R0, R3, 0x1, P0 ;  /* 0x0000000300037211 */ /* 0x000fe400000f0eff */
[----:B-1----:R-:W-:-:S04]  /*16d0*/  LEA R2, P0, R4, UR4, 0x2 ;  /* 0x0000000404027c11 */ /* 0x002fc8000f8010ff */
[----:B------:R-:W-:-:S05]  /*16e0*/  LEA.HI.X R3, R4, UR5, R3, 0x2, P0 ;  /* 0x0000000504037c11 */ /* 0x000fca00080f1403 */
[----:B------:R1:W-:Y:S04]  /*16f0*/  STG.E desc[UR8][R2.64], R35 ;  /* 0x0000002302007986 */ /* 0x0003e8000c101908 */
.L_x_926:
[----:B------:R-:W-:Y:S05]  /*1700*/  BSYNC.RECONVERGENT B0 ;  /* 0x0000000000007941 */ /* 0x000fea0003800200 */
.L_x_925:
        /* <DEDUP_REMOVED lines=9> */
.L_x_930:
[----:B-----5:R-:W-:-:S04]  /*17a0*/  IADD3 R0, P0, PT, R39, R2, RZ ;  /* 0x0000000227007210 */ /* 0x020fc80007f1e0ff */
[----:B------:R-:W-:Y:S02]  /*17b0*/  LEA.HI.X.SX32 R3, R39, R3, 0x1, P0 ;  /* 0x0000000327037211 */ /* 0x000fe400000f0eff */
[----:B-1----:R-:W-:-:S04]  /*17c0*/  LEA R2, P0, R0, UR4, 0x2 ;  /* 0x0000000400027c11 */ /* 0x002fc8000f8010ff */
[----:B------:R-:W-:-:S05]  /*17d0*/  LEA.HI.X R3, R0, UR5, R3, 0x2, P0 ;  /* 0x0000000500037c11 */ /* 0x000fca00080f1403 */
[----:B------:R1:W-:Y:S04]  /*17e0*/  STG.E desc[UR8][R2.64], R36 ;  /* 0x0000002402007986 */ /* 0x0003e8000c101908 */
.L_x_929:
[----:B------:R-:W-:Y:S05]  /*17f0*/  BSYNC.RECONVERGENT B0 ;  /* 0x0000000000007941 */ /* 0x000fea0003800200 */
.L_x_928:
        /* <DEDUP_REMOVED lines=9> */
.L_x_933:
[----:B-----5:R-:W-:-:S04]  /*1890*/  IADD3 R0, P0, PT, R42, R2, RZ ;  /* 0x000000022a007210 */ /* 0x020fc80007f1e0ff */
[----:B------:R-:W-:Y:S02]  /*18a0*/  LEA.HI.X.SX32 R3, R42, R3, 0x1, P0 ;  /* 0x000000032a037211 */ /* 0x000fe400000f0eff */
[----:B-1----:R-:W-:-:S04]  /*18b0*/  LEA R2, P0, R0, UR4, 0x2 ;  /* 0x0000000400027c11 */ /* 0x002fc8000f8010ff */
[----:B------:R-:W-:-:S05]  /*18c0*/  LEA.HI.X R3, R0, UR5, R3, 0x2, P0 ;  /* 0x0000000500037c11 */ /* 0x000fca00080f1403 */
[----:B------:R1:W-:Y:S04]  /*18d0*/  STG.E desc[UR8][R2.64], R37 ;  /* 0x0000002502007986 */ /* 0x0003e8000c101908 */
.L_x_932:
[----:B------:R-:W-:Y:S05]  /*18e0*/  BSYNC.RECONVERGENT B0 ;  /* 0x0000000000007941 */ /* 0x000fea0003800200 */
.L_x_931:
        /* <DEDUP_REMOVED lines=9> */
.L_x_936:
[----:B-----5:R-:W-:-:S04]  /*1980*/  IADD3 R0, P0, PT, R43, R2, RZ ;  /* 0x000000022b007210 */ /* 0x020fc80007f1e0ff */
[----:B------:R-:W-:Y:S02]  /*1990*/  LEA.HI.X.SX32 R3, R43, R3, 0x1, P0 ;  /* 0x000000032b037211 */ /* 0x000fe400000f0eff */
[----:B-1----:R-:W-:-:S04]  /*19a0*/  LEA R2, P0, R0, UR4, 0x2 ;  /* 0x0000000400027c11 */ /* 0x002fc8000f8010ff */
[----:B------:R-:W-:-:S05]  /*19b0*/  LEA.HI.X R3, R0, UR5, R3, 0x2, P0 ;  /* 0x0000000500037c11 */ /* 0x000fca00080f1403 */
[----:B------:R1:W-:Y:S04]  /*19c0*/  STG.E desc[UR8][R2.64], R38 ;  /* 0x0000002602007986 */ /* 0x0003e8000c101908 */
.L_x_935:
[----:B------:R-:W-:Y:S05]  /*19d0*/  BSYNC.RECONVERGENT B0 ;  /* 0x0000000000007941 */ /* 0x000fea0003800200 */
.L_x_934:
        /* <DEDUP_REMOVED lines=9> */
.L_x_939:
[----:B-----5:R-:W-:-:S04]  /*1a70*/  IADD3 R0, P0, PT, R44, R2, RZ ;  /* 0x000000022c007210 */ /* 0x020fc80007f1e0ff */
[----:B------:R-:W-:Y:S02]  /*1a80*/  LEA.HI.X.SX32 R3, R44, R3, 0x1, P0 ;  /* 0x000000032c037211 */ /* 0x000fe400000f0eff */
[----:B-1----:R-:W-:-:S04]  /*1a90*/  LEA R2, P0, R0, UR4, 0x2 ;  /* 0x0000000400027c11 */ /* 0x002fc8000f8010ff */
[----:B------:R-:W-:-:S05]  /*1aa0*/  LEA.HI.X R3, R0, UR5, R3, 0x2, P0 ;  /* 0x0000000500037c11 */ /* 0x000fca00080f1403 */
[----:B------:R1:W-:Y:S04]  /*1ab0*/  STG.E desc[UR8][R2.64], R40 ;  /* 0x0000002802007986 */ /* 0x0003e8000c101908 */
.L_x_938:
[----:B------:R-:W-:Y:S05]  /*1ac0*/  BSYNC.RECONVERGENT B0 ;  /* 0x0000000000007941 */ /* 0x000fea0003800200 */
.L_x_937:
[----:B------:R-:W-:-:S13]  /*1ad0*/  ISETP.NE.AND P0, PT, R6, RZ, PT ;  /* 0x000000ff0600720c */ /* 0x000fda0003f05270 */
[----:B------:R-:W-:Y:S05]  /*1ae0*/  @!P0 EXIT ;  /* 0x000000000000894d */ /* 0x000fea0003800000 */
[----:B------:R-:W-:Y:S01]  /*1af0*/  UISETP.NE.AND UP0, UPT, UR6, URZ, UPT ;  /* 0x000000ff0600728c */ /* 0x000fe2000bf05270 */
[----:B-1---5:R-:W-:-:S08]  /*1b00*/  CS2R R2, SRZ ;  /* 0x0000000000027805 */ /* 0x022fd0000001ff00 */
[----:B------:R-:W-:Y:S05]  /*1b10*/  BRA.U UP0, `(.L_x_940) ;  /* 0x0000000100087547 */ /* 0x000fea000b800000 */
[----:B------:R-:W1:Y:S02]  /*1b20*/  LDC.64 R2, c[0x0][0x3d8] ;  /* 0x0000f600ff027b82 */ /* 0x000e640000000a00 */
[----:B-1----:R-:W5:Y:S02]  /*1b30*/  LDG.E.64 R2, desc[UR8][R2.64] ;  /* 0x0000000802027981 */ /* 0x002f64000c1e1b00 */
.L_x_940:
[----:B------:R-:W1:Y:S01]  /*1b40*/  LDCU.64 UR4, c[0x0][0x398] ;  /* 0x00007300ff0477ac */ /* 0x000e620008000a00 */
[----:B-----5:R-:W-:-:S04]  /*1b50*/  IADD3 R0, P0, PT, R45, R2, RZ ;  /* 0x000000022d007210 */ /* 0x020fc80007f1e0ff */
[----:B------:R-:W-:Y:S02]  /*1b60*/  LEA.HI.X.SX32 R3, R45, R3, 0x1, P0 ;  /* 0x000000032d037211 */ /* 0x000fe400000f0eff */
[----:B-1----:R-:W-:-:S04]  /*1b70*/  LEA R2, P0, R0, UR4, 0x2 ;  /* 0x0000000400027c11 */ /* 0x002fc8000f8010ff */
[----:B------:R-:W-:-:S05]  /*1b80*/  LEA.HI.X R3, R0, UR5, R3, 0x2, P0 ;  /* 0x0000000500037c11 */ /* 0x000fca00080f1403 */
[----:B------:R-:W-:Y:S01]  /*1b90*/  STG.E desc[UR8][R2.64], R41 ;  /* 0x0000002902007986 */ /* 0x000fe2000c101908 */
[----:B------:R-:W-:Y:S05]  /*1ba0*/  EXIT ;  /* 0x000000000000794d */ /* 0x000fea0003800000 */
.L_x_900:
        /* <DEDUP_REMOVED lines=69> */
.L_x_944:
        /* <DEDUP_REMOVED lines=18> */
.L_x_943:
[----:B------:R-:W-:-:S07]  /*2120*/  IMAD.MOV.U32 R0, RZ, RZ, R7 ;  /* 0x000000ffff007224 */ /* 0x000fce00078e0007 */
.L_x_942:
[----:B------:R-:W-:Y:S05]  /*2130*/  BSYNC.RECONVERGENT B0 ;  /* 0x0000000000007941 */ /* 0x000fea0003800200 */
.L_x_941:
        /* <DEDUP_REMOVED lines=14> */
.L_x_945:
        /* <DEDUP_REMOVED lines=44> */
.L_x_897:
        /* <DEDUP_REMOVED lines=178> */
.L_x_1117:
[----:B------:R-:W-:Y:S05]  /*3000*/  @!P0 BRA `(.L_x_948) ;  /* 0x0000000000748947 */ /* 0x000fea0003800000 */
[----:B------:R-:W-:-:S07]  /*3010*/  IMAD.MOV.U32 R39, RZ, RZ, 0x1a6 ;  /* 0x000001a6ff277424 */ /* 0x000fce00078e00ff */
.L_x_950:
        /* <DEDUP_REMOVED lines=27> */
.L_x_1120:
[----:B------:R-:W-:Y:S05]  /*31d0*/  @P0 BRA `(.L_x_950) ;  /* 0xfffffffc00900947 */ /* 0x000fea000383ffff */
.L_x_948:
        /* <DEDUP_REMOVED lines=38> */
.L_x_1129:
[----:B------:R-:W-:Y:S05]  /*3440*/  @!P0 BRA `(.L_x_952) ;  /* 0x0000000400248947 */ /* 0x000fea0003800000 */
[----:B------:R-:W-:-:S07]  /*3450*/  IMAD.MOV.U32 R51, RZ, RZ, 0x1a6 ;  /* 0x000001a6ff337424 */ /* 0x000fce00078e00ff */
.L_x_958:
        /* <DEDUP_REMOVED lines=10> */
.L_x_1132:
[----:B------:R-:W-:Y:S05]  /*3500*/  @!P0 BRA `(.L_x_954) ;  /* 0x0000000000748947 */ /* 0x000fea0003800000 */
[----:B------:R-:W-:-:S07]  /*3510*/  IMAD.MOV.U32 R39, RZ, RZ, R51 ;  /* 0x000000ffff277224 */ /* 0x000fce00078e0033 */
.L_x_956:
        /* <DEDUP_REMOVED lines=27> */
.L_x_1135:
[----:B------:R-:W-:Y:S05]  /*36d0*/  @P0 BRA `(.L_x_956) ;  /* 0xfffffffc00900947 */ /* 0x000fea000383ffff */
.L_x_954:
        /* <DEDUP_REMOVED lines=31> */
.L_x_1144:
[----:B------:R-:W-:Y:S05]  /*38d0*/  @P0 BRA `(.L_x_958) ;  /* 0xfffffff800e00947 */ /* 0x000fea000383ffff */
.L_x_952:
        /* <DEDUP_REMOVED lines=16> */
.L_x_946:
        /* <DEDUP_REMOVED lines=45> */
.L_x_962:
[----:B-----5:R-:W-:-:S04]  /*3cb0*/  IADD3 R2, P0, PT, R23, R16, RZ ;  /* 0x0000001017027210 */ /* 0x020fc80007f1e0ff */
[----:B------:R-:W-:Y:S02]  /*3cc0*/  LEA.HI.X.SX32 R17, R23, R17, 0x1, P0 ;  /* 0x0000001117117211 */ /* 0x000fe400000f0eff */
[----:B0-----:R-:W-:-:S04]  /*3cd0*/  LEA R16, P0, R2, UR6, 0x2 ;  /* 0x0000000602107c11 */ /* 0x001fc8000f8010ff */
[----:B------:R-:W-:-:S05]  /*3ce0*/  LEA.HI.X R17, R2, UR7, R17, 0x2, P0 ;  /* 0x0000000702117c11 */ /* 0x000fca00080f1411 */
[----:B------:R1:W-:Y:S04]  /*3cf0*/  STG.E desc[UR8][R16.64], R12 ;  /* 0x0000000c10007986 */ /* 0x0003e8000c101908 */
.L_x_961:
[----:B0-----:R-:W-:Y:S05]  /*3d00*/  BSYNC.RECONVERGENT B0 ;  /* 0x0000000000007941 */ /* 0x001fea0003800200 */
.L_x_960:
        /* <DEDUP_REMOVED lines=9> */
.L_x_965:
[----:B-1---5:R-:W-:-:S04]  /*3da0*/  IADD3 R12, P0, PT, R21, R2, RZ ;  /* 0x00000002150c7210 */ /* 0x022fc80007f1e0ff */
[----:B------:R-:W-:Y:S02]  /*3db0*/  LEA.HI.X.SX32 R3, R21, R3, 0x1, P0 ;  /* 0x0000000315037211 */ /* 0x000fe400000f0eff */
[----:B0-----:R-:W-:-:S04]  /*3dc0*/  LEA R2, P0, R12, UR6, 0x2 ;  /* 0x000000060c027c11 */ /* 0x001fc8000f8010ff */
[----:B------:R-:W-:-:S05]  /*3dd0*/  LEA.HI.X R3, R12, UR7, R3, 0x2, P0 ;  /* 0x000000070c037c11 */ /* 0x000fca00080f1403 */
[----:B------:R0:W-:Y:S04]  /*3de0*/  STG.E desc[UR8][R2.64], R56 ;  /* 0x0000003802007986 */ /* 0x0001e8000c101908 */
.L_x_964:
[----:B------:R-:W-:Y:S05]  /*3df0*/  BSYNC.RECONVERGENT B0 ;  /* 0x0000000000007941 */ /* 0x000fea0003800200 */
.L_x_963:
        /* <DEDUP_REMOVED lines=9> */
.L_x_968:
[----:B-----5:R-:W-:-:S04]  /*3e90*/  IADD3 R4, P0, PT, R28, R2, RZ ;  /* 0x000000021c047210 */ /* 0x020fc80007f1e0ff */
[----:B------:R-:W-:Y:S02]  /*3ea0*/  LEA.HI.X.SX32 R3, R28, R3, 0x1, P0 ;  /* 0x000000031c037211 */ /* 0x000fe400000f0eff */
[----:B0-----:R-:W-:-:S04]  /*3eb0*/  LEA R2, P0, R4, UR6, 0x2 ;  /* 0x0000000604027c11 */ /* 0x001fc8000f8010ff */
[----:B------:R-:W-:-:S05]  /*3ec0*/  LEA.HI.X R3, R4, UR7, R3, 0x2, P0 ;  /* 0x0000000704037c11 */ /* 0x000fca00080f1403 */
[----:B------:R2:W-:Y:S04]  /*3ed0*/  STG.E desc[UR8][R2.64], R55 ;  /* 0x0000003702007986 */ /* 0x0005e8000c101908 */
.L_x_967:
[----:B------:R-:W-:Y:S05]  /*3ee0*/  BSYNC.RECONVERGENT B0 ;  /* 0x0000000000007941 */ /* 0x000fea0003800200 */
.L_x_966:
        /* <DEDUP_REMOVED lines=9> */
.L_x_971:
[----:B-----5:R-:W-:-:S04]  /*3f80*/  IADD3 R4, P0, PT, R29, R2, RZ ;  /* 0x000000021d047210 */ /* 0x020fc80007f1e0ff */
[----:B------:R-:W-:Y:S02]  /*3f90*/  LEA.HI.X.SX32 R3, R29, R3, 0x1, P0 ;  /* 0x000000031d037211 */ /* 0x000fe400000f0eff */
[----:B0-----:R-:W-:-:S04]  /*3fa0*/  LEA R2, P0, R4, UR6, 0x2 ;  /* 0x0000000604027c11 */ /* 0x001fc8000f8010ff */
[----:B------:R-:W-:-:S05]  /*3fb0*/  LEA.HI.X R3, R4, UR7, R3, 0x2, P0 ;  /* 0x0000000704037c11 */ /* 0x000fca00080f1403 */
[----:B------:R3:W-:Y:S04]  /*3fc0*/  STG.E desc[UR8][R2.64], R54 ;  /* 0x0000003602007986 */ /* 0x0007e8000c101908 */
.L_x_970:
[----:B------:R-:W-:Y:S05]  /*3fd0*/  BSYNC.RECONVERGENT B0 ;  /* 0x0000000000007941 */ /* 0x000fea0003800200 */
.L_x_969:
        /* <DEDUP_REMOVED lines=9> */
.L_x_974:
[----:B-----5:R-:W-:-:S04]  /*4070*/  IADD3 R4, P0, PT, R30, R2, RZ ;  /* 0x000000021e047210 */ /* 0x020fc80007f1e0ff */
[----:B------:R-:W-:Y:S02]  /*4080*/  LEA.HI.X.SX32 R3, R30, R3, 0x1, P0 ;  /* 0x000000031e037211 */ /* 0x000fe400000f0eff */
[----:B0-----:R-:W-:-:S04]  /*4090*/  LEA R2, P0, R4, UR6, 0x2 ;  /* 0x0000000604027c11 */ /* 0x001fc8000f8010ff */
[----:B------:R-:W-:-:S05]  /*40a0*/  LEA.HI.X R3, R4, UR7, R3, 0x2, P0 ;  /* 0x0000000704037c11 */ /* 0x000fca00080f1403 */
[----:B------:R4:W-:Y:S04]  /*40b0*/  STG.E desc[UR8][R2.64], R53 ;  /* 0x0000003502007986 */ /* 0x0009e8000c101908 */
.L_x_973:
[----:B------:R-:W-:Y:S05]  /*40c0*/  BSYNC.RECONVERGENT B0 ;  /* 0x0000000000007941 */ /* 0x000fea0003800200 */
.L_x_972:
        /* <DEDUP_REMOVED lines=9> */
.L_x_977:
[----:B-----5:R-:W-:-:S04]  /*4160*/  IADD3 R4, P0, PT, R31, R2, RZ ;  /* 0x000000021f047210 */ /* 0x020fc80007f1e0ff */
[----:B------:R-:W-:Y:S02]  /*4170*/  LEA.HI.X.SX32 R3, R31, R3, 0x1, P0 ;  /* 0x000000031f037211 */ /* 0x000fe400000f0eff */
[----:B0-----:R-:W-:-:S04]  /*4180*/  LEA R2, P0, R4, UR6, 0x2 ;  /* 0x0000000604027c11 */ /* 0x001fc8000f8010ff */
[----:B------:R-:W-:-:S05]  /*4190*/  LEA.HI.X R3, R4, UR7, R3, 0x2, P0 ;  /* 0x0000000704037c11 */ /* 0x000fca00080f1403 */
[----:B------:R0:W-:Y:S04]  /*41a0*/  STG.E desc[UR8][R2.64], R52 ;  /* 0x0000003402007986 */ /* 0x0001e8000c101908 */
.L_x_976:
[----:B------:R-:W-:Y:S05]  /*41b0*/  BSYNC.RECONVERGENT B0 ;  /* 0x0000000000007941 */ /* 0x000fea0003800200 */
.L_x_975:
        /* <DEDUP_REMOVED lines=9> */
.L_x_980:
[----:B-----5:R-:W-:-:S04]  /*4250*/  IADD3 R4, P0, PT, R32, R2, RZ ;  /* 0x0000000220047210 */ /* 0x020fc80007f1e0ff */
[----:B------:R-:W-:Y:S02]  /*4260*/  LEA.HI.X.SX32 R3, R32, R3, 0x1, P0 ;  /* 0x0000000320037211 */ /* 0x000fe400000f0eff */
[----:B0-----:R-:W-:-:S04]  /*4270*/  LEA R2, P0, R4, UR6, 0x2 ;  /* 0x0000000604027c11 */ /* 0x001fc8000f8010ff */
[----:B------:R-:W-:-:S05]  /*4280*/  LEA.HI.X R3, R4, UR7, R3, 0x2, P0 ;  /* 0x0000000704037c11 */ /* 0x000fca00080f1403 */
[----:B------:R0:W-:Y:S04]  /*4290*/  STG.E desc[UR8][R2.64], R43 ;  /* 0x0000002b02007986 */ /* 0x0001e8000c101908 */
.L_x_979:
[----:B------:R-:W-:Y:S05]  /*42a0*/  BSYNC.RECONVERGENT B0 ;  /* 0x0000000000007941 */ /* 0x000fea0003800200 */
.L_x_978:
        /* <DEDUP_REMOVED lines=9> */
.L_x_983:
[----:B-----5:R-:W-:-:S04]  /*4340*/  IADD3 R4, P0, PT, R0, R2, RZ ;  /* 0x0000000200047210 */ /* 0x020fc80007f1e0ff */
[----:B------:R-:W-:Y:S02]  /*4350*/  LEA.HI.X.SX32 R3, R0, R3, 0x1, P0 ;  /* 0x0000000300037211 */ /* 0x000fe400000f0eff */
[----:B0-----:R-:W-:-:S04]  /*4360*/  LEA R2, P0, R4, UR6, 0x2 ;  /* 0x0000000604027c11 */ /* 0x001fc8000f8010ff */
[----:B------:R-:W-:-:S05]  /*4370*/  LEA.HI.X R3, R4, UR7, R3, 0x2, P0 ;  /* 0x0000000704037c11 */ /* 0x000fca00080f1403 */
[----:B------:R0:W-:Y:S04]  /*4380*/  STG.E desc[UR8][R2.64], R42 ;  /* 0x0000002a02007986 */ /* 0x0001e8000c101908 */
.L_x_982:
[----:B------:R-:W-:Y:S05]  /*4390*/  BSYNC.RECONVERGENT B0 ;  /* 0x0000000000007941 */ /* 0x000fea0003800200 */
.L_x_981:
        /* <DEDUP_REMOVED lines=9> */
.L_x_986:
[----:B-----5:R-:W-:-:S04]  /*4430*/  IADD3 R0, P0, PT, R19, R2, RZ ;  /* 0x0000000213007210 */ /* 0x020fc80007f1e0ff */
[----:B------:R-:W-:Y:S02]  /*4440*/  LEA.HI.X.SX32 R3, R19, R3, 0x1, P0 ;  /* 0x0000000313037211 */ /* 0x000fe400000f0eff */
[----:B0-----:R-:W-:-:S04]  /*4450*/  LEA R2, P0, R0, UR6, 0x2 ;  /* 0x0000000600027c11 */ /* 0x001fc8000f8010ff */
[----:B------:R-:W-:-:S05]  /*4460*/  LEA.HI.X R3, R0, UR7, R3, 0x2, P0 ;  /* 0x0000000700037c11 */ /* 0x000fca00080f1403 */
[----:B------:R0:W-:Y:S04]  /*4470*/  STG.E desc[UR8][R2.64], R41 ;  /* 0x0000002902007986 */ /* 0x0001e8000c101908 */
.L_x_985:
[----:B------:R-:W-:Y:S05]  /*4480*/  BSYNC.RECONVERGENT B0 ;  /* 0x0000000000007941 */ /* 0x000fea0003800200 */
.L_x_984:
        /* <DEDUP_REMOVED lines=9> */
.L_x_989:
[----:B-----5:R-:W-:-:S04]  /*4520*/  IADD3 R0, P0, PT, R33, R2, RZ ;  /* 0x0000000221007210 */ /* 0x020fc80007f1e0ff */
[----:B------:R-:W-:Y:S02]  /*4530*/  LEA.HI.X.SX32 R3, R33, R3, 0x1, P0 ;  /* 0x0000000321037211 */ /* 0x000fe400000f0eff */
[----:B0-----:R-:W-:-:S04]  /*4540*/  LEA R2, P0, R0, UR6, 0x2 ;  /* 0x0000000600027c11 */ /* 0x001fc8000f8010ff */
[----:B------:R-:W-:-:S05]  /*4550*/  LEA.HI.X R3, R0, UR7, R3, 0x2, P0 ;  /* 0x0000000700037c11 */ /* 0x000fca00080f1403 */
[----:B------:R0:W-:Y:S04]  /*4560*/  STG.E desc[UR8][R2.64], R40 ;  /* 0x0000002802007986 */ /* 0x0001e8000c101908 */
.L_x_988:
[----:B------:R-:W-:Y:S05]  /*4570*/  BSYNC.RECONVERGENT B0 ;  /* 0x0000000000007941 */ /* 0x000fea0003800200 */
.L_x_987:
        /* <DEDUP_REMOVED lines=9> */
.L_x_992:
[----:B-----5:R-:W-:-:S04]  /*4610*/  IADD3 R0, P0, PT, R34, R2, RZ ;  /* 0x0000000222007210 */ /* 0x020fc80007f1e0ff */
[----:B------:R-:W-:Y:S02]  /*4620*/  LEA.HI.X.SX32 R3, R34, R3, 0x1, P0 ;  /* 0x0000000322037211 */ /* 0x000fe400000f0eff */
[----:B0-----:R-:W-:-:S04]  /*4630*/  LEA R2, P0, R0, UR6, 0x2 ;  /* 0x0000000600027c11 */ /* 0x001fc8000f8010ff */
[----:B------:R-:W-:-:S05]  /*4640*/  LEA.HI.X R3, R0, UR7, R3, 0x2, P0 ;  /* 0x0000000700037c11 */ /* 0x000fca00080f1403 */
[----:B------:R0:W-:Y:S04]  /*4650*/  STG.E desc[UR8][R2.64], R38 ;  /* 0x0000002602007986 */ /* 0x0001e8000c101908 */
.L_x_991:
[----:B------:R-:W-:Y:S05]  /*4660*/  BSYNC.RECONVERGENT B0 ;  /* 0x0000000000007941 */ /* 0x000fea0003800200 */
.L_x_990:
        /* <DEDUP_REMOVED lines=9> */
.L_x_995:
[----:B-----5:R-:W-:-:S04]  /*4700*/  IADD3 R0, P0, PT, R14, R2, RZ ;  /* 0x000000020e007210 */ /* 0x020fc80007f1e0ff */
[----:B------:R-:W-:Y:S02]  /*4710*/  LEA.HI.X.SX32 R3, R14, R3, 0x1, P0 ;  /* 0x000000030e037211 */ /* 0x000fe400000f0eff */
[----:B0-----:R-:W-:-:S04]  /*4720*/  LEA R2, P0, R0, UR6, 0x2 ;  /* 0x0000000600027c11 */ /* 0x001fc8000f8010ff */
[----:B------:R-:W-:-:S05]  /*4730*/  LEA.HI.X R3, R0, UR7, R3, 0x2, P0 ;  /* 0x0000000700037c11 */ /* 0x000fca00080f1403 */
[----:B------:R0:W-:Y:S04]  /*4740*/  STG.E desc[UR8][R2.64], R37 ;  /* 0x0000002502007986 */ /* 0x0001e8000c101908 */
.L_x_994:
[----:B------:R-:W-:Y:S05]  /*4750*/  BSYNC.RECONVERGENT B0 ;  /* 0x0000000000007941 */ /* 0x000fea0003800200 */
.L_x_993:
        /* <DEDUP_REMOVED lines=9> */
.L_x_998:
[----:B-----5:R-:W-:-:S04]  /*47f0*/  IADD3 R0, P0, PT, R35, R2, RZ ;  /* 0x0000000223007210 */ /* 0x020fc80007f1e0ff */
[----:B------:R-:W-:Y:S02]  /*4800*/  LEA.HI.X.SX32 R3, R35, R3, 0x1, P0 ;  /* 0x0000000323037211 */ /* 0x000fe400000f0eff */
[----:B0-----:R-:W-:-:S04]  /*4810*/  LEA R2, P0, R0, UR6, 0x2 ;  /* 0x0000000600027c11 */ /* 0x001fc8000f8010ff */
[----:B------:R-:W-:-:S05]  /*4820*/  LEA.HI.X R3, R0, UR7, R3, 0x2, P0 ;  /* 0x0000000700037c11 */ /* 0x000fca00080f1403 */
[----:B------:R0:W-:Y:S04]  /*4830*/  STG.E desc[UR8][R2.64], R36 ;  /* 0x0000002402007986 */ /* 0x0001e8000c101908 */
.L_x_997:
[----:B------:R-:W-:Y:S05]  /*4840*/  BSYNC.RECONVERGENT B0 ;  /* 0x0000000000007941 */ /* 0x000fea0003800200 */
.L_x_996:
[----:B------:R-:W-:-:S13]  /*4850*/  ISETP.NE.AND P0, PT, R27, RZ, PT ;  /* 0x000000ff1b00720c */ /* 0x000fda0003f05270 */
[----:B------:R-:W-:Y:S05]  /*4860*/  @!P0 EXIT ;  /* 0x000000000000894d */ /* 0x000fea0003800000 */
[----:B------:R-:W-:Y:S01]  /*4870*/  UISETP.NE.AND UP0, UPT, UR4, URZ, UPT ;  /* 0x000000ff0400728c */ /* 0x000fe2000bf05270 */
[----:B0-234-:R-:W-:-:S08]  /*4880*/  CS2R R2, SRZ ;  /* 0x0000000000027805 */ /* 0x01dfd0000001ff00 */
[----:B------:R-:W-:Y:S05]  /*4890*/  BRA.U UP0, `(.L_x_999) ;  /* 0x0000000100087547 */ /* 0x000fea000b800000 */
[----:B------:R-:W0:Y:S02]  /*48a0*/  LDC.64 R2, c[0x0][0x3d8] ;  /* 0x0000f600ff027b82 */ /* 0x000e240000000a00 */
[----:B0-----:R-:W5:Y:S02]  /*48b0*/  LDG.E.64 R2, desc[UR8][R2.64] ;  /* 0x0000000802027981 */ /* 0x001f64000c1e1b00 */
.L_x_999:
[----:B------:R-:W0:Y:S01]  /*48c0*/  LDCU.64 UR4, c[0x0][0x398] ;  /* 0x00007300ff0477ac */ /* 0x000e220008000a00 */
[----:B-----5:R-:W-:-:S04]  /*48d0*/  IADD3 R0, P0, PT, R18, R2, RZ ;  /* 0x0000000212007210 */ /* 0x020fc80007f1e0ff */
[----:B------:R-:W-:Y:S02]  /*48e0*/  LEA.HI.X.SX32 R3, R18, R3, 0x1, P0 ;  /* 0x0000000312037211 */ /* 0x000fe400000f0eff */
[----:B0-----:R-:W-:-:S04]  /*48f0*/  LEA R2, P0, R0, UR4, 0x2 ;  /* 0x0000000400027c11 */ /* 0x001fc8000f8010ff */
[----:B------:R-:W-:-:S05]  /*4900*/  LEA.HI.X R3, R0, UR5, R3, 0x2, P0 ;  /* 0x0000000500037c11 */ /* 0x000fca00080f1403 */
[----:B------:R-:W-:Y:S01]  /*4910*/  STG.E desc[UR8][R2.64], R15 ;  /* 0x0000000f02007986 */ /* 0x000fe2000c101908 */
[----:B------:R-:W-:Y:S05]  /*4920*/  EXIT ;  /* 0x000000000000794d */ /* 0x000fea0003800000 */
.L_x_959:
        /* <DEDUP_REMOVED lines=78> */
.L_x_1002:
        /* <DEDUP_REMOVED lines=14> */
.L_x_1001:
[----:B------:R-:W-:Y:S05]  /*4ef0*/  BSYNC.RECONVERGENT B0 ;  /* 0x0000000000007941 */ /* 0x000fea0003800200 */
.L_x_1000:
        /* <DEDUP_REMOVED lines=10> */
.L_x_1003:
        /* <DEDUP_REMOVED lines=45> */
.L_x_896:
        /* <DEDUP_REMOVED lines=31> */
[----:B------:R-:W3:Y:S06]  /*5460*/  @!P0 LDG.E R7, desc[UR8][R2.64] ;  /* 0x0000000802078981 */ /* 0x000eec000c1e1900 */
[----:B------:R-:W4:Y:S01]  /*5470*/  @!P2 LDG.E R6, desc[UR8][R2.64+0x4] ;  /* 0x000004080206a981 */ /* 0x000f22000c1e1900 */
        /* <DEDUP_REMOVED lines=8> */
[----:B------:R-:W5:Y:S01]  /*5500*/  @!P3 LDG.E R10, desc[UR8][R2.64+0x8] ;  /* 0x00000808020ab981 */ /* 0x000f62000c1e1900 */
[----:B------:R-:W-:Y:S01]  /*5510*/  ISETP.GE.AND P5, PT, R4, UR4, PT ;  /* 0x0000000404007c0c */ /* 0x000fe2000bfa6270 */
[----:B------:R-:W-:Y:S01]  /*5520*/  VIADD R4, R57, 0x7 ;  /* 0x0000000739047836 */ /* 0x000fe20000000000 */
[----:B---3--:R-:W-:-:S11]  /*5530*/  @!P0 ISETP.NE.AND P6, PT, R7, RZ, PT ;  /* 0x000000ff0700820c */ /* 0x008fd60003fc5270 */
[----:B------:R-:W3:Y:S01]  /*5540*/  @!P5 LDG.E R7, desc[UR8][R2.64+0x14] ;  /* 0x000014080207d981 */ /* 0x000ee2000c1e1900 */
[----:B------:R-:W-:Y:S02]  /*5550*/  @!P0 SEL R61, RZ, 0x1, !P6 ;  /* 0x00000001ff3d8807 */ /* 0x000fe40007000000 */
[----:B------:R-:W-:Y:S02]  /*5560*/  ISETP.GE.AND P0, PT, R5, UR4, PT ;  /* 0x0000000405007c0c */ /* 0x000fe4000bf06270 */
[----:B------:R-:W2:Y:S01]  /*5570*/  @!P1 LDG.E R5, desc[UR8][R2.64+0xc] ;  /* 0x00000c0802059981 */ /* 0x000ea2000c1e1900 */
[----:B----4-:R-:W-:-:S03]  /*5580*/  @!P2 ISETP.NE.AND P6, PT, R6, RZ, PT ;  /* 0x000000ff0600a20c */ /* 0x010fc60003fc5270 */
[----:B------:R-:W4:Y:S01]  /*5590*/  @!P4 LDG.E R6, desc[UR8][R2.64+0x10] ;  /* 0x000010080206c981 */ /* 0x000f22000c1e1900 */
[----:B------:R-:W-:Y:S02]  /*55a0*/  @!P2 SEL R56, RZ, 0x1, !P6 ;  /* 0x00000001ff38a807 */ /* 0x000fe40007000000 */
[----:B------:R-:W-:-:S04]  /*55b0*/  ISETP.GE.AND P2, PT, R4, UR4, PT ;  /* 0x0000000404007c0c */ /* 0x000fc8000bf46270 */
[----:B------:R-:W3:Y:S09]  /*55c0*/  @!P0 LDG.E R8, desc[UR8][R2.64+0x18] ;  /* 0x0000180802088981 */ /* 0x000ef2000c1e1900 */
[----:B------:R-:W3:Y:S01]  /*55d0*/  @!P2 LDG.E R9, desc[UR8][R2.64+0x1c] ;  /* 0x00001c080209a981 */ /* 0x000ee2000c1e1900 */
        /* <DEDUP_REMOVED lines=17> */
[----:B------:R-:W2:Y:S01]  /*56f0*/  @!P1 LDG.E R6, desc[UR8][R2.64+0x20] ;  /* 0x0000200802069981 */ /* 0x000ea2000c1e1900 */
[----:B------:R-:W-:Y:S01]  /*5700*/  ISETP.GE.AND P6, PT, R4, UR4, PT ;  /* 0x0000000404007c0c */ /* 0x000fe2000bfc6270 */
[C---:B------:R-:W-:Y:S01]  /*5710*/  VIADD R4, R57.reuse, 0xc ;  /* 0x0000000c39047836 */ /* 0x040fe20000000000 */
[----:B------:R-:W-:Y:S01]  /*5720*/  @!P0 SEL R10, RZ, 0x1, !P4 ;  /* 0x00000001ff0a8807 */ /* 0x000fe20006000000 */
[----:B------:R-:W-:Y:S01]  /*5730*/  VIADD R5, R57, 0xd ;  /* 0x0000000d39057836 */ /* 0x000fe20000000000 */
[----:B------:R-:W-:Y:S01]  /*5740*/  @!P2 ISETP.NE.AND P4, PT, R9, RZ, PT ;  /* 0x000000ff0900a20c */ /* 0x000fe20003f85270 */
[----:B------:R-:W-:Y:S01]  /*5750*/  IMAD.MOV.U32 R9, RZ, RZ, 0x1 ;  /* 0x00000001ff097424 */ /* 0x000fe200078e00ff */
[----:B------:R-:W-:-:S02]  /*5760*/  ISETP.GE.AND P0, PT, R4, UR4, PT ;  /* 0x0000000404007c0c */ /* 0x000fc4000bf06270 */
[----:B------:R-:W3:Y:S01]  /*5770*/  @!P3 LDG.E R4, desc[UR8][R2.64+0x24] ;  /* 0x000024080204b981 */ /* 0x000ee2000c1e1900 */
[----:B------:R-:W-:Y:S02]  /*5780*/  @!P2 SEL R9, RZ, 0x1, !P4 ;  /* 0x00000001ff09a807 */ /* 0x000fe40006000000 */
[----:B------:R-:W-:Y:S01]  /*5790*/  ISETP.GE.AND P2, PT, R5, UR4, PT ;  /* 0x0000000405007c0c */ /* 0x000fe2000bf46270 */
[----:B------:R-:W4:Y:S04]  /*57a0*/  @!P5 LDG.E R13, desc[UR8][R2.64+0x2c] ;  /* 0x00002c08020dd981 */ /* 0x000f28000c1e1900 */
[----:B------:R-:W5:Y:S04]  /*57b0*/  @!P6 LDG.E R5, desc[UR8][R2.64+0x28] ;  /* 0x000028080205e981 */ /* 0x000f68000c1e1900 */
[----:B------:R-:W5:Y:S04]  /*57c0*/  @!P0 LDG.E R14, desc[UR8][R2.64+0x30] ;  /* 0x00003008020e8981 */ /* 0x000f68000c1e1900 */
[----:B------:R0:W5:Y:S01]  /*57d0*/  @!P2 LDG.E R15, desc[UR8][R2.64+0x34] ;  /* 0x00003408020fa981 */ /* 0x000162000c1e1900 */
        /* <DEDUP_REMOVED lines=139> */
.L_x_1010:
[----:B-----5:R-:W-:-:S04]  /*6090*/  IADD3 R18, P0, PT, R58, R16, RZ ;  /* 0x000000103a127210 */ /* 0x020fc80007f1e0ff */
[----:B------:R-:W-:Y:S02]  /*60a0*/  LEA.HI.X.SX32 R17, R58, R17, 0x1, P0 ;  /* 0x000000113a117211 */ /* 0x000fe400000f0eff */
[----:B0-----:R-:W-:-:S04]  /*60b0*/  LEA R16, P0, R18, UR12, 0x2 ;  /* 0x0000000c12107c11 */ /* 0x001fc8000f8010ff */
[----:B------:R-:W-:-:S05]  /*60c0*/  LEA.HI.X R17, R18, UR13, R17, 0x2, P0 ;  /* 0x0000000d12117c11 */ /* 0x000fca00080f1411 */
[----:B------:R0:W-:Y:S04]  /*60d0*/  STG.E desc[UR8][R16.64], R57 ;  /* 0x0000003910007986 */ /* 0x0001e8000c101908 */
.L_x_1009:
[----:B------:R-:W-:Y:S05]  /*60e0*/  BSYNC.RECONVERGENT B2 ;  /* 0x0000000000027941 */ /* 0x000fea0003800200 */
.L_x_1008:
        /* <DEDUP_REMOVED lines=10> */
.L_x_1013:
[----:B-----5:R-:W-:-:S04]  /*6190*/  IADD3 R18, P0, PT, R55, R16, RZ ;  /* 0x0000001037127210 */ /* 0x020fc80007f1e0ff */
[----:B------:R-:W-:Y:S02]  /*61a0*/  LEA.HI.X.SX32 R17, R55, R17, 0x1, P0 ;  /* 0x0000001137117211 */ /* 0x000fe400000f0eff */
[----:B0-----:R-:W-:-:S04]  /*61b0*/  LEA R16, P0, R18, UR12, 0x2 ;  /* 0x0000000c12107c11 */ /* 0x001fc8000f8010ff */
[----:B------:R-:W-:-:S05]  /*61c0*/  LEA.HI.X R17, R18, UR13, R17, 0x2, P0 ;  /* 0x0000000d12117c11 */ /* 0x000fca00080f1411 */
[----:B------:R1:W-:Y:S04]  /*61d0*/  STG.E desc[UR8][R16.64], R52 ;  /* 0x0000003410007986 */ /* 0x0003e8000c101908 */
.L_x_1012:
[----:B------:R-:W-:Y:S05]  /*61e0*/  BSYNC.RECONVERGENT B2 ;  /* 0x0000000000027941 */ /* 0x000fea0003800200 */
.L_x_1011:
        /* <DEDUP_REMOVED lines=10> */
.L_x_1016:
[----:B-----5:R-:W-:-:S04]  /*6290*/  IADD3 R18, P0, PT, R51, R16, RZ ;  /* 0x0000001033127210 */ /* 0x020fc80007f1e0ff */
[----:B------:R-:W-:Y:S02]  /*62a0*/  LEA.HI.X.SX32 R17, R51, R17, 0x1, P0 ;  /* 0x0000001133117211 */ /* 0x000fe400000f0eff */
[----:B0-----:R-:W-:-:S04]  /*62b0*/  LEA R16, P0, R18, UR12, 0x2 ;  /* 0x0000000c12107c11 */ /* 0x001fc8000f8010ff */
[----:B------:R-:W-:-:S05]  /*62c0*/  LEA.HI.X R17, R18, UR13, R17, 0x2, P0 ;  /* 0x0000000d12117c11 */ /* 0x000fca00080f1411 */
[----:B------:R2:W-:Y:S04]  /*62d0*/  STG.E desc[UR8][R16.64], R48 ;  /* 0x0000003010007986 */ /* 0x0005e8000c101908 */
.L_x_1015:
[----:B------:R-:W-:Y:S05]  /*62e0*/  BSYNC.RECONVERGENT B2 ;  /* 0x0000000000027941 */ /* 0x000fea0003800200 */
.L_x_1014:
        /* <DEDUP_REMOVED lines=10> */
.L_x_1019:
[----:B-----5:R-:W-:-:S04]  /*6390*/  IADD3 R18, P0, PT, R47, R16, RZ ;  /* 0x000000102f127210 */ /* 0x020fc80007f1e0ff */
[----:B------:R-:W-:Y:S02]  /*63a0*/  LEA.HI.X.SX32 R17, R47, R17, 0x1, P0 ;  /* 0x000000112f117211 */ /* 0x000fe400000f0eff */
[----:B0-----:R-:W-:-:S04]  /*63b0*/  LEA R16, P0, R18, UR12, 0x2 ;  /* 0x0000000c12107c11 */ /* 0x001fc8000f8010ff */
[----:B------:R-:W-:-:S05]  /*63c0*/  LEA.HI.X R17, R18, UR13, R17, 0x2, P0 ;  /* 0x0000000d12117c11 */ /* 0x000fca00080f1411 */
[----:B------:R3:W-:Y:S04]  /*63d0*/  STG.E desc[UR8][R16.64], R50 ;  /* 0x0000003210007986 */ /* 0x0007e8000c101908 */
.L_x_1018:
[----:B------:R-:W-:Y:S05]  /*63e0*/  BSYNC.RECONVERGENT B2 ;  /* 0x0000000000027941 */ /* 0x000fea0003800200 */
.L_x_1017:
        /* <DEDUP_REMOVED lines=10> */
.L_x_1022:
[----:B-----5:R-:W-:-:S04]  /*6490*/  IADD3 R12, P0, PT, R44, R16, RZ ;  /* 0x000000102c0c7210 */ /* 0x020fc80007f1e0ff */
[----:B------:R-:W-:Y:S02]  /*64a0*/  LEA.HI.X.SX32 R17, R44, R17, 0x1, P0 ;  /* 0x000000112c117211 */ /* 0x000fe400000f0eff */
[----:B0-----:R-:W-:-:S04]  /*64b0*/  LEA R16, P0, R12, UR12, 0x2 ;  /* 0x0000000c0c107c11 */ /* 0x001fc8000f8010ff */
[----:B------:R-:W-:-:S05]  /*64c0*/  LEA.HI.X R17, R12, UR13, R17, 0x2, P0 ;  /* 0x0000000d0c117c11 */ /* 0x000fca00080f1411 */
[----:B------:R4:W-:Y:S04]  /*64d0*/  STG.E desc[UR8][R16.64], R54 ;  /* 0x0000003610007986 */ /* 0x0009e8000c101908 */
.L_x_1021:
[----:B------:R-:W-:Y:S05]  /*64e0*/  BSYNC.RECONVERGENT B2 ;  /* 0x0000000000027941 */ /* 0x000fea0003800200 */
.L_x_1020:
        /* <DEDUP_REMOVED lines=10> */
.L_x_1025:
[----:B-----5:R-:W-:-:S04]  /*6590*/  IADD3 R11, P0, PT, R43, R16, RZ ;  /* 0x000000102b0b7210 */ /* 0x020fc80007f1e0ff */
[----:B------:R-:W-:Y:S02]  /*65a0*/  LEA.HI.X.SX32 R12, R43, R17, 0x1, P0 ;  /* 0x000000112b0c7211 */ /* 0x000fe400000f0eff */
[----:B0-----:R-:W-:-:S04]  /*65b0*/  LEA R16, P0, R11, UR12, 0x2 ;  /* 0x0000000c0b107c11 */ /* 0x001fc8000f8010ff */
[----:B------:R-:W-:-:S05]  /*65c0*/  LEA.HI.X R17, R11, UR13, R12, 0x2, P0 ;  /* 0x0000000d0b117c11 */ /* 0x000fca00080f140c */
[----:B------:R0:W-:Y:S04]  /*65d0*/  STG.E desc[UR8][R16.64], R46 ;  /* 0x0000002e10007986 */ /* 0x0001e8000c101908 */
.L_x_1024:
[----:B------:R-:W-:Y:S05]  /*65e0*/  BSYNC.RECONVERGENT B2 ;  /* 0x0000000000027941 */ /* 0x000fea0003800200 */
.L_x_1023:
        /* <DEDUP_REMOVED lines=10> */
.L_x_1028:
[----:B-----5:R-:W-:-:S04]  /*6690*/  IADD3 R12, P0, PT, R2, R10, RZ ;  /* 0x0000000a020c7210 */ /* 0x020fc80007f1e0ff */
[----:B------:R-:W-:Y:S02]  /*66a0*/  LEA.HI.X.SX32 R11, R2, R11, 0x1, P0 ;  /* 0x0000000b020b7211 */ /* 0x000fe400000f0eff */
[----:B0-----:R-:W-:-:S04]  /*66b0*/  LEA R10, P0, R12, UR12, 0x2 ;  /* 0x0000000c0c0a7c11 */ /* 0x001fc8000f8010ff */
[----:B------:R-:W-:-:S05]  /*66c0*/  LEA.HI.X R11, R12, UR13, R11, 0x2, P0 ;  /* 0x0000000d0c0b7c11 */ /* 0x000fca00080f140b */
[----:B------:R0:W-:Y:S04]  /*66d0*/  STG.E desc[UR8][R10.64], R13 ;  /* 0x0000000d0a007986 */ /* 0x0001e8000c101908 */
.L_x_1027:
[----:B------:R-:W-:Y:S05]  /*66e0*/  BSYNC.RECONVERGENT B2 ;  /* 0x0000000000027941 */ /* 0x000fea0003800200 */
.L_x_1026:
        /* <DEDUP_REMOVED lines=10> */
.L_x_1031:
[----:B-----5:R-:W-:-:S04]  /*6790*/  IADD3 R2, P0, PT, R0, R10, RZ ;  /* 0x0000000a00027210 */ /* 0x020fc80007f1e0ff */
[----:B------:R-:W-:Y:S02]  /*67a0*/  LEA.HI.X.SX32 R11, R0, R11, 0x1, P0 ;  /* 0x0000000b000b7211 */ /* 0x000fe400000f0eff */
[----:B0-----:R-:W-:-:S04]  /*67b0*/  LEA R10, P0, R2, UR12, 0x2 ;  /* 0x0000000c020a7c11 */ /* 0x001fc8000f8010ff */
[----:B------:R-:W-:-:S05]  /*67c0*/  LEA.HI.X R11, R2, UR13, R11, 0x2, P0 ;  /* 0x0000000d020b7c11 */ /* 0x000fca00080f140b */
[----:B------:R0:W-:Y:S04]  /*67d0*/  STG.E desc[UR8][R10.64], R32 ;  /* 0x000000200a007986 */ /* 0x0001e8000c101908 */
.L_x_1030:
[----:B------:R-:W-:Y:S05]  /*67e0*/  BSYNC.RECONVERGENT B2 ;  /* 0x0000000000027941 */ /* 0x000fea0003800200 */
.L_x_1029:
        /* <DEDUP_REMOVED lines=10> */
.L_x_1034:
[----:B-----5:R-:W-:-:S04]  /*6890*/  IADD3 R0, P0, PT, R15, R8, RZ ;  /* 0x000000080f007210 */ /* 0x020fc80007f1e0ff */
[----:B------:R-:W-:Y:S02]  /*68a0*/  LEA.HI.X.SX32 R9, R15, R9, 0x1, P0 ;  /* 0x000000090f097211 */ /* 0x000fe400000f0eff */
[----:B0-----:R-:W-:-:S04]  /*68b0*/  LEA R8, P0, R0, UR12, 0x2 ;  /* 0x0000000c00087c11 */ /* 0x001fc8000f8010ff */
[----:B------:R-:W-:-:S05]  /*68c0*/  LEA.HI.X R9, R0, UR13, R9, 0x2, P0 ;  /* 0x0000000d00097c11 */ /* 0x000fca00080f1409 */
[----:B------:R0:W-:Y:S04]  /*68d0*/  STG.E desc[UR8][R8.64], R33 ;  /* 0x0000002108007986 */ /* 0x0001e8000c101908 */
.L_x_1033:
[----:B------:R-:W-:Y:S05]  /*68e0*/  BSYNC.RECONVERGENT B2 ;  /* 0x0000000000027941 */ /* 0x000fea0003800200 */
.L_x_1032:
        /* <DEDUP_REMOVED lines=10> */
.L_x_1037:
[----:B-----5:R-:W-:-:S04]  /*6990*/  IADD3 R0, P0, PT, R35, R8, RZ ;  /* 0x0000000823007210 */ /* 0x020fc80007f1e0ff */
[----:B------:R-:W-:Y:S02]  /*69a0*/  LEA.HI.X.SX32 R9, R35, R9, 0x1, P0 ;  /* 0x0000000923097211 */ /* 0x000fe400000f0eff */
[----:B0-----:R-:W-:-:S04]  /*69b0*/  LEA R8, P0, R0, UR12, 0x2 ;  /* 0x0000000c00087c11 */ /* 0x001fc8000f8010ff */
[----:B------:R-:W-:-:S05]  /*69c0*/  LEA.HI.X R9, R0, UR13, R9, 0x2, P0 ;  /* 0x0000000d00097c11 */ /* 0x000fca00080f1409 */
[----:B------:R0:W-:Y:S04]  /*69d0*/  STG.E desc[UR8][R8.64], R34 ;  /* 0x0000002208007986 */ /* 0x0001e8000c101908 */
.L_x_1036:
[----:B------:R-:W-:Y:S05]  /*69e0*/  BSYNC.RECONVERGENT B2 ;  /* 0x0000000000027941 */ /* 0x000fea0003800200 */
.L_x_1035:
        /* <DEDUP_REMOVED lines=10> */
.L_x_1040:
[----:B-----5:R-:W-:-:S04]  /*6a90*/  IADD3 R0, P0, PT, R38, R6, RZ ;  /* 0x0000000626007210 */ /* 0x020fc80007f1e0ff */
[----:B------:R-:W-:Y:S02]  /*6aa0*/  LEA.HI.X.SX32 R7, R38, R7, 0x1, P0 ;  /* 0x0000000726077211 */ /* 0x000fe400000f0eff */
[----:B0-----:R-:W-:-:S04]  /*6ab0*/  LEA R6, P0, R0, UR12, 0x2 ;  /* 0x0000000c00067c11 */ /* 0x001fc8000f8010ff */
[----:B------:R-:W-:-:S05]  /*6ac0*/  LEA.HI.X R7, R0, UR13, R7, 0x2, P0 ;  /* 0x0000000d00077c11 */ /* 0x000fca00080f1407 */
[----:B------:R0:W-:Y:S04]  /*6ad0*/  STG.E desc[UR8][R6.64], R36 ;  /* 0x0000002406007986 */ /* 0x0001e8000c101908 */
.L_x_1039:
[----:B------:R-:W-:Y:S05]  /*6ae0*/  BSYNC.RECONVERGENT B2 ;  /* 0x0000000000027941 */ /* 0x000fea0003800200 */
.L_x_1038:
        /* <DEDUP_REMOVED lines=10> */
.L_x_1043:
[----:B-----5:R-:W-:-:S04]  /*6b90*/  IADD3 R0, P0, PT, R40, R6, RZ ;  /* 0x0000000628007210 */ /* 0x020fc80007f1e0ff */
[----:B------:R-:W-:Y:S02]  /*6ba0*/  LEA.HI.X.SX32 R7, R40, R7, 0x1, P0 ;  /* 0x0000000728077211 */ /* 0x000fe400000f0eff */
[----:B0-----:R-:W-:-:S04]  /*6bb0*/  LEA R6, P0, R0, UR12, 0x2 ;  /* 0x0000000c00067c11 */ /* 0x001fc8000f8010ff */
[----:B------:R-:W-:-:S05]  /*6bc0*/  LEA.HI.X R7, R0, UR13, R7, 0x2, P0 ;  /* 0x0000000d00077c11 */ /* 0x000fca00080f1407 */
[----:B------:R0:W-:Y:S04]  /*6bd0*/  STG.E desc[UR8][R6.64], R37 ;  /* 0x0000002506007986 */ /* 0x0001e8000c101908 */
.L_x_1042:
[----:B------:R-:W-:Y:S05]  /*6be0*/  BSYNC.RECONVERGENT B2 ;  /* 0x0000000000027941 */ /* 0x000fea0003800200 */
.L_x_1041:
        /* <DEDUP_REMOVED lines=10> */
.L_x_1046:
[----:B-----5:R-:W-:-:S04]  /*6c90*/  IADD3 R0, P0, PT, R42, R4, RZ ;  /* 0x000000042a007210 */ /* 0x020fc80007f1e0ff */
[----:B------:R-:W-:Y:S02]  /*6ca0*/  LEA.HI.X.SX32 R5, R42, R5, 0x1, P0 ;  /* 0x000000052a057211 */ /* 0x000fe400000f0eff */
[----:B0-----:R-:W-:-:S04]  /*6cb0*/  LEA R4, P0, R0, UR12, 0x2 ;  /* 0x0000000c00047c11 */ /* 0x001fc8000f8010ff */
[----:B------:R-:W-:-:S05]  /*6cc0*/  LEA.HI.X R5, R0, UR13, R5, 0x2, P0 ;  /* 0x0000000d00057c11 */ /* 0x000fca00080f1405 */
[----:B------:R0:W-:Y:S04]  /*6cd0*/  STG.E desc[UR8][R4.64], R39 ;  /* 0x0000002704007986 */ /* 0x0001e8000c101908 */
.L_x_1045:
[----:B------:R-:W-:Y:S05]  /*6ce0*/  BSYNC.RECONVERGENT B2 ;  /* 0x0000000000027941 */ /* 0x000fea0003800200 */
.L_x_1044:
        /* <DEDUP_REMOVED lines=9> */
.L_x_1048:
[----:B-----5:R-:W-:-:S04]  /*6d80*/  IADD3 R0, P0, PT, R45, R2, RZ ;  /* 0x000000022d007210 */ /* 0x020fc80007f1e0ff */
[----:B------:R-:W-:Y:S02]  /*6d90*/  LEA.HI.X.SX32 R3, R45, R3, 0x1, P0 ;  /* 0x000000032d037211 */ /* 0x000fe400000f0eff */
[----:B0-----:R-:W-:-:S04]  /*6da0*/  LEA R2, P0, R0, UR12, 0x2 ;  /* 0x0000000c00027c11 */ /* 0x001fc8000f8010ff */
[----:B------:R-:W-:-:S05]  /*6db0*/  LEA.HI.X R3, R0, UR13, R3, 0x2, P0 ;  /* 0x0000000d00037c11 */ /* 0x000fca00080f1403 */
[----:B------:R0:W-:Y:S01]  /*6dc0*/  STG.E desc[UR8][R2.64], R41 ;  /* 0x0000002902007986 */ /* 0x0001e2000c101908 */
[----:B------:R-:W-:Y:S05]  /*6dd0*/  BRA `(.L_x_1047) ;  /* 0x0000000800347947 */ /* 0x000fea0003800000 */
.L_x_1007:
        /* <DEDUP_REMOVED lines=66> */
.L_x_1051:
        /* <DEDUP_REMOVED lines=17> */
.L_x_1050:
[----:B------:R-:W-:Y:S05]  /*7310*/  BSYNC.RECONVERGENT B2 ;  /* 0x0000000000027941 */ /* 0x000fea0003800200 */
.L_x_1049:
        /* <DEDUP_REMOVED lines=14> */
.L_x_1052:
        /* <DEDUP_REMOVED lines=43> */
.L_x_1047:
[----:B------:R-:W-:Y:S05]  /*76b0*/  BSYNC.RECONVERGENT B0 ;  /* 0x0000000000007941 */ /* 0x000fea0003800200 */
.L_x_1006:
[----:B------:R-:W-:Y:S05]  /*76c0*/  BRA `(.L_x_1053) ;  /* 0x0000003000007947 */ /* 0x000fea0003800000 */
.L_x_1005:
        /* <DEDUP_REMOVED lines=18> */
[----:B------:R-:W2:Y:S04]  /*77f0*/  @!P0 LDG.E R7, desc[UR8][R2.64] ;  /* 0x0000000802078981 */ /* 0x000ea8000c1e1900 */
[----:B------:R-:W3:Y:S01]  /*7800*/  @!P2 LDG.E R4, desc[UR8][R2.64+0x4] ;  /* 0x000004080204a981 */ /* 0x000ee2000c1e1900 */
        /* <DEDUP_REMOVED lines=9> */
[----:B------:R-:W4:Y:S01]  /*78a0*/  @!P3 LDG.E R9, desc[UR8][R2.64+0x8] ;  /* 0x000008080209b981 */ /* 0x000f22000c1e1900 */
[----:B------:R-:W-:Y:S01]  /*78b0*/  ISETP.GE.AND P5, PT, R5, UR4, PT ;  /* 0x0000000405007c0c */ /* 0x000fe2000bfa6270 */
[----:B------:R-:W-:Y:S02]  /*78c0*/  IMAD.MOV.U32 R26, RZ, RZ, 0x1 ;  /* 0x00000001ff1a7424 */ /* 0x000fe400078e00ff */
[----:B------:R-:W5:Y:S01]  /*78d0*/  @!P4 LDG.E R5, desc[UR8][R2.64+0x10] ;  /* 0x000010080205c981 */ /* 0x000f62000c1e1900 */
[----:B--2---:R-:W-:-:S04]  /*78e0*/  @!P0 ISETP.NE.AND P6, PT, R7, RZ, PT ;  /* 0x000000ff0700820c */ /* 0x004fc80003fc5270 */
[----:B------:R-:W-:Y:S02]  /*78f0*/  @!P0 SEL R27, RZ, 0x1, !P6 ;  /* 0x00000001ff1b8807 */ /* 0x000fe40007000000 */
[----:B---3--:R-:W-:Y:S02]  /*7900*/  @!P2 ISETP.NE.AND P6, PT, R4, RZ, PT ;  /* 0x000000ff0400a20c */ /* 0x008fe40003fc5270 */
[----:B------:R-:W-:Y:S01]  /*7910*/  ISETP.GE.AND P0, PT, R6, UR4, PT ;  /* 0x0000000406007c0c */ /* 0x000fe2000bf06270 */
[----:B------:R-:W2:Y:S01]  /*7920*/  @!P1 LDG.E R4, desc[UR8][R2.64+0xc] ;  /* 0x00000c0802049981 */ /* 0x000ea2000c1e1900 */
[----:B------:R-:W-:Y:S01]  /*7930*/  VIADD R6, R29, 0x7 ;  /* 0x000000071d067836 */ /* 0x000fe20000000000 */
[----:B------:R-:W-:-:S04]  /*7940*/  @!P2 SEL R26, RZ, 0x1, !P6 ;  /* 0x00000001ff1aa807 */ /* 0x000fc80007000000 */
[----:B------:R-:W-:Y:S02]  /*7950*/  ISETP.GE.AND P2, PT, R6, UR4, PT ;  /* 0x0000000406007c0c */ /* 0x000fe4000bf46270 */
[----:B------:R-:W3:Y:S04]  /*7960*/  @!P5 LDG.E R6, desc[UR8][R2.64+0x14] ;  /* 0x000014080206d981 */ /* 0x000ee8000c1e1900 */
[----:B------:R-:W3:Y:S07]  /*7970*/  @!P0 LDG.E R7, desc[UR8][R2.64+0x18] ;  /* 0x0000180802078981 */ /* 0x000eee000c1e1900 */
[----:B------:R-:W3:Y:S01]  /*7980*/  @!P2 LDG.E R8, desc[UR8][R2.64+0x1c] ;  /* 0x00001c080208a981 */ /* 0x000ee2000c1e1900 */
        /* <DEDUP_REMOVED lines=25> */
[----:B------:R-:W2:Y:S01]  /*7b20*/  @!P1 LDG.E R6, desc[UR8][R2.64+0x20] ;  /* 0x0000200802069981 */ /* 0x000ea2000c1e1900 */
[----:B------:R-:W-:Y:S01]  /*7b30*/  @!P2 ISETP.NE.AND P4, PT, R8, RZ, PT ;  /* 0x000000ff0800a20c */ /* 0x000fe20003f85270 */
[----:B------:R-:W-:Y:S01]  /*7b40*/  IMAD.MOV.U32 R8, RZ, RZ, 0x1 ;  /* 0x00000001ff087424 */ /* 0x000fe200078e00ff */
[----:B------:R-:W-:Y:S02]  /*7b50*/  ISETP.GE.AND P0, PT, R4, UR4, PT ;  /* 0x0000000404007c0c */ /* 0x000fe4000bf06270 */
[----:B------:R-:W-:Y:S01]  /*7b60*/  @!P2 SEL R8, RZ, 0x1, !P4 ;  /* 0x00000001ff08a807 */ /* 0x000fe20006000000 */
[----:B------:R-:W3:Y:S01]  /*7b70*/  @!P3 LDG.E R4, desc[UR8][R2.64+0x24] ;  /* 0x000024080204b981 */ /* 0x000ee2000c1e1900 */
[----:B------:R-:W-:-:S03]  /*7b80*/  ISETP.GE.AND P2, PT, R5, UR4, PT ;  /* 0x0000000405007c0c */ /* 0x000fc6000bf46270 */
[----:B------:R-:W4:Y:S04]  /*7b90*/  @!P6 LDG.E R5, desc[UR8][R2.64+0x28] ;  /* 0x000028080205e981 */ /* 0x000f28000c1e1900 */
[----:B------:R-:W5:Y:S04]  /*7ba0*/  @!P5 LDG.E R12, desc[UR8][R2.64+0x2c] ;  /* 0x00002c08020cd981 */ /* 0x000f68000c1e1900 */
[----:B------:R-:W5:Y:S04]  /*7bb0*/  @!P0 LDG.E R13, desc[UR8][R2.64+0x30] ;  /* 0x00003008020d8981 */ /* 0x000f68000c1e1900 */
[----:B------:R0:W5:Y:S01]  /*7bc0*/  @!P2 LDG.E R14, desc[UR8][R2.64+0x34] ;  /* 0x00003408020ea981 */ /* 0x000162000c1e1900 */
        /* <DEDUP_REMOVED lines=131> */
.L_x_1147:
[----:B------:R-:W-:Y:S05]  /*8400*/  @!P0 BRA `(.L_x_1056) ;  /* 0x0000000000748947 */ /* 0x000fea0003800000 */
[----:B------:R-:W-:-:S07]  /*8410*/  IMAD.MOV.U32 R12, RZ, RZ, 0x1a6 ;  /* 0x000001a6ff0c7424 */ /* 0x000fce00078e00ff */
.L_x_1058:
        /* <DEDUP_REMOVED lines=27> */
.L_x_1150:
[----:B------:R-:W-:Y:S05]  /*85d0*/  @P0 BRA `(.L_x_1058) ;  /* 0xfffffffc00900947 */ /* 0x000fea000383ffff */
.L_x_1056:
        /* <DEDUP_REMOVED lines=38> */
.L_x_1159:
[----:B------:R-:W-:Y:S05]  /*8840*/  @!P0 BRA `(.L_x_1060) ;  /* 0x0000000400248947 */ /* 0x000fea0003800000 */
[----:B------:R-:W-:-:S07]  /*8850*/  IMAD.MOV.U32 R52, RZ, RZ, 0x1a6 ;  /* 0x000001a6ff347424 */ /* 0x000fce00078e00ff */
.L_x_1066:
        /* <DEDUP_REMOVED lines=10> */
.L_x_1162:
[----:B------:R-:W-:Y:S05]  /*8900*/  @!P0 BRA `(.L_x_1062) ;  /* 0x0000000000748947 */ /* 0x000fea0003800000 */
[----:B------:R-:W-:-:S07]  /*8910*/  IMAD.MOV.U32 R21, RZ, RZ, R52 ;  /* 0x000000ffff157224 */ /* 0x000fce00078e0034 */
.L_x_1064:
        /* <DEDUP_REMOVED lines=27> */
.L_x_1165:
[----:B------:R-:W-:Y:S05]  /*8ad0*/  @P0 BRA `(.L_x_1064) ;  /* 0xfffffffc00900947 */ /* 0x000fea000383ffff */
.L_x_1062:
        /* <DEDUP_REMOVED lines=31> */
.L_x_1174:
[----:B------:R-:W-:Y:S05]  /*8cd0*/  @P0 BRA `(.L_x_1066) ;  /* 0xfffffff800e00947 */ /* 0x000fea000383ffff */
.L_x_1060:
        /* <DEDUP_REMOVED lines=16> */
.L_x_1054:
        /* <DEDUP_REMOVED lines=39> */
.L_x_1070:
[----:B-----5:R-:W-:-:S04]  /*9050*/  IADD3 R15, P0, PT, R46, R12, RZ ;  /* 0x0000000c2e0f7210 */ /* 0x020fc80007f1e0ff */
[----:B------:R-:W-:Y:S02]  /*9060*/  LEA.HI.X.SX32 R28, R46, R13, 0x1, P0 ;  /* 0x0000000d2e1c7211 */ /* 0x000fe400000f0eff */
[----:B0-----:R-:W-:-:S04]  /*9070*/  LEA R12, P0, R15, UR12, 0x2 ;  /* 0x0000000c0f0c7c11 */ /* 0x001fc8000f8010ff */
[----:B------:R-:W-:-:S05]  /*9080*/  LEA.HI.X R13, R15, UR13, R28, 0x2, P0 ;  /* 0x0000000d0f0d7c11 */ /* 0x000fca00080f141c */
[----:B------:R1:W-:Y:S04]  /*9090*/  STG.E desc[UR8][R12.64], R18 ;  /* 0x000000120c007986 */ /* 0x0003e8000c101908 */
.L_x_1069:
[----:B0-----:R-:W-:Y:S05]  /*90a0*/  BSYNC.RECONVERGENT B0 ;  /* 0x0000000000007941 */ /* 0x001fea0003800200 */
.L_x_1068:
        /* <DEDUP_REMOVED lines=10> */
.L_x_1073:
[----:B-----5:R-:W-:-:S04]  /*9150*/  IADD3 R15, P0, PT, R49, R12, RZ ;  /* 0x0000000c310f7210 */ /* 0x020fc80007f1e0ff */
[----:B------:R-:W-:Y:S02]  /*9160*/  LEA.HI.X.SX32 R18, R49, R13, 0x1, P0 ;  /* 0x0000000d31127211 */ /* 0x000fe400000f0eff */
[----:B0-----:R-:W-:-:S04]  /*9170*/  LEA R12, P0, R15, UR12, 0x2 ;  /* 0x0000000c0f0c7c11 */ /* 0x001fc8000f8010ff */
[----:B------:R-:W-:-:S05]  /*9180*/  LEA.HI.X R13, R15, UR13, R18, 0x2, P0 ;  /* 0x0000000d0f0d7c11 */ /* 0x000fca00080f1412 */
[----:B------:R0:W-:Y:S04]  /*9190*/  STG.E desc[UR8][R12.64], R44 ;  /* 0x0000002c0c007986 */ /* 0x0001e8000c101908 */
.L_x_1072:
[----:B------:R-:W-:Y:S05]  /*91a0*/  BSYNC.RECONVERGENT B0 ;  /* 0x0000000000007941 */ /* 0x000fea0003800200 */
.L_x_1071:
        /* <DEDUP_REMOVED lines=10> */
.L_x_1076:
[----:B-----5:R-:W-:-:S04]  /*9250*/  IADD3 R15, P0, PT, R45, R12, RZ ;  /* 0x0000000c2d0f7210 */ /* 0x020fc80007f1e0ff */
[----:B------:R-:W-:Y:S02]  /*9260*/  LEA.HI.X.SX32 R18, R45, R13, 0x1, P0 ;  /* 0x0000000d2d127211 */ /* 0x000fe400000f0eff */
[----:B0-----:R-:W-:-:S04]  /*9270*/  LEA R12, P0, R15, UR12, 0x2 ;  /* 0x0000000c0f0c7c11 */ /* 0x001fc8000f8010ff */
[----:B------:R-:W-:-:S05]  /*9280*/  LEA.HI.X R13, R15, UR13, R18, 0x2, P0 ;  /* 0x0000000d0f0d7c11 */ /* 0x000fca00080f1412 */
[----:B------:R2:W-:Y:S04]  /*9290*/  STG.E desc[UR8][R12.64], R43 ;  /* 0x0000002b0c007986 */ /* 0x0005e8000c101908 */
.L_x_1075:
[----:B------:R-:W-:Y:S05]  /*92a0*/  BSYNC.RECONVERGENT B0 ;  /* 0x0000000000007941 */ /* 0x000fea0003800200 */
.L_x_1074:
        /* <DEDUP_REMOVED lines=10> */
.L_x_1079:
[----:B-----5:R-:W-:-:S04]  /*9350*/  IADD3 R15, P0, PT, R42, R12, RZ ;  /* 0x0000000c2a0f7210 */ /* 0x020fc80007f1e0ff */
[----:B------:R-:W-:Y:S02]  /*9360*/  LEA.HI.X.SX32 R42, R42, R13, 0x1, P0 ;  /* 0x0000000d2a2a7211 */ /* 0x000fe400000f0eff */
[----:B0-----:R-:W-:-:S04]  /*9370*/  LEA R12, P0, R15, UR12, 0x2 ;  /* 0x0000000c0f0c7c11 */ /* 0x001fc8000f8010ff */
[----:B------:R-:W-:-:S05]  /*9380*/  LEA.HI.X R13, R15, UR13, R42, 0x2, P0 ;  /* 0x0000000d0f0d7c11 */ /* 0x000fca00080f142a */
[----:B------:R3:W-:Y:S04]  /*9390*/  STG.E desc[UR8][R12.64], R41 ;  /* 0x000000290c007986 */ /* 0x0007e8000c101908 */
.L_x_1078:
[----:B------:R-:W-:Y:S05]  /*93a0*/  BSYNC.RECONVERGENT B0 ;  /* 0x0000000000007941 */ /* 0x000fea0003800200 */
.L_x_1077:
        /* <DEDUP_REMOVED lines=10> */
.L_x_1082:
[----:B-----5:R-:W-:-:S04]  /*9450*/  IADD3 R11, P0, PT, R0, R12, RZ ;  /* 0x0000000c000b7210 */ /* 0x020fc80007f1e0ff */
[----:B------:R-:W-:Y:S02]  /*9460*/  LEA.HI.X.SX32 R0, R0, R13, 0x1, P0 ;  /* 0x0000000d00007211 */ /* 0x000fe400000f0eff */
[----:B0-----:R-:W-:-:S04]  /*9470*/  LEA R12, P0, R11, UR12, 0x2 ;  /* 0x0000000c0b0c7c11 */ /* 0x001fc8000f8010ff */
[----:B------:R-:W-:-:S05]  /*9480*/  LEA.HI.X R13, R11, UR13, R0, 0x2, P0 ;  /* 0x0000000d0b0d7c11 */ /* 0x000fca00080f1400 */
[----:B------:R4:W-:Y:S04]  /*9490*/  STG.E desc[UR8][R12.64], R19 ;  /* 0x000000130c007986 */ /* 0x0009e8000c101908 */
.L_x_1081:
[----:B------:R-:W-:Y:S05]  /*94a0*/  BSYNC.RECONVERGENT B0 ;  /* 0x0000000000007941 */ /* 0x000fea0003800200 */
.L_x_1080:
        /* <DEDUP_REMOVED lines=10> */
.L_x_1085:
[----:B-----5:R-:W-:-:S04]  /*9550*/  IADD3 R0, P0, PT, R16, R10, RZ ;  /* 0x0000000a10007210 */ /* 0x020fc80007f1e0ff */
[----:B------:R-:W-:Y:S02]  /*9560*/  LEA.HI.X.SX32 R11, R16, R11, 0x1, P0 ;  /* 0x0000000b100b7211 */ /* 0x000fe400000f0eff */
[----:B0-----:R-:W-:-:S04]  /*9570*/  LEA R10, P0, R0, UR12, 0x2 ;  /* 0x0000000c000a7c11 */ /* 0x001fc8000f8010ff */
[----:B------:R-:W-:-:S05]  /*9580*/  LEA.HI.X R11, R0, UR13, R11, 0x2, P0 ;  /* 0x0000000d000b7c11 */ /* 0x000fca00080f140b */
[----:B------:R0:W-:Y:S04]  /*9590*/  STG.E desc[UR8][R10.64], R20 ;  /* 0x000000140a007986 */ /* 0x0001e8000c101908 */
.L_x_1084:
[----:B------:R-:W-:Y:S05]  /*95a0*/  BSYNC.RECONVERGENT B0 ;  /* 0x0000000000007941 */ /* 0x000fea0003800200 */
.L_x_1083:
        /* <DEDUP_REMOVED lines=10> */
.L_x_1088:
[----:B-----5:R-:W-:-:S04]  /*9650*/  IADD3 R0, P0, PT, R17, R10, RZ ;  /* 0x0000000a11007210 */ /* 0x020fc80007f1e0ff */
[----:B------:R-:W-:Y:S02]  /*9660*/  LEA.HI.X.SX32 R11, R17, R11, 0x1, P0 ;  /* 0x0000000b110b7211 */ /* 0x000fe400000f0eff */
[----:B0-----:R-:W-:-:S04]  /*9670*/  LEA R10, P0, R0, UR12, 0x2 ;  /* 0x0000000c000a7c11 */ /* 0x001fc8000f8010ff */
[----:B------:R-:W-:-:S05]  /*9680*/  LEA.HI.X R11, R0, UR13, R11, 0x2, P0 ;  /* 0x0000000d000b7c11 */ /* 0x000fca00080f140b */
[----:B------:R0:W-:Y:S04]  /*9690*/  STG.E desc[UR8][R10.64], R23 ;  /* 0x000000170a007986 */ /* 0x0001e8000c101908 */
.L_x_1087:
[----:B------:R-:W-:Y:S05]  /*96a0*/  BSYNC.RECONVERGENT B0 ;  /* 0x0000000000007941 */ /* 0x000fea0003800200 */
.L_x_1086:
        /* <DEDUP_REMOVED lines=10> */
.L_x_1091:
[----:B-----5:R-:W-:-:S04]  /*9750*/  IADD3 R0, P0, PT, R21, R8, RZ ;  /* 0x0000000815007210 */ /* 0x020fc80007f1e0ff */
[----:B------:R-:W-:Y:S02]  /*9760*/  LEA.HI.X.SX32 R9, R21, R9, 0x1, P0 ;  /* 0x0000000915097211 */ /* 0x000fe400000f0eff */
[----:B0-----:R-:W-:-:S04]  /*9770*/  LEA R8, P0, R0, UR12, 0x2 ;  /* 0x0000000c00087c11 */ /* 0x001fc8000f8010ff */
[----:B------:R-:W-:-:S05]  /*9780*/  LEA.HI.X R9, R0, UR13, R9, 0x2, P0 ;  /* 0x0000000d00097c11 */ /* 0x000fca00080f1409 */
[----:B------:R0:W-:Y:S04]  /*9790*/  STG.E desc[UR8][R8.64], R29 ;  /* 0x0000001d08007986 */ /* 0x0001e8000c101908 */
.L_x_1090:
[----:B------:R-:W-:Y:S05]  /*97a0*/  BSYNC.RECONVERGENT B0 ;  /* 0x0000000000007941 */ /* 0x000fea0003800200 */
.L_x_1089:
        /* <DEDUP_REMOVED lines=10> */
.L_x_1094:
[----:B-----5:R-:W-:-:S04]  /*9850*/  IADD3 R0, P0, PT, R22, R8, RZ ;  /* 0x0000000816007210 */ /* 0x020fc80007f1e0ff */
[----:B------:R-:W-:Y:S02]  /*9860*/  LEA.HI.X.SX32 R9, R22, R9, 0x1, P0 ;  /* 0x0000000916097211 */ /* 0x000fe400000f0eff */
[----:B0-----:R-:W-:-:S04]  /*9870*/  LEA R8, P0, R0, UR12, 0x2 ;  /* 0x0000000c00087c11 */ /* 0x001fc8000f8010ff */
[----:B------:R-:W-:-:S05]  /*9880*/  LEA.HI.X R9, R0, UR13, R9, 0x2, P0 ;  /* 0x0000000d00097c11 */ /* 0x000fca00080f1409 */
[----:B------:R0:W-:Y:S04]  /*9890*/  STG.E desc[UR8][R8.64], R34 ;  /* 0x0000002208007986 */ /* 0x0001e8000c101908 */
.L_x_1093:
[----:B------:R-:W-:Y:S05]  /*98a0*/  BSYNC.RECONVERGENT B0 ;  /* 0x0000000000007941 */ /* 0x000fea0003800200 */
.L_x_1092:
        /* <DEDUP_REMOVED lines=10> */
.L_x_1097:
[----:B-----5:R-:W-:-:S04]  /*9950*/  IADD3 R0, P0, PT, R30, R6, RZ ;  /* 0x000000061e007210 */ /* 0x020fc80007f1e0ff */
[----:B------:R-:W-:Y:S02]  /*9960*/  LEA.HI.X.SX32 R7, R30, R7, 0x1, P0 ;  /* 0x000000071e077211 */ /* 0x000fe400000f0eff */
[----:B0-----:R-:W-:-:S04]  /*9970*/  LEA R6, P0, R0, UR12, 0x2 ;  /* 0x0000000c00067c11 */ /* 0x001fc8000f8010ff */
[----:B------:R-:W-:-:S05]  /*9980*/  LEA.HI.X R7, R0, UR13, R7, 0x2, P0 ;  /* 0x0000000d00077c11 */ /* 0x000fca00080f1407 */
[----:B------:R0:W-:Y:S04]  /*9990*/  STG.E desc[UR8][R6.64], R35 ;  /* 0x0000002306007986 */ /* 0x0001e8000c101908 */
.L_x_1096:
[----:B------:R-:W-:Y:S05]  /*99a0*/  BSYNC.RECONVERGENT B0 ;  /* 0x0000000000007941 */ /* 0x000fea0003800200 */
.L_x_1095:
        /* <DEDUP_REMOVED lines=10> */
.L_x_1100:
[----:B-----5:R-:W-:-:S04]  /*9a50*/  IADD3 R0, P0, PT, R31, R6, RZ ;  /* 0x000000061f007210 */ /* 0x020fc80007f1e0ff */
[----:B------:R-:W-:Y:S02]  /*9a60*/  LEA.HI.X.SX32 R7, R31, R7, 0x1, P0 ;  /* 0x000000071f077211 */ /* 0x000fe400000f0eff */
[----:B0-----:R-:W-:-:S04]  /*9a70*/  LEA R6, P0, R0, UR12, 0x2 ;  /* 0x0000000c00067c11 */ /* 0x001fc8000f8010ff */
[----:B------:R-:W-:-:S05]  /*9a80*/  LEA.HI.X R7, R0, UR13, R7, 0x2, P0 ;  /* 0x0000000d00077c11 */ /* 0x000fca00080f1407 */
[----:B------:R0:W-:Y:S04]  /*9a90*/  STG.E desc[UR8][R6.64], R36 ;  /* 0x0000002406007986 */ /* 0x0001e8000c101908 */
.L_x_1099:
[----:B------:R-:W-:Y:S05]  /*9aa0*/  BSYNC.RECONVERGENT B0 ;  /* 0x0000000000007941 */ /* 0x000fea0003800200 */
.L_x_1098:
        /* <DEDUP_REMOVED lines=10> */
.L_x_1103:
[----:B-----5:R-:W-:-:S04]  /*9b50*/  IADD3 R0, P0, PT, R32, R4, RZ ;  /* 0x0000000420007210 */ /* 0x020fc80007f1e0ff */
[----:B------:R-:W-:Y:S02]  /*9b60*/  LEA.HI.X.SX32 R5, R32, R5, 0x1, P0 ;  /* 0x0000000520057211 */ /* 0x000fe400000f0eff */
[----:B0-----:R-:W-:-:S04]  /*9b70*/  LEA R4, P0, R0, UR12, 0x2 ;  /* 0x0000000c00047c11 */ /* 0x001fc8000f8010ff */
[----:B------:R-:W-:-:S05]  /*9b80*/  LEA.HI.X R5, R0, UR13, R5, 0x2, P0 ;  /* 0x0000000d00057c11 */ /* 0x000fca00080f1405 */
[----:B------:R0:W-:Y:S04]  /*9b90*/  STG.E desc[UR8][R4.64], R37 ;  /* 0x0000002504007986 */ /* 0x0001e8000c101908 */
.L_x_1102:
[----:B------:R-:W-:Y:S05]  /*9ba0*/  BSYNC.RECONVERGENT B0 ;  /* 0x0000000000007941 */ /* 0x000fea0003800200 */
.L_x_1101:
        /* <DEDUP_REMOVED lines=10> */
.L_x_1106:
[----:B-----5:R-:W-:-:S04]  /*9c50*/  IADD3 R0, P0, PT, R33, R4, RZ ;  /* 0x0000000421007210 */ /* 0x020fc80007f1e0ff */
[----:B------:R-:W-:Y:S02]  /*9c60*/  LEA.HI.X.SX32 R5, R33, R5, 0x1, P0 ;  /* 0x0000000521057211 */ /* 0x000fe400000f0eff */
[----:B0-----:R-:W-:-:S04]  /*9c70*/  LEA R4, P0, R0, UR12, 0x2 ;  /* 0x0000000c00047c11 */ /* 0x001fc8000f8010ff */
[----:B------:R-:W-:-:S05]  /*9c80*/  LEA.HI.X R5, R0, UR13, R5, 0x2, P0 ;  /* 0x0000000d00057c11 */ /* 0x000fca00080f1405 */
[----:B------:R0:W-:Y:S04]  /*9c90*/  STG.E desc[UR8][R4.64], R38 ;  /* 0x0000002604007986 */ /* 0x0001e8000c101908 */
.L_x_1105:
[----:B------:R-:W-:Y:S05]  /*9ca0*/  BSYNC.RECONVERGENT B0 ;  /* 0x0000000000007941 */ /* 0x000fea0003800200 */
.L_x_1104:
        /* <DEDUP_REMOVED lines=9> */
.L_x_1107:
[----:B-----5:R-:W-:-:S04]  /*9d40*/  IADD3 R0, P0, PT, R39, R2, RZ ;  /* 0x0000000227007210 */ /* 0x020fc80007f1e0ff */
[----:B------:R-:W-:Y:S02]  /*9d50*/  LEA.HI.X.SX32 R3, R39, R3, 0x1, P0 ;  /* 0x0000000327037211 */ /* 0x000fe400000f0eff */
[----:B0-----:R-:W-:-:S04]  /*9d60*/  LEA R2, P0, R0, UR12, 0x2 ;  /* 0x0000000c00027c11 */ /* 0x001fc8000f8010ff */
[----:B------:R-:W-:-:S05]  /*9d70*/  LEA.HI.X R3, R0, UR13, R3, 0x2, P0 ;  /* 0x0000000d00037c11 */ /* 0x000fca00080f1403 */
[----:B------:R0:W-:Y:S01]  /*9d80*/  STG.E desc[UR8][R2.64], R40 ;  /* 0x0000002802007986 */ /* 0x0001e2000c101908 */
[----:B------:R-:W-:Y:S05]  /*9d90*/  BRA `(.L_x_1053) ;  /* 0x00000008004c7947 */ /* 0x000fea0003800000 */
.L_x_1067:
        /* <DEDUP_REMOVED lines=81> */
.L_x_1110:
        /* <DEDUP_REMOVED lines=14> */
.L_x_1109:
[----:B------:R-:W-:Y:S05]  /*a390*/  BSYNC.RECONVERGENT B0 ;  /* 0x0000000000007941 */ /* 0x000fea0003800200 */
.L_x_1108:
        /* <DEDUP_REMOVED lines=8> */
.L_x_1111:
        /* <DEDUP_REMOVED lines=43> */
.L_x_1053:
[----:B------:R-:W-:Y:S05]  /*a6d0*/  BSYNC.RECONVERGENT B1 ;  /* 0x0000000000017941 */ /* 0x000fea0003800200 */
.L_x_1004:
        /* <DEDUP_REMOVED lines=13> */
.L_x_1113:
[----:B-----5:R-:W-:-:S05]  /*a7b0*/  IMAD.IADD R5, R5, 0x1, R14 ;  /* 0x0000000105057824 */ /* 0x020fca00078e020e */
[----:B0-----:R-:W-:Y:S01]  /*a7c0*/  STG.E desc[UR8][R2.64], R5 ;  /* 0x0000000502007986 */ /* 0x001fe2000c101908 */
[----:B------:R-:W-:Y:S05]  /*a7d0*/  EXIT ;  /* 0x000000000000794d */ /* 0x000fea0003800000 */
.L_x_1112:
[----:B------:R-:W1:Y:S01]  /*a7e0*/  LDCU.U8 UR4, c[0x0][0x3c0] ;  /* 0x00007800ff0477ac */ /* 0x000e620008000000 */
[----:B0---4-:R-:W0:Y:S01]  /*a7f0*/  LDC.64 R4, c[0x0][0x3e0] ;  /* 0x0000f800ff047b82 */ /* 0x011e220000000a00 */
[----:B------:R-:W-:Y:S01]  /*a800*/  CS2R R2, SRZ ;  /* 0x0000000000027805 */ /* 0x000fe2000001ff00 */
[----:B-1----:R-:W-:-:S09]  /*a810*/  UISETP.NE.AND UP0, UPT, UR4, URZ, UPT ;  /* 0x000000ff0400728c */ /* 0x002fd2000bf05270 */
[----:B------:R-:W-:Y:S05]  /*a820*/  BRA.U UP0, `(.L_x_1114) ;  /* 0x0000000100087547 */ /* 0x000fea000b800000 */
[----:B------:R-:W1:Y:S02]  /*a830*/  LDC.64 R2, c[0x0][0x3d8] ;  /* 0x0000f600ff027b82 */ /* 0x000e640000000a00 */
[----:B-1----:R-:W5:Y:S02]  /*a840*/  LDG.E.64 R2, desc[UR8][R2.64] ;  /* 0x0000000802027981 */ /* 0x002f64000c1e1b00 */
.L_x_1114:
[----:B-----5:R-:W-:-:S04]  /*a850*/  IADD3 R2, P0, PT, R14, R2, RZ ;  /* 0x000000020e027210 */ /* 0x020fc80007f1e0ff */
[----:B------:R-:W-:-:S05]  /*a860*/  LEA.HI.X.SX32 R3, R14, R3, 0x1, P0 ;  /* 0x000000030e037211 */ /* 0x000fca00000f0eff */
[----:B0-----:R-:W-:Y:S01]  /*a870*/  STG.E.64 desc[UR8][R4.64], R2 ;  /* 0x0000000204007986 */ /* 0x001fe2000c101b08 */
[----:B------:R-:W-:Y:S05]  /*a880*/  EXIT ;  /* 0x000000000000794d */ /* 0x000fea0003800000 */
.L_x_947:
[----:B------:R-:W-:Y:S01]  /*a890*/  BSSY B0, `(.L_x_1115) ;  /* 0x0000006000007945 */ /* 0x000fe20003800000 */
[----:B------:R-:W-:Y:S01]  /*a8a0*/  PLOP3.LUT P0, PT, P0, PT, PT, 0x8, 0x80 ;  /* 0x000000000080781c */ /* 0x000fe2000070e170 */
[----:B------:R-:W-:-:S12]  /*a8b0*/  IMAD.MOV.U32 R22, RZ, RZ, -0x1 ;  /* 0xffffffffff167424 */ /* 0x000fd800078e00ff */
[----:B------:R-:W-:Y:S05]  /*a8c0*/  WARPSYNC.COLLECTIVE R22, `(.L_x_1116) ;  /* 0x0000000016087348 */ /* 0x000fea0003c00000 */
[----:B------:R-:W-:Y:S01]  /*a8d0*/  VOTE.ANY P0, P0 ;  /* 0x0000000000ff7806 */ /* 0x000fe20000000100 */
[----:B------:R-:W-:-:S12]  /*a8e0*/  ENDCOLLECTIVE ;  /* 0x000000000000791b */ /* 0x000fd80003800000 */
.L_x_1116:
[----:B------:R-:W-:Y:S05]  /*a8f0*/  BSYNC B0 ;  /* 0x0000000000007941 */ /* 0x000fea0003800000 */
.L_x_1115:
[----:B------:R-:W-:Y:S05]  /*a900*/  BRA `(.L_x_1117) ;  /* 0xffffff8400bc7947 */ /* 0x000fea000383ffff */
.L_x_949:
[----:B------:R-:W-:Y:S01]  /*a910*/  BSSY B0, `(.L_x_1118) ;  /* 0x0000006000007945 */ /* 0x000fe20003800000 */
[----:B------:R-:W-:Y:S01]  /*a920*/  PLOP3.LUT P0, PT, P0, PT, PT, 0x8, 0x80 ;  /* 0x000000000080781c */ /* 0x000fe2000070e170 */
[----:B------:R-:W-:-:S12]  /*a930*/  IMAD.MOV.U32 R22, RZ, RZ, -0x1 ;  /* 0xffffffffff167424 */ /* 0x000fd800078e00ff */
[----:B------:R-:W-:Y:S05]  /*a940*/  WARPSYNC.COLLECTIVE R22, `(.L_x_1119) ;  /* 0x0000000016087348 */ /* 0x000fea0003c00000 */
[----:B------:R-:W-:Y:S01]  /*a950*/  VOTE.ANY P0, P0 ;  /* 0x0000000000ff7806 */ /* 0x000fe20000000100 */
[----:B------:R-:W-:-:S12]  /*a960*/  ENDCOLLECTIVE ;  /* 0x000000000000791b */ /* 0x000fd80003800000 */
.L_x_1119:
[----:B------:R-:W-:Y:S05]  /*a970*/  BSYNC B0 ;  /* 0x0000000000007941 */ /* 0x000fea0003800000 */
.L_x_1118:
[----:B------:R-:W-:Y:S05]  /*a980*/  BRA `(.L_x_1120) ;  /* 0xffffff8800107947 */ /* 0x000fea000383ffff */
.L_x_951:
[----:B------:R-:W0:Y:S01]  /*a990*/  S2R R59, SR_GEMASK ;  /* 0x00000000003b7919 */ /* 0x000e220000003c00 */
[----:B------:R-:W-:Y:S01]  /*a9a0*/  BSSY B0, `(.L_x_1121) ;  /* 0x0000006000007945 */ /* 0x000fe20003800000 */
[----:B------:R-:W-:Y:S01]  /*a9b0*/  PLOP3.LUT P0, PT, P0, PT, PT, 0x8, 0x80 ;  /* 0x000000000080781c */ /* 0x000fe2000070e170 */
[----:B------:R-:W-:-:S12]  /*a9c0*/  IMAD.MOV.U32 R22, RZ, RZ, -0x1 ;  /* 0xffffffffff167424 */ /* 0x000fd800078e00ff */
[----:B0-----:R-:W-:Y:S05]  /*a9d0*/  WARPSYNC.COLLECTIVE R22, `(.L_x_1122) ;  /* 0x0000000016087348 */ /* 0x001fea0003c00000 */
[----:B------:R-:W-:Y:S01]  /*a9e0*/  VOTE.ANY R22, PT, P0 ;  /* 0x0000000000167806 */ /* 0x000fe200000e0100 */
[----:B0-----:R-:W-:Y:S06]  /*a9f0*/  ENDCOLLECTIVE ;  /* 0x000000000000791b */ /* 0x001fec0003800000 */
.L_x_1122:
[----:B------:R-:W-:Y:S05]  /*aa00*/  BSYNC B0 ;  /* 0x0000000000007941 */ /* 0x000fea0003800000 */
.L_x_1121:
        /* <DEDUP_REMOVED lines=13> */
.L_x_1123:
        /* <DEDUP_REMOVED lines=8> */
.L_x_1124:
        /* <DEDUP_REMOVED lines=10> */
.L_x_1125:
        /* <DEDUP_REMOVED lines=9> */
.L_x_1126:
        /* <DEDUP_REMOVED lines=8> */
.L_x_1127:
[----:B------:R-:W-:Y:S05]  /*ad10*/  WARPSYNC.COLLECTIVE R22, `(.L_x_1128) ;  /* 0x0000000016087348 */ /* 0x000fea0003c00000 */
[----:B------:R-:W-:Y:S01]  /*ad20*/  VOTE.ALL P0, P0 ;  /* 0x0000000000ff7806 */ /* 0x000fe20000000000 */
[----:B------:R-:W-:-:S12]  /*ad30*/  ENDCOLLECTIVE ;  /* 0x000000000000791b */ /* 0x000fd80003800000 */
.L_x_1128:
[----:B------:R-:W0:Y:S01]  /*ad40*/  LDC.64 R16, c[0x0][0x3a8] ;  /* 0x0000ea00ff107b82 */ /* 0x000e220000000a00 */
[----:B------:R-:W-:-:S05]  /*ad50*/  SEL R48, R39, RZ, !P1 ;  /* 0x000000ff27307207 */ /* 0x000fca0004800000 */
[----:B------:R-:W-:Y:S01]  /*ad60*/  IMAD.IADD R48, R51, 0x1, R48 ;  /* 0x0000000133307824 */ /* 0x000fe200078e0230 */
[----:B0-----:R-:W-:-:S05]  /*ad70*/  IADD3 R49, P2, PT, R16, 0x100, RZ ;  /* 0x0000010010317810 */ /* 0x001fca0007f5e0ff */
[----:B------:R-:W-:Y:S01]  /*ad80*/  IMAD.X R50, RZ, RZ, R17, P2 ;  /* 0x000000ffff327224 */ /* 0x000fe200010e0611 */
[----:B------:R-:W-:Y:S07]  /*ad90*/  BRA `(.L_x_1129) ;  /* 0xffffff8400a87947 */ /* 0x000fee000383ffff */
.L_x_953:
[----:B------:R-:W-:Y:S01]  /*ada0*/  BSSY B0, `(.L_x_1130) ;  /* 0x0000006000007945 */ /* 0x000fe20003800000 */
[----:B------:R-:W-:Y:S01]  /*adb0*/  PLOP3.LUT P0, PT, P0, PT, PT, 0x8, 0x80 ;  /* 0x000000000080781c */ /* 0x000fe2000070e170 */
[----:B------:R-:W-:-:S12]  /*adc0*/  IMAD.MOV.U32 R22, RZ, RZ, -0x1 ;  /* 0xffffffffff167424 */ /* 0x000fd800078e00ff */
[----:B------:R-:W-:Y:S05]  /*add0*/  WARPSYNC.COLLECTIVE R22, `(.L_x_1131) ;  /* 0x0000000016087348 */ /* 0x000fea0003c00000 */
[----:B------:R-:W-:Y:S01]  /*ade0*/  VOTE.ANY P0, P0 ;  /* 0x0000000000ff7806 */ /* 0x000fe20000000100 */
[----:B------:R-:W-:-:S12]  /*adf0*/  ENDCOLLECTIVE ;  /* 0x000000000000791b */ /* 0x000fd80003800000 */
.L_x_1131:
[----:B------:R-:W-:Y:S05]  /*ae00*/  BSYNC B0 ;  /* 0x0000000000007941 */ /* 0x000fea0003800000 */
.L_x_1130:
[----:B------:R-:W-:Y:S05]  /*ae10*/  BRA `(.L_x_1132) ;  /* 0xffffff8400b87947 */ /* 0x000fea000383ffff */
.L_x_955:
[----:B------:R-:W-:Y:S01]  /*ae20*/  BSSY B0, `(.L_x_1133) ;  /* 0x0000006000007945 */ /* 0x000fe20003800000 */
[----:B------:R-:W-:Y:S01]  /*ae30*/  PLOP3.LUT P0, PT, P0, PT, PT, 0x8, 0x80 ;  /* 0x000000000080781c */ /* 0x000fe2000070e170 */
[----:B------:R-:W-:-:S12]  /*ae40*/  IMAD.MOV.U32 R22, RZ, RZ, -0x1 ;  /* 0xffffffffff167424 */ /* 0x000fd800078e00ff */
[----:B------:R-:W-:Y:S05]  /*ae50*/  WARPSYNC.COLLECTIVE R22, `(.L_x_1134) ;  /* 0x0000000016087348 */ /* 0x000fea0003c00000 */
[----:B------:R-:W-:Y:S01]  /*ae60*/  VOTE.ANY P0, P0 ;  /* 0x0000000000ff7806 */ /* 0x000fe20000000100 */
[----:B------:R-:W-:-:S12]  /*ae70*/  ENDCOLLECTIVE ;  /* 0x000000000000791b */ /* 0x000fd80003800000 */
.L_x_1134:
[----:B------:R-:W-:Y:S05]  /*ae80*/  BSYNC B0 ;  /* 0x0000000000007941 */ /* 0x000fea0003800000 */
.L_x_1133:
[----:B------:R-:W-:Y:S05]  /*ae90*/  BRA `(.L_x_1135) ;  /* 0xffffff88000c7947 */ /* 0x000fea000383ffff */
.L_x_957:
[----:B------:R-:W-:Y:S01]  /*aea0*/  BSSY B0, `(.L_x_1136) ;  /* 0x0000006000007945 */ /* 0x000fe20003800000 */
[----:B------:R-:W-:Y:S01]  /*aeb0*/  PLOP3.LUT P0, PT, P0, PT, PT, 0x8, 0x80 ;  /* 0x000000000080781c */ /* 0x000fe2000070e170 */
[----:B------:R-:W-:-:S12]  /*aec0*/  IMAD.MOV.U32 R22, RZ, RZ, -0x1 ;  /* 0xffffffffff167424 */ /* 0x000fd800078e00ff */
[----:B------:R-:W-:Y:S05]  /*aed0*/  WARPSYNC.COLLECTIVE R22, `(.L_x_1137) ;  /* 0x0000000016087348 */ /* 0x000fea0003c00000 */
[----:B------:R-:W-:Y:S01]  /*aee0*/  VOTE.ANY R22, PT, P0 ;  /* 0x0000000000167806 */ /* 0x000fe200000e0100 */
[----:B------:R-:W-:Y:S06]  /*aef0*/  ENDCOLLECTIVE ;  /* 0x000000000000791b */ /* 0x000fec0003800000 */
.L_x_1137:
[----:B------:R-:W-:Y:S05]  /*af00*/  BSYNC B0 ;  /* 0x0000000000007941 */ /* 0x000fea0003800000 */
.L_x_1136:
        /* <DEDUP_REMOVED lines=10> */
.L_x_1138:
        /* <DEDUP_REMOVED lines=9> */
.L_x_1139:
        /* <DEDUP_REMOVED lines=8> */
.L_x_1140:
[----:B------:R-:W-:Y:S01]  /*b0c0*/  IMAD.MOV.U32 R17, RZ, RZ, 0x8 ;  /* 0x00000008ff117424 */ /* 0x000fe200078e00ff */
[----:B------:R-:W-:Y:S02]  /*b0d0*/  SEL R39, R39, RZ, !P0 ;  /* 0x000000ff27277207 */ /* 0x000fe40004000000 */
[----:B------:R-:W-:-:S03]  /*b0e0*/  ISETP.GT.AND P0, PT, R44, R16, PT ;  /* 0x000000102c00720c */ /* 0x000fc60003f04270 */
[----:B------:R-:W-:-:S10]  /*b0f0*/  IMAD.IADD R21, R60, 0x1, R39 ;  /* 0x000000013c157824 */ /* 0x000fd400078e0227 */
[----:B------:R-:W-:Y:S05]  /*b100*/  WARPSYNC.COLLECTIVE R22, `(.L_x_1141) ;  /* 0x0000000016087348 */ /* 0x000fea0003c00000 */
[----:B------:R0:W1:Y:S02]  /*b110*/  SHFL.DOWN P2, R39, R21, R17, R16 ;  /* 0x0800001115277389 */ /* 0x0000640000040010 */
[----:B01----:R-:W-:Y:S05]  /*b120*/  ENDCOLLECTIVE ;  /* 0x000000000000791b */ /* 0x003fea0003800000 */
.L_x_1141:
        /* <DEDUP_REMOVED lines=8> */
.L_x_1142:
[----:B------:R-:W-:Y:S02]  /*b1b0*/  SEL R39, R39, RZ, !P0 ;  /* 0x000000ff27277207 */ /* 0x000fe40004000000 */
[----:B------:R-:W-:Y:S02]  /*b1c0*/  ISETP.NE.AND P0, PT, R20, 0x65, PT ;  /* 0x000000651400780c */ /* 0x000fe40003f05270 */
[----:B------:R-:W-:-:S11]  /*b1d0*/  IADD3 R48, PT, PT, R61, R39, R48 ;  /* 0x000000273d307210 */ /* 0x000fd60007ffe030 */
[----:B------:R-:W-:Y:S05]  /*b1e0*/  WARPSYNC.COLLECTIVE R22, `(.L_x_1143) ;  /* 0x0000000016087348 */ /* 0x000fea0003c00000 */
[----:B------:R-:W-:Y:S01]  /*b1f0*/  VOTE.ALL P0, P0 ;  /* 0x0000000000ff7806 */ /* 0x000fe20000000000 */
[----:B------:R-:W-:-:S12]  /*b200*/  ENDCOLLECTIVE ;  /* 0x000000000000791b */ /* 0x000fd80003800000 */
.L_x_1143:
[----:B------:R-:W-:Y:S05]  /*b210*/  BRA `(.L_x_1144) ;  /* 0xffffff8400ac7947 */ /* 0x000fea000383ffff */
.L_x_1055:
[----:B------:R-:W-:Y:S01]  /*b220*/  BSSY B0, `(.L_x_1145) ;  /* 0x0000006000007945 */ /* 0x000fe20003800000 */
[----:B------:R-:W-:Y:S01]  /*b230*/  PLOP3.LUT P0, PT, P0, PT, PT, 0x8, 0x80 ;  /* 0x000000000080781c */ /* 0x000fe2000070e170 */
[----:B------:R-:W-:-:S12]  /*b240*/  IMAD.MOV.U32 R22, RZ, RZ, -0x1 ;  /* 0xffffffffff167424 */ /* 0x000fd800078e00ff */
[----:B------:R-:W-:Y:S05]  /*b250*/  WARPSYNC.COLLECTIVE R22, `(.L_x_1146) ;  /* 0x0000000016087348 */ /* 0x000fea0003c00000 */
[----:B------:R-:W-:Y:S01]  /*b260*/  VOTE.ANY P0, P0 ;  /* 0x0000000000ff7806 */ /* 0x000fe20000000100 */
[----:B------:R-:W-:-:S12]  /*b270*/  ENDCOLLECTIVE ;  /* 0x000000000000791b */ /* 0x000fd80003800000 */
.L_x_1146:
[----:B------:R-:W-:Y:S05]  /*b280*/  BSYNC B0 ;  /* 0x0000000000007941 */ /* 0x000fea0003800000 */
.L_x_1145:
[----:B------:R-:W-:Y:S05]  /*b290*/  BRA `(.L_x_1147) ;  /* 0xffffffd000587947 */ /* 0x000fea000383ffff */
.L_x_1057:
[----:B------:R-:W-:Y:S01]  /*b2a0*/  BSSY B0, `(.L_x_1148) ;  /* 0x0000006000007945 */ /* 0x000fe20003800000 */
[----:B------:R-:W-:Y:S01]  /*b2b0*/  PLOP3.LUT P0, PT, P0, PT, PT, 0x8, 0x80 ;  /* 0x000000000080781c */ /* 0x000fe2000070e170 */
[----:B------:R-:W-:-:S12]  /*b2c0*/  IMAD.MOV.U32 R22, RZ, RZ, -0x1 ;  /* 0xffffffffff167424 */ /* 0x000fd800078e00ff */
[----:B------:R-:W-:Y:S05]  /*b2d0*/  WARPSYNC.COLLECTIVE R22, `(.L_x_1149) ;  /* 0x0000000016087348 */ /* 0x000fea0003c00000 */
[----:B------:R-:W-:Y:S01]  /*b2e0*/  VOTE.ANY P0, P0 ;  /* 0x0000000000ff7806 */ /* 0x000fe20000000100 */
[----:B------:R-:W-:-:S12]  /*b2f0*/  ENDCOLLECTIVE ;  /* 0x000000000000791b */ /* 0x000fd80003800000 */
.L_x_1149:
[----:B------:R-:W-:Y:S05]  /*b300*/  BSYNC B0 ;  /* 0x0000000000007941 */ /* 0x000fea0003800000 */
.L_x_1148:
[----:B------:R-:W-:Y:S05]  /*b310*/  BRA `(.L_x_1150) ;  /* 0xffffffd000ac7947 */ /* 0x000fea000383ffff */
.L_x_1059:
[----:B------:R-:W0:Y:S01]  /*b320*/  S2R R53, SR_GEMASK ;  /* 0x0000000000357919 */ /* 0x000e220000003c00 */
[----:B------:R-:W-:Y:S01]  /*b330*/  BSSY B0, `(.L_x_1151) ;  /* 0x0000006000007945 */ /* 0x000fe20003800000 */
[----:B------:R-:W-:Y:S01]  /*b340*/  PLOP3.LUT P0, PT, P0, PT, PT, 0x8, 0x80 ;  /* 0x000000000080781c */ /* 0x000fe2000070e170 */
[----:B------:R-:W-:-:S12]  /*b350*/  IMAD.MOV.U32 R22, RZ, RZ, -0x1 ;  /* 0xffffffffff167424 */ /* 0x000fd800078e00ff */
[----:B0-----:R-:W-:Y:S05]  /*b360*/  WARPSYNC.COLLECTIVE R22, `(.L_x_1152) ;  /* 0x0000000016087348 */ /* 0x001fea0003c00000 */
[----:B------:R-:W-:Y:S01]  /*b370*/  VOTE.ANY R22, PT, P0 ;  /* 0x0000000000167806 */ /* 0x000fe200000e0100 */
[----:B0-----:R-:W-:Y:S06]  /*b380*/  ENDCOLLECTIVE ;  /* 0x000000000000791b */ /* 0x001fec0003800000 */
.L_x_1152:
[----:B------:R-:W-:Y:S05]  /*b390*/  BSYNC B0 ;  /* 0x0000000000007941 */ /* 0x000fea0003800000 */
.L_x_1151:
        /* <DEDUP_REMOVED lines=16> */
.L_x_1153:
        /* <DEDUP_REMOVED lines=8> */
.L_x_1154:
        /* <DEDUP_REMOVED lines=9> */
.L_x_1155:
        /* <DEDUP_REMOVED lines=9> */
.L_x_1156:
        /* <DEDUP_REMOVED lines=8> */
.L_x_1157:
[----:B------:R-:W-:Y:S05]  /*b6c0*/  WARPSYNC.COLLECTIVE R22, `(.L_x_1158) ;  /* 0x0000000016087348 */ /* 0x000fea0003c00000 */
[----:B------:R-:W-:Y:S01]  /*b6d0*/  VOTE.ALL P0, P0 ;  /* 0x0000000000ff7806 */ /* 0x000fe20000000000 */
[----:B------:R-:W-:-:S12]  /*b6e0*/  ENDCOLLECTIVE ;  /* 0x000000000000791b */ /* 0x000fd80003800000 */
.L_x_1158:
[----:B------:R-:W-:Y:S02]  /*b6f0*/  IADD3 R32, P2, PT, R32, 0x100, RZ ;  /* 0x0000010020207810 */ /* 0x000fe40007f5e0ff */
[----:B------:R-:W-:-:S03]  /*b700*/  SEL R39, R39, RZ, !P1 ;  /* 0x000000ff27277207 */ /* 0x000fc60004800000 */
[----:B------:R-:W-:Y:S02]  /*b710*/  IMAD.X R51, RZ, RZ, R33, P2 ;  /* 0x000000ffff337224 */ /* 0x000fe400010e0621 */
[----:B------:R-:W-:Y:S01]  /*b720*/  IMAD.IADD R33, R54, 0x1, R39 ;  /* 0x0000000136217824 */ /* 0x000fe200078e0227 */
[----:B------:R-:W-:Y:S06]  /*b730*/  BRA `(.L_x_1159) ;  /* 0xffffffd000407947 */ /* 0x000fec000383ffff */
.L_x_1061:
[----:B------:R-:W-:Y:S01]  /*b740*/  BSSY B0, `(.L_x_1160) ;  /* 0x0000006000007945 */ /* 0x000fe20003800000 */
[----:B------:R-:W-:Y:S01]  /*b750*/  PLOP3.LUT P0, PT, P0, PT, PT, 0x8, 0x80 ;  /* 0x000000000080781c */ /* 0x000fe2000070e170 */
[----:B------:R-:W-:-:S12]  /*b760*/  IMAD.MOV.U32 R22, RZ, RZ, -0x1 ;  /* 0xffffffffff167424 */ /* 0x000fd800078e00ff */
[----:B------:R-:W-:Y:S05]  /*b770*/  WARPSYNC.COLLECTIVE R22, `(.L_x_1161) ;  /* 0x0000000016087348 */ /* 0x000fea0003c00000 */
[----:B------:R-:W-:Y:S01]  /*b780*/  VOTE.ANY P0, P0 ;  /* 0x0000000000ff7806 */ /* 0x000fe20000000100 */
[----:B------:R-:W-:-:S12]  /*b790*/  ENDCOLLECTIVE ;  /* 0x000000000000791b */ /* 0x000fd80003800000 */
.L_x_1161:
[----:B------:R-:W-:Y:S05]  /*b7a0*/  BSYNC B0 ;  /* 0x0000000000007941 */ /* 0x000fea0003800000 */
.L_x_1160:
[----:B------:R-:W-:Y:S05]  /*b7b0*/  BRA `(.L_x_1162) ;  /* 0xffffffd000507947 */ /* 0x000fea000383ffff */
.L_x_1063:
[----:B------:R-:W-:Y:S01]  /*b7c0*/  BSSY B0, `(.L_x_1163) ;  /* 0x0000006000007945 */ /* 0x000fe20003800000 */
[----:B------:R-:W-:Y:S01]  /*b7d0*/  PLOP3.LUT P0, PT, P0, PT, PT, 0x8, 0x80 ;  /* 0x000000000080781c */ /* 0x000fe2000070e170 */
[----:B------:R-:W-:-:S12]  /*b7e0*/  IMAD.MOV.U32 R22, RZ, RZ, -0x1 ;  /* 0xffffffffff167424 */ /* 0x000fd800078e00ff */
[----:B------:R-:W-:Y:S05]  /*b7f0*/  WARPSYNC.COLLECTIVE R22, `(.L_x_1164) ;  /* 0x0000000016087348 */ /* 0x000fea0003c00000 */
[----:B------:R-:W-:Y:S01]  /*b800*/  VOTE.ANY P0, P0 ;  /* 0x0000000000ff7806 */ /* 0x000fe20000000100 */
[----:B------:R-:W-:-:S12]  /*b810*/  ENDCOLLECTIVE ;  /* 0x000000000000791b */ /* 0x000fd80003800000 */
.L_x_1164:
[----:B------:R-:W-:Y:S05]  /*b820*/  BSYNC B0 ;  /* 0x0000000000007941 */ /* 0x000fea0003800000 */
.L_x_1163:
[----:B------:R-:W-:Y:S05]  /*b830*/  BRA `(.L_x_1165) ;  /* 0xffffffd000a47947 */ /* 0x000fea000383ffff */
.L_x_1065:
[----:B------:R-:W-:Y:S01]  /*b840*/  BSSY B0, `(.L_x_1166) ;  /* 0x0000006000007945 */ /* 0x000fe20003800000 */
[----:B------:R-:W-:Y:S01]  /*b850*/  PLOP3.LUT P0, PT, P0, PT, PT, 0x8, 0x80 ;  /* 0x000000000080781c */ /* 0x000fe2000070e170 */
[----:B------:R-:W-:-:S12]  /*b860*/  IMAD.MOV.U32 R22, RZ, RZ, -0x1 ;  /* 0xffffffffff167424 */ /* 0x000fd800078e00ff */
[----:B------:R-:W-:Y:S05]  /*b870*/  WARPSYNC.COLLECTIVE R22, `(.L_x_1167) ;  /* 0x0000000016087348 */ /* 0x000fea0003c00000 */
[----:B------:R-:W-:Y:S01]  /*b880*/  VOTE.ANY R22, PT, P0 ;  /* 0x0000000000167806 */ /* 0x000fe200000e0100 */
[----:B------:R-:W-:Y:S06]  /*b890*/  ENDCOLLECTIVE ;  /* 0x000000000000791b */ /* 0x000fec0003800000 */
.L_x_1167:
[----:B------:R-:W-:Y:S05]  /*b8a0*/  BSYNC B0 ;  /* 0x0000000000007941 */ /* 0x000fea0003800000 */
.L_x_1166:
        /* <DEDUP_REMOVED lines=11> */
.L_x_1168:
        /* <DEDUP_REMOVED lines=10> */
.L_x_1169:
        /* <DEDUP_REMOVED lines=8> */
.L_x_1170:
        /* <DEDUP_REMOVED lines=8> */
.L_x_1171:
        /* <DEDUP_REMOVED lines=8> */
.L_x_1172:
[----:B------:R-:W-:Y:S05]  /*bb80*/  WARPSYNC.COLLECTIVE R22, `(.L_x_1173) ;  /* 0x0000000016087348 */ /* 0x000fea0003c00000 */
[----:B------:R-:W-:Y:S01]  /*bb90*/  VOTE.ALL P0, P0 ;  /* 0x0000000000ff7806 */ /* 0x000fe20000000000 */
[----:B------:R-:W-:-:S12]  /*bba0*/  ENDCOLLECTIVE ;  /* 0x000000000000791b */ /* 0x000fd80003800000 */
.L_x_1173:
[----:B------:R-:W-:-:S04]  /*bbb0*/  SEL R39, R39, RZ, !P1 ;  /* 0x000000ff27277207 */ /* 0x000fc80004800000 */
[----:B------:R-:W-:Y:S01]  /*bbc0*/  IADD3 R33, PT, PT, R54, R39, R33 ;  /* 0x0000002736217210 */ /* 0x000fe20007ffe021 */
[----:B------:R-:W-:Y:S06]  /*bbd0*/  BRA `(.L_x_1174) ;  /* 0xffffffd0003c7947 */ /* 0x000fec000383ffff */
.L_x_1175:
        /* <DEDUP_REMOVED lines=10> */
.L_x_3260:


//--------------------- .text._ZN3cub18CUB_300001_SM_10006detail6select23DeviceSelectSweepKernelINS2_10policy_hubIjbiLb0ELNS0_10SelectImplE0EE10Policy1000EN6thrust24THRUST_300001_SM_1000_NS17counting_iteratorIjNS9_11use_defaultESB_SB_EENS9_18transform_iteratorI9NonZeroOpIlEPKlSB_SB_EEPjSJ_NS0_13ScanTileStateIiLb1EEENS0_8NullTypeESM_iNS2_19streaming_context_tIlLb1EEELS5_0EEEvT0_T1_T2_T3_T4_T5_T6_T7_iT8_NS1_7vsmem_tE --------------------------
	.section	.text._ZN3cub18CUB_300001_SM_10006detail6select23DeviceSelectSweepKernelINS2_10policy_hubIjbiLb0ELNS0_10SelectImplE0EE10Policy1000EN6thrust24THRUST_300001_SM_1000_NS17counting_iteratorIjNS9_11use_defaultESB_SB_EENS9_18transform_iteratorI9NonZeroOpIlEPKlSB_SB_EEPjSJ_NS0_13ScanTileStateIiLb1EEENS0_8NullTypeESM_iNS2_19streaming_context_tIlLb1EEELS5_0EEEvT0_T1_T2_T3_T4_T5_T6_T7_iT8_NS1_7vsmem_tE,"ax",@progbits
	.align	128
        .global         _ZN3cub18CUB_300001_SM_10006detail6select23DeviceSelectSweepKernelINS2_10policy_hubIjbiLb0ELNS0_10SelectImplE0EE10Policy1000EN6thrust24THRUST_300001_SM_1000_NS17counting_iteratorIjNS9_11use_defaultESB_SB_EENS9_18transform_iteratorI9NonZeroOpIlEPKlSB_SB_EEPjSJ_NS0_13ScanTileStateIiLb1EEENS0_8NullTypeESM_iNS2_19streaming_context_tIlLb1EEELS5_0EEEvT0_T1_T2_T3_T4_T5_T6_T7_iT8_NS1_7vsmem_tE
        .type           _ZN3cub18CUB_300001_SM_10006detail6select23DeviceSelectSweepKernelINS2_10policy_hubIjbiLb0ELNS0_10SelectImplE0EE10Policy1000EN6thrust24THRUST_300001_SM_1000_NS17counting_iteratorIjNS9_11use_defaultESB_SB_EENS9_18transform_iteratorI9NonZeroOpIlEPKlSB_SB_EEPjSJ_NS0_13ScanTileStateIiLb1EEENS0_8NullTypeESM_iNS2_19streaming_context_tIlLb1EEELS5_0EEEvT0_T1_T2_T3_T4_T5_T6_T7_iT8_NS1_7vsmem_tE,@function
        .size           _ZN3cub18CUB_300001_SM_10006detail6select23DeviceSelectSweepKernelINS2_10policy_hubIjbiLb0ELNS0_10SelectImplE0EE10Policy1000EN6thrust24THRUST_300001_SM_1000_NS17counting_iteratorIjNS9_11use_defaultESB_SB_EENS9_18transform_iteratorI9NonZeroOpIlEPKlSB_SB_EEPjSJ_NS0_13ScanTileStateIiLb1EEENS0_8NullTypeESM_iNS2_19streaming_context_tIlLb1EEELS5_0EEEvT0_T1_T2_T3_T4_T5_T6_T7_iT8_NS1_7vsmem_tE,(.L_x_3261 - _ZN3cub18CUB_300001_SM_10006detail6select23DeviceSelectSweepKernelINS2_10policy_hubIjbiLb0ELNS0_10SelectImplE0EE10Policy1000EN6thrust24THRUST_300001_SM_1000_NS17counting_iteratorIjNS9_11use_defaultESB_SB_EENS9_18transform_iteratorI9NonZeroOpIlEPKlSB_SB_EEPjSJ_NS0_13ScanTileStateIiLb1EEENS0_8NullTypeESM_iNS2_19streaming_context_tIlLb1EEELS5_0EEEvT0_T1_T2_T3_T4_T5_T6_T7_iT8_NS1_7vsmem_tE)
        .other          _ZN3cub18CUB_300001_SM_10006detail6select23DeviceSelectSweepKernelINS2_10policy_hubIjbiLb0ELNS0_10SelectImplE0EE10Policy1000EN6thrust24THRUST_300001_SM_1000_NS17counting_iteratorIjNS9_11use_defaultESB_SB_EENS9_18transform_iteratorI9NonZeroOpIlEPKlSB_SB_EEPjSJ_NS0_13ScanTileStateIiLb1EEENS0_8NullTypeESM_iNS2_19streaming_context_tIlLb1EEELS5_0EEEvT0_T1_T2_T3_T4_T5_T6_T7_iT8_NS1_7vsmem_tE,@"STO_CUDA_ENTRY STV_DEFAULT"
_ZN3cub18CUB_300001_SM_10006detail6select23DeviceSelectSweepKernelINS2_10policy_hubIjbiLb0ELNS0_10SelectImplE0EE10Policy1000EN6thrust24THRUST_300001_SM_1000_NS17counting_iteratorIjNS9_11use_defaultESB_SB_EENS9_18transform_iteratorI9NonZeroOpIlEPKlSB_SB_EEPjSJ_NS0_13ScanTileStateIiLb1EEENS0_8NullTypeESM_iNS2_19streaming_context_tIlLb1EEELS5_0EEEvT0_T1_T2_T3_T4_T5_T6_T7_iT8_NS1_7vsmem_tE:
.text._ZN3cub18CUB_300001_SM_10006detail6select23DeviceSelectSweepKernelINS2_10policy_hubIjbiLb0ELNS0_10SelectImplE0EE10Policy1000EN6thrust24THRUST_300001_SM_1000_NS17counting_iteratorIjNS9_11use_defaultESB_SB_EENS9_18transform_iteratorI9NonZeroOpIlEPKlSB_SB_EEPjSJ_NS0_13ScanTileStateIiLb1EEENS0_8NullTypeESM_iNS2_19streaming_context_tIlLb1EEELS5_0EEEvT0_T1_T2_T3_T4_T5_T6_T7_iT8_NS1_7vsmem_tE:
[----:B------:R-:W-:Y:S08]  /*0000*/  LDC R1, c[0x0][0x37c] ;  /* 0x0000df00ff017b82 */ /* 0x000ff00000000800 */
[----:B------:R-:W-:Y:S01]  /*0010*/  S2UR UR6, SR_CTAID.X ;  /* 0x00000000000679c3 */ /* 0x000fe20000002500 */
[----:B------:R-:W0:Y:S01]  /*0020*/  LDCU UR4, c[0x0][0x374] ;  /* 0x00006e80ff0477ac */ /* 0x000e220008000800 */
[----:B------:R-:W1:Y:S06]  /*0030*/  LDCU UR5, c[0x0][0x3b8] ;  /* 0x00007700ff0577ac */ /* 0x000e6c0008000800 */
[----:B------:R-:W0:Y:S01]  /*0040*/  S2UR UR7, SR_CTAID.Y ;  /* 0x00000000000779c3 */ /* 0x000e220000002600 */
[----:B------:R-:W2:Y:S01]  /*0050*/  LDCU.64 UR22, c[0x0][0x358] ;  /* 0x00006b00ff1677ac */ /* 0x000ea20008000a00 */
[----:B-1----:R-:W-:-:S02]  /*0060*/  UIADD3 UR5, UPT, UPT, UR5, -0x1, URZ ;  /* 0xffffffff05057890 */ /* 0x002fc4000fffe0ff */
[----:B0-----:R-:W-:-:S04]  /*0070*/  UIMAD UR4, UR6, UR4, UR7 ;  /* 0x00000004060472a4 */ /* 0x001fc8000f8e0207 */
[----:B------:R-:W-:Y:S02]  /*0080*/  UISETP.GE.AND UP0, UPT, UR4, UR5, UPT ;  /* 0x000000050400728c */ /* 0x000fe4000bf06270 */
[----:B------:R-:W-:Y:S01]  /*0090*/  IMAD.U32 R28, RZ, RZ, UR4 ;  /* 0x00000004ff1c7e24 */ /* 0x000fe2000f8e00ff */
[----:B------:R-:W-:-:S06]  /*00a0*/  UIMAD UR8, UR4, 0x1c00, URZ ;  /* 0x00001c00040878a4 */ /* 0x000fcc000f8e02ff */
[----:B--2---:R-:W-:Y:S06]  /*00b0*/  BRA.U UP0, `(.L_x_1176) ;  /* 0x0000005900f47547 */ /* 0x004fec000b800000 */
[----:B------:R-:W-:-:S13]  /*00c0*/  ISETP.NE.AND P0, PT, R28, RZ, PT ;  /* 0x000000ff1c00720c */ /* 0x000fda0003f05270 */
[----:B------:R-:W-:Y:S05]  /*00d0*/  @P0 BRA `(.L_x_1177) ;  /* 0x0000002800300947 */ /* 0x000fea0003800000 */
[----:B------:R-:W0:Y:S01]  /*00e0*/  S2R R60, SR_TID.X ;  /* 0x00000000003c7919 */ /* 0x000e220000002100 */
[----:B------:R-:W1:Y:S01]  /*00f0*/  LDCU UR4, c[0x0][0x374] ;  /* 0x00006e80ff0477ac */ /* 0x000e620008000800 */
[----:B------:R-:W2:Y:S01]  /*0100*/  LDC R53, c[0x0][0x3d0] ;  /* 0x0000f400ff357b82 */ /* 0x000ea20000000800 */
[----:B------:R-:W3:Y:S01]  /*0110*/  LDCU.U8 UR21, c[0x0][0x3c0] ;  /* 0x00007800ff1577ac */ /* 0x000ee20008000000 */
[----:B------:R-:W4:Y:S06]  /*0120*/  LDCU.64 UR8, c[0x0][0x388] ;  /* 0x00007100ff0877ac */ /* 0x000f2c0008000a00 */
[----:B------:R-:W5:Y:S01]  /*0130*/  LDC R3, c[0x0][0x3d4] ;  /* 0x0000f500ff037b82 */ /* 0x000f620000000800 */
[----:B-1----:R-:W-:Y:S01]  /*0140*/  UIMAD UR4, UR6, UR4, UR7 ;  /* 0x00000004060472a4 */ /* 0x002fe2000f8e0207 */
[----:B---3--:R-:W-:-:S03]  /*0150*/  ISETP.NE.AND P0, PT, RZ, UR21, PT ;  /* 0x00000015ff007c0c */ /* 0x008fc6000bf05270 */
[----:B------:R-:W-:Y:S01]  /*0160*/  UIMAD UR4, UR4, 0x1c00, URZ ;  /* 0x00001c00040478a4 */ /* 0x000fe2000f8e02ff */
[----:B--2---:R-:W-:Y:S01]  /*0170*/  SEL R53, R53, RZ, !P0 ;  /* 0x000000ff35357207 */ /* 0x004fe20004000000 */
[----:B0-----:R-:W-:Y:S01]  /*0180*/  IMAD R50, R60, 0xe, RZ ;  /* 0x0000000e3c327824 */ /* 0x001fe200078e02ff */
[----:B-----5:R-:W-:Y:S01]  /*0190*/  SEL R3, R3, RZ, !P0 ;  /* 0x000000ff03037207 */ /* 0x020fe20004000000 */
[----:B------:R-:W-:Y:S03]  /*01a0*/  BAR.SYNC.DEFER_BLOCKING 0x0 ;  /* 0x0000000000007b1d */ /* 0x000fe60000010000 */
[----:B------:R-:W-:-:S04]  /*01b0*/  IADD3 R0, P1, P2, R50, UR4, R53 ;  /* 0x0000000432007c10 */ /* 0x000fc8000fa3e035 */
[----:B----4-:R-:W-:Y:S02]  /*01c0*/  LEA R2, P0, R0, UR8, 0x3 ;  /* 0x0000000800027c11 */ /* 0x010fe4000f8018ff */
[----:B------:R-:W-:-:S04]  /*01d0*/  IADD3.X R3, PT, PT, RZ, R3, RZ, P1, P2 ;  /* 0x00000003ff037210 */ /* 0x000fc80000fe44ff */
[----:B------:R-:W-:-:S05]  /*01e0*/  LEA.HI.X R3, R0, UR9, R3, 0x3, P0 ;  /* 0x0000000900037c11 */ /* 0x000fca00080f1c03 */
        /* <DEDUP_REMOVED lines=13> */
[----:B------:R0:W5:Y:S01]  /*02c0*/  LDG.E.64 R10, desc[UR22][R2.64+0x68] ;  /* 0x00006816020a7981 */ /* 0x000162000c1e1b00 */
[----:B------:R-:W-:Y:S01]  /*02d0*/  IMAD.MOV.U32 R0, RZ, RZ, 0x2 ;  /* 0x00000002ff007424 */ /* 0x000fe200078e00ff */
[----:B------:R-:W-:Y:S01]  /*02e0*/  LOP3.LUT R19, R19, 0xfffffffe, RZ, 0xc0, !PT ;  /* 0xfffffffe13137812 */ /* 0x000fe200078ec0ff */
[----:B------:R-:W1:Y:S01]  /*02f0*/  S2UR UR6, SR_CgaCtaId ;  /* 0x00000000000679c3 */ /* 0x000e620000008800 */
[----:B------:R-:W0:Y:S01]  /*0300*/  S2R R54, SR_LANEID ;  /* 0x0000000000367919 */ /* 0x000e220000000000 */
[----:B------:R-:W-:Y:S01]  /*0310*/  UMOV UR5, 0x400 ;  /* 0x0000040000057882 */ /* 0x000fe20000000000 */
[----:B------:R-:W-:Y:S01]  /*0320*/  SHF.R.U32.HI R55, RZ, 0x5, R60 ;  /* 0x00000005ff377819 */ /* 0x000fe2000001163c */
[----:B------:R-:W-:Y:S01]  /*0330*/  BSSY.RECONVERGENT B0, `(.L_x_1178) ;  /* 0x00000c7000007945 */ /* 0x000fe20003800200 */
[----:B-1----:R-:W-:-:S03]  /*0340*/  ULEA UR5, UR6, UR5, 0x18 ;  /* 0x0000000506057291 */ /* 0x002fc6000f8ec0ff */
[----:B------:R-:W-:Y:S01]  /*0350*/  BAR.SYNC.DEFER_BLOCKING 0x0 ;  /* 0x0000000000007b1d */ /* 0x000fe20000010000 */
[----:B--2---:R-:W-:Y:S02]  /*0360*/  ISETP.NE.U32.AND P0, PT, R48, RZ, PT ;  /* 0x000000ff3000720c */ /* 0x004fe40003f05070 */
[----:B---3--:R-:W-:Y:S02]  /*0370*/  ISETP.NE.U32.AND P4, PT, R46, RZ, PT ;  /* 0x000000ff2e00720c */ /* 0x008fe40003f85070 */
[----:B------:R-:W-:Y:S02]  /*0380*/  ISETP.NE.AND.EX P0, PT, R49, RZ, PT, P0 ;  /* 0x000000ff3100720c */ /* 0x000fe40003f05300 */
[----:B------:R-:W-:Y:S02]  /*0390*/  ISETP.NE.AND.EX P4, PT, R47, RZ, PT, P4 ;  /* 0x000000ff2f00720c */ /* 0x000fe40003f85340 */
[----:B----4-:R-:W-:Y:S02]  /*03a0*/  ISETP.NE.U32.AND P3, PT, R44, RZ, PT ;  /* 0x000000ff2c00720c */ /* 0x010fe40003f65070 */
[----:B-----5:R-:W-:-:S02]  /*03b0*/  ISETP.NE.U32.AND P2, PT, R42, RZ, PT ;  /* 0x000000ff2a00720c */ /* 0x020fc40003f45070 */
[----:B------:R-:W-:Y:S02]  /*03c0*/  ISETP.NE.AND.EX P3, PT, R45, RZ, PT, P3 ;  /* 0x000000ff2d00720c */ /* 0x000fe40003f65330 */
[----:B------:R-:W-:Y:S02]  /*03d0*/  SEL R8, RZ, 0x1, !P0 ;  /* 0x00000001ff087807 */ /* 0x000fe40004000000 */
[----:B------:R-:W-:Y:S01]  /*03e0*/  ISETP.NE.AND.EX P2, PT, R43, RZ, PT, P2 ;  /* 0x000000ff2b00720c */ /* 0x000fe20003f45320 */
[----:B------:R-:W-:Y:S01]  /*03f0*/  @!P0 IMAD.MOV R0, RZ, RZ, 0x1 ;  /* 0x00000001ff008424 */ /* 0x000fe200078e02ff */
[----:B------:R-:W-:Y:S01]  /*0400*/  ISETP.NE.U32.AND P1, PT, R40, RZ, PT ;  /* 0x000000ff2800720c */ /* 0x000fe20003f25070 */
[----:B------:R-:W-:Y:S01]  /*0410*/  @!P4 IMAD.MOV R0, RZ, RZ, R8 ;  /* 0x000000ffff00c224 */ /* 0x000fe200078e0208 */
[----:B------:R-:W-:Y:S01]  /*0420*/  P2R R52, PR, RZ, 0x1 ;  /* 0x00000001ff347803 */ /* 0x000fe20000000000 */
[----:B------:R-:W-:Y:S01]  /*0430*/  VIADD R7, R8, 0x1 ;  /* 0x0000000108077836 */ /* 0x000fe20000000000 */
[----:B------:R-:W-:Y:S01]  /*0440*/  ISETP.NE.AND.EX P6, PT, R41, RZ, PT, P1 ;  /* 0x000000ff2900720c */ /* 0x000fe20003fc5310 */
[----:B0-----:R-:W-:Y:S01]  /*0450*/  VIADD R2, R0, 0x1 ;  /* 0x0000000100027836 */ /* 0x001fe20000000000 */
[----:B------:R-:W-:Y:S01]  /*0460*/  ISETP.NE.U32.AND P1, PT, R38, RZ, PT ;  /* 0x000000ff2600720c */ /* 0x000fe20003f25070 */
[----:B------:R-:W-:Y:S01]  /*0470*/  @!P3 IMAD.MOV R2, RZ, RZ, R0 ;  /* 0x000000ffff02b224 */ /* 0x000fe200078e0200 */
[----:B------:R-:W-:Y:S01]  /*0480*/  ISETP.NE.U32.AND P5, PT, R36, RZ, PT ;  /* 0x000000ff2400720c */ /* 0x000fe20003fa5070 */
[----:B------:R-:W-:Y:S01]  /*0490*/  @!P4 IMAD.MOV R7, RZ, RZ, R8 ;  /* 0x000000ffff07c224 */ /* 0x000fe200078e0208 */
[----:B------:R-:W-:Y:S01]  /*04a0*/  ISETP.NE.AND.EX P1, PT, R39, RZ, PT, P1 ;  /* 0x000000ff2700720c */ /* 0x000fe20003f25310 */
[----:B------:R-:W-:Y:S01]  /*04b0*/  VIADD R0, R2, 0x1 ;  /* 0x0000000102007836 */ /* 0x000fe20000000000 */
[----:B------:R-:W-:Y:S01]  /*04c0*/  ISETP.NE.AND.EX P0, PT, R37, RZ, PT, P5 ;  /* 0x000000ff2500720c */ /* 0x000fe20003f05350 */
[----:B------:R-:W-:Y:S01]  /*04d0*/  @!P2 IMAD.MOV R0, RZ, RZ, R2 ;  /* 0x000000ffff00a224 */ /* 0x000fe200078e0202 */
[----:B------:R-:W-:Y:S01]  /*04e0*/  ISETP.NE.U32.AND P4, PT, R34, RZ, PT ;  /* 0x000000ff2200720c */ /* 0x000fe20003f85070 */
[----:B------:R-:W-:Y:S01]  /*04f0*/  VIADD R6, R7, 0x1 ;  /* 0x0000000107067836 */ /* 0x000fe20000000000 */
[----:B------:R-:W-:Y:S01]  /*0500*/  P2R R3, PR, RZ, 0x2 ;  /* 0x00000002ff037803 */ /* 0x000fe20000000000 */
[----:B------:R-:W-:Y:S01]  /*0510*/  VIADD R2, R0, 0x1 ;  /* 0x0000000100027836 */ /* 0x000fe20000000000 */
[----:B------:R-:W-:Y:S01]  /*0520*/  @P6 LOP3.LUT R19, R19, 0x1, RZ, 0xfc, !PT ;  /* 0x0000000113136812 */ /* 0x000fe200078efcff */
[----:B------:R-:W-:Y:S01]  /*0530*/  @!P6 IMAD.MOV R2, RZ, RZ, R0 ;  /* 0x000000ffff02e224 */ /* 0x000fe200078e0200 */
[----:B------:R-:W-:Y:S01]  /*0540*/  ISETP.NE.AND.EX P6, PT, R35, RZ, PT, P4 ;  /* 0x000000ff2300720c */ /* 0x000fe20003fc5340 */
[----:B------:R-:W-:Y:S01]  /*0550*/  @!P3 IMAD.MOV R6, RZ, RZ, R7 ;  /* 0x000000ffff06b224 */ /* 0x000fe200078e0207 */
[----:B------:R-:W-:Y:S01]  /*0560*/  LOP3.LUT R19, R19, 0xfffffffd, RZ, 0xc0, !PT ;  /* 0xfffffffd13137812 */ /* 0x000fe200078ec0ff */
[----:B------:R-:W-:Y:S01]  /*0570*/  VIADD R0, R2, 0x1 ;  /* 0x0000000102007836 */ /* 0x000fe20000000000 */
[----:B------:R-:W-:Y:S01]  /*0580*/  ISETP.NE.U32.AND P3, PT, R32, RZ, PT ;  /* 0x000000ff2000720c */ /* 0x000fe20003f65070 */
[----:B------:R-:W-:Y:S01]  /*0590*/  @!P1 IMAD.MOV R0, RZ, RZ, R2 ;  /* 0x000000ffff009224 */ /* 0x000fe200078e0202 */
[----:B------:R-:W-:Y:S01]  /*05a0*/  @P0 LOP3.LUT R19, R19, 0x2, RZ, 0xfc, !PT ;  /* 0x0000000213130812 */ /* 0x000fe200078efcff */
[----:B------:R-:W-:Y:S01]  /*05b0*/  VIADD R5, R6, 0x1 ;  /* 0x0000000106057836 */ /* 0x000fe20000000000 */
[----:B------:R-:W-:Y:S01]  /*05c0*/  ISETP.NE.U32.AND P4, PT, R14, RZ, PT ;  /* 0x000000ff0e00720c */ /* 0x000fe20003f85070 */
[----:B------:R-:W-:Y:S01]  /*05d0*/  VIADD R4, R0, 0x1 ;  /* 0x0000000100047836 */ /* 0x000fe20000000000 */
[----:B------:R-:W-:Y:S01]  /*05e0*/  LOP3.LUT R19, R19, 0xfffffff7, RZ, 0xc0, !PT ;  /* 0xfffffff713137812 */ /* 0x000fe200078ec0ff */
[----:B------:R-:W-:Y:S01]  /*05f0*/  @!P0 IMAD.MOV R4, RZ, RZ, R0 ;  /* 0x000000ffff048224 */ /* 0x000fe200078e0200 */
[----:B------:R-:W-:Y:S01]  /*0600*/  ISETP.NE.AND.EX P0, PT, R33, RZ, PT, P3 ;  /* 0x000000ff2100720c */ /* 0x000fe20003f05330 */
[----:B------:R-:W-:Y:S01]  /*0610*/  @!P2 IMAD.MOV R5, RZ, RZ, R6 ;  /* 0x000000ffff05a224 */ /* 0x000fe200078e0206 */
[----:B------:R-:W-:Y:S01]  /*0620*/  ISETP.NE.U32.AND P2, PT, R30, RZ, PT ;  /* 0x000000ff1e00720c */ /* 0x000fe20003f45070 */
[----:B------:R-:W-:Y:S01]  /*0630*/  VIADD R0, R4, 0x1 ;  /* 0x0000000104007836 */ /* 0x000fe20000000000 */
[----:B------:R-:W-:Y:S01]  /*0640*/  ISETP.NE.U32.AND P3, PT, R28, RZ, PT ;  /* 0x000000ff1c00720c */ /* 0x000fe20003f65070 */
[----:B------:R-:W-:Y:S01]  /*0650*/  @!P6 IMAD.MOV R0, RZ, RZ, R4 ;  /* 0x000000ffff00e224 */ /* 0x000fe200078e0204 */
[----:B------:R-:W-:-:S02]  /*0660*/  ISETP.NE.AND.EX P2, PT, R31, RZ, PT, P2 ;  /* 0x000000ff1f00720c */ /* 0x000fc40003f45320 */
[----:B------:R-:W-:Y:S01]  /*0670*/  ISETP.NE.AND.EX P3, PT, R29, RZ, PT, P3 ;  /* 0x000000ff1d00720c */ /* 0x000fe20003f65330 */
[----:B------:R-:W-:Y:S01]  /*0680*/  VIADD R4, R0, 0x1 ;  /* 0x0000000100047836 */ /* 0x000fe20000000000 */
[----:B------:R-:W-:Y:S02]  /*0690*/  ISETP.NE.AND.EX P4, PT, R15, RZ, PT, P4 ;  /* 0x000000ff0f00720c */ /* 0x000fe40003f85340 */
[----:B------:R-:W-:Y:S01]  /*06a0*/  ISETP.NE.U32.AND P5, PT, R12, RZ, PT ;  /* 0x000000ff0c00720c */ /* 0x000fe20003fa5070 */
[----:B------:R-:W-:Y:S01]  /*06b0*/  @!P0 IMAD.MOV R4, RZ, RZ, R0 ;  /* 0x000000ffff048224 */ /* 0x000fe200078e0200 */
[----:B------:R-:W-:Y:S02]  /*06c0*/  @P6 LOP3.LUT R19, R19, 0x8, RZ, 0xfc, !PT ;  /* 0x0000000813136812 */ /* 0x000fe400078efcff */
[----:B------:R-:W-:Y:S01]  /*06d0*/  ISETP.NE.AND.EX P5, PT, R13, RZ, PT, P5 ;  /* 0x000000ff0d00720c */ /* 0x000fe20003fa5350 */
[----:B------:R-:W-:Y:S01]  /*06e0*/  VIADD R0, R4, 0x1 ;  /* 0x0000000104007836 */ /* 0x000fe20000000000 */
[----:B------:R-:W-:Y:S01]  /*06f0*/  ISETP.NE.U32.AND P6, PT, R10, RZ, PT ;  /* 0x000000ff0a00720c */ /* 0x000fe20003fc5070 */
[----:B------:R-:W-:Y:S01]  /*0700*/  @!P2 IMAD.MOV R0, RZ, RZ, R4 ;  /* 0x000000ffff00a224 */ /* 0x000fe200078e0204 */
[----:B------:R-:W-:-:S02]  /*0710*/  LOP3.LUT P1, RZ, R19, 0x1, RZ, 0xc0, !PT ;  /* 0x0000000113ff7812 */ /* 0x000fc4000782c0ff */
[----:B------:R-:W-:Y:S01]  /*0720*/  ISETP.NE.AND.EX P6, PT, R11, RZ, PT, P6 ;  /* 0x000000ff0b00720c */ /* 0x000fe20003fc5360 */
[----:B------:R-:W-:Y:S01]  /*0730*/  VIADD R4, R0, 0x1 ;  /* 0x0000000100047836 */ /* 0x000fe20000000000 */
[----:B------:R-:W-:Y:S01]  /*0740*/  P2R R2, PR, RZ, 0x2 ;  /* 0x00000002ff027803 */ /* 0x000fe20000000000 */
[----:B------:R-:W-:-:S04]  /*0750*/  @!P3 IMAD.MOV R4, RZ, RZ, R0 ;  /* 0x000000ffff04b224 */ /* 0x000fc800078e0200 */
[----:B------:R-:W-:Y:S02]  /*0760*/  VIADD R0, R4, 0x1 ;  /* 0x0000000104007836 */ /* 0x000fe40000000000 */
[----:B------:R-:W-:-:S04]  /*0770*/  @!P4 IMAD.MOV R0, RZ, RZ, R4 ;  /* 0x000000ffff00c224 */ /* 0x000fc800078e0204 */
[----:B------:R-:W-:Y:S02]  /*0780*/  VIADD R4, R0, 0x1 ;  /* 0x0000000100047836 */ /* 0x000fe40000000000 */
[----:B------:R-:W-:-:S04]  /*0790*/  @!P5 IMAD.MOV R4, RZ, RZ, R0 ;  /* 0x000000ffff04d224 */ /* 0x000fc800078e0200 */
[----:B------:R-:W-:Y:S02]  /*07a0*/  VIADD R0, R4, 0x1 ;  /* 0x0000000104007836 */ /* 0x000fe40000000000 */
[----:B------:R-:W-:Y:S02]  /*07b0*/  @!P6 IMAD.MOV R0, RZ, RZ, R4 ;  /* 0x000000ffff00e224 */ /* 0x000fe400078e0204 */
[----:B------:R-:W-:-:S03]  /*07c0*/  VIADD R4, R5, 0x1 ;  /* 0x0000000105047836 */ /* 0x000fc60000000000 */
[----:B------:R-:W0:Y:S02]  /*07d0*/  SHFL.UP P1, R9, R0, 0x1, RZ ;  /* 0x0420000000097989 */ /* 0x000e2400000200ff */
[----:B0-----:R-:W-:Y:S01]  /*07e0*/  @P1 IMAD.IADD R9, R9, 0x1, R0 ;  /* 0x0000000109091824 */ /* 0x001fe200078e0200 */
[----:B------:R-:W-:-:S13]  /*07f0*/  ISETP.NE.AND P1, PT, R2, RZ, PT ;  /* 0x000000ff0200720c */ /* 0x000fda0003f25270 */
[----:B------:R-:W-:Y:S01]  /*0800*/  @!P1 IMAD.MOV R4, RZ, RZ, R5 ;  /* 0x000000ffff049224 */ /* 0x000fe200078e0205 */
[----:B------:R-:W0:Y:S02]  /*0810*/  SHFL.UP P1, R16, R9, 0x2, RZ ;  /* 0x0440000009107989 */ /* 0x000e2400000200ff */
[----:B0-----:R-:W-:Y:S01]  /*0820*/  @P1 IMAD.IADD R16, R9, 0x1, R16 ;  /* 0x0000000109101824 */ /* 0x001fe200078e0210 */
[----:B------:R-:W-:Y:S01]  /*0830*/  ISETP.NE.AND P1, PT, R3, RZ, PT ;  /* 0x000000ff0300720c */ /* 0x000fe20003f25270 */
[----:B------:R-:W-:-:S12]  /*0840*/  VIADD R3, R4, 0x1 ;  /* 0x0000000104037836 */ /* 0x000fd80000000000 */
[----:B------:R-:W-:Y:S01]  /*0850*/  @!P1 IMAD.MOV R3, RZ, RZ, R4 ;  /* 0x000000ffff039224 */ /* 0x000fe200078e0204 */
[----:B------:R-:W0:Y:S03]  /*0860*/  SHFL.UP P1, R17, R16, 0x4, RZ ;  /* 0x0480000010117989 */ /* 0x000e2600000200ff */
[----:B------:R-:W-:Y:S02]  /*0870*/  VIADD R2, R3, 0x1 ;  /* 0x0000000103027836 */ /* 0x000fe40000000000 */
[----:B0-----:R-:W-:Y:S01]  /*0880*/  @P1 IMAD.IADD R17, R16, 0x1, R17 ;  /* 0x0000000110111824 */ /* 0x001fe200078e0211 */
[----:B------:R-:W-:-:S13]  /*0890*/  LOP3.LUT P1, RZ, R19, 0x2, RZ, 0xc0, !PT ;  /* 0x0000000213ff7812 */ /* 0x000fda000782c0ff */
[----:B------:R-:W-:Y:S01]  /*08a0*/  @!P1 IMAD.MOV R2, RZ, RZ, R3 ;  /* 0x000000ffff029224 */ /* 0x000fe200078e0203 */
[----:B------:R-:W0:Y:S03]  /*08b0*/  SHFL.UP P1, R18, R17, 0x8, RZ ;  /* 0x0500000011127989 */ /* 0x000e2600000200ff */
[----:B------:R-:W-:Y:S02]  /*08c0*/  VIADD R0, R2, 0x1 ;  /* 0x0000000102007836 */ /* 0x000fe40000000000 */
[----:B0-----:R-:W-:Y:S01]  /*08d0*/  @P1 IMAD.IADD R18, R17, 0x1, R18 ;  /* 0x0000000111121824 */ /* 0x001fe200078e0212 */
[----:B------:R-:W-:-:S13]  /*08e0*/  LOP3.LUT P1, RZ, R19, 0x8, RZ, 0xc0, !PT ;  /* 0x0000000813ff7812 */ /* 0x000fda000782c0ff */
[----:B------:R-:W-:Y:S01]  /*08f0*/  @!P1 IMAD.MOV R0, RZ, RZ, R2 ;  /* 0x000000ffff009224 */ /* 0x000fe200078e0202 */
[----:B------:R-:W0:Y:S02]  /*0900*/  SHFL.UP P1, R51, R18, 0x10, RZ ;  /* 0x0600000012337989 */ /* 0x000e2400000200ff */
[----:B0-----:R-:W-:Y:S01]  /*0910*/  @P1 IMAD.IADD R51, R18, 0x1, R51 ;  /* 0x0000000112331824 */ /* 0x001fe200078e0233 */
[----:B------:R-:W-:-:S13]  /*0920*/  ISETP.NE.AND P1, PT, R54, 0x1f, PT ;  /* 0x0000001f3600780c */ /* 0x000fda0003f25270 */
[----:B------:R-:W-:-:S04]  /*0930*/  @!P1 SHF.R.U32.HI R9, RZ, 0x3, R60 ;  /* 0x00000003ff099819 */ /* 0x000fc8000001163c */
[----:B------:R-:W-:-:S05]  /*0940*/  @!P1 LOP3.LUT R20, R9, 0x7c, RZ, 0xc0, !PT ;  /* 0x0000007c09149812 */ /* 0x000fca00078ec0ff */
[----:B------:R-:W-:Y:S01]  /*0950*/  @!P1 STS [R20+UR5], R51 ;  /* 0x0000003314009988 */ /* 0x000fe20008000805 */
[----:B------:R-:W-:Y:S01]  /*0960*/  BAR.SYNC.DEFER_BLOCKING 0x0 ;  /* 0x0000000000007b1d */ /* 0x000fe20000010000 */
[----:B------:R-:W-:-:S05]  /*0970*/  ISETP.NE.AND P1, PT, R55, 0x2, PT ;  /* 0x000000023700780c */ /* 0x000fca0003f25270 */
[----:B------:R-:W0:Y:S04]  /*0980*/  LDS.128 R16, [UR5] ;  /* 0x00000005ff107984 */ /* 0x000e280008000c00 */
[----:B------:R-:W1:Y:S04]  /*0990*/  LDS.128 R20, [UR5+0x20] ;  /* 0x00002005ff147984 */ /* 0x000e680008000c00 */
[----:B------:R-:W2:Y:S01]  /*09a0*/  LDS.128 R24, [UR5+0x30] ;  /* 0x00003005ff187984 */ /* 0x000ea20008000c00 */
[----:B0-----:R-:W-:Y:S02]  /*09b0*/  R2UR UR6, R17 ;  /* 0x00000000110672ca */ /* 0x001fe400000e0000 */
[----:B------:R-:W-:-:S02]  /*09c0*/  R2UR UR24, R16 ;  /* 0x00000000101872ca */ /* 0x000fc400000e0000 */
[----:B------:R-:W-:Y:S02]  /*09d0*/  R2UR UR7, R18 ;  /* 0x00000000120772ca */ /* 0x000fe400000e0000 */
[----:B-1----:R-:W-:Y:S02]  /*09e0*/  R2UR UR14, R20 ;  /* 0x00000000140e72ca */ /* 0x002fe400000e0000 */
[----:B------:R-:W-:Y:S02]  /*09f0*/  R2UR UR15, R21 ;  /* 0x00000000150f72ca */ /* 0x000fe400000e0000 */
[----:B------:R-:W-:Y:S01]  /*0a00*/  R2UR UR16, R22 ;  /* 0x00000000161072ca */ /* 0x000fe200000e0000 */
[----:B------:R-:W0:Y:S01]  /*0a10*/  LDC R21, c[0x0][0x380] ;  /* 0x0000e000ff157b82 */ /* 0x000e220000000800 */
[----:B------:R-:W-:Y:S02]  /*0a20*/  R2UR UR17, R23 ;  /* 0x00000000171172ca */ /* 0x000fe400000e0000 */
[----:B--2---:R-:W-:Y:S01]  /*0a30*/  R2UR UR18, R24 ;  /* 0x00000000181272ca */ /* 0x004fe200000e0000 */
[----:B------:R-:W-:Y:S01]  /*0a40*/  UIADD3 UR8, UPT, UPT, UR24, UR6, URZ ;  /* 0x0000000618087290 */ /* 0x000fe2000fffe0ff */
[----:B------:R-:W-:-:S02]  /*0a50*/  R2UR UR19, R25 ;  /* 0x00000000191372ca */ /* 0x000fc400000e0000 */
[----:B------:R-:W-:Y:S01]  /*0a60*/  R2UR UR20, R26 ;  /* 0x000000001a1472ca */ /* 0x000fe200000e0000 */
[----:B------:R-:W-:Y:S02]  /*0a70*/  UIADD3 UR9, UPT, UPT, UR7, UR8, URZ ;  /* 0x0000000807097290 */ /* 0x000fe4000fffe0ff */
[----:B------:R-:W-:Y:S01]  /*0a80*/  IMAD.U32 R9, RZ, RZ, UR8 ;  /* 0x00000008ff097e24 */ /* 0x000fe2000f8e00ff */
[----:B------:R-:W-:-:S03]  /*0a90*/  R2UR UR8, R19 ;  /* 0x00000000130872ca */ /* 0x000fc600000e0000 */
[----:B------:R-:W-:Y:S01]  /*0aa0*/  IMAD.U32 R16, RZ, RZ, UR9 ;  /* 0x00000009ff107e24 */ /* 0x000fe2000f8e00ff */
[----:B------:R-:W-:Y:S02]  /*0ab0*/  SEL R9, R9, UR24, !P1 ;  /* 0x0000001809097c07 */ /* 0x000fe4000c800000 */
[----:B------:R-:W-:-:S03]  /*0ac0*/  ISETP.NE.AND P1, PT, R55, 0x3, PT ;  /* 0x000000033700780c */ /* 0x000fc60003f25270 */
[----:B------:R-:W-:Y:S01]  /*0ad0*/  IMAD.U32 R22, RZ, RZ, UR20 ;  /* 0x00000014ff167e24 */ /* 0x000fe2000f8e00ff */
[----:B------:R-:W-:Y:S02]  /*0ae0*/  SEL R9, R16, R9, !P1 ;  /* 0x0000000910097207 */ /* 0x000fe40004800000 */
[----:B------:R-:W1:Y:S01]  /*0af0*/  LDS.128 R16, [UR5+0x10] ;  /* 0x00001005ff107984 */ /* 0x000e620008000c00 */
[----:B------:R-:W-:Y:S01]  /*0b00*/  UIADD3 UR9, UPT, UPT, UR8, UR9, URZ ;  /* 0x0000000908097290 */ /* 0x000fe2000fffe0ff */
[----:B------:R-:W-:-:S05]  /*0b10*/  ISETP.NE.AND P1, PT, R55, 0x4, PT ;  /* 0x000000043700780c */ /* 0x000fca0003f25270 */
[----:B------:R-:W-:Y:S01]  /*0b20*/  SEL R56, R9, UR9, P1 ;  /* 0x0000000909387c07 */ /* 0x000fe20008800000 */
[----:B------:R-:W-:Y:S01]  /*0b30*/  VIADD R9, R0, 0x1 ;  /* 0x0000000100097836 */ /* 0x000fe20000000000 */
[----:B------:R-:W-:Y:S01]  /*0b40*/  ISETP.NE.AND P1, PT, R55, 0x5, PT ;  /* 0x000000053700780c */ /* 0x000fe20003f25270 */
[----:B------:R-:W-:Y:S01]  /*0b50*/  @!P0 IMAD.MOV R9, RZ, RZ, R0 ;  /* 0x000000ffff098224 */ /* 0x000fe200078e0200 */
[----:B------:R-:W-:-:S03]  /*0b60*/  ISETP.NE.AND P0, PT, R52, RZ, PT ;  /* 0x000000ff3400720c */ /* 0x000fc60003f05270 */
[----:B------:R-:W-:Y:S02]  /*0b70*/  VIADD R52, R9, 0x1 ;  /* 0x0000000109347836 */ /* 0x000fe40000000000 */
[----:B------:R-:W-:Y:S01]  /*0b80*/  @!P2 IMAD.MOV R52, RZ, RZ, R9 ;  /* 0x000000ffff34a224 */ /* 0x000fe200078e0209 */
[----:B------:R-:W-:Y:S02]  /*0b90*/  ISETP.NE.AND P2, PT, R55, 0x8, PT ;  /* 0x000000083700780c */ /* 0x000fe40003f45270 */
[----:B-1----:R-:W-:Y:S02]  /*0ba0*/  R2UR UR10, R16 ;  /* 0x00000000100a72ca */ /* 0x002fe400000e0000 */
[----:B------:R-:W-:Y:S02]  /*0bb0*/  R2UR UR11, R17 ;  /* 0x00000000110b72ca */ /* 0x000fe400000e0000 */
[----:B------:R-:W-:Y:S02]  /*0bc0*/  R2UR UR12, R18 ;  /* 0x00000000120c72ca */ /* 0x000fe400000e0000 */
[----:B------:R-:W-:Y:S01]  /*0bd0*/  R2UR UR13, R19 ;  /* 0x00000000130d72ca */ /* 0x000fe200000e0000 */
[----:B------:R-:W-:Y:S01]  /*0be0*/  VIADD R19, R52, 0x1 ;  /* 0x0000000134137836 */ /* 0x000fe20000000000 */
[----:B0-----:R-:W-:Y:S01]  /*0bf0*/  IADD3 R16, PT, PT, R21, UR4, R50 ;  /* 0x0000000415107c10 */ /* 0x001fe2000fffe032 */
[----:B------:R-:W-:Y:S01]  /*0c00*/  @!P3 IMAD.MOV R19, RZ, RZ, R52 ;  /* 0x000000ffff13b224 */ /* 0x000fe200078e0234 */
[----:B------:R-:W-:-:S02]  /*0c10*/  ISETP.NE.AND P3, PT, R55, 0xa, PT ;  /* 0x0000000a3700780c */ /* 0x000fc40003f65270 */
[----:B------:R-:W-:Y:S01]  /*0c20*/  R2UR UR4, R27 ;  /* 0x000000001b0472ca */ /* 0x000fe200000e0000 */
[----:B------:R-:W-:Y:S01]  /*0c30*/  UIADD3 UR9, UPT, UPT, UR9, UR10, URZ ;  /* 0x0000000a09097290 */ /* 0x000fe2000fffe0ff */
[----:B------:R-:W-:Y:S02]  /*0c40*/  VIADD R18, R19, 0x1 ;  /* 0x0000000113127836 */ /* 0x000fe40000000000 */
[----:B------:R-:W-:Y:S01]  /*0c50*/  @!P4 IMAD.MOV R18, RZ, RZ, R19 ;  /* 0x000000ffff12c224 */ /* 0x000fe200078e0213 */
[----:B------:R-:W-:Y:S01]  /*0c60*/  UIADD3 UR25, UPT, UPT, UR11, UR9, URZ ;  /* 0x000000090b197290 */ /* 0x000fe2000fffe0ff */
[----:B------:R-:W-:Y:S01]  /*0c70*/  ISETP.NE.AND P4, PT, R60, RZ, PT ;  /* 0x000000ff3c00720c */ /* 0x000fe20003f85270 */
[----:B------:R-:W-:Y:S01]  /*0c80*/  IMAD.IADD R16, R53, 0x1, R16 ;  /* 0x0000000135107824 */ /* 0x000fe200078e0210 */
[----:B------:R-:W-:Y:S01]  /*0c90*/  SEL R56, R56, UR9, P1 ;  /* 0x0000000938387c07 */ /* 0x000fe20008800000 */
[----:B------:R-:W-:Y:S01]  /*0ca0*/  UIADD3 UR9, UPT, UPT, UR12, UR25, URZ ;  /* 0x000000190c097290 */ /* 0x000fe2000fffe0ff */
[----:B------:R-:W-:Y:S01]  /*0cb0*/  ISETP.NE.AND P1, PT, R55, 0x6, PT ;  /* 0x000000063700780c */ /* 0x000fe20003f25270 */
[----:B------:R-:W-:-:S02]  /*0cc0*/  VIADD R17, R18, 0x1 ;  /* 0x0000000112117836 */ /* 0x000fc40000000000 */
[----:B------:R-:W-:Y:S01]  /*0cd0*/  @!P5 IMAD.MOV R17, RZ, RZ, R18 ;  /* 0x000000ffff11d224 */ /* 0x000fe200078e0212 */
[----:B------:R-:W-:Y:S01]  /*0ce0*/  SEL R56, R56, UR25, P1 ;  /* 0x0000001938387c07 */ /* 0x000fe20008800000 */
[----:B------:R-:W-:Y:S01]  /*0cf0*/  UIADD3 UR25, UPT, UPT, UR13, UR9, URZ ;  /* 0x000000090d197290 */ /* 0x000fe2000fffe0ff */
[----:B------:R-:W-:Y:S01]  /*0d00*/  ISETP.NE.AND P1, PT, R55, 0x7, PT ;  /* 0x000000073700780c */ /* 0x000fe20003f25270 */
[----:B------:R-:W-:Y:S02]  /*0d10*/  VIADD R20, R17, 0x1 ;  /* 0x0000000111147836 */ /* 0x000fe40000000000 */
[----:B------:R-:W-:Y:S01]  /*0d20*/  @!P6 IMAD.MOV R20, RZ, RZ, R17 ;  /* 0x000000ffff14e224 */ /* 0x000fe200078e0211 */
[----:B------:R-:W-:Y:S01]  /*0d30*/  SEL R56, R56, UR9, P1 ;  /* 0x0000000938387c07 */ /* 0x000fe20008800000 */
[----:B------:R-:W-:Y:S01]  /*0d40*/  UIADD3 UR9, UPT, UPT, UR25, UR14, URZ ;  /* 0x0000000e19097290 */ /* 0x000fe2000fffe0ff */
[----:B------:R-:W-:Y:S01]  /*0d50*/  ISETP.NE.AND P1, PT, R55, 0x9, PT ;  /* 0x000000093700780c */ /* 0x000fe20003f25270 */
[----:B------:R-:W-:Y:S01]  /*0d60*/  IMAD.IADD R20, R51, 0x1, -R20 ;  /* 0x0000000133147824 */ /* 0x000fe200078e0a14 */
[----:B------:R-:W-:Y:S01]  /*0d70*/  SEL R56, R56, UR25, P2 ;  /* 0x0000001938387c07 */ /* 0x000fe20009000000 */
[----:B------:R-:W-:Y:S01]  /*0d80*/  UIADD3 UR25, UPT, UPT, UR15, UR9, URZ ;  /* 0x000000090f197290 */ /* 0x000fe2000fffe0ff */
[----:B------:R-:W-:-:S02]  /*0d90*/  ISETP.NE.AND P2, PT, R55, 0xb, PT ;  /* 0x0000000b3700780c */ /* 0x000fc40003f45270 */
[----:B------:R-:W-:Y:S01]  /*0da0*/  SEL R56, R56, UR9, P1 ;  /* 0x0000000938387c07 */ /* 0x000fe20008800000 */
[----:B------:R-:W-:Y:S01]  /*0db0*/  UIADD3 UR9, UPT, UPT, UR16, UR25, URZ ;  /* 0x0000001910097290 */ /* 0x000fe2000fffe0ff */
[C---:B------:R-:W-:Y:S02]  /*0dc0*/  ISETP.NE.AND P1, PT, R55.reuse, 0xc, PT ;  /* 0x0000000c3700780c */ /* 0x040fe40003f25270 */
[----:B------:R-:W-:Y:S01]  /*0dd0*/  SEL R56, R56, UR25, P3 ;  /* 0x0000001938387c07 */ /* 0x000fe20009800000 */
[----:B------:R-:W-:Y:S01]  /*0de0*/  UIADD3 UR25, UPT, UPT, UR17, UR9, URZ ;  /* 0x0000000911197290 */ /* 0x000fe2000fffe0ff */
[C---:B------:R-:W-:Y:S02]  /*0df0*/  ISETP.NE.AND P3, PT, R55.reuse, 0xd, PT ;  /* 0x0000000d3700780c */ /* 0x040fe40003f65270 */
[----:B------:R-:W-:Y:S01]  /*0e00*/  SEL R56, R56, UR9, P2 ;  /* 0x0000000938387c07 */ /* 0x000fe20009000000 */
[----:B------:R-:W-:Y:S01]  /*0e10*/  UIADD3 UR9, UPT, UPT, UR25, UR18, URZ ;  /* 0x0000001219097290 */ /* 0x000fe2000fffe0ff */
[----:B------:R-:W-:-:S02]  /*0e20*/  ISETP.NE.AND P2, PT, R55, 0xf, PT ;  /* 0x0000000f3700780c */ /* 0x000fc40003f45270 */
[----:B------:R-:W-:Y:S01]  /*0e30*/  SEL R56, R56, UR25, P1 ;  /* 0x0000001938387c07 */ /* 0x000fe20008800000 */
[----:B------:R-:W-:Y:S01]  /*0e40*/  UIADD3 UR25, UPT, UPT, UR19, UR9, URZ ;  /* 0x0000000913197290 */ /* 0x000fe2000fffe0ff */
[----:B------:R-:W-:Y:S02]  /*0e50*/  ISETP.NE.AND P1, PT, R55, 0xe, PT ;  /* 0x0000000e3700780c */ /* 0x000fe40003f25270 */
[----:B------:R-:W-:Y:S02]  /*0e60*/  SEL R56, R56, UR9, P3 ;  /* 0x0000000938387c07 */ /* 0x000fe40009800000 */
[----:B------:R-:W-:Y:S02]  /*0e70*/  ISETP.NE.AND P3, PT, R54, RZ, PT ;  /* 0x000000ff3600720c */ /* 0x000fe40003f65270 */
[----:B------:R-:W-:Y:S02]  /*0e80*/  SEL R56, R56, UR25, P1 ;  /* 0x0000001938387c07 */ /* 0x000fe40008800000 */
[----:B------:R-:W-:Y:S01]  /*0e90*/  ISETP.GE.U32.AND P1, PT, R60, 0x20, PT ;  /* 0x000000203c00780c */ /* 0x000fe20003f26070 */
[----:B------:R-:W-:Y:S01]  /*0ea0*/  @!P2 VIADD R56, R22, UR25 ;  /* 0x000000191638ac36 */ /* 0x000fe20008000000 */
[----:B------:R-:W-:-:S04]  /*0eb0*/  SEL R25, R20, RZ, P3 ;  /* 0x000000ff14197207 */ /* 0x000fc80001800000 */
[----:B------:R-:W-:Y:S01]  /*0ec0*/  SEL R50, R56, RZ, P1 ;  /* 0x000000ff38327207 */ /* 0x000fe20000800000 */
[----:B------:R-:W-:Y:S06]  /*0ed0*/  @P4 BRA `(.L_x_1179) ;  /* 0x0000000000304947 */ /* 0x000fec0003800000 */
[----:B------:R-:W-:Y:S01]  /*0ee0*/  UIADD3 UR9, UPT, UPT, UR7, UR6, UR24 ;  /* 0x0000000607097290 */ /* 0x000fe2000fffe018 */
[----:B------:R-:W0:Y:S01]  /*0ef0*/  LDC.64 R22, c[0x0][0x3a8] ;  /* 0x0000ea00ff167b82 */ /* 0x000e220000000a00 */
[----:B------:R-:W-:Y:S02]  /*0f00*/  IMAD.MOV.U32 R20, RZ, RZ, 0x65 ;  /* 0x00000065ff147424 */ /* 0x000fe400078e00ff */
[----:B------:R-:W-:-:S04]  /*0f10*/  UIADD3 UR9, UPT, UPT, UR10, UR9, UR8 ;  /* 0x000000090a097290 */ /* 0x000fc8000fffe008 */
[----:B------:R-:W-:-:S04]  /*0f20*/  UIADD3 UR9, UPT, UPT, UR12, UR9, UR11 ;  /* 0x000000090c097290 */ /* 0x000fc8000fffe00b */
[----:B------:R-:W-:-:S04]  /*0f30*/  UIADD3 UR9, UPT, UPT, UR14, UR9, UR13 ;  /* 0x000000090e097290 */ /* 0x000fc8000fffe00d */
[----:B------:R-:W-:-:S04]  /*0f40*/  UIADD3 UR9, UPT, UPT, UR16, UR9, UR15 ;  /* 0x0000000910097290 */ /* 0x000fc8000fffe00f */
[----:B------:R-:W-:-:S04]  /*0f50*/  UIADD3 UR9, UPT, UPT, UR18, UR9, UR17 ;  /* 0x0000000912097290 */ /* 0x000fc8000fffe011 */
[----:B------:R-:W-:-:S04]  /*0f60*/  UIADD3 UR9, UPT, UPT, UR20, UR9, UR19 ;  /* 0x0000000914097290 */ /* 0x000fc8000fffe013 */
[----:B------:R-:W-:-:S06]  /*0f70*/  UIADD3 UR9, UPT, UPT, UR4, UR9, URZ ;  /* 0x0000000904097290 */ /* 0x000fcc000fffe0ff */
[----:B------:R-:W-:-:S05]  /*0f80*/  IMAD.U32 R21, RZ, RZ, UR9 ;  /* 0x00000009ff157e24 */ /* 0x000fca000f8e00ff */
[----:B0-----:R0:W-:Y:S02]  /*0f90*/  ST.E.64.STRONG.GPU desc[UR22][R22.64+0x100], R20 ;  /* 0x0001001416007985 */ /* 0x0011e4000c10fb16 */
.L_x_1179:
[----:B------:R-:W-:Y:S05]  /*0fa0*/  BSYNC.RECONVERGENT B0 ;  /* 0x0000000000007941 */ /* 0x000fea0003800200 */
.L_x_1178:
[----:B------:R-:W-:Y:S01]  /*0fb0*/  UIADD3 UR9, UPT, UPT, UR7, UR6, UR24 ;  /* 0x0000000607097290 */ /* 0x000fe2000fffe018 */
[----:B------:R-:W-:Y:S02]  /*0fc0*/  IMAD.IADD R50, R50, 0x1, R25 ;  /* 0x0000000132327824 */ /* 0x000fe400078e0219 */
[----:B------:R-:W-:Y:S01]  /*0fd0*/  VIADD R27, R16, 0x1 ;  /* 0x00000001101b7836 */ /* 0x000fe20000000000 */
[----:B------:R-:W-:Y:S01]  /*0fe0*/  UIADD3 UR9, UPT, UPT, UR10, UR9, UR8 ;  /* 0x000000090a097290 */ /* 0x000fe2000fffe008 */
[C---:B------:R-:W-:Y:S02]  /*0ff0*/  IMAD.IADD R51, R50.reuse, 0x1, R9 ;  /* 0x0000000132337824 */ /* 0x040fe400078e0209 */
[----:B------:R-:W-:Y:S01]  /*1000*/  IMAD.IADD R9, R50, 0x1, R52 ;  /* 0x0000000132097824 */ /* 0x000fe200078e0234 */
[----:B------:R-:W-:Y:S01]  /*1010*/  UIADD3 UR9, UPT, UPT, UR12, UR9, UR11 ;  /* 0x000000090c097290 */ /* 0x000fe2000fffe00b */
[C---:B------:R-:W-:Y:S02]  /*1020*/  VIADD R56, R16.reuse, 0x2 ;  /* 0x0000000210387836 */ /* 0x040fe40000000000 */
[C---:B------:R-:W-:Y:S01]  /*1030*/  VIADD R59, R16.reuse, 0x3 ;  /* 0x00000003103b7836 */ /* 0x040fe20000000000 */
[----:B------:R-:W-:Y:S01]  /*1040*/  UIADD3 UR9, UPT, UPT, UR14, UR9, UR13 ;  /* 0x000000090e097290 */ /* 0x000fe2000fffe00d */
[----:B------:R-:W-:-:S02]  /*1050*/  VIADD R58, R16, 0x4 ;  /* 0x00000004103a7836 */ /* 0x000fc40000000000 */
[C---:B------:R-:W-:Y:S01]  /*1060*/  VIADD R57, R16.reuse, 0x5 ;  /* 0x0000000510397836 */ /* 0x040fe20000000000 */
[----:B------:R-:W-:Y:S01]  /*1070*/  UIADD3 UR9, UPT, UPT, UR16, UR9, UR15 ;  /* 0x0000000910097290 */ /* 0x000fe2000fffe00f */
[C---:B------:R-:W-:Y:S02]  /*1080*/  VIADD R55, R16.reuse, 0x6 ;  /* 0x0000000610377836 */ /* 0x040fe40000000000 */
[C---:B------:R-:W-:Y:S01]  /*1090*/  VIADD R26, R16.reuse, 0x7 ;  /* 0x00000007101a7836 */ /* 0x040fe20000000000 */
[----:B------:R-:W-:Y:S01]  /*10a0*/  UIADD3 UR9, UPT, UPT, UR18, UR9, UR17 ;  /* 0x0000000912097290 */ /* 0x000fe2000fffe011 */
[C---:B------:R-:W-:Y:S02]  /*10b0*/  VIADD R25, R16.reuse, 0x8 ;  /* 0x0000000810197836 */ /* 0x040fe40000000000 */
[C---:B------:R-:W-:Y:S01]  /*10c0*/  VIADD R24, R16.reuse, 0x9 ;  /* 0x0000000910187836 */ /* 0x040fe20000000000 */
[----:B------:R-:W-:Y:S01]  /*10d0*/  UIADD3 UR9, UPT, UPT, UR20, UR9, UR19 ;  /* 0x0000000914097290 */ /* 0x000fe2000fffe013 */
[----:B0-----:R-:W-:-:S02]  /*10e0*/  VIADD R23, R16, 0xa ;  /* 0x0000000a10177836 */ /* 0x001fc40000000000 */
[C---:B------:R-:W-:Y:S01]  /*10f0*/  VIADD R22, R16.reuse, 0xb ;  /* 0x0000000b10167836 */ /* 0x040fe20000000000 */
[----:B------:R-:W-:Y:S01]  /*1100*/  UIADD3 UR9, UPT, UPT, UR4, UR9, URZ ;  /* 0x0000000904097290 */ /* 0x000fe2000fffe0ff */
[C---:B------:R-:W-:Y:S02]  /*1110*/  VIADD R21, R16.reuse, 0xc ;  /* 0x0000000c10157836 */ /* 0x040fe40000000000 */
[----:B------:R-:W-:Y:S01]  /*1120*/  VIADD R20, R16, 0xd ;  /* 0x0000000d10147836 */ /* 0x000fe20000000000 */
[----:B------:R-:W-:Y:S01]  /*1130*/  UISETP.GT.AND UP0, UPT, UR9, 0x200, UPT ;  /* 0x000002000900788c */ /* 0x000fe2000bf04270 */
[----:B------:R-:W-:Y:S02]  /*1140*/  IMAD.IADD R8, R8, 0x1, R50 ;  /* 0x0000000108087824 */ /* 0x000fe400078e0232 */
[C---:B------:R-:W-:Y:S02]  /*1150*/  IMAD.IADD R7, R50.reuse, 0x1, R7 ;  /* 0x0000000132077824 */ /* 0x040fe400078e0207 */
[----:B------:R-:W-:-:S02]  /*1160*/  IMAD.IADD R6, R50, 0x1, R6 ;  /* 0x0000000132067824 */ /* 0x000fc400078e0206 */
[C---:B------:R-:W-:Y:S02]  /*1170*/  IMAD.IADD R5, R50.reuse, 0x1, R5 ;  /* 0x0000000132057824 */ /* 0x040fe400078e0205 */
[C---:B------:R-:W-:Y:S02]  /*1180*/  IMAD.IADD R4, R50.reuse, 0x1, R4 ;  /* 0x0000000132047824 */ /* 0x040fe400078e0204 */
[C---:B------:R-:W-:Y:S02]  /*1190*/  IMAD.IADD R3, R50.reuse, 0x1, R3 ;  /* 0x0000000132037824 */ /* 0x040fe400078e0203 */
[C---:B------:R-:W-:Y:S02]  /*11a0*/  IMAD.IADD R2, R50.reuse, 0x1, R2 ;  /* 0x0000000132027824 */ /* 0x040fe400078e0202 */
[C---:B------:R-:W-:Y:S02]  /*11b0*/  IMAD.IADD R0, R50.reuse, 0x1, R0 ;  /* 0x0000000132007824 */ /* 0x040fe400078e0200 */
[----:B------:R-:W-:-:S02]  /*11c0*/  IMAD.IADD R52, R50, 0x1, R19 ;  /* 0x0000000132347824 */ /* 0x000fc400078e0213 */
[C---:B------:R-:W-:Y:S02]  /*11d0*/  IMAD.IADD R53, R50.reuse, 0x1, R18 ;  /* 0x0000000132357824 */ /* 0x040fe400078e0212 */
[----:B------:R-:W-:Y:S01]  /*11e0*/  IMAD.IADD R54, R50, 0x1, R17 ;  /* 0x0000000132367824 */ /* 0x000fe200078e0211 */
[----:B------:R-:W-:Y:S06]  /*11f0*/  BRA.U UP0, `(.L_x_1180) ;  /* 0x0000000d00747547 */ /* 0x000fec000b800000 */
[----:B------:R-:W-:Y:S04]  /*1200*/  BSSY.RECONVERGENT B0, `(.L_x_1181) ;  /* 0x000000d000007945 */ /* 0x000fe80003800200 */
[----:B------:R-:W-:Y:S05]  /*1210*/  @!P0 BRA `(.L_x_1182) ;  /* 0x00000000002c8947 */ /* 0x000fea0003800000 */
[----:B------:R-:W-:Y:S01]  /*1220*/  UISETP.NE.AND UP0, UPT, UR21, URZ, UPT ;  /* 0x000000ff1500728c */ /* 0x000fe2000bf05270 */
[----:B------:R-:W-:Y:S01]  /*1230*/  CS2R R18, SRZ ;  /* 0x0000000000127805 */ /* 0x000fe2000001ff00 */
[----:B------:R-:W0:Y:S07]  /*1240*/  LDCU.64 UR4, c[0x0][0x398] ;  /* 0x00007300ff0477ac */ /* 0x000e2e0008000a00 */
[----:B------:R-:W-:Y:S05]  /*1250*/  BRA.U UP0, `(.L_x_1183) ;  /* 0x0000000100087547 */ /* 0x000fea000b800000 */
[----:B------:R-:W1:Y:S02]  /*1260*/  LDC.64 R18, c[0x0][0x3d8] ;  /* 0x0000f600ff127b82 */ /* 0x000e640000000a00 */
[----:B-1----:R-:W5:Y:S02]  /*1270*/  LDG.E.64 R18, desc[UR22][R18.64] ;  /* 0x0000001612127981 */ /* 0x002f64000c1e1b00 */
.L_x_1183:
[----:B-----5:R-:W-:-:S04]  /*1280*/  IADD3 R17, P0, PT, R50, R18, RZ ;  /* 0x0000001232117210 */ /* 0x020fc80007f1e0ff */
[----:B------:R-:W-:Y:S02]  /*1290*/  LEA.HI.X.SX32 R50, R50, R19, 0x1, P0 ;  /* 0x0000001332327211 */ /* 0x000fe400000f0eff */
[----:B0-----:R-:W-:-:S04]  /*12a0*/  LEA R18, P0, R17, UR4, 0x2 ;  /* 0x0000000411127c11 */ /* 0x001fc8000f8010ff */
[----:B------:R-:W-:-:S05]  /*12b0*/  LEA.HI.X R19, R17, UR5, R50, 0x2, P0 ;  /* 0x0000000511137c11 */ /* 0x000fca00080f1432 */
[----:B------:R0:W-:Y:S04]  /*12c0*/  STG.E desc[UR22][R18.64], R16 ;  /* 0x0000001012007986 */ /* 0x0001e8000c101916 */
.L_x_1182:
[----:B------:R-:W-:Y:S05]  /*12d0*/  BSYNC.RECONVERGENT B0 ;  /* 0x0000000000007941 */ /* 0x000fea0003800200 */
.L_x_1181:
[----:B------:R-:W-:Y:S01]  /*12e0*/  ISETP.NE.U32.AND P0, PT, R46, RZ, PT ;  /* 0x000000ff2e00720c */ /* 0x000fe20003f05070 */
[----:B------:R-:W-:Y:S03]  /*12f0*/  BSSY.RECONVERGENT B0, `(.L_x_1184) ;  /* 0x000000e000007945 */ /* 0x000fe60003800200 */
[----:B------:R-:W-:-:S13]  /*1300*/  ISETP.NE.AND.EX P0, PT, R47, RZ, PT, P0 ;  /* 0x000000ff2f00720c */ /* 0x000fda0003f05300 */
[----:B------:R-:W-:Y:S05]  /*1310*/  @!P0 BRA `(.L_x_1185) ;  /* 0x00000000002c8947 */ /* 0x000fea0003800000 */
[----:B------:R-:W-:Y:S01]  /*1320*/  UISETP.NE.AND UP0, UPT, UR21, URZ, UPT ;  /* 0x000000ff1500728c */ /* 0x000fe2000bf05270 */
[----:B0-----:R-:W-:Y:S01]  /*1330*/  CS2R R16, SRZ ;  /* 0x0000000000107805 */ /* 0x001fe2000001ff00 */
[----:B------:R-:W0:Y:S07]  /*1340*/  LDCU.64 UR4, c[0x0][0x398] ;  /* 0x00007300ff0477ac */ /* 0x000e2e0008000a00 */
[----:B------:R-:W-:Y:S05]  /*1350*/  BRA.U UP0, `(.L_x_1186) ;  /* 0x0000000100087547 */ /* 0x000fea000b800000 */
[----:B------:R-:W1:Y:S02]  /*1360*/  LDC.64 R16, c[0x0][0x3d8] ;  /* 0x0000f600ff107b82 */ /* 0x000e640000000a00 */
[----:B-1----:R-:W5:Y:S02]  /*1370*/  LDG.E.64 R16, desc[UR22][R16.64] ;  /* 0x0000001610107981 */ /* 0x002f64000c1e1b00 */
.L_x_1186:
[----:B-----5:R-:W-:-:S04]  /*1380*/  IADD3 R18, P0, PT, R8, R16, RZ ;  /* 0x0000001008127210 */ /* 0x020fc80007f1e0ff */
[----:B------:R-:W-:Y:S02]  /*1390*/  LEA.HI.X.SX32 R17, R8, R17, 0x1, P0 ;  /* 0x0000001108117211 */ /* 0x000fe400000f0eff */
[----:B0-----:R-:W-:-:S04]  /*13a0*/  LEA R16, P0, R18, UR4, 0x2 ;  /* 0x0000000412107c11 */ /* 0x001fc8000f8010ff */
[----:B------:R-:W-:-:S05]  /*13b0*/  LEA.HI.X R17, R18, UR5, R17, 0x2, P0 ;  /* 0x0000000512117c11 */ /* 0x000fca00080f1411 */
[----:B------:R1:W-:Y:S04]  /*13c0*/  STG.E desc[UR22][R16.64], R27 ;  /* 0x0000001b10007986 */ /* 0x0003e8000c101916 */
.L_x_1185:
[----:B------:R-:W-:Y:S05]  /*13d0*/  BSYNC.RECONVERGENT B0 ;  /* 0x0000000000007941 */ /* 0x000fea0003800200 */
.L_x_1184:
[----:B------:R-:W-:Y:S01]  /*13e0*/  ISETP.NE.U32.AND P0, PT, R44, RZ, PT ;  /* 0x000000ff2c00720c */ /* 0x000fe20003f05070 */
[----:B------:R-:W-:Y:S03]  /*13f0*/  BSSY.RECONVERGENT B0, `(.L_x_1187) ;  /* 0x000000e000007945 */ /* 0x000fe60003800200 */
[----:B------:R-:W-:-:S13]  /*1400*/  ISETP.NE.AND.EX P0, PT, R45, RZ, PT, P0 ;  /* 0x000000ff2d00720c */ /* 0x000fda0003f05300 */
[----:B------:R-:W-:Y:S05]  /*1410*/  @!P0 BRA `(.L_x_1188) ;  /* 0x00000000002c8947 */ /* 0x000fea0003800000 */
[----:B------:R-:W-:Y:S01]  /*1420*/  UISETP.NE.AND UP0, UPT, UR21, URZ, UPT ;  /* 0x000000ff1500728c */ /* 0x000fe2000bf05270 */
[----:B01----:R-:W-:Y:S01]  /*1430*/  CS2R R16, SRZ ;  /* 0x0000000000107805 */ /* 0x003fe2000001ff00 */
[----:B------:R-:W0:Y:S07]  /*1440*/  LDCU.64 UR4, c[0x0][0x398] ;  /* 0x00007300ff0477ac */ /* 0x000e2e0008000a00 */
[----:B------:R-:W-:Y:S05]  /*1450*/  BRA.U UP0, `(.L_x_1189) ;  /* 0x0000000100087547 */ /* 0x000fea000b800000 */
[----:B------:R-:W1:Y:S02]  /*1460*/  LDC.64 R16, c[0x0][0x3d8] ;  /* 0x0000f600ff107b82 */ /* 0x000e640000000a00 */
[----:B-1----:R-:W5:Y:S02]  /*1470*/  LDG.E.64 R16, desc[UR22][R16.64] ;  /* 0x0000001610107981 */ /* 0x002f64000c1e1b00 */
.L_x_1189:
[----:B-----5:R-:W-:-:S04]  /*1480*/  IADD3 R8, P0, PT, R7, R16, RZ ;  /* 0x0000001007087210 */ /* 0x020fc80007f1e0ff */
[----:B------:R-:W-:Y:S02]  /*1490*/  LEA.HI.X.SX32 R7, R7, R17, 0x1, P0 ;  /* 0x0000001107077211 */ /* 0x000fe400000f0eff */
[----:B0-----:R-:W-:-:S04]  /*14a0*/  LEA R16, P0, R8, UR4, 0x2 ;  /* 0x0000000408107c11 */ /* 0x001fc8000f8010ff */
[----:B------:R-:W-:-:S05]  /*14b0*/  LEA.HI.X R17, R8, UR5, R7, 0x2, P0 ;  /* 0x0000000508117c11 */ /* 0x000fca00080f1407 */
[----:B------:R2:W-:Y:S04]  /*14c0*/  STG.E desc[UR22][R16.64], R56 ;  /* 0x0000003810007986 */ /* 0x0005e8000c101916 */
.L_x_1188:
[----:B------:R-:W-:Y:S05]  /*14d0*/  BSYNC.RECONVERGENT B0 ;  /* 0x0000000000007941 */ /* 0x000fea0003800200 */
.L_x_1187:
[----:B------:R-:W-:Y:S01]  /*14e0*/  ISETP.NE.U32.AND P0, PT, R42, RZ, PT ;  /* 0x000000ff2a00720c */ /* 0x000fe20003f05070 */
[----:B------:R-:W-:Y:S03]  /*14f0*/  BSSY.RECONVERGENT B0, `(.L_x_1190) ;  /* 0x000000e000007945 */ /* 0x000fe60003800200 */
[----:B------:R-:W-:-:S13]  /*1500*/  ISETP.NE.AND.EX P0, PT, R43, RZ, PT, P0 ;  /* 0x000000ff2b00720c */ /* 0x000fda0003f05300 */
[----:B------:R-:W-:Y:S05]  /*1510*/  @!P0 BRA `(.L_x_1191) ;  /* 0x00000000002c8947 */ /* 0x000fea0003800000 */
[----:B------:R-:W-:Y:S01]  /*1520*/  UISETP.NE.AND UP0, UPT, UR21, URZ, UPT ;  /* 0x000000ff1500728c */ /* 0x000fe2000bf05270 */
[----:B012---:R-:W-:Y:S01]  /*1530*/  CS2R R16, SRZ ;  /* 0x0000000000107805 */ /* 0x007fe2000001ff00 */
[----:B------:R-:W0:Y:S07]  /*1540*/  LDCU.64 UR4, c[0x0][0x398] ;  /* 0x00007300ff0477ac */ /* 0x000e2e0008000a00 */
[----:B------:R-:W-:Y:S05]  /*1550*/  BRA.U UP0, `(.L_x_1192) ;  /* 0x0000000100087547 */ /* 0x000fea000b800000 */
[----:B------:R-:W1:Y:S02]  /*1560*/  LDC.64 R16, c[0x0][0x3d8] ;  /* 0x0000f600ff107b82 */ /* 0x000e640000000a00 */
[----:B-1----:R-:W5:Y:S02]  /*1570*/  LDG.E.64 R16, desc[UR22][R16.64] ;  /* 0x0000001610107981 */ /* 0x002f64000c1e1b00 */
.L_x_1192:
[----:B-----5:R-:W-:-:S04]  /*1580*/  IADD3 R7, P0, PT, R6, R16, RZ ;  /* 0x0000001006077210 */ /* 0x020fc80007f1e0ff */
[----:B------:R-:W-:Y:S02]  /*1590*/  LEA.HI.X.SX32 R16, R6, R17, 0x1, P0 ;  /* 0x0000001106107211 */ /* 0x000fe400000f0eff */
[----:B0-----:R-:W-:-:S04]  /*15a0*/  LEA R6, P0, R7, UR4, 0x2 ;  /* 0x0000000407067c11 */ /* 0x001fc8000f8010ff */
[----:B------:R-:W-:-:S05]  /*15b0*/  LEA.HI.X R7, R7, UR5, R16, 0x2, P0 ;  /* 0x0000000507077c11 */ /* 0x000fca00080f1410 */
[----:B------:R3:W-:Y:S04]  /*15c0*/  STG.E desc[UR22][R6.64], R59 ;  /* 0x0000003b06007986 */ /* 0x0007e8000c101916 */
.L_x_1191:
[----:B------:R-:W-:Y:S05]  /*15d0*/  BSYNC.RECONVERGENT B0 ;  /* 0x0000000000007941 */ /* 0x000fea0003800200 */
.L_x_1190:
[----:B------:R-:W-:Y:S01]  /*15e0*/  ISETP.NE.U32.AND P0, PT, R40, RZ, PT ;  /* 0x000000ff2800720c */ /* 0x000fe20003f05070 */
[----:B------:R-:W-:Y:S03]  /*15f0*/  BSSY.RECONVERGENT B0, `(.L_x_1193) ;  /* 0x000000e000007945 */ /* 0x000fe60003800200 */
[----:B------:R-:W-:-:S13]  /*1600*/  ISETP.NE.AND.EX P0, PT, R41, RZ, PT, P0 ;  /* 0x000000ff2900720c */ /* 0x000fda0003f05300 */
[----:B------:R-:W-:Y:S05]  /*1610*/  @!P0 BRA `(.L_x_1194) ;  /* 0x00000000002c8947 */ /* 0x000fea0003800000 */
[----:B------:R-:W-:Y:S01]  /*1620*/  UISETP.NE.AND UP0, UPT, UR21, URZ, UPT ;  /* 0x000000ff1500728c */ /* 0x000fe2000bf05270 */
[----:B---3--:R-:W-:Y:S01]  /*1630*/  CS2R R6, SRZ ;  /* 0x0000000000067805 */ /* 0x008fe2000001ff00 */
[----:B------:R-:W3:Y:S07]  /*1640*/  LDCU.64 UR4, c[0x0][0x398] ;  /* 0x00007300ff0477ac */ /* 0x000eee0008000a00 */
[----:B------:R-:W-:Y:S05]  /*1650*/  BRA.U UP0, `(.L_x_1195) ;  /* 0x0000000100087547 */ /* 0x000fea000b800000 */
[----:B------:R-:W4:Y:S02]  /*1660*/  LDC.64 R6, c[0x0][0x3d8] ;  /* 0x0000f600ff067b82 */ /* 0x000f240000000a00 */
[----:B----4-:R-:W5:Y:S02]  /*1670*/  LDG.E.64 R6, desc[UR22][R6.64] ;  /* 0x0000001606067981 */ /* 0x010f64000c1e1b00 */
.L_x_1195:
[----:B-----5:R-:W-:-:S04]  /*1680*/  IADD3 R8, P0, PT, R5, R6, RZ ;  /* 0x0000000605087210 */ /* 0x020fc80007f1e0ff */
[----:B------:R-:W-:Y:S02]  /*1690*/  LEA.HI.X.SX32 R5, R5, R7, 0x1, P0 ;  /* 0x0000000705057211 */ /* 0x000fe400000f0eff */
[----:B---3--:R-:W-:-:S04]  /*16a0*/  LEA R6, P0, R8, UR4, 0x2 ;  /* 0x0000000408067c11 */ /* 0x008fc8000f8010ff */
[----:B------:R-:W-:-:S05]  /*16b0*/  LEA.HI.X R7, R8, UR5, R5, 0x2, P0 ;  /* 0x0000000508077c11 */ /* 0x000fca00080f1405 */
[----:B------:R4:W-:Y:S04]  /*16c0*/  STG.E desc[UR22][R6.64], R58 ;  /* 0x0000003a06007986 */ /* 0x0009e8000c101916 */
.L_x_1194:
[----:B------:R-:W-:Y:S05]  /*16d0*/  BSYNC.RECONVERGENT B0 ;  /* 0x0000000000007941 */ /* 0x000fea0003800200 */
.L_x_1193:
[----:B------:R-:W-:Y:S01]  /*16e0*/  ISETP.NE.U32.AND P0, PT, R38, RZ, PT ;  /* 0x000000ff2600720c */ /* 0x000fe20003f05070 */
[----:B------:R-:W-:Y:S03]  /*16f0*/  BSSY.RECONVERGENT B0, `(.L_x_1196) ;  /* 0x000000e000007945 */ /* 0x000fe60003800200 */
[----:B------:R-:W-:-:S13]  /*1700*/  ISETP.NE.AND.EX P0, PT, R39, RZ, PT, P0 ;  /* 0x000000ff2700720c */ /* 0x000fda0003f05300 */
[----:B------:R-:W-:Y:S05]  /*1710*/  @!P0 BRA `(.L_x_1197) ;  /* 0x00000000002c8947 */ /* 0x000fea0003800000 */
[----:B------:R-:W-:Y:S01]  /*1720*/  UISETP.NE.AND UP0, UPT, UR21, URZ, UPT ;  /* 0x000000ff1500728c */ /* 0x000fe2000bf05270 */
[----:B---34-:R-:W-:Y:S01]  /*1730*/  CS2R R6, SRZ ;  /* 0x0000000000067805 */ /* 0x018fe2000001ff00 */
[----:B------:R-:W3:Y:S07]  /*1740*/  LDCU.64 UR4, c[0x0][0x398] ;  /* 0x00007300ff0477ac */ /* 0x000eee0008000a00 */
[----:B------:R-:W-:Y:S05]  /*1750*/  BRA.U UP0, `(.L_x_1198) ;  /* 0x0000000100087547 */ /* 0x000fea000b800000 */
[----:B------:R-:W4:Y:S02]  /*1760*/  LDC.64 R6, c[0x0][0x3d8] ;  /* 0x0000f600ff067b82 */ /* 0x000f240000000a00 */
[----:B----4-:R-:W5:Y:S02]  /*1770*/  LDG.E.64 R6, desc[UR22][R6.64] ;  /* 0x0000001606067981 */ /* 0x010f64000c1e1b00 */
.L_x_1198:
[----:B-----5:R-:W-:-:S04]  /*1780*/  IADD3 R5, P0, PT, R4, R6, RZ ;  /* 0x0000000604057210 */ /* 0x020fc80007f1e0ff */
[----:B------:R-:W-:Y:S02]  /*1790*/  LEA.HI.X.SX32 R6, R4, R7, 0x1, P0 ;  /* 0x0000000704067211 */ /* 0x000fe400000f0eff */
[----:B---3--:R-:W-:-:S04]  /*17a0*/  LEA R4, P0, R5, UR4, 0x2 ;  /* 0x0000000405047c11 */ /* 0x008fc8000f8010ff */
[----:B------:R-:W-:-:S05]  /*17b0*/  LEA.HI.X R5, R5, UR5, R6, 0x2, P0 ;  /* 0x0000000505057c11 */ /* 0x000fca00080f1406 */
[----:B------:R3:W-:Y:S04]  /*17c0*/  STG.E desc[UR22][R4.64], R57 ;  /* 0x0000003904007986 */ /* 0x0007e8000c101916 */
.L_x_1197:
[----:B------:R-:W-:Y:S05]  /*17d0*/  BSYNC.RECONVERGENT B0 ;  /* 0x0000000000007941 */ /* 0x000fea0003800200 */
.L_x_1196:
        /* <DEDUP_REMOVED lines=8> */
[----:B------:R-:W0:Y:S02]  /*1860*/  LDC.64 R4, c[0x0][0x3d8] ;  /* 0x0000f600ff047b82 */ /* 0x000e240000000a00 */
[----:B0-----:R-:W5:Y:S02]  /*1870*/  LDG.E.64 R4, desc[UR22][R4.64] ;  /* 0x0000001604047981 */ /* 0x001f64000c1e1b00 */
.L_x_1201:
[----:B----45:R-:W-:-:S04]  /*1880*/  IADD3 R6, P0, PT, R3, R4, RZ ;  /* 0x0000000403067210 */ /* 0x030fc80007f1e0ff */
[----:B------:R-:W-:Y:S02]  /*1890*/  LEA.HI.X.SX32 R3, R3, R5, 0x1, P0 ;  /* 0x0000000503037211 */ /* 0x000fe400000f0eff */
[----:B---3--:R-:W-:-:S04]  /*18a0*/  LEA R4, P0, R6, UR4, 0x2 ;  /* 0x0000000406047c11 */ /* 0x008fc8000f8010ff */
[----:B------:R-:W-:-:S05]  /*18b0*/  LEA.HI.X R5, R6, UR5, R3, 0x2, P0 ;  /* 0x0000000506057c11 */ /* 0x000fca00080f1403 */
[----:B------:R3:W-:Y:S04]  /*18c0*/  STG.E desc[UR22][R4.64], R55 ;  /* 0x0000003704007986 */ /* 0x0007e8000c101916 */
.L_x_1200:
[----:B------:R-:W-:Y:S05]  /*18d0*/  BSYNC.RECONVERGENT B0 ;  /* 0x0000000000007941 */ /* 0x000fea0003800200 */
.L_x_1199:
        /* <DEDUP_REMOVED lines=10> */
.L_x_1204:
[----:B-----5:R-:W-:-:S04]  /*1980*/  IADD3 R3, P0, PT, R2, R4, RZ ;  /* 0x0000000402037210 */ /* 0x020fc80007f1e0ff */
[----:B------:R-:W-:Y:S02]  /*1990*/  LEA.HI.X.SX32 R4, R2, R5, 0x1, P0 ;  /* 0x0000000502047211 */ /* 0x000fe400000f0eff */
[----:B---3--:R-:W-:-:S04]  /*19a0*/  LEA R2, P0, R3, UR4, 0x2 ;  /* 0x0000000403027c11 */ /* 0x008fc8000f8010ff */
[----:B------:R-:W-:-:S05]  /*19b0*/  LEA.HI.X R3, R3, UR5, R4, 0x2, P0 ;  /* 0x0000000503037c11 */ /* 0x000fca00080f1404 */
[----:B------:R3:W-:Y:S04]  /*19c0*/  STG.E desc[UR22][R2.64], R26 ;  /* 0x0000001a02007986 */ /* 0x0007e8000c101916 */
.L_x_1203:
[----:B------:R-:W-:Y:S05]  /*19d0*/  BSYNC.RECONVERGENT B0 ;  /* 0x0000000000007941 */ /* 0x000fea0003800200 */
.L_x_1202:
        /* <DEDUP_REMOVED lines=10> */
.L_x_1207:
[----:B-----5:R-:W-:-:S04]  /*1a80*/  IADD3 R4, P0, PT, R0, R2, RZ ;  /* 0x0000000200047210 */ /* 0x020fc80007f1e0ff */
[----:B------:R-:W-:Y:S02]  /*1a90*/  LEA.HI.X.SX32 R3, R0, R3, 0x1, P0 ;  /* 0x0000000300037211 */ /* 0x000fe400000f0eff */
[----:B---3--:R-:W-:-:S04]  /*1aa0*/  LEA R2, P0, R4, UR4, 0x2 ;  /* 0x0000000404027c11 */ /* 0x008fc8000f8010ff */
[----:B------:R-:W-:-:S05]  /*1ab0*/  LEA.HI.X R3, R4, UR5, R3, 0x2, P0 ;  /* 0x0000000504037c11 */ /* 0x000fca00080f1403 */
[----:B------:R3:W-:Y:S04]  /*1ac0*/  STG.E desc[UR22][R2.64], R25 ;  /* 0x0000001902007986 */ /* 0x0007e8000c101916 */
.L_x_1206:
[----:B------:R-:W-:Y:S05]  /*1ad0*/  BSYNC.RECONVERGENT B0 ;  /* 0x0000000000007941 */ /* 0x000fea0003800200 */
.L_x_1205:
        /* <DEDUP_REMOVED lines=10> */
.L_x_1210:
[----:B-----5:R-:W-:-:S04]  /*1b80*/  IADD3 R0, P0, PT, R51, R2, RZ ;  /* 0x0000000233007210 */ /* 0x020fc80007f1e0ff */
[----:B------:R-:W-:Y:S02]  /*1b90*/  LEA.HI.X.SX32 R3, R51, R3, 0x1, P0 ;  /* 0x0000000333037211 */ /* 0x000fe400000f0eff */
[----:B---3--:R-:W-:-:S04]  /*1ba0*/  LEA R2, P0, R0, UR4, 0x2 ;  /* 0x0000000400027c11 */ /* 0x008fc8000f8010ff */
[----:B------:R-:W-:-:S05]  /*1bb0*/  LEA.HI.X R3, R0, UR5, R3, 0x2, P0 ;  /* 0x0000000500037c11 */ /* 0x000fca00080f1403 */
[----:B------:R3:W-:Y:S04]  /*1bc0*/  STG.E desc[UR22][R2.64], R24 ;  /* 0x0000001802007986 */ /* 0x0007e8000c101916 */
.L_x_1209:
[----:B------:R-:W-:Y:S05]  /*1bd0*/  BSYNC.RECONVERGENT B0 ;  /* 0x0000000000007941 */ /* 0x000fea0003800200 */
.L_x_1208:
        /* <DEDUP_REMOVED lines=10> */
.L_x_1213:
[----:B-----5:R-:W-:-:S04]  /*1c80*/  IADD3 R0, P0, PT, R9, R2, RZ ;  /* 0x0000000209007210 */ /* 0x020fc80007f1e0ff */
[----:B------:R-:W-:Y:S02]  /*1c90*/  LEA.HI.X.SX32 R3, R9, R3, 0x1, P0 ;  /* 0x0000000309037211 */ /* 0x000fe400000f0eff */
[----:B---3--:R-:W-:-:S04]  /*1ca0*/  LEA R2, P0, R0, UR4, 0x2 ;  /* 0x0000000400027c11 */ /* 0x008fc8000f8010ff */
[----:B------:R-:W-:-:S05]  /*1cb0*/  LEA.HI.X R3, R0, UR5, R3, 0x2, P0 ;  /* 0x0000000500037c11 */ /* 0x000fca00080f1403 */
[----:B------:R3:W-:Y:S04]  /*1cc0*/  STG.E desc[UR22][R2.64], R23 ;  /* 0x0000001702007986 */ /* 0x0007e8000c101916 */
.L_x_1212:
[----:B------:R-:W-:Y:S05]  /*1cd0*/  BSYNC.RECONVERGENT B0 ;  /* 0x0000000000007941 */ /* 0x000fea0003800200 */
.L_x_1211:
        /* <DEDUP_REMOVED lines=10> */
.L_x_1216:
[----:B-----5:R-:W-:-:S04]  /*1d80*/  IADD3 R0, P0, PT, R52, R2, RZ ;  /* 0x0000000234007210 */ /* 0x020fc80007f1e0ff */
[----:B------:R-:W-:Y:S02]  /*1d90*/  LEA.HI.X.SX32 R3, R52, R3, 0x1, P0 ;  /* 0x0000000334037211 */ /* 0x000fe400000f0eff */
[----:B---3--:R-:W-:-:S04]  /*1da0*/  LEA R2, P0, R0, UR4, 0x2 ;  /* 0x0000000400027c11 */ /* 0x008fc8000f8010ff */
[----:B------:R-:W-:-:S05]  /*1db0*/  LEA.HI.X R3, R0, UR5, R3, 0x2, P0 ;  /* 0x0000000500037c11 */ /* 0x000fca00080f1403 */
[----:B------:R3:W-:Y:S04]  /*1dc0*/  STG.E desc[UR22][R2.64], R22 ;  /* 0x0000001602007986 */ /* 0x0007e8000c101916 */
.L_x_1215:
[----:B------:R-:W-:Y:S05]  /*1dd0*/  BSYNC.RECONVERGENT B0 ;  /* 0x0000000000007941 */ /* 0x000fea0003800200 */
.L_x_1214:
        /* <DEDUP_REMOVED lines=10> */
.L_x_1219:
[----:B-----5:R-:W-:-:S04]  /*1e80*/  IADD3 R0, P0, PT, R53, R2, RZ ;  /* 0x0000000235007210 */ /* 0x020fc80007f1e0ff */
[----:B------:R-:W-:Y:S02]  /*1e90*/  LEA.HI.X.SX32 R3, R53, R3, 0x1, P0 ;  /* 0x0000000335037211 */ /* 0x000fe400000f0eff */
[----:B---3--:R-:W-:-:S04]  /*1ea0*/  LEA R2, P0, R0, UR4, 0x2 ;  /* 0x0000000400027c11 */ /* 0x008fc8000f8010ff */
[----:B------:R-:W-:-:S05]  /*1eb0*/  LEA.HI.X R3, R0, UR5, R3, 0x2, P0 ;  /* 0x0000000500037c11 */ /* 0x000fca00080f1403 */
[----:B------:R3:W-:Y:S04]  /*1ec0*/  STG.E desc[UR22][R2.64], R21 ;  /* 0x0000001502007986 */ /* 0x0007e8000c101916 */
.L_x_1218:
[----:B------:R-:W-:Y:S05]  /*1ed0*/  BSYNC.RECONVERGENT B0 ;  /* 0x0000000000007941 */ /* 0x000fea0003800200 */
.L_x_1217:
[----:B------:R-:W-:-:S04]  /*1ee0*/  ISETP.NE.U32.AND P0, PT, R10, RZ, PT ;  /* 0x000000ff0a00720c */ /* 0x000fc80003f05070 */
[----:B------:R-:W-:-:S13]  /*1ef0*/  ISETP.NE.AND.EX P0, PT, R11, RZ, PT, P0 ;  /* 0x000000ff0b00720c */ /* 0x000fda0003f05300 */
[----:B------:R-:W-:Y:S05]  /*1f00*/  @!P0 EXIT ;  /* 0x000000000000894d */ /* 0x000fea0003800000 */
[----:B------:R-:W-:Y:S01]  /*1f10*/  UISETP.NE.AND UP0, UPT, UR21, URZ, UPT ;  /* 0x000000ff1500728c */ /* 0x000fe2000bf05270 */
[----:B---3--:R-:W-:-:S08]  /*1f20*/  CS2R R2, SRZ ;  /* 0x0000000000027805 */ /* 0x008fd0000001ff00 */
[----:B------:R-:W-:Y:S05]  /*1f30*/  BRA.U UP0, `(.L_x_1220) ;  /* 0x0000000100087547 */ /* 0x000fea000b800000 */
[----:B------:R-:W3:Y:S02]  /*1f40*/  LDC.64 R2, c[0x0][0x3d8] ;  /* 0x0000f600ff027b82 */ /* 0x000ee40000000a00 */
[----:B---3--:R-:W5:Y:S02]  /*1f50*/  LDG.E.64 R2, desc[UR22][R2.64] ;  /* 0x0000001602027981 */ /* 0x008f64000c1e1b00 */
.L_x_1220:
[----:B------:R-:W3:Y:S01]  /*1f60*/  LDCU.64 UR4, c[0x0][0x398] ;  /* 0x00007300ff0477ac */ /* 0x000ee20008000a00 */
[----:B-----5:R-:W-:-:S04]  /*1f70*/  IADD3 R0, P0, PT, R54, R2, RZ ;  /* 0x0000000236007210 */ /* 0x020fc80007f1e0ff */
[----:B------:R-:W-:Y:S02]  /*1f80*/  LEA.HI.X.SX32 R3, R54, R3, 0x1, P0 ;  /* 0x0000000336037211 */ /* 0x000fe400000f0eff */
[----:B---3--:R-:W-:-:S04]  /*1f90*/  LEA R2, P0, R0, UR4, 0x2 ;  /* 0x0000000400027c11 */ /* 0x008fc8000f8010ff */
[----:B------:R-:W-:-:S05]  /*1fa0*/  LEA.HI.X R3, R0, UR5, R3, 0x2, P0 ;  /* 0x0000000500037c11 */ /* 0x000fca00080f1403 */
[----:B------:R-:W-:Y:S01]  /*1fb0*/  STG.E desc[UR22][R2.64], R20 ;  /* 0x0000001402007986 */ /* 0x000fe2000c101916 */
[----:B------:R-:W-:Y:S05]  /*1fc0*/  EXIT ;  /* 0x000000000000794d */ /* 0x000fea0003800000 */
.L_x_1180:
[----:B------:R-:W-:Y:S01]  /*1fd0*/  BAR.SYNC.DEFER_BLOCKING 0x0 ;  /* 0x0000000000007b1d */ /* 0x000fe20000010000 */
[----:B------:R-:W-:Y:S02]  /*1fe0*/  ISETP.NE.U32.AND P1, PT, R48, RZ, PT ;  /* 0x000000ff3000720c */ /* 0x000fe40003f25070 */
[----:B------:R-:W-:Y:S02]  /*1ff0*/  ISETP.NE.U32.AND P2, PT, R46, RZ, PT ;  /* 0x000000ff2e00720c */ /* 0x000fe40003f45070 */
[----:B------:R-:W-:Y:S02]  /*2000*/  ISETP.NE.U32.AND P3, PT, R44, RZ, PT ;  /* 0x000000ff2c00720c */ /* 0x000fe40003f65070 */
[----:B------:R-:W-:Y:S02]  /*2010*/  ISETP.NE.AND.EX P1, PT, R49, RZ, PT, P1 ;  /* 0x000000ff3100720c */ /* 0x000fe40003f25310 */
[----:B------:R-:W-:Y:S02]  /*2020*/  ISETP.NE.U32.AND P4, PT, R42, RZ, PT ;  /* 0x000000ff2a00720c */ /* 0x000fe40003f85070 */
[----:B------:R-:W-:-:S02]  /*2030*/  ISETP.NE.AND.EX P2, PT, R47, RZ, PT, P2 ;  /* 0x000000ff2f00720c */ /* 0x000fc40003f45320 */
[----:B------:R-:W-:Y:S02]  /*2040*/  ISETP.NE.U32.AND P5, PT, R40, RZ, PT ;  /* 0x000000ff2800720c */ /* 0x000fe40003fa5070 */
[----:B------:R-:W-:Y:S02]  /*2050*/  ISETP.NE.U32.AND P6, PT, R38, RZ, PT ;  /* 0x000000ff2600720c */ /* 0x000fe40003fc5070 */
[----:B------:R-:W-:Y:S02]  /*2060*/  ISETP.NE.AND.EX P3, PT, R45, RZ, PT, P3 ;  /* 0x000000ff2d00720c */ /* 0x000fe40003f65330 */
[----:B------:R-:W-:Y:S02]  /*2070*/  ISETP.NE.U32.AND P0, PT, R36, RZ, PT ;  /* 0x000000ff2400720c */ /* 0x000fe40003f05070 */
[----:B------:R-:W-:Y:S02]  /*2080*/  ISETP.NE.AND.EX P4, PT, R43, RZ, PT, P4 ;  /* 0x000000ff2b00720c */ /* 0x000fe40003f85340 */
[----:B------:R-:W-:-:S02]  /*2090*/  ISETP.NE.AND.EX P5, PT, R41, RZ, PT, P5 ;  /* 0x000000ff2900720c */ /* 0x000fc40003fa5350 */
[----:B------:R-:W-:Y:S02]  /*20a0*/  ISETP.NE.AND.EX P6, PT, R39, RZ, PT, P6 ;  /* 0x000000ff2700720c */ /* 0x000fe40003fc5360 */
[----:B------:R-:W-:Y:S02]  /*20b0*/  ISETP.NE.AND.EX P0, PT, R37, RZ, PT, P0 ;  /* 0x000000ff2500720c */ /* 0x000fe40003f05300 */
[----:B------:R-:W-:Y:S02]  /*20c0*/  @P1 LEA R17, R50, UR5, 0x2 ;  /* 0x0000000532111c11 */ /* 0x000fe4000f8e10ff */
[----:B------:R-:W-:Y:S02]  /*20d0*/  @P2 LEA R8, R8, UR5, 0x2 ;  /* 0x0000000508082c11 */ /* 0x000fe4000f8e10ff */
[----:B------:R-:W-:Y:S01]  /*20e0*/  @P3 LEA R7, R7, UR5, 0x2 ;  /* 0x0000000507073c11 */ /* 0x000fe2000f8e10ff */
[----:B------:R-:W-:Y:S01]  /*20f0*/  @P1 STS [R17], R16 ;  /* 0x0000001011001388 */ /* 0x000fe20000000800 */
[----:B------:R-:W-:-:S02]  /*2100*/  @P4 LEA R6, R6, UR5, 0x2 ;  /* 0x0000000506064c11 */ /* 0x000fc4000f8e10ff */
[----:B------:R-:W-:Y:S01]  /*2110*/  @P5 LEA R5, R5, UR5, 0x2 ;  /* 0x0000000505055c11 */ /* 0x000fe2000f8e10ff */
[----:B------:R0:W-:Y:S01]  /*2120*/  @P2 STS [R8], R27 ;  /* 0x0000001b08002388 */ /* 0x0001e20000000800 */
[----:B------:R-:W-:Y:S02]  /*2130*/  @P6 LEA R4, R4, UR5, 0x2 ;  /* 0x0000000504046c11 */ /* 0x000fe4000f8e10ff */
[----:B------:R-:W-:Y:S01]  /*2140*/  ISETP.NE.U32.AND P1, PT, R34, RZ, PT ;  /* 0x000000ff2200720c */ /* 0x000fe20003f25070 */
[----:B------:R-:W-:Y:S01]  /*2150*/  @P3 STS [R7], R56 ;  /* 0x0000003807003388 */ /* 0x000fe20000000800 */
[----:B------:R-:W-:Y:S02]  /*2160*/  ISETP.NE.U32.AND P2, PT, R32, RZ, PT ;  /* 0x000000ff2000720c */ /* 0x000fe40003f45070 */
[----:B------:R-:W-:Y:S01]  /*2170*/  ISETP.NE.U32.AND P3, PT, R30, RZ, PT ;  /* 0x000000ff1e00720c */ /* 0x000fe20003f65070 */
[----:B------:R-:W-:Y:S01]  /*2180*/  @P4 STS [R6], R59 ;  /* 0x0000003b06004388 */ /* 0x000fe20000000800 */
[----:B------:R-:W-:-:S02]  /*2190*/  ISETP.NE.U32.AND P4, PT, R28, RZ, PT ;  /* 0x000000ff1c00720c */ /* 0x000fc40003f85070 */
[----:B0-----:R-:W-:Y:S01]  /*21a0*/  @P0 LEA R8, R3, UR5, 0x2 ;  /* 0x0000000503080c11 */ /* 0x001fe2000f8e10ff */
[----:B------:R0:W-:Y:S01]  /*21b0*/  @P5 STS [R5], R58 ;  /* 0x0000003a05005388 */ /* 0x0001e20000000800 */
[----:B------:R-:W-:Y:S02]  /*21c0*/  ISETP.NE.AND.EX P1, PT, R35, RZ, PT, P1 ;  /* 0x000000ff2300720c */ /* 0x000fe40003f25310 */
[----:B------:R-:W-:Y:S01]  /*21d0*/  ISETP.NE.U32.AND P5, PT, R14, RZ, PT ;  /* 0x000000ff0e00720c */ /* 0x000fe20003fa5070 */
[----:B------:R1:W-:Y:S01]  /*21e0*/  @P6 STS [R4], R57 ;  /* 0x0000003904006388 */ /* 0x0003e20000000800 */
[----:B------:R-:W-:Y:S02]  /*21f0*/  ISETP.NE.AND.EX P2, PT, R33, RZ, PT, P2 ;  /* 0x000000ff2100720c */ /* 0x000fe40003f45320 */
[----:B------:R-:W-:Y:S01]  /*2200*/  ISETP.NE.U32.AND P6, PT, R12, RZ, PT ;  /* 0x000000ff0c00720c */ /* 0x000fe20003fc5070 */
[----:B------:R2:W-:Y:S01]  /*2210*/  @P0 STS [R8], R55 ;  /* 0x0000003708000388 */ /* 0x0005e20000000800 */
[----:B------:R-:W-:-:S02]  /*2220*/  ISETP.NE.AND.EX P3, PT, R31, RZ, PT, P3 ;  /* 0x000000ff1f00720c */ /* 0x000fc40003f65330 */
[----:B------:R-:W-:Y:S02]  /*2230*/  ISETP.NE.U32.AND P0, PT, R10, RZ, PT ;  /* 0x000000ff0a00720c */ /* 0x000fe40003f05070 */
[----:B------:R-:W-:Y:S02]  /*2240*/  ISETP.NE.AND.EX P4, PT, R29, RZ, PT, P4 ;  /* 0x000000ff1d00720c */ /* 0x000fe40003f85340 */
[----:B------:R-:W-:Y:S02]  /*2250*/  ISETP.NE.AND.EX P5, PT, R15, RZ, PT, P5 ;  /* 0x000000ff0f00720c */ /* 0x000fe40003fa5350 */
[----:B------:R-:W-:Y:S02]  /*2260*/  ISETP.NE.AND.EX P6, PT, R13, RZ, PT, P6 ;  /* 0x000000ff0d00720c */ /* 0x000fe40003fc5360 */
[----:B------:R-:W-:Y:S02]  /*2270*/  ISETP.NE.AND.EX P0, PT, R11, RZ, PT, P0 ;  /* 0x000000ff0b00720c */ /* 0x000fe40003f05300 */
[----:B------:R-:W-:-:S02]  /*2280*/  @P1 LEA R3, R2, UR5, 0x2 ;  /* 0x0000000502031c11 */ /* 0x000fc4000f8e10ff */
[----:B------:R-:W-:Y:S02]  /*2290*/  @P2 LEA R0, R0, UR5, 0x2 ;  /* 0x0000000500002c11 */ /* 0x000fe4000f8e10ff */
[----:B------:R-:W-:Y:S01]  /*22a0*/  @P3 LEA R51, R51, UR5, 0x2 ;  /* 0x0000000533333c11 */ /* 0x000fe2000f8e10ff */
[----:B------:R2:W-:Y:S01]  /*22b0*/  @P1 STS [R3], R26 ;  /* 0x0000001a03001388 */ /* 0x0005e20000000800 */
[----:B------:R-:W-:Y:S02]  /*22c0*/  @P4 LEA R2, R9, UR5, 0x2 ;  /* 0x0000000509024c11 */ /* 0x000fe4000f8e10ff */
[----:B0-----:R-:W-:Y:S01]  /*22d0*/  @P5 LEA R5, R52, UR5, 0x2 ;  /* 0x0000000534055c11 */ /* 0x001fe2000f8e10ff */
[----:B------:R2:W-:Y:S01]  /*22e0*/  @P2 STS [R0], R25 ;  /* 0x0000001900002388 */ /* 0x0005e20000000800 */
[----:B-1----:R-:W-:Y:S02]  /*22f0*/  @P6 LEA R4, R53, UR5, 0x2 ;  /* 0x0000000535046c11 */ /* 0x002fe4000f8e10ff */
[----:B------:R-:W-:Y:S01]  /*2300*/  @P0 LEA R7, R54, UR5, 0x2 ;  /* 0x0000000536070c11 */ /* 0x000fe2000f8e10ff */
[----:B------:R2:W-:Y:S01]  /*2310*/  @P3 STS [R51], R24 ;  /* 0x0000001833003388 */ /* 0x0005e20000000800 */
[----:B------:R-:W-:-:S03]  /*2320*/  ISETP.GE.U32.AND P1, PT, R60, UR9, PT ;  /* 0x000000093c007c0c */ /* 0x000fc6000bf26070 */
[----:B------:R2:W-:Y:S04]  /*2330*/  @P4 STS [R2], R23 ;  /* 0x0000001702004388 */ /* 0x0005e80000000800 */
[----:B------:R2:W-:Y:S04]  /*2340*/  @P5 STS [R5], R22 ;  /* 0x0000001605005388 */ /* 0x0005e80000000800 */
[----:B------:R2:W-:Y:S04]  /*2350*/  @P6 STS [R4], R21 ;  /* 0x0000001504006388 */ /* 0x0005e80000000800 */
[----:B------:R2:W-:Y:S01]  /*2360*/  @P0 STS [R7], R20 ;  /* 0x0000001407000388 */ /* 0x0005e20000000800 */
[----:B------:R-:W-:Y:S06]  /*2370*/  BAR.SYNC.DEFER_BLOCKING 0x0 ;  /* 0x0000000000007b1d */ /* 0x000fec0000010000 */
[----:B------:R-:W-:Y:S05]  /*2380*/  @P1 EXIT ;  /* 0x000000000000194d */ /* 0x000fea0003800000 */
[----:B------:R-:W-:Y:S01]  /*2390*/  UIADD3 UR6, UPT, UPT, UR8, UR6, UR7 ;  /* 0x0000000608067290 */ /* 0x000fe2000fffe007 */
[----:B--2---:R-:W-:Y:S01]  /*23a0*/  LOP3.LUT R0, RZ, R60, RZ, 0x33, !PT ;  /* 0x0000003cff007212 */ /* 0x004fe200078e33ff */
[----:B------:R-:W-:Y:S02]  /*23b0*/  BSSY.RECONVERGENT B0, `(.L_x_1221) ;  /* 0x0000024000007945 */ /* 0x000fe40003800200 */
[----:B------:R-:W-:-:S04]  /*23c0*/  UIADD3 UR6, UPT, UPT, UR11, UR6, UR10 ;  /* 0x000000060b067290 */ /* 0x000fc8000fffe00a */
[----:B------:R-:W-:-:S04]  /*23d0*/  UIADD3 UR6, UPT, UPT, UR13, UR6, UR12 ;  /* 0x000000060d067290 */ /* 0x000fc8000fffe00c */
[----:B------:R-:W-:-:S04]  /*23e0*/  UIADD3 UR6, UPT, UPT, UR15, UR6, UR14 ;  /* 0x000000060f067290 */ /* 0x000fc8000fffe00e */
[----:B------:R-:W-:-:S04]  /*23f0*/  UIADD3 UR6, UPT, UPT, UR17, UR6, UR16 ;  /* 0x0000000611067290 */ /* 0x000fc8000fffe010 */
[----:B------:R-:W-:-:S04]  /*2400*/  UIADD3 UR6, UPT, UPT, UR19, UR6, UR18 ;  /* 0x0000000613067290 */ /* 0x000fc8000fffe012 */
[----:B------:R-:W-:-:S06]  /*2410*/  UIADD3 UR6, UPT, UPT, UR4, UR6, UR20 ;  /* 0x0000000604067290 */ /* 0x000fcc000fffe014 */
[----:B------:R-:W-:-:S05]  /*2420*/  IMAD.U32 R3, RZ, RZ, UR6 ;  /* 0x00000006ff037e24 */ /* 0x000fca000f8e00ff */
[----:B------:R-:W-:Y:S01]  /*2430*/  IADD3 R10, PT, PT, R0, UR24, R3 ;  /* 0x00000018000a7c10 */ /* 0x000fe2000fffe003 */
[----:B------:R-:W0:Y:S03]  /*2440*/  LDCU.64 UR6, c[0x0][0x398] ;  /* 0x00007300ff0677ac */ /* 0x000e260008000a00 */
[----:B------:R-:W-:-:S04]  /*2450*/  LOP3.LUT R0, R10, 0x600, RZ, 0xc0, !PT ;  /* 0x000006000a007812 */ /* 0x000fc800078ec0ff */
[----:B------:R-:W-:-:S13]  /*2460*/  ISETP.NE.AND P0, PT, R0, 0x600, PT ;  /* 0x000006000000780c */ /* 0x000fda0003f05270 */
[----:B0-----:R-:W-:Y:S05]  /*2470*/  @!P0 BRA `(.L_x_1222) ;  /* 0x00000000005c8947 */ /* 0x001fea0003800000 */
[----:B------:R-:W-:Y:S01]  /*2480*/  LEA.HI R0, R10, 0x1, RZ, 0x17 ;  /* 0x000000010a007811 */ /* 0x000fe200078fb8ff */
[----:B------:R-:W-:Y:S01]  /*2490*/  BSSY.RECONVERGENT B1, `(.L_x_1222) ;  /* 0x0000015000017945 */ /* 0x000fe20003800200 */
[----:B------:R-:W-:Y:S01]  /*24a0*/  LEA R6, R60, UR5, 0x2 ;  /* 0x000000053c067c11 */ /* 0x000fe2000f8e10ff */
[----:B------:R-:W-:Y:S01]  /*24b0*/  IMAD.MOV.U32 R9, RZ, RZ, RZ ;  /* 0x000000ffff097224 */ /* 0x000fe200078e00ff */
[----:B------:R-:W-:-:S05]  /*24c0*/  LOP3.LUT R0, R0, 0x3, RZ, 0xc0, !PT ;  /* 0x0000000300007812 */ /* 0x000fca00078ec0ff */
[----:B------:R-:W-:-:S07]  /*24d0*/  IMAD.MOV R0, RZ, RZ, -R0 ;  /* 0x000000ffff007224 */ /* 0x000fce00078e0a00 */
.L_x_1223:
        /* <DEDUP_REMOVED lines=17> */
.L_x_1222:
[----:B------:R-:W-:Y:S05]  /*25f0*/  BSYNC.RECONVERGENT B0 ;  /* 0x0000000000007941 */ /* 0x000fea0003800200 */
.L_x_1221:
[----:B------:R-:W-:-:S13]  /*2600*/  ISETP.GE.U32.AND P0, PT, R10, 0x600, PT ;  /* 0x000006000a00780c */ /* 0x000fda0003f06070 */
[----:B------:R-:W-:Y:S05]  /*2610*/  @!P0 EXIT ;  /* 0x000000000000894d */ /* 0x000fea0003800000 */
[----:B------:R-:W1:Y:S01]  /*2620*/  S2UR UR5, SR_CgaCtaId ;  /* 0x00000000000579c3 */ /* 0x000e620000008800 */
[----:B------:R-:W-:Y:S01]  /*2630*/  UMOV UR4, 0x400 ;  /* 0x0000040000047882 */ /* 0x000fe20000000000 */
[----:B------:R-:W-:Y:S01]  /*2640*/  UISETP.NE.AND UP0, UPT, UR21, URZ, UPT ;  /* 0x000000ff1500728c */ /* 0x000fe2000bf05270 */
[----:B------:R-:W-:Y:S02]  /*2650*/  IMAD.MOV.U32 R15, RZ, RZ, RZ ;  /* 0x000000ffff0f7224 */ /* 0x000fe400078e00ff */
[----:B------:R-:W-:-:S03]  /*2660*/  IMAD.MOV.U32 R17, RZ, RZ, RZ ;  /* 0x000000ffff117224 */ /* 0x000fc600078e00ff */
[----:B0-----:R-:W0:Y:S01]  /*2670*/  LDC.64 R2, c[0x0][0x398] ;  /* 0x0000e600ff027b82 */ /* 0x001e220000000a00 */
[----:B------:R-:W-:Y:S01]  /*2680*/  PLOP3.LUT P0, PT, PT, PT, UP0, 0x80, 0x8 ;  /* 0x000000000008781c */ /* 0x000fe20003f0f008 */
[----:B------:R-:W-:Y:S02]  /*2690*/  UISETP.NE.AND UP0, UPT, UR21, URZ, UPT ;  /* 0x000000ff1500728c */ /* 0x000fe4000bf05270 */
[----:B-1----:R-:W-:-:S06]  /*26a0*/  ULEA UR4, UR5, UR4, 0x18 ;  /* 0x0000000405047291 */ /* 0x002fcc000f8ec0ff */
[C---:B------:R-:W-:Y:S01]  /*26b0*/  LEA R0, R60.reuse, UR4, 0x2 ;  /* 0x000000043c007c11 */ /* 0x040fe2000f8e10ff */
[----:B0-----:R-:W-:-:S04]  /*26c0*/  IMAD.WIDE.U32 R8, R60, 0x4, R2 ;  /* 0x000000043c087825 */ /* 0x001fc800078e0002 */
[----:B------:R-:W-:-:S07]  /*26d0*/  VIADD R0, R0, 0x1000 ;  /* 0x0000100000007836 */ /* 0x000fce0000000000 */
.L_x_1224:
[----:B------:R-:W0:Y:S01]  /*26e0*/  @!P0 LDC.64 R6, c[0x0][0x3d8] ;  /* 0x0000f600ff068b82 */ /* 0x000e220000000a00 */
[----:B-1----:R-:W-:Y:S01]  /*26f0*/  CS2R R2, SRZ ;  /* 0x0000000000027805 */ /* 0x002fe2000001ff00 */
[----:B------:R-:W1:Y:S04]  /*2700*/  LDS R19, [R0+-0x1000] ;  /* 0xfff0000000137984 */ /* 0x000e680000000800 */
[----:B------:R-:W2:Y:S04]  /*2710*/  LDS R21, [R0+-0x800] ;  /* 0xfff8000000157984 */ /* 0x000ea80000000800 */
[----:B0-----:R-:W3:Y:S01]  /*2720*/  @!P0 LDG.E.64 R2, desc[UR22][R6.64] ;  /* 0x0000001606028981 */ /* 0x001ee2000c1e1b00 */
[----:B------:R-:W-:-:S13]  /*2730*/  PLOP3.LUT P0, PT, PT, PT, UP0, 0x80, 0x8 ;  /* 0x000000000008781c */ /* 0x000fda0003f0f008 */
        /* <DEDUP_REMOVED lines=34> */
[----:B------:R-:W-:-:S04]  /*2960*/  ISETP.GE.AND P1, PT, R60, UR9, PT ;  /* 0x000000093c007c0c */ /* 0x000fc8000bf26270 */
[----:B---3--:R1:W-:Y:S09]  /*2970*/  STG.E desc[UR22][R2.64+0x1800], R21 ;  /* 0x0018001502007986 */ /* 0x0083f2000c101916 */
[----:B------:R-:W-:Y:S05]  /*2980*/  @!P1 BRA `(.L_x_1224) ;  /* 0xfffffffc00549947 */ /* 0x000fea000383ffff */
[----:B------:R-:W-:Y:S05]  /*2990*/  EXIT ;  /* 0x000000000000794d */ /* 0x000fea0003800000 */
.L_x_1177:
[----:B------:R-:W0:Y:S01]  /*29a0*/  S2R R0, SR_TID.X ;  /* 0x0000000000007919 */ /* 0x000e220000002100 */
[----:B------:R-:W1:Y:S01]  /*29b0*/  LDCU UR4, c[0x0][0x374] ;  /* 0x00006e80ff0477ac */ /* 0x000e620008000800 */
[----:B------:R-:W2:Y:S01]  /*29c0*/  LDC R2, c[0x0][0x3d0] ;  /* 0x0000f400ff027b82 */ /* 0x000ea20000000800 */
[----:B------:R-:W3:Y:S01]  /*29d0*/  LDCU.U8 UR5, c[0x0][0x3c0] ;  /* 0x00007800ff0577ac */ /* 0x000ee20008000000 */
[----:B------:R-:W4:Y:S06]  /*29e0*/  LDCU.64 UR8, c[0x0][0x388] ;  /* 0x00007100ff0877ac */ /* 0x000f2c0008000a00 */
[----:B------:R-:W5:Y:S01]  /*29f0*/  LDC R5, c[0x0][0x3d4] ;  /* 0x0000f500ff057b82 */ /* 0x000f620000000800 */
[----:B-1----:R-:W-:-:S07]  /*2a00*/  UIMAD UR4, UR6, UR4, UR7 ;  /* 0x00000004060472a4 */ /* 0x002fce000f8e0207 */
[----:B------:R-:W-:Y:S01]  /*2a10*/  BAR.SYNC.DEFER_BLOCKING 0x0 ;  /* 0x0000000000007b1d */ /* 0x000fe20000010000 */
[----:B---3--:R-:W-:Y:S01]  /*2a20*/  ISETP.NE.AND P2, PT, RZ, UR5, PT ;  /* 0x00000005ff007c0c */ /* 0x008fe2000bf45270 */
[----:B------:R-:W-:-:S03]  /*2a30*/  UIMAD UR7, UR4, 0x1c00, URZ ;  /* 0x00001c00040778a4 */ /* 0x000fc6000f8e02ff */
[----:B--2---:R-:W-:Y:S01]  /*2a40*/  SEL R2, R2, RZ, !P2 ;  /* 0x000000ff02027207 */ /* 0x004fe20005000000 */
[----:B------:R-:W-:Y:S01]  /*2a50*/  USHF.R.S32.HI UR5, URZ, 0x1f, UR7 ;  /* 0x0000001fff057899 */ /* 0x000fe20008011407 */
[----:B0-----:R-:W-:Y:S01]  /*2a60*/  IMAD R3, R0, 0xe, RZ ;  /* 0x0000000e00037824 */ /* 0x001fe200078e02ff */
[----:B-----5:R-:W-:-:S04]  /*2a70*/  SEL R5, R5, RZ, !P2 ;  /* 0x000000ff05057207 */ /* 0x020fc80005000000 */
[----:B------:R-:W-:-:S04]  /*2a80*/  IADD3 R4, P0, P1, R3, UR7, R2 ;  /* 0x0000000703047c10 */ /* 0x000fc8000f91e002 */
[----:B----4-:R-:W-:Y:S02]  /*2a90*/  LEA R12, P2, R4, UR8, 0x3 ;  /* 0x00000008040c7c11 */ /* 0x010fe4000f8418ff */
[----:B------:R-:W-:-:S04]  /*2aa0*/  IADD3.X R5, PT, PT, RZ, UR5, R5, P0, P1 ;  /* 0x00000005ff057c10 */ /* 0x000fc800087e2405 */
        /* <DEDUP_REMOVED lines=16> */
[----:B------:R-:W1:Y:S01]  /*2bb0*/  S2UR UR6, SR_CgaCtaId ;  /* 0x00000000000679c3 */ /* 0x000e620000008800 */
[----:B------:R-:W-:Y:S01]  /*2bc0*/  UMOV UR5, 0x400 ;  /* 0x0000040000057882 */ /* 0x000fe20000000000 */
[----:B------:R-:W0:Y:S01]  /*2bd0*/  S2R R54, SR_LANEID ;  /* 0x0000000000367919 */ /* 0x000e220000000000 */
[----:B------:R-:W-:Y:S01]  /*2be0*/  SHF.R.U32.HI R46, RZ, 0x5, R0 ;  /* 0x00000005ff2e7819 */ /* 0x000fe20000011600 */
[----:B-1----:R-:W-:-:S04]  /*2bf0*/  ULEA UR5, UR6, UR5, 0x18 ;  /* 0x0000000506057291 */ /* 0x002fc8000f8ec0ff */
[----:B------:R-:W-:Y:S01]  /*2c00*/  BAR.SYNC.DEFER_BLOCKING 0x0 ;  /* 0x0000000000007b1d */ /* 0x000fe20000010000 */
        /* <DEDUP_REMOVED lines=11> */
[----:B------:R-:W-:-:S03]  /*2cc0*/  ISETP.NE.U32.AND P1, PT, R24, RZ, PT ;  /* 0x000000ff1800720c */ /* 0x000fc60003f25070 */
[----:B0-----:R-:W-:Y:S01]  /*2cd0*/  VIADD R12, R29, 0x1 ;  /* 0x000000011d0c7836 */ /* 0x001fe20000000000 */
[----:B------:R-:W-:Y:S01]  /*2ce0*/  ISETP.NE.AND.EX P1, PT, R25, RZ, PT, P1 ;  /* 0x000000ff1900720c */ /* 0x000fe20003f25310 */
[----:B------:R-:W-:Y:S01]  /*2cf0*/  @!P2 IMAD.MOV R12, RZ, RZ, R29 ;  /* 0x000000ffff0ca224 */ /* 0x000fe200078e021d */
[----:B------:R-:W-:-:S03]  /*2d00*/  ISETP.NE.U32.AND P2, PT, R22, RZ, PT ;  /* 0x000000ff1600720c */ /* 0x000fc60003f45070 */
[----:B------:R-:W-:Y:S02]  /*2d10*/  VIADD R13, R12, 0x1 ;  /* 0x000000010c0d7836 */ /* 0x000fe40000000000 */
        /* <DEDUP_REMOVED lines=34> */
[C---:B------:R-:W-:Y:S01]  /*2f40*/  ISETP.NE.AND P2, PT, R54.reuse, RZ, PT ;  /* 0x000000ff3600720c */ /* 0x040fe20003f45270 */
[----:B------:R-:W-:Y:S02]  /*2f50*/  VIADD R28, R13, 0x1 ;  /* 0x000000010d1c7836 */ /* 0x000fe40000000000 */
[----:B------:R-:W-:Y:S01]  /*2f60*/  @!P1 IMAD.MOV R28, RZ, RZ, R13 ;  /* 0x000000ffff1c9224 */ /* 0x000fe200078e020d */
[----:B------:R-:W-:-:S03]  /*2f70*/  ISETP.NE.AND P1, PT, R54, 0x1f, PT ;  /* 0x0000001f3600780c */ /* 0x000fc60003f25270 */
[----:B------:R-:W-:-:S04]  /*2f80*/  VIADD R12, R28, 0x1 ;  /* 0x000000011c0c7836 */ /* 0x000fc80000000000 */
[----:B------:R-:W-:-:S05]  /*2f90*/  @!P0 IMAD.MOV R12, RZ, RZ, R28 ;  /* 0x000000ffff0c8224 */ /* 0x000fca00078e021c */
[----:B------:R-:W0:Y:S02]  /*2fa0*/  SHFL.UP P0, R29, R12, 0x1, RZ ;  /* 0x042000000c1d7989 */ /* 0x000e2400000000ff */
[----:B0-----:R-:W-:-:S05]  /*2fb0*/  @P0 IMAD.IADD R29, R29, 0x1, R12 ;  /* 0x000000011d1d0824 */ /* 0x001fca00078e020c */
[----:B------:R-:W0:Y:S02]  /*2fc0*/  SHFL.UP P0, R28, R29, 0x2, RZ ;  /* 0x044000001d1c7989 */ /* 0x000e2400000000ff */
[----:B0-----:R-:W-:Y:S01]  /*2fd0*/  @P0 IMAD.IADD R28, R29, 0x1, R28 ;  /* 0x000000011d1c0824 */ /* 0x001fe200078e021c */
[----:B------:R-:W-:-:S04]  /*2fe0*/  @!P1 SHF.R.U32.HI R29, RZ, 0x3, R0 ;  /* 0x00000003ff1d9819 */ /* 0x000fc80000011600 */
[----:B------:R-:W0:Y:S01]  /*2ff0*/  SHFL.UP P0, R31, R28, 0x4, RZ ;  /* 0x048000001c1f7989 */ /* 0x000e2200000000ff */
[----:B------:R-:W-:Y:S01]  /*3000*/  @!P1 LOP3.LUT R48, R29, 0x7c, RZ, 0xc0, !PT ;  /* 0x0000007c1d309812 */ /* 0x000fe200078ec0ff */
[----:B0-----:R-:W-:-:S05]  /*3010*/  @P0 IMAD.IADD R31, R28, 0x1, R31 ;  /* 0x000000011c1f0824 */ /* 0x001fca00078e021f */
[----:B------:R-:W0:Y:S02]  /*3020*/  SHFL.UP P0, R30, R31, 0x8, RZ ;  /* 0x050000001f1e7989 */ /* 0x000e2400000000ff */
[----:B0-----:R-:W-:-:S05]  /*3030*/  @P0 IMAD.IADD R30, R31, 0x1, R30 ;  /* 0x000000011f1e0824 */ /* 0x001fca00078e021e */
[----:B------:R-:W0:Y:S02]  /*3040*/  SHFL.UP P0, R13, R30, 0x10, RZ ;  /* 0x060000001e0d7989 */ /* 0x000e2400000000ff */
[----:B0-----:R-:W-:Y:S01]  /*3050*/  @P0 IMAD.IADD R13, R30, 0x1, R13 ;  /* 0x000000011e0d0824 */ /* 0x001fe200078e020d */
[----:B------:R-:W-:-:S03]  /*3060*/  ISETP.NE.AND P0, PT, R46, 0x2, PT ;  /* 0x000000022e00780c */ /* 0x000fc60003f05270 */
[----:B------:R-:W-:Y:S01]  /*3070*/  IMAD.IADD R12, R13, 0x1, -R12 ;  /* 0x000000010d0c7824 */ /* 0x000fe200078e0a0c */
[----:B------:R-:W-:Y:S01]  /*3080*/  @!P1 STS [R48+UR5], R13 ;  /* 0x0000000d30009988 */ /* 0x000fe20008000805 */
        /* <DEDUP_REMOVED lines=23> */
[----:B------:R-:W-:Y:S02]  /*3200*/  SEL R47, R33, R47, !P0 ;  /* 0x0000002f212f7207 */ /* 0x000fe40004000000 */
[----:B------:R-:W-:Y:S01]  /*3210*/  ISETP.NE.AND P0, PT, R46, 0x7, PT ;  /* 0x000000072e00780c */ /* 0x000fe20003f05270 */
[----:B------:R-:W-:-:S03]  /*3220*/  IMAD.IADD R37, R37, 0x1, R36 ;  /* 0x0000000125257824 */ /* 0x000fc600078e0224 */
[----:B------:R-:W-:Y:S01]  /*3230*/  SEL R47, R34, R47, !P0 ;  /* 0x0000002f222f7207 */ /* 0x000fe20004000000 */
[----:B------:R-:W-:Y:S01]  /*3240*/  IMAD.IADD R38, R38, 0x1, R37 ;  /* 0x0000000126267824 */ /* 0x000fe200078e0225 */
[----:B------:R-:W-:-:S03]  /*3250*/  ISETP.NE.AND P0, PT, R46, 0x8, PT ;  /* 0x000000082e00780c */ /* 0x000fc60003f05270 */
        /* <DEDUP_REMOVED lines=22> */
[----:B------:R-:W-:Y:S01]  /*33c0*/  VIADD R57, R2, 0x5 ;  /* 0x0000000502397836 */ /* 0x000fe20000000000 */
[----:B------:R-:W-:Y:S01]  /*33d0*/  SEL R28, R12, RZ, P2 ;  /* 0x000000ff0c1c7207 */ /* 0x000fe20001000000 */
[----:B------:R-:W-:Y:S01]  /*33e0*/  IMAD.IADD R37, R31, 0x1, R30 ;  /* 0x000000011f257824 */ /* 0x000fe200078e021e */
[----:B------:R-:W-:Y:S01]  /*33f0*/  SEL R47, R29, R47, !P0 ;  /* 0x0000002f1d2f7207 */ /* 0x000fe20004000000 */
[----:B------:R-:W-:Y:S01]  /*3400*/  VIADD R55, R2, 0x6 ;  /* 0x0000000602377836 */ /* 0x000fe20000000000 */
[----:B------:R-:W-:Y:S01]  /*3410*/  ISETP.GE.U32.AND P0, PT, R0, 0x20, PT ;  /* 0x000000200000780c */ /* 0x000fe20003f06070 */
[----:B------:R-:W-:Y:S01]  /*3420*/  VIADD R52, R2, 0x7 ;  /* 0x0000000702347836 */ /* 0x000fe20000000000 */
[----:B------:R-:W-:Y:S01]  /*3430*/  SEL R47, R30, R47, !P1 ;  /* 0x0000002f1e2f7207 */ /* 0x000fe20004800000 */
[----:B------:R-:W-:Y:S01]  /*3440*/  VIADD R3, R2, 0x8 ;  /* 0x0000000802037836 */ /* 0x000fe20000000000 */
[----:B------:R-:W-:Y:S01]  /*3450*/  ISETP.GT.U32.AND P1, PT, R0, 0x1f, PT ;  /* 0x0000001f0000780c */ /* 0x000fe20003f24070 */
[----:B------:R-:W-:-:S02]  /*3460*/  VIADD R13, R2, 0x9 ;  /* 0x00000009020d7836 */ /* 0x000fc40000000000 */
[----:B------:R-:W-:Y:S02]  /*3470*/  IMAD.IADD R61, R47, 0x1, R28 ;  /* 0x000000012f3d7824 */ /* 0x000fe400078e021c */
[C---:B------:R-:W-:Y:S02]  /*3480*/  VIADD R28, R2.reuse, 0xa ;  /* 0x0000000a021c7836 */ /* 0x040fe40000000000 */
[----:B------:R-:W-:Y:S01]  /*3490*/  VIADD R29, R2, 0xb ;  /* 0x0000000b021d7836 */ /* 0x000fe20000000000 */
[----:B------:R-:W-:Y:S01]  /*34a0*/  SEL R60, R12, R61, !P0 ;  /* 0x0000003d0c3c7207 */ /* 0x000fe20004000000 */
[C---:B------:R-:W-:Y:S02]  /*34b0*/  VIADD R30, R2.reuse, 0xc ;  /* 0x0000000c021e7836 */ /* 0x040fe40000000000 */
[----:B------:R-:W-:Y:S02]  /*34c0*/  VIADD R31, R2, 0xd ;  /* 0x0000000d021f7836 */ /* 0x000fe40000000000 */
[----:B------:R-:W-:Y:S05]  /*34d0*/  @P1 BRA `(.L_x_1225) ;  /* 0x0000000800e41947 */ /* 0x000fea0003800000 */
[----:B------:R-:W0:Y:S01]  /*34e0*/  LDC.64 R38, c[0x0][0x3a8] ;  /* 0x0000ea00ff267b82 */ /* 0x000e220000000a00 */
[----:B------:R-:W-:Y:S01]  /*34f0*/  ISETP.NE.AND P0, PT, R0, RZ, PT ;  /* 0x000000ff0000720c */ /* 0x000fe20003f05270 */
[----:B------:R-:W-:Y:S01]  /*3500*/  IMAD.U32 R46, RZ, RZ, UR4 ;  /* 0x00000004ff2e7e24 */ /* 0x000fe2000f8e00ff */
        /* <DEDUP_REMOVED lines=13> */
.L_x_1396:
[----:B------:R-:W-:Y:S05]  /*35e0*/  @!P0 BRA `(.L_x_1227) ;  /* 0x0000000000848947 */ /* 0x000fea0003800000 */
[----:B------:R-:W-:Y:S02]  /*35f0*/  VIADD R35, R50, UR4 ;  /* 0x0000000432237c36 */ /* 0x000fe40008000000 */
[----:B------:R-:W-:Y:S02]  /*3600*/  IMAD.MOV.U32 R36, RZ, RZ, 0x1a6 ;  /* 0x000001a6ff247424 */ /* 0x000fe400078e00ff */
[----:B------:R-:W-:-:S07]  /*3610*/  IMAD.WIDE R34, R35, 0x8, R38 ;  /* 0x0000000823227825 */ /* 0x000fce00078e0226 */
.L_x_1229:
        /* <DEDUP_REMOVED lines=27> */
.L_x_1399:
[----:B------:R-:W-:Y:S05]  /*37d0*/  @P0 BRA `(.L_x_1229) ;  /* 0xfffffffc00900947 */ /* 0x000fea000383ffff */
[----:B------:R-:W-:Y:S02]  /*37e0*/  IMAD.MOV.U32 R34, RZ, RZ, R38 ;  /* 0x000000ffff227224 */ /* 0x000fe400078e0026 */
[----:B------:R-:W-:-:S07]  /*37f0*/  IMAD.MOV.U32 R35, RZ, RZ, R39 ;  /* 0x000000ffff237224 */ /* 0x000fce00078e0027 */
.L_x_1227:
[----:B------:R-:W-:Y:S01]  /*3800*/  UMOV UR6, 0xffffffff ;  /* 0xffffffff00067882 */ /* 0x000fe20000000000 */
[----:B------:R-:W-:Y:S01]  /*3810*/  ISETP.NE.AND P1, PT, R34, 0x65, PT ;  /* 0x000000652200780c */ /* 0x000fe20003f25270 */
[----:B------:R-:W-:Y:S01]  /*3820*/  VIADD R50, R50, UR4 ;  /* 0x0000000432327c36 */ /* 0x000fe20008000000 */
[----:B------:R-:W-:Y:S11]  /*3830*/  BRA.DIV UR6, `(.L_x_1230) ;  /* 0x0000007e06547947 */ /* 0x000ff6000b800000 */
[----:B------:R-:W0:Y:S01]  /*3840*/  S2R R36, SR_GEMASK ;  /* 0x0000000000247919 */ /* 0x000e220000003c00 */
[----:B------:R-:W-:Y:S01]  /*3850*/  VOTE.ANY R12, PT, !P1 ;  /* 0x00000000000c7806 */ /* 0x000fe200048e0100 */
[----:B------:R-:W-:-:S03]  /*3860*/  VIADD R49, R54, 0x2 ;  /* 0x0000000236317836 */ /* 0x000fc60000000000 */
[----:B0-----:R-:W-:-:S05]  /*3870*/  LOP3.LUT R12, R12, 0x80000000, R36, 0xec, !PT ;  /* 0x800000000c0c7812 */ /* 0x001fca00078eec24 */
[----:B------:R-:W-:-:S05]  /*3880*/  VIADD R39, R12, 0xffffffff ;  /* 0xffffffff0c277836 */ /* 0x000fca0000000000 */
[----:B------:R-:W-:-:S04]  /*3890*/  LOP3.LUT R39, R12, R39, RZ, 0xc, !PT ;  /* 0x000000270c277212 */ /* 0x000fc800078e0cff */
[----:B------:R-:W0:Y:S02]  /*38a0*/  POPC R38, R39 ;  /* 0x0000002700267309 */ /* 0x000e240000000000 */
[----:B0-----:R-:W0:Y:S01]  /*38b0*/  SHFL.DOWN PT, R39, R35, 0x1, R38 ;  /* 0x0820000023277989 */ /* 0x001e2200000e0026 */
[----:B------:R-:W-:-:S04]  /*38c0*/  ISETP.GE.AND P0, PT, R54, R38, PT ;  /* 0x000000263600720c */ /* 0x000fc80003f06270 */
[----:B0-----:R-:W-:Y:S02]  /*38d0*/  SEL R12, R39, RZ, !P0 ;  /* 0x000000ff270c7207 */ /* 0x001fe40004000000 */
[----:B------:R-:W-:Y:S01]  /*38e0*/  ISETP.GT.AND P0, PT, R49, R38, PT ;  /* 0x000000263100720c */ /* 0x000fe20003f04270 */
[----:B------:R-:W-:Y:S02]  /*38f0*/  VIADD R49, R54, 0x4 ;  /* 0x0000000436317836 */ /* 0x000fe40000000000 */
[----:B------:R-:W-:-:S05]  /*3900*/  IMAD.IADD R47, R12, 0x1, R35 ;  /* 0x000000010c2f7824 */ /* 0x000fca00078e0223 */
[----:B------:R-:W0:Y:S02]  /*3910*/  SHFL.DOWN PT, R39, R47, 0x2, R38 ;  /* 0x084000002f277989 */ /* 0x000e2400000e0026 */
[----:B0-----:R-:W-:Y:S02]  /*3920*/  SEL R12, R39, RZ, !P0 ;  /* 0x000000ff270c7207 */ /* 0x001fe40004000000 */
[----:B------:R-:W-:Y:S02]  /*3930*/  ISETP.GT.AND P0, PT, R49, R38, PT ;  /* 0x000000263100720c */ /* 0x000fe40003f04270 */
[----:B------:R-:W0:Y:S01]  /*3940*/  LDC.64 R48, c[0x0][0x3a8] ;  /* 0x0000ea00ff307b82 */ /* 0x000e220000000a00 */
[----:B------:R-:W-:Y:S02]  /*3950*/  IMAD.IADD R61, R47, 0x1, R12 ;  /* 0x000000012f3d7824 */ /* 0x000fe400078e020c */
[----:B------:R-:W-:-:S03]  /*3960*/  VIADD R47, R54, 0x8 ;  /* 0x00000008362f7836 */ /* 0x000fc60000000000 */
[----:B------:R-:W1:Y:S01]  /*3970*/  SHFL.DOWN PT, R39, R61, 0x4, R38 ;  /* 0x088000003d277989 */ /* 0x000e6200000e0026 */
[----:B0-----:R-:W-:-:S05]  /*3980*/  IADD3 R48, P2, PT, R48, 0x100, RZ ;  /* 0x0000010030307810 */ /* 0x001fca0007f5e0ff */
[----:B------:R-:W-:Y:S01]  /*3990*/  IMAD.X R49, RZ, RZ, R49, P2 ;  /* 0x000000ffff317224 */ /* 0x000fe200010e0631 */
[----:B-1----:R-:W-:Y:S02]  /*39a0*/  SEL R12, R39, RZ, !P0 ;  /* 0x000000ff270c7207 */ /* 0x002fe40004000000 */
[----:B------:R-:W-:Y:S01]  /*39b0*/  ISETP.GT.AND P0, PT, R47, R38, PT ;  /* 0x000000262f00720c */ /* 0x000fe20003f04270 */
[----:B------:R-:W-:Y:S02]  /*39c0*/  VIADD R47, R54, 0x10 ;  /* 0x00000010362f7836 */ /* 0x000fe40000000000 */
[----:B------:R-:W-:-:S03]  /*39d0*/  IMAD.IADD R35, R61, 0x1, R12 ;  /* 0x000000013d237824 */ /* 0x000fc600078e020c */
[----:B------:R-:W-:Y:S02]  /*39e0*/  ISETP.GT.AND P1, PT, R47, R38, PT ;  /* 0x000000262f00720c */ /* 0x000fe40003f24270 */
[----:B------:R-:W0:Y:S02]  /*39f0*/  SHFL.DOWN PT, R39, R35, 0x8, R38 ;  /* 0x0900000023277989 */ /* 0x000e2400000e0026 */
[----:B0-----:R-:W-:Y:S02]  /*3a00*/  SEL R12, R39, RZ, !P0 ;  /* 0x000000ff270c7207 */ /* 0x001fe40004000000 */
[----:B------:R-:W-:-:S03]  /*3a10*/  ISETP.NE.AND P0, PT, R34, 0x65, PT ;  /* 0x000000652200780c */ /* 0x000fc60003f05270 */
[----:B------:R-:W-:-:S05]  /*3a20*/  IMAD.IADD R51, R35, 0x1, R12 ;  /* 0x0000000123337824 */ /* 0x000fca00078e020c */
[----:B------:R-:W0:Y:S05]  /*3a30*/  SHFL.DOWN PT, R39, R51, 0x10, R38 ;  /* 0x0a00000033277989 */ /* 0x000e2a00000e0026 */
[----:B------:R-:W-:Y:S02]  /*3a40*/  VOTE.ALL P0, P0 ;  /* 0x0000000000ff7806 */ /* 0x000fe40000000000 */
[----:B0-----:R-:W-:-:S05]  /*3a50*/  SEL R12, R39, RZ, !P1 ;  /* 0x000000ff270c7207 */ /* 0x001fca0004800000 */
[----:B------:R-:W-:-:S07]  /*3a60*/  IMAD.IADD R47, R51, 0x1, R12 ;  /* 0x00000001332f7824 */ /* 0x000fce00078e020c */
.L_x_1408:
[----:B------:R-:W-:Y:S05]  /*3a70*/  @!P0 BRA `(.L_x_1231) ;  /* 0x0000000400388947 */ /* 0x000fea0003800000 */
[----:B------:R-:W-:-:S07]  /*3a80*/  IMAD.MOV.U32 R51, RZ, RZ, 0x1a6 ;  /* 0x000001a6ff337424 */ /* 0x000fce00078e00ff */
.L_x_1237:
        /* <DEDUP_REMOVED lines=10> */
.L_x_1411:
[----:B------:R-:W-:Y:S05]  /*3b30*/  @!P0 BRA `(.L_x_1233) ;  /* 0x0000000000748947 */ /* 0x000fea0003800000 */
[----:B------:R-:W-:-:S07]  /*3b40*/  IMAD.MOV.U32 R36, RZ, RZ, R51 ;  /* 0x000000ffff247224 */ /* 0x000fce00078e0033 */
.L_x_1235:
        /* <DEDUP_REMOVED lines=8> */
[----:B------:R-:W0:Y:S02]  /*3bd0*/  F2I.FTZ.U32.TRUNC.NTZ R35, R35 ;  /* 0x0000002300237305 */ /* 0x000e24000021f000 */
[----:B0-----:R-:W-:Y:S02]  /*3be0*/  IMAD R61, R34, R35, RZ ;  /* 0x00000023223d7224 */ /* 0x001fe400078e02ff */
[----:B------:R-:W-:-:S04]  /*3bf0*/  IMAD.MOV.U32 R34, RZ, RZ, RZ ;  /* 0x000000ffff227224 */ /* 0x000fc800078e00ff */
        /* <DEDUP_REMOVED lines=16> */
.L_x_1414:
[----:B------:R-:W-:Y:S05]  /*3d00*/  @P0 BRA `(.L_x_1235) ;  /* 0xfffffffc00900947 */ /* 0x000fea000383ffff */
.L_x_1233:
[----:B------:R-:W-:Y:S01]  /*3d10*/  UMOV UR6, 0xffffffff ;  /* 0xffffffff00067882 */ /* 0x000fe20000000000 */
[----:B------:R-:W-:Y:S02]  /*3d20*/  ISETP.NE.AND P0, PT, R34, 0x65, PT ;  /* 0x000000652200780c */ /* 0x000fe40003f05270 */
[----:B------:R-:W-:Y:S11]  /*3d30*/  BRA.DIV UR6, `(.L_x_1236) ;  /* 0x0000007e06507947 */ /* 0x000ff6000b800000 */
[----:B------:R-:W0:Y:S01]  /*3d40*/  S2R R36, SR_GEMASK ;  /* 0x0000000000247919 */ /* 0x000e220000003c00 */
[----:B------:R-:W-:Y:S01]  /*3d50*/  VOTE.ANY R12, PT, !P0 ;  /* 0x00000000000c7806 */ /* 0x000fe200040e0100 */
[----:B------:R-:W-:Y:S02]  /*3d60*/  VIADD R61, R54, 0x2 ;  /* 0x00000002363d7836 */ /* 0x000fe40000000000 */
        /* <DEDUP_REMOVED lines=30> */
.L_x_1423:
[----:B------:R-:W-:Y:S05]  /*3f50*/  @P0 BRA `(.L_x_1237) ;  /* 0xfffffff800cc0947 */ /* 0x000fea000383ffff */
.L_x_1231:
[----:B------:R-:W0:Y:S01]  /*3f60*/  S2R R12, SR_TID.X ;  /* 0x00000000000c7919 */ /* 0x000e220000002100 */
[----:B------:R-:W-:Y:S01]  /*3f70*/  ISETP.NE.AND P0, PT, R54, RZ, PT ;  /* 0x000000ff3600720c */ /* 0x000fe20003f05270 */
[----:B------:R-:W-:-:S12]  /*3f80*/  IMAD.MOV.U32 R61, RZ, RZ, R60 ;  /* 0x000000ffff3d7224 */ /* 0x000fd800078e003c */
[----:B------:R-:W1:Y:S01]  /*3f90*/  @!P0 S2R R39, SR_CgaCtaId ;  /* 0x0000000000278919 */ /* 0x000e620000008800 */
[----:B------:R-:W-:Y:S01]  /*3fa0*/  @!P0 MOV R34, 0x400 ;  /* 0x0000040000228802 */ /* 0x000fe20000000f00 */
[----:B------:R-:W-:Y:S01]  /*3fb0*/  @!P0 IMAD.MOV.U32 R61, RZ, RZ, R47 ;  /* 0x000000ffff3d8224 */ /* 0x000fe200078e002f */
[----:B0-----:R-:W-:-:S13]  /*3fc0*/  ISETP.NE.AND P1, PT, R12, RZ, PT ;  /* 0x000000ff0c00720c */ /* 0x001fda0003f25270 */
[----:B------:R-:W0:Y:S01]  /*3fd0*/  @!P1 S2R R35, SR_CgaCtaId ;  /* 0x0000000000239919 */ /* 0x000e220000008800 */
[----:B------:R-:W-:Y:S01]  /*3fe0*/  @!P1 MOV R12, 0x400 ;  /* 0x00000400000c9802 */ /* 0x000fe20000000f00 */
[----:B------:R-:W-:Y:S01]  /*3ff0*/  @!P1 IMAD.IADD R37, R37, 0x1, R47 ;  /* 0x0000000125259824 */ /* 0x000fe200078e022f */
[----:B-1----:R-:W-:Y:S01]  /*4000*/  @!P0 LEA R34, R39, R34, 0x18 ;  /* 0x0000002227228211 */ /* 0x002fe200078ec0ff */
[----:B------:R-:W-:-:S05]  /*4010*/  @!P1 IMAD.MOV.U32 R36, RZ, RZ, 0x65 ;  /* 0x00000065ff249424 */ /* 0x000fca00078e00ff */
[----:B------:R1:W-:Y:S01]  /*4020*/  @!P1 ST.E.64.STRONG.GPU desc[UR22][R32.64+0x100], R36 ;  /* 0x0001002420009985 */ /* 0x0003e2000c10fb16 */
[----:B0-----:R-:W-:-:S05]  /*4030*/  @!P1 LEA R12, R35, R12, 0x18 ;  /* 0x0000000c230c9211 */ /* 0x001fca00078ec0ff */
[----:B------:R1:W-:Y:S04]  /*4040*/  @!P1 STS [R12+0x68], R37 ;  /* 0x000068250c009388 */ /* 0x0003e80000000800 */
[----:B------:R1:W-:Y:S04]  /*4050*/  @!P1 STS [R12+0x64], R47 ;  /* 0x0000642f0c009388 */ /* 0x0003e80000000800 */
[----:B------:R1:W-:Y:S02]  /*4060*/  @!P0 STS [R34+0x50], R47 ;  /* 0x0000502f22008388 */ /* 0x0003e40000000800 */
.L_x_1225:
[----:B------:R-:W-:Y:S05]  /*4070*/  WARPSYNC.ALL ;  /* 0x0000000000007948 */ /* 0x000fea0003800000 */
[----:B------:R-:W0:Y:S08]  /*4080*/  S2UR UR5, SR_CgaCtaId ;  /* 0x00000000000579c3 */ /* 0x000e300000008800 */
[----:B------:R-:W-:Y:S01]  /*4090*/  BAR.SYNC.DEFER_BLOCKING 0x0 ;  /* 0x0000000000007b1d */ /* 0x000fe20000010000 */
[----:B------:R-:W-:-:S02]  /*40a0*/  ISETP.NE.U32.AND P1, PT, R42, RZ, PT ;  /* 0x000000ff2a00720c */ /* 0x000fc40003f25070 */
[----:B------:R-:W-:Y:S02]  /*40b0*/  ISETP.NE.U32.AND P0, PT, R44, RZ, PT ;  /* 0x000000ff2c00720c */ /* 0x000fe40003f05070 */
[----:B------:R-:W-:Y:S01]  /*40c0*/  ISETP.NE.AND.EX P1, PT, R43, RZ, PT, P1 ;  /* 0x000000ff2b00720c */ /* 0x000fe20003f25310 */
[----:B------:R-:W-:Y:S01]  /*40d0*/  UMOV UR4, 0x400 ;  /* 0x0000040000047882 */ /* 0x000fe20000000000 */
[----:B------:R-:W-:Y:S02]  /*40e0*/  ISETP.NE.AND P2, PT, R0, RZ, PT ;  /* 0x000000ff0000720c */ /* 0x000fe40003f45270 */
[----:B------:R-:W-:Y:S02]  /*40f0*/  ISETP.NE.AND.EX P0, PT, R45, RZ, PT, P0 ;  /* 0x000000ff2d00720c */ /* 0x000fe40003f05300 */
[----:B------:R-:W-:Y:S02]  /*4100*/  ISETP.NE.U32.AND P3, PT, R24, RZ, PT ;  /* 0x000000ff1800720c */ /* 0x000fe40003f65070 */
[----:B------:R-:W-:-:S02]  /*4110*/  SEL R54, RZ, 0x1, !P0 ;  /* 0x00000001ff367807 */ /* 0x000fc40004000000 */
[----:B------:R-:W-:-:S03]  /*4120*/  ISETP.NE.AND.EX P3, PT, R25, RZ, PT, P3 ;  /* 0x000000ff1900720c */ /* 0x000fc60003f65330 */
[----:B------:R-:W-:Y:S02]  /*4130*/  VIADD R50, R54, 0x1 ;  /* 0x0000000136327836 */ /* 0x000fe40000000000 */
[----:B------:R-:W-:Y:S01]  /*4140*/  @!P1 IMAD.MOV R50, RZ, RZ, R54 ;  /* 0x000000ffff329224 */ /* 0x000fe200078e0236 */
[----:B------:R-:W-:Y:S01]  /*4150*/  ISETP.NE.U32.AND P1, PT, R26, RZ, PT ;  /* 0x000000ff1a00720c */ /* 0x000fe20003f25070 */
[----:B0-----:R-:W-:-:S03]  /*4160*/  ULEA UR4, UR5, UR4, 0x18 ;  /* 0x0000000405047291 */ /* 0x001fc6000f8ec0ff */
[----:B------:R-:W-:-:S06]  /*4170*/  ISETP.NE.AND.EX P1, PT, R27, RZ, PT, P1 ;  /* 0x000000ff1b00720c */ /* 0x000fcc0003f25310 */
[----:B-1----:R-:W0:Y:S04]  /*4180*/  LDS R12, [UR4+0x50] ;  /* 0x00005004ff0c7984 */ /* 0x002e280008000800 */
[----:B------:R-:W1:Y:S04]  /*4190*/  LDS R39, [UR4+0x6c] ;  /* 0x00006c04ff277984 */ /* 0x000e680008000800 */
[----:B------:R-:W2:Y:S01]  /*41a0*/  LDS R38, [UR4+0x64] ;  /* 0x00006404ff267984 */ /* 0x000ea20008000800 */
[----:B0-----:R-:W-:Y:S02]  /*41b0*/  SEL R12, R12, RZ, P2 ;  /* 0x000000ff0c0c7207 */ /* 0x001fe40001000000 */
[----:B------:R-:W-:-:S03]  /*41c0*/  ISETP.NE.U32.AND P2, PT, R40, RZ, PT ;  /* 0x000000ff2800720c */ /* 0x000fc60003f45070 */
[----:B------:R-:W-:Y:S01]  /*41d0*/  IMAD.IADD R61, R12, 0x1, R61 ;  /* 0x000000010c3d7824 */ /* 0x000fe200078e023d */
[----:B------:R-:W-:-:S03]  /*41e0*/  ISETP.NE.AND.EX P2, PT, R41, RZ, PT, P2 ;  /* 0x000000ff2900720c */ /* 0x000fc60003f45320 */
[----:B------:R-:W-:Y:S02]  /*41f0*/  IMAD.IADD R50, R61, 0x1, R50 ;  /* 0x000000013d327824 */ /* 0x000fe400078e0232 */
[----:B------:R-:W-:Y:S02]  /*4200*/  IMAD.IADD R51, R54, 0x1, R61 ;  /* 0x0000000136337824 */ /* 0x000fe400078e023d */
[----:B------:R-:W-:-:S06]  /*4210*/  VIADD R12, R50, 0x1 ;  /* 0x00000001320c7836 */ /* 0x000fcc0000000000 */
[----:B------:R-:W-:Y:S01]  /*4220*/  @!P2 IMAD.MOV R12, RZ, RZ, R50 ;  /* 0x000000ffff0ca224 */ /* 0x000fe200078e0232 */
[----:B------:R-:W-:-:S03]  /*4230*/  ISETP.NE.U32.AND P2, PT, R22, RZ, PT ;  /* 0x000000ff1600720c */ /* 0x000fc60003f45070 */
[----:B------:R-:W-:Y:S01]  /*4240*/  VIADD R32, R12, 0x1 ;  /* 0x000000010c207836 */ /* 0x000fe20000000000 */
[----:B------:R-:W-:Y:S01]  /*4250*/  ISETP.NE.AND.EX P2, PT, R23, RZ, PT, P2 ;  /* 0x000000ff1700720c */ /* 0x000fe20003f45320 */
        /* <DEDUP_REMOVED lines=28> */
[----:B------:R-:W-:-:S04]  /*4420*/  @!P3 IMAD.MOV R47, RZ, RZ, R46 ;  /* 0x000000ffff2fb224 */ /* 0x000fc800078e022e */
[----:B------:R-:W-:Y:S02]  /*4430*/  VIADD R48, R47, 0x1 ;  /* 0x000000012f307836 */ /* 0x000fe40000000000 */
[----:B------:R-:W-:Y:S01]  /*4440*/  @!P2 IMAD.MOV R48, RZ, RZ, R47 ;  /* 0x000000ffff30a224 */ /* 0x000fe200078e022f */
[----:B-1----:R-:W-:-:S03]  /*4450*/  ISETP.GT.AND P2, PT, R39, 0x200, PT ;  /* 0x000002002700780c */ /* 0x002fc60003f44270 */
[----:B------:R-:W-:Y:S02]  /*4460*/  VIADD R49, R48, 0x1 ;  /* 0x0000000130317836 */ /* 0x000fe40000000000 */
[----:B------:R-:W-:-:S08]  /*4470*/  @!P1 IMAD.MOV R49, RZ, RZ, R48 ;  /* 0x000000ffff319224 */ /* 0x000fd000078e0230 */
[----:B--2---:R-:W-:Y:S05]  /*4480*/  @P2 BRA `(.L_x_1238) ;  /* 0x0000000c00782947 */ /* 0x004fea0003800000 */
        /* <DEDUP_REMOVED lines=9> */
.L_x_1241:
[----:B-----5:R-:W-:-:S04]  /*4520*/  IADD3 R0, P0, PT, R61, R38, RZ ;  /* 0x000000263d007210 */ /* 0x020fc80007f1e0ff */
[----:B------:R-:W-:Y:S02]  /*4530*/  LEA.HI.X.SX32 R39, R61, R39, 0x1, P0 ;  /* 0x000000273d277211 */ /* 0x000fe400000f0eff */
[----:B0-----:R-:W-:-:S04]  /*4540*/  LEA R38, P0, R0, UR6, 0x2 ;  /* 0x0000000600267c11 */ /* 0x001fc8000f8010ff */
[----:B------:R-:W-:-:S05]  /*4550*/  LEA.HI.X R39, R0, UR7, R39, 0x2, P0 ;  /* 0x0000000700277c11 */ /* 0x000fca00080f1427 */
[----:B------:R1:W-:Y:S04]  /*4560*/  STG.E desc[UR22][R38.64], R2 ;  /* 0x0000000226007986 */ /* 0x0003e8000c101916 */
.L_x_1240:
[----:B0-----:R-:W-:Y:S05]  /*4570*/  BSYNC.RECONVERGENT B0 ;  /* 0x0000000000007941 */ /* 0x001fea0003800200 */
.L_x_1239:
[----:B------:R-:W-:Y:S01]  /*4580*/  ISETP.NE.U32.AND P0, PT, R42, RZ, PT ;  /* 0x000000ff2a00720c */ /* 0x000fe20003f05070 */
[----:B------:R-:W-:Y:S03]  /*4590*/  BSSY.RECONVERGENT B0, `(.L_x_1242) ;  /* 0x000000e000007945 */ /* 0x000fe60003800200 */
[----:B------:R-:W-:-:S13]  /*45a0*/  ISETP.NE.AND.EX P0, PT, R43, RZ, PT, P0 ;  /* 0x000000ff2b00720c */ /* 0x000fda0003f05300 */
[----:B------:R-:W-:Y:S05]  /*45b0*/  @!P0 BRA `(.L_x_1243) ;  /* 0x00000000002c8947 */ /* 0x000fea0003800000 */
[----:B------:R-:W-:Y:S01]  /*45c0*/  UISETP.NE.AND UP0, UPT, UR4, URZ, UPT ;  /* 0x000000ff0400728c */ /* 0x000fe2000bf05270 */
[----:B-1----:R-:W-:Y:S01]  /*45d0*/  CS2R R38, SRZ ;  /* 0x0000000000267805 */ /* 0x002fe2000001ff00 */
[----:B------:R-:W0:Y:S07]  /*45e0*/  LDCU.64 UR6, c[0x0][0x398] ;  /* 0x00007300ff0677ac */ /* 0x000e2e0008000a00 */
[----:B------:R-:W-:Y:S05]  /*45f0*/  BRA.U UP0, `(.L_x_1244) ;  /* 0x0000000100087547 */ /* 0x000fea000b800000 */
[----:B------:R-:W1:Y:S02]  /*4600*/  LDC.64 R38, c[0x0][0x3d8] ;  /* 0x0000f600ff267b82 */ /* 0x000e640000000a00 */
[----:B-1----:R-:W5:Y:S02]  /*4610*/  LDG.E.64 R38, desc[UR22][R38.64] ;  /* 0x0000001626267981 */ /* 0x002f64000c1e1b00 */
.L_x_1244:
[----:B-----5:R-:W-:-:S04]  /*4620*/  IADD3 R0, P0, PT, R51, R38, RZ ;  /* 0x0000002633007210 */ /* 0x020fc80007f1e0ff */
[----:B------:R-:W-:Y:S02]  /*4630*/  LEA.HI.X.SX32 R39, R51, R39, 0x1, P0 ;  /* 0x0000002733277211 */ /* 0x000fe400000f0eff */
[----:B0-----:R-:W-:-:S04]  /*4640*/  LEA R38, P0, R0, UR6, 0x2 ;  /* 0x0000000600267c11 */ /* 0x001fc8000f8010ff */
[----:B------:R-:W-:-:S05]  /*4650*/  LEA.HI.X R39, R0, UR7, R39, 0x2, P0 ;  /* 0x0000000700277c11 */ /* 0x000fca00080f1427 */
[----:B------:R0:W-:Y:S04]  /*4660*/  STG.E desc[UR22][R38.64], R53 ;  /* 0x0000003526007986 */ /* 0x0001e8000c101916 */
.L_x_1243:
[----:B------:R-:W-:Y:S05]  /*4670*/  BSYNC.RECONVERGENT B0 ;  /* 0x0000000000007941 */ /* 0x000fea0003800200 */
.L_x_1242:
        /* <DEDUP_REMOVED lines=10> */
.L_x_1247:
[----:B-----5:R-:W-:-:S04]  /*4720*/  IADD3 R0, P0, PT, R50, R38, RZ ;  /* 0x0000002632007210 */ /* 0x020fc80007f1e0ff */
[----:B------:R-:W-:Y:S02]  /*4730*/  LEA.HI.X.SX32 R39, R50, R39, 0x1, P0 ;  /* 0x0000002732277211 */ /* 0x000fe400000f0eff */
[----:B0-----:R-:W-:-:S04]  /*4740*/  LEA R38, P0, R0, UR6, 0x2 ;  /* 0x0000000600267c11 */ /* 0x001fc8000f8010ff */
[----:B------:R-:W-:-:S05]  /*4750*/  LEA.HI.X R39, R0, UR7, R39, 0x2, P0 ;  /* 0x0000000700277c11 */ /* 0x000fca00080f1427 */
[----:B------:R2:W-:Y:S04]  /*4760*/  STG.E desc[UR22][R38.64], R56 ;  /* 0x0000003826007986 */ /* 0x0005e8000c101916 */
.L_x_1246:
[----:B------:R-:W-:Y:S05]  /*4770*/  BSYNC.RECONVERGENT B0 ;  /* 0x0000000000007941 */ /* 0x000fea0003800200 */
.L_x_1245:
[----:B------:R-:W-:Y:S01]  /*4780*/  ISETP.NE.U32.AND P0, PT, R26, RZ, PT ;  /* 0x000000ff1a00720c */ /* 0x000fe20003f05070 */
[----:B------:R-:W-:Y:S03]  /*4790*/  BSSY.RECONVERGENT B0, `(.L_x_1248) ;  /* 0x000000e000007945 */ /* 0x000fe60003800200 */
[----:B------:R-:W-:-:S13]  /*47a0*/  ISETP.NE.AND.EX P0, PT, R27, RZ, PT, P0 ;  /* 0x000000ff1b00720c */ /* 0x000fda0003f05300 */
[----:B------:R-:W-:Y:S05]  /*47b0*/  @!P0 BRA `(.L_x_1249) ;  /* 0x00000000002c8947 */ /* 0x000fea0003800000 */
[----:B------:R-:W-:Y:S01]  /*47c0*/  UISETP.NE.AND UP0, UPT, UR4, URZ, UPT ;  /* 0x000000ff0400728c */ /* 0x000fe2000bf05270 */
[----:B------:R-:W-:Y:S01]  /*47d0*/  CS2R R26, SRZ ;  /* 0x00000000001a7805 */ /* 0x000fe2000001ff00 */
[----:B------:R-:W3:Y:S07]  /*47e0*/  LDCU.64 UR6, c[0x0][0x398] ;  /* 0x00007300ff0677ac */ /* 0x000eee0008000a00 */
[----:B------:R-:W-:Y:S05]  /*47f0*/  BRA.U UP0, `(.L_x_1250) ;  /* 0x0000000100087547 */ /* 0x000fea000b800000 */
[----:B------:R-:W4:Y:S02]  /*4800*/  LDC.64 R26, c[0x0][0x3d8] ;  /* 0x0000f600ff1a7b82 */ /* 0x000f240000000a00 */
[----:B----4-:R-:W5:Y:S02]  /*4810*/  LDG.E.64 R26, desc[UR22][R26.64] ;  /* 0x000000161a1a7981 */ /* 0x010f64000c1e1b00 */
.L_x_1250:
[----:B-----5:R-:W-:-:S04]  /*4820*/  IADD3 R0, P0, PT, R12, R26, RZ ;  /* 0x0000001a0c007210 */ /* 0x020fc80007f1e0ff */
[----:B------:R-:W-:Y:S02]  /*4830*/  LEA.HI.X.SX32 R27, R12, R27, 0x1, P0 ;  /* 0x0000001b0c1b7211 */ /* 0x000fe400000f0eff */
[----:B---3--:R-:W-:-:S04]  /*4840*/  LEA R26, P0, R0, UR6, 0x2 ;  /* 0x00000006001a7c11 */ /* 0x008fc8000f8010ff */
[----:B------:R-:W-:-:S05]  /*4850*/  LEA.HI.X R27, R0, UR7, R27, 0x2, P0 ;  /* 0x00000007001b7c11 */ /* 0x000fca00080f141b */
[----:B------:R3:W-:Y:S04]  /*4860*/  STG.E desc[UR22][R26.64], R59 ;  /* 0x0000003b1a007986 */ /* 0x0007e8000c101916 */
.L_x_1249:
[----:B------:R-:W-:Y:S05]  /*4870*/  BSYNC.RECONVERGENT B0 ;  /* 0x0000000000007941 */ /* 0x000fea0003800200 */
.L_x_1248:
[----:B------:R-:W-:Y:S01]  /*4880*/  ISETP.NE.U32.AND P0, PT, R24, RZ, PT ;  /* 0x000000ff1800720c */ /* 0x000fe20003f05070 */
[----:B------:R-:W-:Y:S03]  /*4890*/  BSSY.RECONVERGENT B0, `(.L_x_1251) ;  /* 0x000000e000007945 */ /* 0x000fe60003800200 */
[----:B------:R-:W-:-:S13]  /*48a0*/  ISETP.NE.AND.EX P0, PT, R25, RZ, PT, P0 ;  /* 0x000000ff1900720c */ /* 0x000fda0003f05300 */
[----:B------:R-:W-:Y:S05]  /*48b0*/  @!P0 BRA `(.L_x_1252) ;  /* 0x00000000002c8947 */ /* 0x000fea0003800000 */
[----:B------:R-:W-:Y:S01]  /*48c0*/  UISETP.NE.AND UP0, UPT, UR4, URZ, UPT ;  /* 0x000000ff0400728c */ /* 0x000fe2000bf05270 */
[----:B------:R-:W-:Y:S01]  /*48d0*/  CS2R R24, SRZ ;  /* 0x0000000000187805 */ /* 0x000fe2000001ff00 */
[----:B------:R-:W4:Y:S07]  /*48e0*/  LDCU.64 UR6, c[0x0][0x398] ;  /* 0x00007300ff0677ac */ /* 0x000f2e0008000a00 */
[----:B------:R-:W-:Y:S05]  /*48f0*/  BRA.U UP0, `(.L_x_1253) ;  /* 0x0000000100087547 */ /* 0x000fea000b800000 */
[----:B------:R-:W0:Y:S02]  /*4900*/  LDC.64 R24, c[0x0][0x3d8] ;  /* 0x0000f600ff187b82 */ /* 0x000e240000000a00 */
[----:B0-----:R-:W5:Y:S02]  /*4910*/  LDG.E.64 R24, desc[UR22][R24.64] ;  /* 0x0000001618187981 */ /* 0x001f64000c1e1b00 */
.L_x_1253:
[----:B-----5:R-:W-:-:S04]  /*4920*/  IADD3 R0, P0, PT, R32, R24, RZ ;  /* 0x0000001820007210 */ /* 0x020fc80007f1e0ff */
[----:B------:R-:W-:Y:S02]  /*4930*/  LEA.HI.X.SX32 R25, R32, R25, 0x1, P0 ;  /* 0x0000001920197211 */ /* 0x000fe400000f0eff */
[----:B----4-:R-:W-:-:S04]  /*4940*/  LEA R24, P0, R0, UR6, 0x2 ;  /* 0x0000000600187c11 */ /* 0x010fc8000f8010ff */
[----:B------:R-:W-:-:S05]  /*4950*/  LEA.HI.X R25, R0, UR7, R25, 0x2, P0 ;  /* 0x0000000700197c11 */ /* 0x000fca00080f1419 */
[----:B------:R4:W-:Y:S04]  /*4960*/  STG.E desc[UR22][R24.64], R58 ;  /* 0x0000003a18007986 */ /* 0x0009e8000c101916 */
.L_x_1252:
[----:B------:R-:W-:Y:S05]  /*4970*/  BSYNC.RECONVERGENT B0 ;  /* 0x0000000000007941 */ /* 0x000fea0003800200 */
.L_x_1251:
[----:B------:R-:W-:Y:S01]  /*4980*/  ISETP.NE.U32.AND P0, PT, R22, RZ, PT ;  /* 0x000000ff1600720c */ /* 0x000fe20003f05070 */
[----:B------:R-:W-:Y:S03]  /*4990*/  BSSY.RECONVERGENT B0, `(.L_x_1254) ;  /* 0x000000e000007945 */ /* 0x000fe60003800200 */
[----:B------:R-:W-:-:S13]  /*49a0*/  ISETP.NE.AND.EX P0, PT, R23, RZ, PT, P0 ;  /* 0x000000ff1700720c */ /* 0x000fda0003f05300 */
[----:B------:R-:W-:Y:S05]  /*49b0*/  @!P0 BRA `(.L_x_1255) ;  /* 0x00000000002c8947 */ /* 0x000fea0003800000 */
[----:B------:R-:W-:Y:S01]  /*49c0*/  UISETP.NE.AND UP0, UPT, UR4, URZ, UPT ;  /* 0x000000ff0400728c */ /* 0x000fe2000bf05270 */
[----:B------:R-:W-:Y:S01]  /*49d0*/  CS2R R22, SRZ ;  /* 0x0000000000167805 */ /* 0x000fe2000001ff00 */
[----:B------:R-:W0:Y:S07]  /*49e0*/  LDCU.64 UR6, c[0x0][0x398] ;  /* 0x00007300ff0677ac */ /* 0x000e2e0008000a00 */
[----:B------:R-:W-:Y:S05]  /*49f0*/  BRA.U UP0, `(.L_x_1256) ;  /* 0x0000000100087547 */ /* 0x000fea000b800000 */
[----:B------:R-:W1:Y:S02]  /*4a00*/  LDC.64 R22, c[0x0][0x3d8] ;  /* 0x0000f600ff167b82 */ /* 0x000e640000000a00 */
[----:B-1----:R-:W5:Y:S02]  /*4a10*/  LDG.E.64 R22, desc[UR22][R22.64] ;  /* 0x0000001616167981 */ /* 0x002f64000c1e1b00 */
.L_x_1256:
[----:B-----5:R-:W-:-:S04]  /*4a20*/  IADD3 R0, P0, PT, R33, R22, RZ ;  /* 0x0000001621007210 */ /* 0x020fc80007f1e0ff */
[----:B------:R-:W-:Y:S02]  /*4a30*/  LEA.HI.X.SX32 R23, R33, R23, 0x1, P0 ;  /* 0x0000001721177211 */ /* 0x000fe400000f0eff */
[----:B0-----:R-:W-:-:S04]  /*4a40*/  LEA R22, P0, R0, UR6, 0x2 ;  /* 0x0000000600167c11 */ /* 0x001fc8000f8010ff */
[----:B------:R-:W-:-:S05]  /*4a50*/  LEA.HI.X R23, R0, UR7, R23, 0x2, P0 ;  /* 0x0000000700177c11 */ /* 0x000fca00080f1417 */
[----:B------:R0:W-:Y:S04]  /*4a60*/  STG.E desc[UR22][R22.64], R57 ;  /* 0x0000003916007986 */ /* 0x0001e8000c101916 */
.L_x_1255:
[----:B------:R-:W-:Y:S05]  /*4a70*/  BSYNC.RECONVERGENT B0 ;  /* 0x0000000000007941 */ /* 0x000fea0003800200 */
.L_x_1254:
        /* <DEDUP_REMOVED lines=10> */
.L_x_1259:
[----:B-----5:R-:W-:-:S04]  /*4b20*/  IADD3 R0, P0, PT, R34, R20, RZ ;  /* 0x0000001422007210 */ /* 0x020fc80007f1e0ff */
[----:B------:R-:W-:Y:S02]  /*4b30*/  LEA.HI.X.SX32 R21, R34, R21, 0x1, P0 ;  /* 0x0000001522157211 */ /* 0x000fe400000f0eff */
[----:B0-----:R-:W-:-:S04]  /*4b40*/  LEA R20, P0, R0, UR6, 0x2 ;  /* 0x0000000600147c11 */ /* 0x001fc8000f8010ff */
[----:B------:R-:W-:-:S05]  /*4b50*/  LEA.HI.X R21, R0, UR7, R21, 0x2, P0 ;  /* 0x0000000700157c11 */ /* 0x000fca00080f1415 */
[----:B------:R0:W-:Y:S04]  /*4b60*/  STG.E desc[UR22][R20.64], R55 ;  /* 0x0000003714007986 */ /* 0x0001e8000c101916 */
.L_x_1258:
[----:B------:R-:W-:Y:S05]  /*4b70*/  BSYNC.RECONVERGENT B0 ;  /* 0x0000000000007941 */ /* 0x000fea0003800200 */
.L_x_1257:
        /* <DEDUP_REMOVED lines=10> */
.L_x_1262:
[----:B-----5:R-:W-:-:S04]  /*4c20*/  IADD3 R0, P0, PT, R35, R18, RZ ;  /* 0x0000001223007210 */ /* 0x020fc80007f1e0ff */
[----:B------:R-:W-:Y:S02]  /*4c30*/  LEA.HI.X.SX32 R19, R35, R19, 0x1, P0 ;  /* 0x0000001323137211 */ /* 0x000fe400000f0eff */
[----:B0-----:R-:W-:-:S04]  /*4c40*/  LEA R18, P0, R0, UR6, 0x2 ;  /* 0x0000000600127c11 */ /* 0x001fc8000f8010ff */
[----:B------:R-:W-:-:S05]  /*4c50*/  LEA.HI.X R19, R0, UR7, R19, 0x2, P0 ;  /* 0x0000000700137c11 */ /* 0x000fca00080f1413 */
[----:B------:R0:W-:Y:S04]  /*4c60*/  STG.E desc[UR22][R18.64], R52 ;  /* 0x0000003412007986 */ /* 0x0001e8000c101916 */
.L_x_1261:
[----:B------:R-:W-:Y:S05]  /*4c70*/  BSYNC.RECONVERGENT B0 ;  /* 0x0000000000007941 */ /* 0x000fea0003800200 */
.L_x_1260:
        /* <DEDUP_REMOVED lines=10> */
.L_x_1265:
[----:B-----5:R-:W-:-:S04]  /*4d20*/  IADD3 R0, P0, PT, R36, R16, RZ ;  /* 0x0000001024007210 */ /* 0x020fc80007f1e0ff */
[----:B------:R-:W-:Y:S02]  /*4d30*/  LEA.HI.X.SX32 R17, R36, R17, 0x1, P0 ;  /* 0x0000001124117211 */ /* 0x000fe400000f0eff */
[----:B0-----:R-:W-:-:S04]  /*4d40*/  LEA R16, P0, R0, UR6, 0x2 ;  /* 0x0000000600107c11 */ /* 0x001fc8000f8010ff */
[----:B------:R-:W-:-:S05]  /*4d50*/  LEA.HI.X R17, R0, UR7, R17, 0x2, P0 ;  /* 0x0000000700117c11 */ /* 0x000fca00080f1411 */
[----:B------:R0:W-:Y:S04]  /*4d60*/  STG.E desc[UR22][R16.64], R3 ;  /* 0x0000000310007986 */ /* 0x0001e8000c101916 */
.L_x_1264:
[----:B------:R-:W-:Y:S05]  /*4d70*/  BSYNC.RECONVERGENT B0 ;  /* 0x0000000000007941 */ /* 0x000fea0003800200 */
.L_x_1263:
        /* <DEDUP_REMOVED lines=10> */
.L_x_1268:
[----:B-----5:R-:W-:-:S04]  /*4e20*/  IADD3 R0, P0, PT, R37, R2, RZ ;  /* 0x0000000225007210 */ /* 0x020fc80007f1e0ff */
[----:B------:R-:W-:Y:S02]  /*4e30*/  LEA.HI.X.SX32 R3, R37, R3, 0x1, P0 ;  /* 0x0000000325037211 */ /* 0x000fe400000f0eff */
[----:B0-----:R-:W-:-:S04]  /*4e40*/  LEA R2, P0, R0, UR6, 0x2 ;  /* 0x0000000600027c11 */ /* 0x001fc8000f8010ff */
[----:B------:R-:W-:-:S05]  /*4e50*/  LEA.HI.X R3, R0, UR7, R3, 0x2, P0 ;  /* 0x0000000700037c11 */ /* 0x000fca00080f1403 */
[----:B------:R0:W-:Y:S04]  /*4e60*/  STG.E desc[UR22][R2.64], R13 ;  /* 0x0000000d02007986 */ /* 0x0001e8000c101916 */
.L_x_1267:
[----:B------:R-:W-:Y:S05]  /*4e70*/  BSYNC.RECONVERGENT B0 ;  /* 0x0000000000007941 */ /* 0x000fea0003800200 */
.L_x_1266:
        /* <DEDUP_REMOVED lines=10> */
.L_x_1271:
[----:B-----5:R-:W-:-:S04]  /*4f20*/  IADD3 R0, P0, PT, R46, R2, RZ ;  /* 0x000000022e007210 */ /* 0x020fc80007f1e0ff */
[----:B------:R-:W-:Y:S02]  /*4f30*/  LEA.HI.X.SX32 R3, R46, R3, 0x1, P0 ;  /* 0x000000032e037211 */ /* 0x000fe400000f0eff */
[----:B0-----:R-:W-:-:S04]  /*4f40*/  LEA R2, P0, R0, UR6, 0x2 ;  /* 0x0000000600027c11 */ /* 0x001fc8000f8010ff */
[----:B------:R-:W-:-:S05]  /*4f50*/  LEA.HI.X R3, R0, UR7, R3, 0x2, P0 ;  /* 0x0000000700037c11 */ /* 0x000fca00080f1403 */
[----:B------:R0:W-:Y:S04]  /*4f60*/  STG.E desc[UR22][R2.64], R28 ;  /* 0x0000001c02007986 */ /* 0x0001e8000c101916 */
.L_x_1270:
[----:B------:R-:W-:Y:S05]  /*4f70*/  BSYNC.RECONVERGENT B0 ;  /* 0x0000000000007941 */ /* 0x000fea0003800200 */
.L_x_1269:
        /* <DEDUP_REMOVED lines=10> */
.L_x_1274:
[----:B-----5:R-:W-:-:S04]  /*5020*/  IADD3 R0, P0, PT, R47, R2, RZ ;  /* 0x000000022f007210 */ /* 0x020fc80007f1e0ff */
[----:B------:R-:W-:Y:S02]  /*5030*/  LEA.HI.X.SX32 R3, R47, R3, 0x1, P0 ;  /* 0x000000032f037211 */ /* 0x000fe400000f0eff */
[----:B0-----:R-:W-:-:S04]  /*5040*/  LEA R2, P0, R0, UR6, 0x2 ;  /* 0x0000000600027c11 */ /* 0x001fc8000f8010ff */
[----:B------:R-:W-:-:S05]  /*5050*/  LEA.HI.X R3, R0, UR7, R3, 0x2, P0 ;  /* 0x0000000700037c11 */ /* 0x000fca00080f1403 */
[----:B------:R0:W-:Y:S04]  /*5060*/  STG.E desc[UR22][R2.64], R29 ;  /* 0x0000001d02007986 */ /* 0x0001e8000c101916 */
.L_x_1273:
[----:B------:R-:W-:Y:S05]  /*5070*/  BSYNC.RECONVERGENT B0 ;  /* 0x0000000000007941 */ /* 0x000fea0003800200 */
.L_x_1272:
        /* <DEDUP_REMOVED lines=10> */
.L_x_1277:
[----:B-----5:R-:W-:-:S04]  /*5120*/  IADD3 R0, P0, PT, R48, R2, RZ ;  /* 0x0000000230007210 */ /* 0x020fc80007f1e0ff */
[----:B------:R-:W-:Y:S02]  /*5130*/  LEA.HI.X.SX32 R3, R48, R3, 0x1, P0 ;  /* 0x0000000330037211 */ /* 0x000fe400000f0eff */
[----:B0-----:R-:W-:-:S04]  /*5140*/  LEA R2, P0, R0, UR6, 0x2 ;  /* 0x0000000600027c11 */ /* 0x001fc8000f8010ff */
[----:B------:R-:W-:-:S05]  /*5150*/  LEA.HI.X R3, R0, UR7, R3, 0x2, P0 ;  /* 0x0000000700037c11 */ /* 0x000fca00080f1403 */
[----:B------:R0:W-:Y:S04]  /*5160*/  STG.E desc[UR22][R2.64], R30 ;  /* 0x0000001e02007986 */ /* 0x0001e8000c101916 */
.L_x_1276:
[----:B------:R-:W-:Y:S05]  /*5170*/  BSYNC.RECONVERGENT B0 ;  /* 0x0000000000007941 */ /* 0x000fea0003800200 */
.L_x_1275:
[----:B------:R-:W-:-:S04]  /*5180*/  ISETP.NE.U32.AND P0, PT, R4, RZ, PT ;  /* 0x000000ff0400720c */ /* 0x000fc80003f05070 */
[----:B------:R-:W-:-:S13]  /*5190*/  ISETP.NE.AND.EX P0, PT, R5, RZ, PT, P0 ;  /* 0x000000ff0500720c */ /* 0x000fda0003f05300 */
[----:B------:R-:W-:Y:S05]  /*51a0*/  @!P0 EXIT ;  /* 0x000000000000894d */ /* 0x000fea0003800000 */
[----:B------:R-:W-:Y:S01]  /*51b0*/  UISETP.NE.AND UP0, UPT, UR4, URZ, UPT ;  /* 0x000000ff0400728c */ /* 0x000fe2000bf05270 */
[----:B01----:R-:W-:-:S08]  /*51c0*/  CS2R R2, SRZ ;  /* 0x0000000000027805 */ /* 0x003fd0000001ff00 */
[----:B------:R-:W-:Y:S05]  /*51d0*/  BRA.U UP0, `(.L_x_1278) ;  /* 0x0000000100087547 */ /* 0x000fea000b800000 */
[----:B------:R-:W0:Y:S02]  /*51e0*/  LDC.64 R2, c[0x0][0x3d8] ;  /* 0x0000f600ff027b82 */ /* 0x000e240000000a00 */
[----:B0-----:R-:W5:Y:S02]  /*51f0*/  LDG.E.64 R2, desc[UR22][R2.64] ;  /* 0x0000001602027981 */ /* 0x001f64000c1e1b00 */
.L_x_1278:
[----:B------:R-:W0:Y:S01]  /*5200*/  LDCU.64 UR4, c[0x0][0x398] ;  /* 0x00007300ff0477ac */ /* 0x000e220008000a00 */
[----:B-----5:R-:W-:-:S04]  /*5210*/  IADD3 R0, P0, PT, R49, R2, RZ ;  /* 0x0000000231007210 */ /* 0x020fc80007f1e0ff */
[----:B------:R-:W-:Y:S02]  /*5220*/  LEA.HI.X.SX32 R3, R49, R3, 0x1, P0 ;  /* 0x0000000331037211 */ /* 0x000fe400000f0eff */
[----:B0-----:R-:W-:-:S04]  /*5230*/  LEA R2, P0, R0, UR4, 0x2 ;  /* 0x0000000400027c11 */ /* 0x001fc8000f8010ff */
[----:B------:R-:W-:-:S05]  /*5240*/  LEA.HI.X R3, R0, UR5, R3, 0x2, P0 ;  /* 0x0000000500037c11 */ /* 0x000fca00080f1403 */
[----:B------:R-:W-:Y:S01]  /*5250*/  STG.E desc[UR22][R2.64], R31 ;  /* 0x0000001f02007986 */ /* 0x000fe2000c101916 */
[----:B------:R-:W-:Y:S05]  /*5260*/  EXIT ;  /* 0x000000000000794d */ /* 0x000fea0003800000 */
.L_x_1238:
[----:B------:R-:W-:Y:S01]  /*5270*/  BAR.SYNC.DEFER_BLOCKING 0x0 ;  /* 0x0000000000007b1d */ /* 0x000fe20000010000 */
[----:B------:R-:W-:Y:S02]  /*5280*/  ISETP.NE.U32.AND P0, PT, R44, RZ, PT ;  /* 0x000000ff2c00720c */ /* 0x000fe40003f05070 */
[----:B------:R-:W-:Y:S02]  /*5290*/  ISETP.NE.U32.AND P1, PT, R42, RZ, PT ;  /* 0x000000ff2a00720c */ /* 0x000fe40003f25070 */
[----:B------:R-:W-:Y:S02]  /*52a0*/  ISETP.NE.U32.AND P4, PT, R40, RZ, PT ;  /* 0x000000ff2800720c */ /* 0x000fe40003f85070 */
[----:B------:R-:W-:Y:S02]  /*52b0*/  ISETP.NE.AND.EX P0, PT, R45, RZ, PT, P0 ;  /* 0x000000ff2d00720c */ /* 0x000fe40003f05300 */
[----:B------:R-:W-:Y:S02]  /*52c0*/  ISETP.NE.U32.AND P5, PT, R26, RZ, PT ;  /* 0x000000ff1a00720c */ /* 0x000fe40003fa5070 */
[----:B------:R-:W-:-:S02]  /*52d0*/  ISETP.NE.U32.AND P6, PT, R24, RZ, PT ;  /* 0x000000ff1800720c */ /* 0x000fc40003fc5070 */
[----:B------:R-:W-:Y:S02]  /*52e0*/  ISETP.NE.AND.EX P1, PT, R43, RZ, PT, P1 ;  /* 0x000000ff2b00720c */ /* 0x000fe40003f25310 */
[----:B------:R-:W-:Y:S02]  /*52f0*/  ISETP.NE.U32.AND P2, PT, R22, RZ, PT ;  /* 0x000000ff1600720c */ /* 0x000fe40003f45070 */
[----:B------:R-:W-:Y:S02]  /*5300*/  ISETP.NE.AND.EX P4, PT, R41, RZ, PT, P4 ;  /* 0x000000ff2900720c */ /* 0x000fe40003f85340 */
[----:B------:R-:W-:Y:S01]  /*5310*/  ISETP.NE.U32.AND P3, PT, R20, RZ, PT ;  /* 0x000000ff1400720c */ /* 0x000fe20003f65070 */
[----:B------:R-:W-:Y:S01]  /*5320*/  @P0 IMAD.IADD R61, R61, 0x1, -R38 ;  /* 0x000000013d3d0824 */ /* 0x000fe200078e0a26 */
[----:B------:R-:W-:Y:S02]  /*5330*/  ISETP.NE.AND.EX P5, PT, R27, RZ, PT, P5 ;  /* 0x000000ff1b00720c */ /* 0x000fe40003fa5350 */
[----:B------:R-:W-:-:S02]  /*5340*/  ISETP.NE.AND.EX P6, PT, R25, RZ, PT, P6 ;  /* 0x000000ff1900720c */ /* 0x000fc40003fc5360 */
[----:B------:R-:W-:Y:S01]  /*5350*/  ISETP.NE.AND.EX P2, PT, R23, RZ, PT, P2 ;  /* 0x000000ff1700720c */ /* 0x000fe20003f45320 */
[--C-:B------:R-:W-:Y:S01]  /*5360*/  @P1 IMAD.IADD R51, R51, 0x1, -R38.reuse ;  /* 0x0000000133331824 */ /* 0x100fe200078e0a26 */
[----:B------:R-:W-:Y:S02]  /*5370*/  ISETP.NE.AND.EX P3, PT, R21, RZ, PT, P3 ;  /* 0x000000ff1500720c */ /* 0x000fe40003f65330 */
[----:B------:R-:W-:Y:S01]  /*5380*/  @P0 LEA R61, R61, UR4, 0x2 ;  /* 0x000000043d3d0c11 */ /* 0x000fe2000f8e10ff */
[----:B------:R-:W-:Y:S01]  /*5390*/  @P4 IMAD.IADD R50, R50, 0x1, -R38 ;  /* 0x0000000132324824 */ /* 0x000fe200078e0a26 */
[----:B------:R-:W-:-:S03]  /*53a0*/  @P1 LEA R20, R51, UR4, 0x2 ;  /* 0x0000000433141c11 */ /* 0x000fc6000f8e10ff */
[--C-:B------:R-:W-:Y:S01]  /*53b0*/  @P5 IMAD.IADD R12, R12, 0x1, -R38.reuse ;  /* 0x000000010c0c5824 */ /* 0x100fe200078e0a26 */
[----:B------:R-:W-:Y:S01]  /*53c0*/  @P4 LEA R21, R50, UR4, 0x2 ;  /* 0x0000000432154c11 */ /* 0x000fe2000f8e10ff */
[--C-:B------:R-:W-:Y:S01]  /*53d0*/  @P6 IMAD.IADD R32, R32, 0x1, -R38.reuse ;  /* 0x0000000120206824 */ /* 0x100fe200078e0a26 */
[----:B------:R0:W-:Y:S01]  /*53e0*/  @P0 STS [R61], R2 ;  /* 0x000000023d000388 */ /* 0x0001e20000000800 */
[--C-:B------:R-:W-:Y:S01]  /*53f0*/  @P2 IMAD.IADD R33, R33, 0x1, -R38.reuse ;  /* 0x0000000121212824 */ /* 0x100fe200078e0a26 */
[----:B------:R-:W-:Y:S01]  /*5400*/  @P5 LEA R12, R12, UR4, 0x2 ;  /* 0x000000040c0c5c11 */ /* 0x000fe2000f8e10ff */
[----:B------:R-:W-:Y:S01]  /*5410*/  @P3 IMAD.IADD R34, R34, 0x1, -R38 ;  /* 0x0000000122223824 */ /* 0x000fe200078e0a26 */
[----:B------:R-:W-:Y:S01]  /*5420*/  @P6 LEA R23, R32, UR4, 0x2 ;  /* 0x0000000420176c11 */ /* 0x000fe2000f8e10ff */
[----:B------:R-:W-:Y:S01]  /*5430*/  @P1 STS [R20], R53 ;  /* 0x0000003514001388 */ /* 0x000fe20000000800 */
[----:B------:R-:W-:Y:S02]  /*5440*/  ISETP.NE.U32.AND P0, PT, R18, RZ, PT ;  /* 0x000000ff1200720c */ /* 0x000fe40003f05070 */
[----:B------:R-:W-:Y:S01]  /*5450*/  @P3 LEA R34, R34, UR4, 0x2 ;  /* 0x0000000422223c11 */ /* 0x000fe2000f8e10ff */
[----:B------:R-:W-:Y:S01]  /*5460*/  @P4 STS [R21], R56 ;  /* 0x0000003815004388 */ /* 0x000fe20000000800 */
[----:B0-----:R-:W-:-:S02]  /*5470*/  @P2 LEA R2, R33, UR4, 0x2 ;  /* 0x0000000421022c11 */ /* 0x001fc4000f8e10ff */
[----:B------:R-:W-:Y:S01]  /*5480*/  ISETP.NE.U32.AND P1, PT, R16, RZ, PT ;  /* 0x000000ff1000720c */ /* 0x000fe20003f25070 */
[----:B------:R-:W-:Y:S01]  /*5490*/  @P5 STS [R12], R59 ;  /* 0x0000003b0c005388 */ /* 0x000fe20000000800 */
[----:B------:R-:W-:Y:S02]  /*54a0*/  ISETP.NE.U32.AND P4, PT, R14, RZ, PT ;  /* 0x000000ff0e00720c */ /* 0x000fe40003f85070 */
[----:B------:R-:W-:Y:S01]  /*54b0*/  ISETP.NE.U32.AND P5, PT, R10, RZ, PT ;  /* 0x000000ff0a00720c */ /* 0x000fe20003fa5070 */
[----:B------:R-:W-:Y:S01]  /*54c0*/  @P6 STS [R23], R58 ;  /* 0x0000003a17006388 */ /* 0x000fe20000000800 */
[----:B------:R-:W-:Y:S02]  /*54d0*/  ISETP.NE.AND.EX P0, PT, R19, RZ, PT, P0 ;  /* 0x000000ff1300720c */ /* 0x000fe40003f05300 */
[----:B------:R-:W-:Y:S01]  /*54e0*/  ISETP.NE.U32.AND P6, PT, R8, RZ, PT ;  /* 0x000000ff0800720c */ /* 0x000fe20003fc5070 */
[----:B------:R0:W-:Y:S01]  /*54f0*/  @P2 STS [R2], R57 ;  /* 0x0000003902002388 */ /* 0x0001e20000000800 */
[----:B------:R-:W-:-:S02]  /*5500*/  ISETP.NE.AND.EX P1, PT, R17, RZ, PT, P1 ;  /* 0x000000ff1100720c */ /* 0x000fc40003f25310 */
[----:B------:R-:W-:Y:S01]  /*5510*/  ISETP.NE.U32.AND P2, PT, R6, RZ, PT ;  /* 0x000000ff0600720c */ /* 0x000fe20003f45070 */
[----:B------:R1:W-:Y:S01]  /*5520*/  @P3 STS [R34], R55 ;  /* 0x0000003722003388 */ /* 0x0003e20000000800 */
[----:B------:R-:W-:Y:S02]  /*5530*/  ISETP.NE.AND.EX P4, PT, R15, RZ, PT, P4 ;  /* 0x000000ff0f00720c */ /* 0x000fe40003f85340 */
[----:B------:R-:W-:Y:S02]  /*5540*/  ISETP.NE.U32.AND P3, PT, R4, RZ, PT ;  /* 0x000000ff0400720c */ /* 0x000fe40003f65070 */
[----:B------:R-:W-:Y:S01]  /*5550*/  ISETP.NE.AND.EX P5, PT, R11, RZ, PT, P5 ;  /* 0x000000ff0b00720c */ /* 0x000fe20003fa5350 */
[--C-:B------:R-:W-:Y:S01]  /*5560*/  @P0 IMAD.IADD R35, R35, 0x1, -R38.reuse ;  /* 0x0000000123230824 */ /* 0x100fe200078e0a26 */
[----:B------:R-:W-:Y:S02]  /*5570*/  ISETP.NE.AND.EX P6, PT, R9, RZ, PT, P6 ;  /* 0x000000ff0900720c */ /* 0x000fe40003fc5360 */
[----:B------:R-:W-:Y:S01]  /*5580*/  ISETP.NE.AND.EX P2, PT, R7, RZ, PT, P2 ;  /* 0x000000ff0700720c */ /* 0x000fe20003f45320 */
[----:B------:R-:W-:Y:S01]  /*5590*/  @P1 IMAD.IADD R36, R36, 0x1, -R38 ;  /* 0x0000000124241824 */ /* 0x000fe200078e0a26 */
[----:B------:R-:W-:-:S02]  /*55a0*/  ISETP.NE.AND.EX P3, PT, R5, RZ, PT, P3 ;  /* 0x000000ff0500720c */ /* 0x000fc40003f65330 */
[----:B------:R-:W-:Y:S01]  /*55b0*/  @P0 LEA R35, R35, UR4, 0x2 ;  /* 0x0000000423230c11 */ /* 0x000fe2000f8e10ff */
[----:B------:R-:W-:Y:S01]  /*55c0*/  @P4 IMAD.IADD R37, R37, 0x1, -R38 ;  /* 0x0000000125254824 */ /* 0x000fe200078e0a26 */
[----:B------:R-:W-:-:S03]  /*55d0*/  @P1 LEA R36, R36, UR4, 0x2 ;  /* 0x0000000424241c11 */ /* 0x000fc6000f8e10ff */
[--C-:B------:R-:W-:Y:S01]  /*55e0*/  @P5 IMAD.IADD R46, R46, 0x1, -R38.reuse ;  /* 0x000000012e2e5824 */ /* 0x100fe200078e0a26 */
[----:B0-----:R-:W-:Y:S01]  /*55f0*/  @P4 LEA R2, R37, UR4, 0x2 ;  /* 0x0000000425024c11 */ /* 0x001fe2000f8e10ff */
[--C-:B------:R-:W-:Y:S01]  /*5600*/  @P6 IMAD.IADD R47, R47, 0x1, -R38.reuse ;  /* 0x000000012f2f6824 */ /* 0x100fe200078e0a26 */
[----:B------:R1:W-:Y:S01]  /*5610*/  @P0 STS [R35], R52 ;  /* 0x0000003423000388 */ /* 0x0003e20000000800 */
[--C-:B------:R-:W-:Y:S01]  /*5620*/  @P2 IMAD.IADD R48, R48, 0x1, -R38.reuse ;  /* 0x0000000130302824 */ /* 0x100fe200078e0a26 */
[----:B------:R-:W-:Y:S01]  /*5630*/  @P5 LEA R5, R46, UR4, 0x2 ;  /* 0x000000042e055c11 */ /* 0x000fe2000f8e10ff */
[----:B------:R-:W-:Y:S01]  /*5640*/  @P3 IMAD.IADD R49, R49, 0x1, -R38 ;  /* 0x0000000131313824 */ /* 0x000fe200078e0a26 */
[----:B------:R-:W-:Y:S01]  /*5650*/  @P6 LEA R4, R47, UR4, 0x2 ;  /* 0x000000042f046c11 */ /* 0x000fe2000f8e10ff */
[----:B------:R1:W-:Y:S01]  /*5660*/  @P1 STS [R36], R3 ;  /* 0x0000000324001388 */ /* 0x0003e20000000800 */
[----:B------:R-:W-:Y:S02]  /*5670*/  @P2 LEA R7, R48, UR4, 0x2 ;  /* 0x0000000430072c11 */ /* 0x000fe4000f8e10ff */
[----:B------:R-:W-:Y:S01]  /*5680*/  @P3 LEA R6, R49, UR4, 0x2 ;  /* 0x0000000431063c11 */ /* 0x000fe2000f8e10ff */
[----:B------:R1:W-:Y:S01]  /*5690*/  @P4 STS [R2], R13 ;  /* 0x0000000d02004388 */ /* 0x0003e20000000800 */
[----:B------:R-:W-:-:S03]  /*56a0*/  ISETP.GE.AND P0, PT, R0, R39, PT ;  /* 0x000000270000720c */ /* 0x000fc60003f06270 */
        /* <DEDUP_REMOVED lines=24> */
.L_x_1281:
        /* <DEDUP_REMOVED lines=14> */
.L_x_1280:
[----:B------:R-:W-:Y:S05]  /*5910*/  BSYNC.RECONVERGENT B0 ;  /* 0x0000000000007941 */ /* 0x000fea0003800200 */
.L_x_1279:
        /* <DEDUP_REMOVED lines=10> */
.L_x_1282:
        /* <DEDUP_REMOVED lines=45> */
.L_x_1176:
        /* <DEDUP_REMOVED lines=14> */
[----:B------:R-:W-:Y:S01]  /*5d70*/  IMAD.MOV.U32 R49, RZ, RZ, 0x1 ;  /* 0x00000001ff317424 */ /* 0x000fe200078e00ff */
[----:B------:R-:W5:Y:S01]  /*5d80*/  S2UR UR6, SR_CgaCtaId ;  /* 0x00000000000679c3 */ /* 0x000f620000008800 */
[----:B--2---:R-:W-:-:S04]  /*5d90*/  ISETP.NE.AND P2, PT, RZ, UR9, PT ;  /* 0x00000009ff007c0c */ /* 0x004fc8000bf45270 */
[----:B-1----:R-:W-:Y:S01]  /*5da0*/  SEL R28, R28, RZ, !P2 ;  /* 0x000000ff1c1c7207 */ /* 0x002fe20005000000 */
[----:B------:R-:W-:Y:S02]  /*5db0*/  UMOV UR5, 0x400 ;  /* 0x0000040000057882 */ /* 0x000fe40000000000 */
[----:B------:R-:W1:Y:S01]  /*5dc0*/  LDC R33, c[0x0][0x380] ;  /* 0x0000e000ff217b82 */ /* 0x000e620000000800 */
[----:B0-----:R-:W-:Y:S01]  /*5dd0*/  IMAD R57, R59, 0xe, RZ ;  /* 0x0000000e3b397824 */ /* 0x001fe200078e02ff */
[----:B----4-:R-:W-:-:S03]  /*5de0*/  SEL R3, R2, RZ, !P2 ;  /* 0x000000ff02037207 */ /* 0x010fc60005000000 */
[C---:B------:R-:W-:Y:S01]  /*5df0*/  VIADD R4, R57.reuse, 0x1 ;  /* 0x0000000139047836 */ /* 0x040fe20000000000 */
[C---:B------:R-:W-:Y:S02]  /*5e00*/  IADD3 R0, P0, P1, R57.reuse, UR8, R28 ;  /* 0x0000000839007c10 */ /* 0x040fe4000f91e01c */
[----:B------:R-:W-:Y:S02]  /*5e10*/  ISETP.GE.AND P3, PT, R57, UR4, PT ;  /* 0x0000000439007c0c */ /* 0x000fe4000bf66270 */
[----:B---3--:R-:W-:Y:S02]  /*5e20*/  LEA R2, P2, R0, UR10, 0x3 ;  /* 0x0000000a00027c11 */ /* 0x008fe4000f8418ff */
[----:B------:R-:W-:-:S04]  /*5e30*/  IADD3.X R3, PT, PT, RZ, R3, RZ, P0, P1 ;  /* 0x00000003ff037210 */ /* 0x000fc800007e24ff */
[----:B------:R-:W-:Y:S02]  /*5e40*/  LEA.HI.X R3, R0, UR11, R3, 0x3, P2 ;  /* 0x0000000b00037c11 */ /* 0x000fe400090f1c03 */
[----:B------:R-:W-:-:S03]  /*5e50*/  ISETP.GE.AND P2, PT, R4, UR4, PT ;  /* 0x0000000404007c0c */ /* 0x000fc6000bf46270 */
[----:B------:R-:W2:Y:S10]  /*5e60*/  @!P3 LDG.E.64 R10, desc[UR22][R2.64] ;  /* 0x00000016020ab981 */ /* 0x000eb4000c1e1b00 */
[----:B------:R-:W3:Y:S01]  /*5e70*/  @!P2 LDG.E.64 R4, desc[UR22][R2.64+0x8] ;  /* 0x000008160204a981 */ /* 0x000ee2000c1e1b00 */
[----:B------:R-:W-:-:S05]  /*5e80*/  VIADD R0, R57, 0x2 ;  /* 0x0000000239007836 */ /* 0x000fca0000000000 */
[----:B------:R-:W-:Y:S01]  /*5e90*/  ISETP.GE.AND P4, PT, R0, UR4, PT ;  /* 0x0000000400007c0c */ /* 0x000fe2000bf86270 */
[----:B------:R-:W-:-:S05]  /*5ea0*/  VIADD R0, R57, 0x3 ;  /* 0x0000000339007836 */ /* 0x000fca0000000000 */
[----:B------:R-:W-:Y:S01]  /*5eb0*/  ISETP.GE.AND P1, PT, R0, UR4, PT ;  /* 0x0000000400007c0c */ /* 0x000fe2000bf26270 */
[----:B------:R-:W-:-:S06]  /*5ec0*/  VIADD R0, R57, 0x4 ;  /* 0x0000000439007836 */ /* 0x000fcc0000000000 */
[----:B------:R-:W4:Y:S01]  /*5ed0*/  @!P4 LDG.E.64 R6, desc[UR22][R2.64+0x10] ;  /* 0x000010160206c981 */ /* 0x000f22000c1e1b00 */
[----:B------:R-:W-:Y:S01]  /*5ee0*/  ISETP.GE.AND P6, PT, R0, UR4, PT ;  /* 0x0000000400007c0c */ /* 0x000fe2000bfc6270 */
[----:B------:R-:W-:-:S04]  /*5ef0*/  VIADD R0, R57, 0x5 ;  /* 0x0000000539007836 */ /* 0x000fc80000000000 */
[----:B------:R-:W5:Y:S01]  /*5f00*/  @!P1 LDG.E.64 R8, desc[UR22][R2.64+0x18] ;  /* 0x0000181602089981 */ /* 0x000f62000c1e1b00 */
[----:B------:R-:W-:Y:S01]  /*5f10*/  ISETP.GE.AND P5, PT, R0, UR4, PT ;  /* 0x0000000400007c0c */ /* 0x000fe2000bfa6270 */
[----:B------:R-:W-:Y:S01]  /*5f20*/  VIADD R0, R57, 0x6 ;  /* 0x0000000639007836 */ /* 0x000fe20000000000 */
[----:B--2---:R-:W-:-:S04]  /*5f30*/  @!P3 ISETP.NE.U32.AND P0, PT, R10, RZ, PT ;  /* 0x000000ff0a00b20c */ /* 0x004fc80003f05070 */
[----:B------:R-:W-:Y:S02]  /*5f40*/  @!P3 ISETP.NE.AND.EX P0, PT, R11, RZ, PT, P0 ;  /* 0x000000ff0b00b20c */ /* 0x000fe40003f05300 */
[----:B------:R-:W2:Y:S02]  /*5f50*/  @!P6 LDG.E.64 R10, desc[UR22][R2.64+0x20] ;  /* 0x00002016020ae981 */ /* 0x000ea4000c1e1b00 */
[----:B------:R-:W-:Y:S02]  /*5f60*/  @!P3 SEL R61, RZ, 0x1, !P0 ;  /* 0x00000001ff3db807 */ /* 0x000fe40004000000 */
[----:B---3--:R-:W-:Y:S02]  /*5f70*/  @!P2 ISETP.NE.U32.AND P0, PT, R4, RZ, PT ;  /* 0x000000ff0400a20c */ /* 0x008fe40003f05070 */
[----:B------:R-:W-:Y:S01]  /*5f80*/  ISETP.GE.AND P3, PT, R0, UR4, PT ;  /* 0x0000000400007c0c */ /* 0x000fe2000bf66270 */
[----:B------:R-:W-:Y:S01]  /*5f90*/  VIADD R0, R57, 0x7 ;  /* 0x0000000739007836 */ /* 0x000fe20000000000 */
[----:B------:R-:W-:-:S02]  /*5fa0*/  @!P2 ISETP.NE.AND.EX P0, PT, R5, RZ, PT, P0 ;  /* 0x000000ff0500a20c */ /* 0x000fc40003f05300 */
[----:B------:R-:W3:Y:S02]  /*5fb0*/  @!P5 LDG.E.64 R4, desc[UR22][R2.64+0x28] ;  /* 0x000028160204d981 */ /* 0x000ee4000c1e1b00 */
[----:B------:R-:W-:Y:S02]  /*5fc0*/  @!P2 SEL R56, RZ, 0x1, !P0 ;  /* 0x00000001ff38a807 */ /* 0x000fe40004000000 */
[----:B------:R-:W-:-:S05]  /*5fd0*/  ISETP.GE.AND P2, PT, R0, UR4, PT ;  /* 0x0000000400007c0c */ /* 0x000fca000bf46270 */
[----:B------:R-:W3:Y:S08]  /*5fe0*/  @!P3 LDG.E.64 R12, desc[UR22][R2.64+0x30] ;  /* 0x00003016020cb981 */ /* 0x000ef0000c1e1b00 */
[----:B------:R-:W3:Y:S01]  /*5ff0*/  @!P2 LDG.E.64 R14, desc[UR22][R2.64+0x38] ;  /* 0x00003816020ea981 */ /* 0x000ee2000c1e1b00 */
[----:B----4-:R-:W-:Y:S01]  /*6000*/  @!P4 ISETP.NE.U32.AND P0, PT, R6, RZ, PT ;  /* 0x000000ff0600c20c */ /* 0x010fe20003f05070 */
[----:B------:R-:W-:-:S03]  /*6010*/  VIADD R0, R57, 0x8 ;  /* 0x0000000839007836 */ /* 0x000fc60000000000 */
[----:B------:R-:W-:-:S04]  /*6020*/  @!P4 ISETP.NE.AND.EX P0, PT, R7, RZ, PT, P0 ;  /* 0x000000ff0700c20c */ /* 0x000fc80003f05300 */
[----:B------:R-:W-:Y:S02]  /*6030*/  @!P4 SEL R53, RZ, 0x1, !P0 ;  /* 0x00000001ff35c807 */ /* 0x000fe40004000000 */
[----:B-----5:R-:W-:-:S04]  /*6040*/  @!P1 ISETP.NE.U32.AND P4, PT, R8, RZ, PT ;  /* 0x000000ff0800920c */ /* 0x020fc80003f85070 */
[----:B------:R-:W-:Y:S01]  /*6050*/  @!P1 ISETP.NE.AND.EX P4, PT, R9, RZ, PT, P4 ;  /* 0x000000ff0900920c */ /* 0x000fe20003f85340 */
[----:B------:R-:W-:-:S03]  /*6060*/  IMAD.MOV.U32 R9, RZ, RZ, 0x1 ;  /* 0x00000001ff097424 */ /* 0x000fc600078e00ff */
[----:B------:R-:W-:Y:S02]  /*6070*/  @!P1 SEL R49, RZ, 0x1, !P4 ;  /* 0x00000001ff319807 */ /* 0x000fe40006000000 */
[----:B------:R-:W-:Y:S01]  /*6080*/  ISETP.GE.AND P1, PT, R0, UR4, PT ;  /* 0x0000000400007c0c */ /* 0x000fe2000bf26270 */
[----:B------:R-:W-:Y:S02]  /*6090*/  VIADD R0, R57, 0x9 ;  /* 0x0000000939007836 */ /* 0x000fe40000000000 */
[----:B------:R-:W-:Y:S02]  /*60a0*/  IMAD.MOV.U32 R8, RZ, RZ, 0x1 ;  /* 0x00000001ff087424 */ /* 0x000fe400078e00ff */
[----:B------:R-:W-:Y:S01]  /*60b0*/  IMAD.MOV.U32 R7, RZ, RZ, 0x1 ;  /* 0x00000001ff077424 */ /* 0x000fe200078e00ff */
[----:B--2---:R-:W-:Y:S01]  /*60c0*/  @!P6 ISETP.NE.U32.AND P0, PT, R10, RZ, PT ;  /* 0x000000ff0a00e20c */ /* 0x004fe20003f05070 */
[----:B------:R-:W-:-:S03]  /*60d0*/  IMAD.MOV.U32 R10, RZ, RZ, 0x1 ;  /* 0x00000001ff0a7424 */ /* 0x000fc600078e00ff */
[----:B------:R-:W-:-:S04]  /*60e0*/  @!P6 ISETP.NE.AND.EX P0, PT, R11, RZ, PT, P0 ;  /* 0x000000ff0b00e20c */ /* 0x000fc80003f05300 */
[----:B------:R-:W-:Y:S02]  /*60f0*/  @!P6 SEL R10, RZ, 0x1, !P0 ;  /* 0x00000001ff0ae807 */ /* 0x000fe40004000000 */
[----:B---3--:R-:W-:Y:S02]  /*6100*/  @!P5 ISETP.NE.U32.AND P4, PT, R4, RZ, PT ;  /* 0x000000ff0400d20c */ /* 0x008fe40003f85070 */
[----:B------:R-:W-:Y:S01]  /*6110*/  ISETP.GE.AND P0, PT, R0, UR4, PT ;  /* 0x0000000400007c0c */ /* 0x000fe2000bf06270 */
[----:B------:R-:W-:Y:S01]  /*6120*/  VIADD R0, R57, 0xa ;  /* 0x0000000a39007836 */ /* 0x000fe20000000000 */
[----:B------:R-:W-:Y:S02]  /*6130*/  @!P5 ISETP.NE.AND.EX P6, PT, R5, RZ, PT, P4 ;  /* 0x000000ff0500d20c */ /* 0x000fe40003fc5340 */
[----:B------:R-:W2:Y:S02]  /*6140*/  @!P1 LDG.E.64 R4, desc[UR22][R2.64+0x40] ;  /* 0x0000401602049981 */ /* 0x000ea4000c1e1b00 */
[----:B------:R-:W-:-:S02]  /*6150*/  @!P5 SEL R9, RZ, 0x1, !P6 ;  /* 0x00000001ff09d807 */ /* 0x000fc40007000000 */
[----:B------:R-:W-:Y:S02]  /*6160*/  @!P3 ISETP.NE.U32.AND P4, PT, R12, RZ, PT ;  /* 0x000000ff0c00b20c */ /* 0x000fe40003f85070 */
[----:B------:R-:W-:Y:S01]  /*6170*/  ISETP.GE.AND P5, PT, R0, UR4, PT ;  /* 0x0000000400007c0c */ /* 0x000fe2000bfa6270 */
[----:B------:R-:W-:Y:S01]  /*6180*/  VIADD R0, R57, 0xb ;  /* 0x0000000b39007836 */ /* 0x000fe20000000000 */
[----:B------:R-:W-:Y:S01]  /*6190*/  @!P3 ISETP.NE.AND.EX P4, PT, R13, RZ, PT, P4 ;  /* 0x000000ff0d00b20c */ /* 0x000fe20003f85340 */
[----:B------:R-:W3:Y:S03]  /*61a0*/  @!P0 LDG.E.64 R20, desc[UR22][R2.64+0x48] ;  /* 0x0000481602148981 */ /* 0x000ee6000c1e1b00 */
[----:B------:R-:W-:Y:S01]  /*61b0*/  ISETP.GE.AND P6, PT, R0, UR4, PT ;  /* 0x0000000400007c0c */ /* 0x000fe2000bfc6270 */
[----:B------:R-:W-:Y:S01]  /*61c0*/  VIADD R0, R57, 0xc ;  /* 0x0000000c39007836 */ /* 0x000fe20000000000 */
[----:B------:R-:W-:-:S02]  /*61d0*/  @!P3 SEL R8, RZ, 0x1, !P4 ;  /* 0x00000001ff08b807 */ /* 0x000fc40006000000 */
[----:B------:R-:W-:Y:S02]  /*61e0*/  @!P2 ISETP.NE.U32.AND P4, PT, R14, RZ, PT ;  /* 0x000000ff0e00a20c */ /* 0x000fe40003f85070 */
[----:B------:R-:W-:Y:S01]  /*61f0*/  ISETP.GE.AND P3, PT, R0, UR4, PT ;  /* 0x0000000400007c0c */ /* 0x000fe2000bf66270 */
[----:B------:R-:W-:Y:S01]  /*6200*/  VIADD R0, R57, 0xd ;  /* 0x0000000d39007836 */ /* 0x000fe20000000000 */
[----:B------:R-:W-:Y:S01]  /*6210*/  @!P2 ISETP.NE.AND.EX P4, PT, R15, RZ, PT, P4 ;  /* 0x000000ff0f00a20c */ /* 0x000fe20003f85340 */
[----:B------:R-:W4:Y:S03]  /*6220*/  @!P5 LDG.E.64 R12, desc[UR22][R2.64+0x50] ;  /* 0x00005016020cd981 */ /* 0x000f26000c1e1b00 */
[----:B------:R-:W-:Y:S01]  /*6230*/  @!P2 SEL R7, RZ, 0x1, !P4 ;  /* 0x00000001ff07a807 */ /* 0x000fe20006000000 */
[----:B------:R-:W5:Y:S01]  /*6240*/  @!P6 LDG.E.64 R14, desc[UR22][R2.64+0x58] ;  /* 0x00005816020ee981 */ /* 0x000f62000c1e1b00 */
[----:B------:R-:W-:-:S05]  /*6250*/  ISETP.GE.AND P4, PT, R0, UR4, PT ;  /* 0x0000000400007c0c */ /* 0x000fca000bf86270 */
[----:B------:R-:W5:Y:S08]  /*6260*/  @!P3 LDG.E.64 R16, desc[UR22][R2.64+0x60] ;  /* 0x000060160210b981 */ /* 0x000f70000c1e1b00 */
[----:B------:R0:W5:Y:S01]  /*6270*/  @!P4 LDG.E.64 R18, desc[UR22][R2.64+0x68] ;  /* 0x000068160212c981 */ /* 0x000162000c1e1b00 */
[----:B------:R-:W-:Y:S01]  /*6280*/  IADD3 R0, PT, PT, R53, R56, R61 ;  /* 0x0000003835007210 */ /* 0x000fe20007ffe03d */
[----:B------:R-:W-:-:S03]  /*6290*/  IMAD.MOV.U32 R6, RZ, RZ, 0x1 ;  /* 0x00000001ff067424 */ /* 0x000fc600078e00ff */
[----:B------:R-:W-:-:S04]  /*62a0*/  IADD3 R0, PT, PT, R10, R49, R0 ;  /* 0x000000310a007210 */ /* 0x000fc80007ffe000 */
[----:B------:R-:W-:Y:S01]  /*62b0*/  IADD3 R0, PT, PT, R8, R9, R0 ;  /* 0x0000000908007210 */ /* 0x000fe20007ffe000 */
[----:B0-----:R-:W-:Y:S02]  /*62c0*/  IMAD.MOV.U32 R3, RZ, RZ, 0x1 ;  /* 0x00000001ff037424 */ /* 0x001fe400078e00ff */
[----:B------:R-:W-:Y:S01]  /*62d0*/  IMAD.MOV.U32 R2, RZ, RZ, 0x1 ;  /* 0x00000001ff027424 */ /* 0x000fe200078e00ff */
[----:B------:R-:W0:Y:S01]  /*62e0*/  S2R R11, SR_LANEID ;  /* 0x00000000000b7919 */ /* 0x000e220000000000 */
[----:B------:R-:W-:Y:S01]  /*62f0*/  ULEA UR5, UR6, UR5, 0x18 ;  /* 0x0000000506057291 */ /* 0x000fe2000f8ec0ff */
[----:B------:R-:W-:Y:S01]  /*6300*/  BAR.SYNC.DEFER_BLOCKING 0x0 ;  /* 0x0000000000007b1d */ /* 0x000fe20000010000 */
[----:B------:R-:W-:Y:S02]  /*6310*/  SHF.R.U32.HI R30, RZ, 0x5, R59 ;  /* 0x00000005ff1e7819 */ /* 0x000fe4000001163b */
[----:B--2---:R-:W-:-:S04]  /*6320*/  @!P1 ISETP.NE.U32.AND P2, PT, R4, RZ, PT ;  /* 0x000000ff0400920c */ /* 0x004fc80003f45070 */
[----:B------:R-:W-:-:S04]  /*6330*/  @!P1 ISETP.NE.AND.EX P2, PT, R5, RZ, PT, P2 ;  /* 0x000000ff0500920c */ /* 0x000fc80003f45320 */
[----:B------:R-:W-:Y:S02]  /*6340*/  @!P1 SEL R6, RZ, 0x1, !P2 ;  /* 0x00000001ff069807 */ /* 0x000fe40005000000 */
[----:B---3--:R-:W-:Y:S01]  /*6350*/  @!P0 ISETP.NE.U32.AND P2, PT, R20, RZ, PT ;  /* 0x000000ff1400820c */ /* 0x008fe20003f45070 */
[----:B------:R-:W-:-:S03]  /*6360*/  IMAD.MOV.U32 R5, RZ, RZ, 0x1 ;  /* 0x00000001ff057424 */ /* 0x000fc600078e00ff */
[----:B------:R-:W-:Y:S02]  /*6370*/  @!P0 ISETP.NE.AND.EX P2, PT, R21, RZ, PT, P2 ;  /* 0x000000ff1500820c */ /* 0x000fe40003f45320 */
[----:B------:R-:W-:Y:S02]  /*6380*/  IADD3 R0, PT, PT, R6, R7, R0 ;  /* 0x0000000706007210 */ /* 0x000fe40007ffe000 */
[----:B------:R-:W-:Y:S02]  /*6390*/  @!P0 SEL R5, RZ, 0x1, !P2 ;  /* 0x00000001ff058807 */ /* 0x000fe40005000000 */
[----:B----4-:R-:W-:Y:S01]  /*63a0*/  @!P5 ISETP.NE.U32.AND P1, PT, R12, RZ, PT ;  /* 0x000000ff0c00d20c */ /* 0x010fe20003f25070 */
[----:B------:R-:W-:Y:S01]  /*63b0*/  IMAD.MOV.U32 R4, RZ, RZ, 0x1 ;  /* 0x00000001ff047424 */ /* 0x000fe200078e00ff */
[----:B-----5:R-:W-:Y:S02]  /*63c0*/  @!P6 ISETP.NE.U32.AND P2, PT, R14, RZ, PT ;  /* 0x000000ff0e00e20c */ /* 0x020fe40003f45070 */
[----:B------:R-:W-:Y:S01]  /*63d0*/  @!P5 ISETP.NE.AND.EX P0, PT, R13, RZ, PT, P1 ;  /* 0x000000ff0d00d20c */ /* 0x000fe20003f05310 */
[----:B------:R-:W-:Y:S01]  /*63e0*/  IMAD.IADD R55, R0, 0x1, R5 ;  /* 0x0000000100377824 */ /* 0x000fe200078e0205 */
[----:B------:R-:W-:-:S02]  /*63f0*/  @!P6 ISETP.NE.AND.EX P2, PT, R15, RZ, PT, P2 ;  /* 0x000000ff0f00e20c */ /* 0x000fc40003f45320 */
[----:B------:R-:W-:Y:S02]  /*6400*/  @!P3 ISETP.NE.U32.AND P1, PT, R16, RZ, PT ;  /* 0x000000ff1000b20c */ /* 0x000fe40003f25070 */
[----:B------:R-:W-:Y:S02]  /*6410*/  @!P5 SEL R4, RZ, 0x1, !P0 ;  /* 0x00000001ff04d807 */ /* 0x000fe40004000000 */
[----:B------:R-:W-:Y:S02]  /*6420*/  @!P3 ISETP.NE.AND.EX P1, PT, R17, RZ, PT, P1 ;  /* 0x000000ff1100b20c */ /* 0x000fe40003f25310 */
[----:B------:R-:W-:Y:S01]  /*6430*/  @!P6 SEL R3, RZ, 0x1, !P2 ;  /* 0x00000001ff03e807 */ /* 0x000fe20005000000 */
[----:B------:R-:W-:Y:S01]  /*6440*/  IMAD.IADD R41, R55, 0x1, R4 ;  /* 0x0000000137297824 */ /* 0x000fe200078e0204 */
[----:B------:R-:W-:Y:S02]  /*6450*/  @!P4 ISETP.NE.U32.AND P0, PT, R18, RZ, PT ;  /* 0x000000ff1200c20c */ /* 0x000fe40003f05070 */
[----:B------:R-:W-:Y:S01]  /*6460*/  @!P3 SEL R2, RZ, 0x1, !P1 ;  /* 0x00000001ff02b807 */ /* 0x000fe20004800000 */
[----:B------:R-:W-:Y:S01]  /*6470*/  IMAD.IADD R43, R41, 0x1, R3 ;  /* 0x00000001292b7824 */ /* 0x000fe200078e0203 */
[----:B------:R-:W-:Y:S01]  /*6480*/  @!P4 ISETP.NE.AND.EX P0, PT, R19, RZ, PT, P0 ;  /* 0x000000ff1300c20c */ /* 0x000fe20003f05300 */
[----:B------:R-:W-:-:S02]  /*6490*/  IMAD.MOV.U32 R0, RZ, RZ, 0x1 ;  /* 0x00000001ff007424 */ /* 0x000fc400078e00ff */
[----:B------:R-:W-:Y:S01]  /*64a0*/  IMAD.IADD R45, R43, 0x1, R2 ;  /* 0x000000012b2d7824 */ /* 0x000fe200078e0202 */
[----:B------:R-:W-:-:S05]  /*64b0*/  @!P4 SEL R0, RZ, 0x1, !P0 ;  /* 0x00000001ff00c807 */ /* 0x000fca0004000000 */
[----:B------:R-:W-:-:S05]  /*64c0*/  IMAD.IADD R12, R45, 0x1, R0 ;  /* 0x000000012d0c7824 */ /* 0x000fca00078e0200 */
[----:B------:R-:W2:Y:S02]  /*64d0*/  SHFL.UP P0, R13, R12, 0x1, RZ ;  /* 0x042000000c0d7989 */ /* 0x000ea400000000ff */
[----:B--2---:R-:W-:-:S05]  /*64e0*/  @P0 IMAD.IADD R13, R12, 0x1, R13 ;  /* 0x000000010c0d0824 */ /* 0x004fca00078e020d */
[----:B------:R-:W2:Y:S02]  /*64f0*/  SHFL.UP P0, R14, R13, 0x2, RZ ;  /* 0x044000000d0e7989 */ /* 0x000ea400000000ff */
[----:B--2---:R-:W-:-:S05]  /*6500*/  @P0 IMAD.IADD R14, R13, 0x1, R14 ;  /* 0x000000010d0e0824 */ /* 0x004fca00078e020e */
[----:B------:R-:W2:Y:S02]  /*6510*/  SHFL.UP P0, R15, R14, 0x4, RZ ;  /* 0x048000000e0f7989 */ /* 0x000ea400000000ff */
[----:B--2---:R-:W-:-:S05]  /*6520*/  @P0 IMAD.IADD R15, R14, 0x1, R15 ;  /* 0x000000010e0f0824 */ /* 0x004fca00078e020f */
[----:B------:R-:W2:Y:S01]  /*6530*/  SHFL.UP P0, R16, R15, 0x8, RZ ;  /* 0x050000000f107989 */ /* 0x000ea200000000ff */
[----:B0-----:R-:W-:Y:S01]  /*6540*/  ISETP.NE.AND P1, PT, R11, 0x1f, PT ;  /* 0x0000001f0b00780c */ /* 0x001fe20003f25270 */
[----:B--2---:R-:W-:-:S05]  /*6550*/  @P0 IMAD.IADD R16, R15, 0x1, R16 ;  /* 0x000000010f100824 */ /* 0x004fca00078e0210 */
        /* <DEDUP_REMOVED lines=49> */
[----:B------:R-:W-:Y:S02]  /*6870*/  SEL R31, R32, R31, !P0 ;  /* 0x0000001f201f7207 */ /* 0x000fe40004000000 */
[----:B------:R-:W-:Y:S02]  /*6880*/  ISETP.NE.AND P2, PT, R11, RZ, PT ;  /* 0x000000ff0b00720c */ /* 0x000fe40003f45270 */
[----:B------:R-:W-:Y:S02]  /*6890*/  ISETP.GE.U32.AND P0, PT, R59, 0x20, PT ;  /* 0x000000203b00780c */ /* 0x000fe40003f06070 */
[----:B------:R-:W-:Y:S02]  /*68a0*/  IADD3 R29, PT, PT, R29, -R0, -R45 ;  /* 0x800000001d1d7210 */ /* 0x000fe40007ffe82d */
[----:B------:R-:W-:Y:S02]  /*68b0*/  SEL R31, R34, R31, !P1 ;  /* 0x0000001f221f7207 */ /* 0x000fe40004800000 */
[----:B------:R-:W-:-:S02]  /*68c0*/  SEL R58, R29, RZ, P2 ;  /* 0x000000ff1d3a7207 */ /* 0x000fc40001000000 */
[----:B------:R-:W-:-:S05]  /*68d0*/  SEL R31, R31, RZ, P0 ;  /* 0x000000ff1f1f7207 */ /* 0x000fca0000000000 */
[----:B------:R-:W-:Y:S01]  /*68e0*/  IMAD.IADD R58, R31, 0x1, R58 ;  /* 0x000000011f3a7824 */ /* 0x000fe200078e023a */
[----:B-1----:R-:W-:-:S04]  /*68f0*/  IADD3 R28, PT, PT, R28, UR8, R33 ;  /* 0x000000081c1c7c10 */ /* 0x002fc8000fffe021 */
[----:B------:R-:W-:Y:S02]  /*6900*/  IADD3 R51, PT, PT, R58, R56, R61 ;  /* 0x000000383a337210 */ /* 0x000fe40007ffe03d */
        /* <DEDUP_REMOVED lines=8> */
[----:B------:R-:W-:Y:S01]  /*6990*/  IMAD.IADD R39, R35, 0x1, R8 ;  /* 0x0000000123277824 */ /* 0x000fe200078e0208 */
[----:B------:R-:W-:Y:S03]  /*69a0*/  BSSY.RECONVERGENT B0, `(.L_x_1285) ;  /* 0x0000182000007945 */ /* 0x000fe60003800200 */
[----:B------:R-:W-:Y:S02]  /*69b0*/  IMAD.IADD R42, R39, 0x1, R7 ;  /* 0x00000001272a7824 */ /* 0x000fe400078e0207 */
[--C-:B------:R-:W-:Y:S02]  /*69c0*/  IMAD.IADD R40, R55, 0x1, R58.reuse ;  /* 0x0000000137287824 */ /* 0x100fe400078e023a */
        /* <DEDUP_REMOVED lines=14> */
[--C-:B------:R-:W-:Y:S02]  /*6ab0*/  IMAD.IADD R41, R41, 0x1, R58.reuse ;  /* 0x0000000129297824 */ /* 0x100fe400078e023a */
        /* <DEDUP_REMOVED lines=14> */
.L_x_1289:
[----:B-----5:R-:W-:-:S04]  /*6ba0*/  IADD3 R14, P0, PT, R58, R12, RZ ;  /* 0x0000000c3a0e7210 */ /* 0x020fc80007f1e0ff */
[----:B------:R-:W-:Y:S02]  /*6bb0*/  LEA.HI.X.SX32 R13, R58, R13, 0x1, P0 ;  /* 0x0000000d3a0d7211 */ /* 0x000fe400000f0eff */
[----:B0-----:R-:W-:-:S04]  /*6bc0*/  LEA R12, P0, R14, UR10, 0x2 ;  /* 0x0000000a0e0c7c11 */ /* 0x001fc8000f8010ff */
[----:B------:R-:W-:-:S05]  /*6bd0*/  LEA.HI.X R13, R14, UR11, R13, 0x2, P0 ;  /* 0x0000000b0e0d7c11 */ /* 0x000fca00080f140d */
[----:B------:R0:W-:Y:S04]  /*6be0*/  STG.E desc[UR22][R12.64], R57 ;  /* 0x000000390c007986 */ /* 0x0001e8000c101916 */
.L_x_1288:
[----:B------:R-:W-:Y:S05]  /*6bf0*/  BSYNC.RECONVERGENT B2 ;  /* 0x0000000000027941 */ /* 0x000fea0003800200 */
.L_x_1287:
        /* <DEDUP_REMOVED lines=10> */
.L_x_1292:
[----:B-----5:R-:W-:-:S04]  /*6ca0*/  IADD3 R14, P0, PT, R55, R12, RZ ;  /* 0x0000000c370e7210 */ /* 0x020fc80007f1e0ff */
[----:B------:R-:W-:Y:S02]  /*6cb0*/  LEA.HI.X.SX32 R13, R55, R13, 0x1, P0 ;  /* 0x0000000d370d7211 */ /* 0x000fe400000f0eff */
[----:B0-----:R-:W-:-:S04]  /*6cc0*/  LEA R12, P0, R14, UR10, 0x2 ;  /* 0x0000000a0e0c7c11 */ /* 0x001fc8000f8010ff */
[----:B------:R-:W-:-:S05]  /*6cd0*/  LEA.HI.X R13, R14, UR11, R13, 0x2, P0 ;  /* 0x0000000b0e0d7c11 */ /* 0x000fca00080f140d */
[----:B------:R1:W-:Y:S04]  /*6ce0*/  STG.E desc[UR22][R12.64], R52 ;  /* 0x000000340c007986 */ /* 0x0003e8000c101916 */
.L_x_1291:
[----:B------:R-:W-:Y:S05]  /*6cf0*/  BSYNC.RECONVERGENT B2 ;  /* 0x0000000000027941 */ /* 0x000fea0003800200 */
.L_x_1290:
        /* <DEDUP_REMOVED lines=10> */
.L_x_1295:
[----:B-----5:R-:W-:-:S04]  /*6da0*/  IADD3 R14, P0, PT, R51, R12, RZ ;  /* 0x0000000c330e7210 */ /* 0x020fc80007f1e0ff */
[----:B------:R-:W-:Y:S02]  /*6db0*/  LEA.HI.X.SX32 R13, R51, R13, 0x1, P0 ;  /* 0x0000000d330d7211 */ /* 0x000fe400000f0eff */
[----:B0-----:R-:W-:-:S04]  /*6dc0*/  LEA R12, P0, R14, UR10, 0x2 ;  /* 0x0000000a0e0c7c11 */ /* 0x001fc8000f8010ff */
[----:B------:R-:W-:-:S05]  /*6dd0*/  LEA.HI.X R13, R14, UR11, R13, 0x2, P0 ;  /* 0x0000000b0e0d7c11 */ /* 0x000fca00080f140d */
[----:B------:R2:W-:Y:S04]  /*6de0*/  STG.E desc[UR22][R12.64], R48 ;  /* 0x000000300c007986 */ /* 0x0005e8000c101916 */
.L_x_1294:
[----:B------:R-:W-:Y:S05]  /*6df0*/  BSYNC.RECONVERGENT B2 ;  /* 0x0000000000027941 */ /* 0x000fea0003800200 */
.L_x_1293:
        /* <DEDUP_REMOVED lines=10> */
.L_x_1298:
[----:B-----5:R-:W-:-:S04]  /*6ea0*/  IADD3 R14, P0, PT, R47, R12, RZ ;  /* 0x0000000c2f0e7210 */ /* 0x020fc80007f1e0ff */
[----:B------:R-:W-:Y:S02]  /*6eb0*/  LEA.HI.X.SX32 R13, R47, R13, 0x1, P0 ;  /* 0x0000000d2f0d7211 */ /* 0x000fe400000f0eff */
[----:B0-----:R-:W-:-:S04]  /*6ec0*/  LEA R12, P0, R14, UR10, 0x2 ;  /* 0x0000000a0e0c7c11 */ /* 0x001fc8000f8010ff */
[----:B------:R-:W-:-:S05]  /*6ed0*/  LEA.HI.X R13, R14, UR11, R13, 0x2, P0 ;  /* 0x0000000b0e0d7c11 */ /* 0x000fca00080f140d */
[----:B------:R3:W-:Y:S04]  /*6ee0*/  STG.E desc[UR22][R12.64], R50 ;  /* 0x000000320c007986 */ /* 0x0007e8000c101916 */
.L_x_1297:
[----:B------:R-:W-:Y:S05]  /*6ef0*/  BSYNC.RECONVERGENT B2 ;  /* 0x0000000000027941 */ /* 0x000fea0003800200 */
.L_x_1296:
        /* <DEDUP_REMOVED lines=10> */
.L_x_1301:
[----:B-----5:R-:W-:-:S04]  /*6fa0*/  IADD3 R10, P0, PT, R28, R12, RZ ;  /* 0x0000000c1c0a7210 */ /* 0x020fc80007f1e0ff */
[----:B------:R-:W-:Y:S02]  /*6fb0*/  LEA.HI.X.SX32 R13, R28, R13, 0x1, P0 ;  /* 0x0000000d1c0d7211 */ /* 0x000fe400000f0eff */
[----:B0-----:R-:W-:-:S04]  /*6fc0*/  LEA R12, P0, R10, UR10, 0x2 ;  /* 0x0000000a0a0c7c11 */ /* 0x001fc8000f8010ff */
[----:B------:R-:W-:-:S05]  /*6fd0*/  LEA.HI.X R13, R10, UR11, R13, 0x2, P0 ;  /* 0x0000000b0a0d7c11 */ /* 0x000fca00080f140d */
[----:B------:R4:W-:Y:S04]  /*6fe0*/  STG.E desc[UR22][R12.64], R54 ;  /* 0x000000360c007986 */ /* 0x0009e8000c101916 */
.L_x_1300:
[----:B------:R-:W-:Y:S05]  /*6ff0*/  BSYNC.RECONVERGENT B2 ;  /* 0x0000000000027941 */ /* 0x000fea0003800200 */
.L_x_1299:
        /* <DEDUP_REMOVED lines=10> */
.L_x_1304:
[----:B-----5:R-:W-:-:S04]  /*70a0*/  IADD3 R9, P0, PT, R32, R12, RZ ;  /* 0x0000000c20097210 */ /* 0x020fc80007f1e0ff */
[----:B------:R-:W-:Y:S02]  /*70b0*/  LEA.HI.X.SX32 R32, R32, R13, 0x1, P0 ;  /* 0x0000000d20207211 */ /* 0x000fe400000f0eff */
[----:B0-----:R-:W-:-:S04]  /*70c0*/  LEA R12, P0, R9, UR10, 0x2 ;  /* 0x0000000a090c7c11 */ /* 0x001fc8000f8010ff */
[----:B------:R-:W-:-:S05]  /*70d0*/  LEA.HI.X R13, R9, UR11, R32, 0x2, P0 ;  /* 0x0000000b090d7c11 */ /* 0x000fca00080f1420 */
[----:B------:R0:W-:Y:S04]  /*70e0*/  STG.E desc[UR22][R12.64], R46 ;  /* 0x0000002e0c007986 */ /* 0x0001e8000c101916 */
.L_x_1303:
[----:B------:R-:W-:Y:S05]  /*70f0*/  BSYNC.RECONVERGENT B2 ;  /* 0x0000000000027941 */ /* 0x000fea0003800200 */
.L_x_1302:
        /* <DEDUP_REMOVED lines=10> */
.L_x_1307:
[----:B-----5:R-:W-:-:S04]  /*71a0*/  IADD3 R10, P0, PT, R35, R8, RZ ;  /* 0x00000008230a7210 */ /* 0x020fc80007f1e0ff */
[----:B------:R-:W-:Y:S02]  /*71b0*/  LEA.HI.X.SX32 R9, R35, R9, 0x1, P0 ;  /* 0x0000000923097211 */ /* 0x000fe400000f0eff */
[----:B0-----:R-:W-:-:S04]  /*71c0*/  LEA R8, P0, R10, UR10, 0x2 ;  /* 0x0000000a0a087c11 */ /* 0x001fc8000f8010ff */
[----:B------:R-:W-:-:S05]  /*71d0*/  LEA.HI.X R9, R10, UR11, R9, 0x2, P0 ;  /* 0x0000000b0a097c11 */ /* 0x000fca00080f1409 */
[----:B------:R0:W-:Y:S04]  /*71e0*/  STG.E desc[UR22][R8.64], R11 ;  /* 0x0000000b08007986 */ /* 0x0001e8000c101916 */
.L_x_1306:
[----:B------:R-:W-:Y:S05]  /*71f0*/  BSYNC.RECONVERGENT B2 ;  /* 0x0000000000027941 */ /* 0x000fea0003800200 */
.L_x_1305:
        /* <DEDUP_REMOVED lines=10> */
.L_x_1310:
[----:B-----5:R-:W-:-:S04]  /*72a0*/  IADD3 R7, P0, PT, R39, R8, RZ ;  /* 0x0000000827077210 */ /* 0x020fc80007f1e0ff */
[----:B------:R-:W-:Y:S02]  /*72b0*/  LEA.HI.X.SX32 R10, R39, R9, 0x1, P0 ;  /* 0x00000009270a7211 */ /* 0x000fe400000f0eff */
[----:B0-----:R-:W-:-:S04]  /*72c0*/  LEA R8, P0, R7, UR10, 0x2 ;  /* 0x0000000a07087c11 */ /* 0x001fc8000f8010ff */
[----:B------:R-:W-:-:S05]  /*72d0*/  LEA.HI.X R9, R7, UR11, R10, 0x2, P0 ;  /* 0x0000000b07097c11 */ /* 0x000fca00080f140a */
[----:B------:R0:W-:Y:S04]  /*72e0*/  STG.E desc[UR22][R8.64], R29 ;  /* 0x0000001d08007986 */ /* 0x0001e8000c101916 */
.L_x_1309:
[----:B------:R-:W-:Y:S05]  /*72f0*/  BSYNC.RECONVERGENT B2 ;  /* 0x0000000000027941 */ /* 0x000fea0003800200 */
.L_x_1308:
        /* <DEDUP_REMOVED lines=10> */
.L_x_1313:
[----:B0----5:R-:W-:-:S04]  /*73a0*/  IADD3 R8, P0, PT, R42, R6, RZ ;  /* 0x000000062a087210 */ /* 0x021fc80007f1e0ff */
[----:B------:R-:W-:Y:S02]  /*73b0*/  LEA.HI.X.SX32 R7, R42, R7, 0x1, P0 ;  /* 0x000000072a077211 */ /* 0x000fe400000f0eff */
[----:B------:R-:W-:-:S04]  /*73c0*/  LEA R6, P0, R8, UR10, 0x2 ;  /* 0x0000000a08067c11 */ /* 0x000fc8000f8010ff */
[----:B------:R-:W-:-:S05]  /*73d0*/  LEA.HI.X R7, R8, UR11, R7, 0x2, P0 ;  /* 0x0000000b08077c11 */ /* 0x000fca00080f1407 */
[----:B------:R0:W-:Y:S04]  /*73e0*/  STG.E desc[UR22][R6.64], R30 ;  /* 0x0000001e06007986 */ /* 0x0001e8000c101916 */
.L_x_1312:
[----:B------:R-:W-:Y:S05]  /*73f0*/  BSYNC.RECONVERGENT B2 ;  /* 0x0000000000027941 */ /* 0x000fea0003800200 */
.L_x_1311:
        /* <DEDUP_REMOVED lines=10> */
.L_x_1316:
[----:B-----5:R-:W-:-:S04]  /*74a0*/  IADD3 R5, P0, PT, R45, R6, RZ ;  /* 0x000000062d057210 */ /* 0x020fc80007f1e0ff */
[----:B------:R-:W-:Y:S02]  /*74b0*/  LEA.HI.X.SX32 R8, R45, R7, 0x1, P0 ;  /* 0x000000072d087211 */ /* 0x000fe400000f0eff */
[----:B0-----:R-:W-:-:S04]  /*74c0*/  LEA R6, P0, R5, UR10, 0x2 ;  /* 0x0000000a05067c11 */ /* 0x001fc8000f8010ff */
[----:B------:R-:W-:-:S05]  /*74d0*/  LEA.HI.X R7, R5, UR11, R8, 0x2, P0 ;  /* 0x0000000b05077c11 */ /* 0x000fca00080f1408 */
[----:B------:R0:W-:Y:S04]  /*74e0*/  STG.E desc[UR22][R6.64], R31 ;  /* 0x0000001f06007986 */ /* 0x0001e8000c101916 */
.L_x_1315:
[----:B------:R-:W-:Y:S05]  /*74f0*/  BSYNC.RECONVERGENT B2 ;  /* 0x0000000000027941 */ /* 0x000fea0003800200 */
.L_x_1314:
        /* <DEDUP_REMOVED lines=10> */
.L_x_1319:
[----:B0----5:R-:W-:-:S04]  /*75a0*/  IADD3 R6, P0, PT, R40, R4, RZ ;  /* 0x0000000428067210 */ /* 0x021fc80007f1e0ff */
[----:B------:R-:W-:Y:S02]  /*75b0*/  LEA.HI.X.SX32 R5, R40, R5, 0x1, P0 ;  /* 0x0000000528057211 */ /* 0x000fe400000f0eff */
[----:B------:R-:W-:-:S04]  /*75c0*/  LEA R4, P0, R6, UR10, 0x2 ;  /* 0x0000000a06047c11 */ /* 0x000fc8000f8010ff */
[----:B------:R-:W-:-:S05]  /*75d0*/  LEA.HI.X R5, R6, UR11, R5, 0x2, P0 ;  /* 0x0000000b06057c11 */ /* 0x000fca00080f1405 */
[----:B------:R0:W-:Y:S04]  /*75e0*/  STG.E desc[UR22][R4.64], R33 ;  /* 0x0000002104007986 */ /* 0x0001e8000c101916 */
.L_x_1318:
[----:B------:R-:W-:Y:S05]  /*75f0*/  BSYNC.RECONVERGENT B2 ;  /* 0x0000000000027941 */ /* 0x000fea0003800200 */
.L_x_1317:
        /* <DEDUP_REMOVED lines=10> */
.L_x_1322:
[----:B-----5:R-:W-:-:S04]  /*76a0*/  IADD3 R3, P0, PT, R41, R4, RZ ;  /* 0x0000000429037210 */ /* 0x020fc80007f1e0ff */
[----:B------:R-:W-:Y:S02]  /*76b0*/  LEA.HI.X.SX32 R6, R41, R5, 0x1, P0 ;  /* 0x0000000529067211 */ /* 0x000fe400000f0eff */
[----:B0-----:R-:W-:-:S04]  /*76c0*/  LEA R4, P0, R3, UR10, 0x2 ;  /* 0x0000000a03047c11 */ /* 0x001fc8000f8010ff */
[----:B------:R-:W-:-:S05]  /*76d0*/  LEA.HI.X R5, R3, UR11, R6, 0x2, P0 ;  /* 0x0000000b03057c11 */ /* 0x000fca00080f1406 */
[----:B------:R0:W-:Y:S04]  /*76e0*/  STG.E desc[UR22][R4.64], R34 ;  /* 0x0000002204007986 */ /* 0x0001e8000c101916 */
.L_x_1321:
[----:B------:R-:W-:Y:S05]  /*76f0*/  BSYNC.RECONVERGENT B2 ;  /* 0x0000000000027941 */ /* 0x000fea0003800200 */
.L_x_1320:
        /* <DEDUP_REMOVED lines=10> */
.L_x_1325:
[----:B0----5:R-:W-:-:S04]  /*77a0*/  IADD3 R4, P0, PT, R43, R2, RZ ;  /* 0x000000022b047210 */ /* 0x021fc80007f1e0ff */
[----:B------:R-:W-:Y:S02]  /*77b0*/  LEA.HI.X.SX32 R3, R43, R3, 0x1, P0 ;  /* 0x000000032b037211 */ /* 0x000fe400000f0eff */
[----:B------:R-:W-:-:S04]  /*77c0*/  LEA R2, P0, R4, UR10, 0x2 ;  /* 0x0000000a04027c11 */ /* 0x000fc8000f8010ff */
[----:B------:R-:W-:-:S05]  /*77d0*/  LEA.HI.X R3, R4, UR11, R3, 0x2, P0 ;  /* 0x0000000b04037c11 */ /* 0x000fca00080f1403 */
[----:B------:R0:W-:Y:S04]  /*77e0*/  STG.E desc[UR22][R2.64], R37 ;  /* 0x0000002502007986 */ /* 0x0001e8000c101916 */
.L_x_1324:
[----:B------:R-:W-:Y:S05]  /*77f0*/  BSYNC.RECONVERGENT B2 ;  /* 0x0000000000027941 */ /* 0x000fea0003800200 */
.L_x_1323:
[----:B------:R-:W-:-:S04]  /*7800*/  ISETP.GE.AND P0, PT, R44, R36, PT ;  /* 0x000000242c00720c */ /* 0x000fc80003f06270 */
        /* <DEDUP_REMOVED lines=8> */
.L_x_1327:
[----:B-----5:R-:W-:-:S04]  /*7890*/  IADD3 R0, P0, PT, R44, R2, RZ ;  /* 0x000000022c007210 */ /* 0x020fc80007f1e0ff */
[----:B------:R-:W-:Y:S02]  /*78a0*/  LEA.HI.X.SX32 R3, R44, R3, 0x1, P0 ;  /* 0x000000032c037211 */ /* 0x000fe400000f0eff */
[----:B0-----:R-:W-:-:S04]  /*78b0*/  LEA R2, P0, R0, UR10, 0x2 ;  /* 0x0000000a00027c11 */ /* 0x001fc8000f8010ff */
[----:B------:R-:W-:-:S05]  /*78c0*/  LEA.HI.X R3, R0, UR11, R3, 0x2, P0 ;  /* 0x0000000b00037c11 */ /* 0x000fca00080f1403 */
[----:B------:R0:W-:Y:S01]  /*78d0*/  STG.E desc[UR22][R2.64], R38 ;  /* 0x0000002602007986 */ /* 0x0001e2000c101916 */
[----:B------:R-:W-:Y:S05]  /*78e0*/  BRA `(.L_x_1326) ;  /* 0x0000000800347947 */ /* 0x000fea0003800000 */
.L_x_1286:
        /* <DEDUP_REMOVED lines=13> */
[----:B------:R-:W-:Y:S01]  /*79c0*/  @P0 STS [R58], R57 ;  /* 0x000000393a000388 */ /* 0x000fe20000000800 */
[----:B------:R-:W-:-:S02]  /*79d0*/  ISETP.NE.AND P0, PT, R7, RZ, PT ;  /* 0x000000ff0700720c */ /* 0x000fc40003f05270 */
[----:B------:R-:W-:Y:S01]  /*79e0*/  @P2 LEA R7, R32, UR5, 0x2 ;  /* 0x0000000520072c11 */ /* 0x000fe2000f8e10ff */
[----:B------:R-:W-:Y:S01]  /*79f0*/  @P4 STS [R55], R52 ;  /* 0x0000003437004388 */ /* 0x000fe20000000800 */
[----:B------:R-:W-:-:S03]  /*7a00*/  ISETP.NE.AND P4, PT, R6, RZ, PT ;  /* 0x000000ff0600720c */ /* 0x000fc60003f85270 */
[----:B------:R-:W-:Y:S01]  /*7a10*/  @P3 STS [R51], R48 ;  /* 0x0000003033003388 */ /* 0x000fe20000000800 */
[----:B------:R-:W-:Y:S02]  /*7a20*/  ISETP.NE.AND P3, PT, R5, RZ, PT ;  /* 0x000000ff0500720c */ /* 0x000fe40003f65270 */
[----:B------:R-:W-:Y:S01]  /*7a30*/  @P5 LEA R5, R28, UR5, 0x2 ;  /* 0x000000051c055c11 */ /* 0x000fe2000f8e10ff */
[----:B------:R-:W-:Y:S01]  /*7a40*/  @P6 STS [R47], R50 ;  /* 0x000000322f006388 */ /* 0x000fe20000000800 */
[----:B------:R-:W-:Y:S02]  /*7a50*/  ISETP.NE.AND P6, PT, R4, RZ, PT ;  /* 0x000000ff0400720c */ /* 0x000fe40003fc5270 */
[----:B------:R-:W-:Y:S01]  /*7a60*/  @P1 LEA R4, R35, UR5, 0x2 ;  /* 0x0000000523041c11 */ /* 0x000fe2000f8e10ff */
[----:B------:R1:W-:Y:S01]  /*7a70*/  @P5 STS [R5], R54 ;  /* 0x0000003605005388 */ /* 0x0003e20000000800 */
[----:B------:R-:W-:Y:S02]  /*7a80*/  ISETP.NE.AND P5, PT, R3, RZ, PT ;  /* 0x000000ff0300720c */ /* 0x000fe40003fa5270 */
[----:B------:R-:W-:Y:S01]  /*7a90*/  @P4 LEA R3, R42, UR5, 0x2 ;  /* 0x000000052a034c11 */ /* 0x000fe2000f8e10ff */
[----:B------:R2:W-:Y:S01]  /*7aa0*/  @P2 STS [R7], R46 ;  /* 0x0000002e07002388 */ /* 0x0005e20000000800 */
[----:B------:R-:W-:-:S02]  /*7ab0*/  ISETP.NE.AND P2, PT, R2, RZ, PT ;  /* 0x000000ff0200720c */ /* 0x000fc40003f45270 */
        /* <DEDUP_REMOVED lines=9> */
[----:B------:R2:W-:Y:S02]  /*7b50*/  @P4 STS [R3], R30 ;  /* 0x0000001e03004388 */ /* 0x0005e40000000800 */
[----:B-1----:R-:W-:Y:S02]  /*7b60*/  @P1 LEA R5, R44, UR5, 0x2 ;  /* 0x000000052c051c11 */ /* 0x002fe4000f8e10ff */
        /* <DEDUP_REMOVED lines=17> */
[----:B--2---:R-:W-:-:S04]  /*7c80*/  LOP3.LUT R0, R24, 0x600, RZ, 0xc0, !PT ;  /* 0x0000060018007812 */ /* 0x004fc800078ec0ff */
        /* <DEDUP_REMOVED lines=8> */
.L_x_1330:
        /* <DEDUP_REMOVED lines=17> */
.L_x_1329:
[----:B------:R-:W-:Y:S05]  /*7e20*/  BSYNC.RECONVERGENT B2 ;  /* 0x0000000000027941 */ /* 0x000fea0003800200 */
.L_x_1328:
        /* <DEDUP_REMOVED lines=14> */
.L_x_1331:
        /* <DEDUP_REMOVED lines=43> */
.L_x_1326:
[----:B------:R-:W-:Y:S05]  /*81c0*/  BSYNC.RECONVERGENT B0 ;  /* 0x0000000000007941 */ /* 0x000fea0003800200 */
.L_x_1285:
[----:B------:R-:W-:Y:S05]  /*81d0*/  BRA `(.L_x_1332) ;  /* 0x00000030003c7947 */ /* 0x000fea0003800000 */
.L_x_1284:
        /* <DEDUP_REMOVED lines=18> */
[----:B------:R-:W2:Y:S04]  /*8300*/  @!P2 LDG.E.64 R10, desc[UR22][R2.64] ;  /* 0x00000016020aa981 */ /* 0x000ea8000c1e1b00 */
[----:B------:R-:W3:Y:S01]  /*8310*/  @!P4 LDG.E.64 R4, desc[UR22][R2.64+0x8] ;  /* 0x000008160204c981 */ /* 0x000ee2000c1e1b00 */
[----:B------:R-:W-:-:S05]  /*8320*/  VIADD R0, R30, 0x2 ;  /* 0x000000021e007836 */ /* 0x000fca0000000000 */
[----:B------:R-:W-:Y:S01]  /*8330*/  ISETP.GE.AND P1, PT, R0, UR4, PT ;  /* 0x0000000400007c0c */ /* 0x000fe2000bf26270 */
[----:B------:R-:W-:-:S05]  /*8340*/  VIADD R0, R30, 0x3 ;  /* 0x000000031e007836 */ /* 0x000fca0000000000 */
[----:B------:R-:W-:Y:S01]  /*8350*/  ISETP.GE.AND P3, PT, R0, UR4, PT ;  /* 0x0000000400007c0c */ /* 0x000fe2000bf66270 */
[----:B------:R-:W-:-:S05]  /*8360*/  VIADD R0, R30, 0x4 ;  /* 0x000000041e007836 */ /* 0x000fca0000000000 */
[----:B------:R-:W-:Y:S01]  /*8370*/  ISETP.GE.AND P6, PT, R0, UR4, PT ;  /* 0x0000000400007c0c */ /* 0x000fe2000bfc6270 */
[----:B------:R-:W4:Y:S01]  /*8380*/  @!P1 LDG.E.64 R6, desc[UR22][R2.64+0x10] ;  /* 0x0000101602069981 */ /* 0x000f22000c1e1b00 */
[C---:B------:R-:W-:Y:S02]  /*8390*/  VIADD R8, R30.reuse, 0x5 ;  /* 0x000000051e087836 */ /* 0x040fe40000000000 */
[----:B------:R-:W-:Y:S02]  /*83a0*/  VIADD R0, R30, 0x6 ;  /* 0x000000061e007836 */ /* 0x000fe40000000000 */
[----:B------:R-:W-:Y:S01]  /*83b0*/  IMAD.MOV.U32 R26, RZ, RZ, 0x1 ;  /* 0x00000001ff1a7424 */ /* 0x000fe200078e00ff */
[----:B------:R-:W-:Y:S02]  /*83c0*/  ISETP.GE.AND P5, PT, R8, UR4, PT ;  /* 0x0000000408007c0c */ /* 0x000fe4000bfa6270 */
[----:B------:R-:W5:Y:S04]  /*83d0*/  @!P3 LDG.E.64 R8, desc[UR22][R2.64+0x18] ;  /* 0x000018160208b981 */ /* 0x000f68000c1e1b00 */
[----:B------:R-:W5:Y:S01]  /*83e0*/  @!P6 LDG.E.64 R12, desc[UR22][R2.64+0x20] ;  /* 0x00002016020ce981 */ /* 0x000f62000c1e1b00 */
[----:B------:R-:W-:Y:S01]  /*83f0*/  IMAD.MOV.U32 R25, RZ, RZ, 0x1 ;  /* 0x00000001ff197424 */ /* 0x000fe200078e00ff */
[----:B--2---:R-:W-:-:S04]  /*8400*/  @!P2 ISETP.NE.U32.AND P0, PT, R10, RZ, PT ;  /* 0x000000ff0a00a20c */ /* 0x004fc80003f05070 */
[----:B------:R-:W-:-:S04]  /*8410*/  @!P2 ISETP.NE.AND.EX P0, PT, R11, RZ, PT, P0 ;  /* 0x000000ff0b00a20c */ /* 0x000fc80003f05300 */
[----:B------:R-:W-:Y:S02]  /*8420*/  @!P2 SEL R26, RZ, 0x1, !P0 ;  /* 0x00000001ff1aa807 */ /* 0x000fe40004000000 */
[----:B------:R-:W-:Y:S02]  /*8430*/  ISETP.GE.AND P2, PT, R0, UR4, PT ;  /* 0x0000000400007c0c */ /* 0x000fe4000bf46270 */
[----:B---3--:R-:W-:Y:S01]  /*8440*/  @!P4 ISETP.NE.U32.AND P0, PT, R4, RZ, PT ;  /* 0x000000ff0400c20c */ /* 0x008fe20003f05070 */
[----:B------:R-:W-:-:S03]  /*8450*/  VIADD R0, R30, 0x7 ;  /* 0x000000071e007836 */ /* 0x000fc60000000000 */
[----:B------:R-:W-:Y:S02]  /*8460*/  @!P4 ISETP.NE.AND.EX P0, PT, R5, RZ, PT, P0 ;  /* 0x000000ff0500c20c */ /* 0x000fe40003f05300 */
[----:B------:R-:W2:Y:S02]  /*8470*/  @!P5 LDG.E.64 R4, desc[UR22][R2.64+0x28] ;  /* 0x000028160204d981 */ /* 0x000ea4000c1e1b00 */
[----:B------:R-:W-:Y:S02]  /*8480*/  @!P4 SEL R25, RZ, 0x1, !P0 ;  /* 0x00000001ff19c807 */ /* 0x000fe40004000000 */
[----:B------:R-:W-:Y:S01]  /*8490*/  ISETP.GE.AND P4, PT, R0, UR4, PT ;  /* 0x0000000400007c0c */ /* 0x000fe2000bf86270 */
[----:B------:R-:W3:-:S12]  /*84a0*/  @!P2 LDG.E.64 R14, desc[UR22][R2.64+0x30] ;  /* 0x00003016020ea981 */ /* 0x000ed8000c1e1b00 */
[----:B------:R-:W3:Y:S01]  /*84b0*/  @!P4 LDG.E.64 R16, desc[UR22][R2.64+0x38] ;  /* 0x000038160210c981 */ /* 0x000ee2000c1e1b00 */
[----:B----4-:R-:W-:Y:S01]  /*84c0*/  @!P1 ISETP.NE.U32.AND P0, PT, R6, RZ, PT ;  /* 0x000000ff0600920c */ /* 0x010fe20003f05070 */
[----:B------:R-:W-:-:S03]  /*84d0*/  IMAD.MOV.U32 R24, RZ, RZ, 0x1 ;  /* 0x00000001ff187424 */ /* 0x000fc600078e00ff */
[----:B------:R-:W-:-:S04]  /*84e0*/  @!P1 ISETP.NE.AND.EX P0, PT, R7, RZ, PT, P0 ;  /* 0x000000ff0700920c */ /* 0x000fc80003f05300 */
[----:B------:R-:W-:Y:S02]  /*84f0*/  @!P1 SEL R24, RZ, 0x1, !P0 ;  /* 0x00000001ff189807 */ /* 0x000fe40004000000 */
[----:B-----5:R-:W-:Y:S01]  /*8500*/  @!P3 ISETP.NE.U32.AND P0, PT, R8, RZ, PT ;  /* 0x000000ff0800b20c */ /* 0x020fe20003f05070 */
[----:B------:R-:W-:Y:S01]  /*8510*/  VIADD R0, R30, 0x8 ;  /* 0x000000081e007836 */ /* 0x000fe20000000000 */
[----:B------:R-:W-:Y:S02]  /*8520*/  @!P6 ISETP.NE.U32.AND P1, PT, R12, RZ, PT ;  /* 0x000000ff0c00e20c */ /* 0x000fe40003f25070 */
[----:B------:R-:W-:Y:S01]  /*8530*/  @!P3 ISETP.NE.AND.EX P0, PT, R9, RZ, PT, P0 ;  /* 0x000000ff0900b20c */ /* 0x000fe20003f05300 */
[----:B------:R-:W-:Y:S01]  /*8540*/  IMAD.MOV.U32 R11, RZ, RZ, 0x1 ;  /* 0x00000001ff0b7424 */ /* 0x000fe200078e00ff */
[----:B------:R-:W-:Y:S02]  /*8550*/  @!P6 ISETP.NE.AND.EX P1, PT, R13, RZ, PT, P1 ;  /* 0x000000ff0d00e20c */ /* 0x000fe40003f25310 */
[----:B------:R-:W-:Y:S01]  /*8560*/  @!P3 SEL R11, RZ, 0x1, !P0 ;  /* 0x00000001ff0bb807 */ /* 0x000fe20004000000 */
[----:B------:R-:W-:Y:S01]  /*8570*/  IMAD.MOV.U32 R10, RZ, RZ, 0x1 ;  /* 0x00000001ff0a7424 */ /* 0x000fe200078e00ff */
[----:B------:R-:W-:Y:S01]  /*8580*/  ISETP.GE.AND P3, PT, R0, UR4, PT ;  /* 0x0000000400007c0c */ /* 0x000fe2000bf66270 */
[----:B------:R-:W-:Y:S01]  /*8590*/  VIADD R0, R30, 0x9 ;  /* 0x000000091e007836 */ /* 0x000fe20000000000 */
[----:B------:R-:W-:-:S04]  /*85a0*/  @!P6 SEL R10, RZ, 0x1, !P1 ;  /* 0x00000001ff0ae807 */ /* 0x000fc80004800000 */
[----:B------:R-:W-:Y:S01]  /*85b0*/  ISETP.GE.AND P6, PT, R0, UR4, PT ;  /* 0x0000000400007c0c */ /* 0x000fe2000bfc6270 */
[C---:B------:R-:W-:Y:S02]  /*85c0*/  VIADD R0, R30.reuse, 0xb ;  /* 0x0000000b1e007836 */ /* 0x040fe40000000000 */
[----:B------:R-:W-:Y:S02]  /*85d0*/  IMAD.MOV.U32 R8, RZ, RZ, 0x1 ;  /* 0x00000001ff087424 */ /* 0x000fe400078e00ff */
[----:B------:R-:W-:Y:S02]  /*85e0*/  IMAD.MOV.U32 R9, RZ, RZ, 0x1 ;  /* 0x00000001ff097424 */ /* 0x000fe400078e00ff */
[----:B------:R-:W4:Y:S01]  /*85f0*/  @!P3 LDG.E.64 R20, desc[UR22][R2.64+0x40] ;  /* 0x000040160214b981 */ /* 0x000f22000c1e1b00 */
[----:B------:R-:W-:Y:S02]  /*8600*/  VIADD R6, R30, 0xd ;  /* 0x0000000d1e067836 */ /* 0x000fe40000000000 */
[----:B------:R-:W-:Y:S01]  /*8610*/  IMAD.MOV.U32 R7, RZ, RZ, 0x1 ;  /* 0x00000001ff077424 */ /* 0x000fe200078e00ff */
[----:B--2---:R-:W-:-:S02]  /*8620*/  @!P5 ISETP.NE.U32.AND P0, PT, R4, RZ, PT ;  /* 0x000000ff0400d20c */ /* 0x004fc40003f05070 */
[----:B---3--:R-:W-:Y:S01]  /*8630*/  @!P2 ISETP.NE.U32.AND P1, PT, R14, RZ, PT ;  /* 0x000000ff0e00a20c */ /* 0x008fe20003f25070 */
[----:B------:R-:W-:Y:S01]  /*8640*/  VIADD R4, R30, 0xa ;  /* 0x0000000a1e047836 */ /* 0x000fe20000000000 */
[----:B------:R-:W-:Y:S02]  /*8650*/  @!P5 ISETP.NE.AND.EX P0, PT, R5, RZ, PT, P0 ;  /* 0x000000ff0500d20c */ /* 0x000fe40003f05300 */
[----:B------:R-:W-:Y:S02]  /*8660*/  @!P2 ISETP.NE.AND.EX P1, PT, R15, RZ, PT, P1 ;  /* 0x000000ff0f00a20c */ /* 0x000fe40003f25310 */
[----:B------:R-:W-:Y:S02]  /*8670*/  @!P5 SEL R9, RZ, 0x1, !P0 ;  /* 0x00000001ff09d807 */ /* 0x000fe40004000000 */
[----:B------:R-:W-:Y:S02]  /*8680*/  @!P2 SEL R8, RZ, 0x1, !P1 ;  /* 0x00000001ff08a807 */ /* 0x000fe40004800000 */
[----:B------:R-:W-:Y:S01]  /*8690*/  ISETP.GE.AND P1, PT, R0, UR4, PT ;  /* 0x0000000400007c0c */ /* 0x000fe2000bf26270 */
[----:B------:R-:W-:Y:S01]  /*86a0*/  VIADD R0, R30, 0xc ;  /* 0x0000000c1e007836 */ /* 0x000fe20000000000 */
[----:B------:R-:W-:-:S02]  /*86b0*/  ISETP.GE.AND P5, PT, R4, UR4, PT ;  /* 0x0000000404007c0c */ /* 0x000fc4000bfa6270 */
[----:B------:R-:W-:Y:S01]  /*86c0*/  @!P4 ISETP.NE.U32.AND P0, PT, R16, RZ, PT ;  /* 0x000000ff1000c20c */ /* 0x000fe20003f05070 */
[----:B------:R-:W2:Y:S01]  /*86d0*/  @!P6 LDG.E.64 R4, desc[UR22][R2.64+0x48] ;  /* 0x000048160204e981 */ /* 0x000ea2000c1e1b00 */
[----:B------:R-:W-:Y:S02]  /*86e0*/  ISETP.GE.AND P2, PT, R0, UR4, PT ;  /* 0x0000000400007c0c */ /* 0x000fe4000bf46270 */
[----:B------:R-:W-:-:S04]  /*86f0*/  @!P4 ISETP.NE.AND.EX P0, PT, R17, RZ, PT, P0 ;  /* 0x000000ff1100c20c */ /* 0x000fc80003f05300 */
[----:B------:R-:W-:Y:S01]  /*8700*/  @!P4 SEL R7, RZ, 0x1, !P0 ;  /* 0x00000001ff07c807 */ /* 0x000fe20004000000 */
[----:B------:R-:W3:Y:S01]  /*8710*/  @!P1 LDG.E.64 R14, desc[UR22][R2.64+0x58] ;  /* 0x00005816020e9981 */ /* 0x000ee2000c1e1b00 */
[----:B------:R-:W-:-:S03]  /*8720*/  ISETP.GE.AND P4, PT, R6, UR4, PT ;  /* 0x0000000406007c0c */ /* 0x000fc6000bf86270 */
[----:B------:R-:W5:Y:S04]  /*8730*/  @!P5 LDG.E.64 R12, desc[UR22][R2.64+0x50] ;  /* 0x00005016020cd981 */ /* 0x000f68000c1e1b00 */
[----:B------:R-:W3:Y:S06]  /*8740*/  @!P2 LDG.E.64 R16, desc[UR22][R2.64+0x60] ;  /* 0x000060160210a981 */ /* 0x000eec000c1e1b00 */
[----:B------:R0:W3:Y:S01]  /*8750*/  @!P4 LDG.E.64 R18, desc[UR22][R2.64+0x68] ;  /* 0x000068160212c981 */ /* 0x0000e2000c1e1b00 */
[----:B------:R-:W-:Y:S01]  /*8760*/  IMAD.IADD R44, R25, 0x1, R26 ;  /* 0x00000001192c7824 */ /* 0x000fe200078e021a */
[----:B----4-:R-:W-:Y:S01]  /*8770*/  @!P3 ISETP.NE.U32.AND P0, PT, R20, RZ, PT ;  /* 0x000000ff1400b20c */ /* 0x010fe20003f05070 */
[----:B------:R-:W-:-:S03]  /*8780*/  IMAD.MOV.U32 R6, RZ, RZ, 0x1 ;  /* 0x00000001ff067424 */ /* 0x000fc600078e00ff */
[----:B------:R-:W-:Y:S02]  /*8790*/  @!P3 ISETP.NE.AND.EX P0, PT, R21, RZ, PT, P0 ;  /* 0x000000ff1500b20c */ /* 0x000fe40003f05300 */
[----:B------:R-:W-:Y:S02]  /*87a0*/  IADD3 R43, PT, PT, R11, R24, R44 ;  /* 0x000000180b2b7210 */ /* 0x000fe40007ffe02c */
[----:B------:R-:W-:-:S03]  /*87b0*/  @!P3 SEL R6, RZ, 0x1, !P0 ;  /* 0x00000001ff06b807 */ /* 0x000fc60004000000 */
[----:B------:R-:W-:-:S05]  /*87c0*/  IMAD.IADD R43, R43, 0x1, R10 ;  /* 0x000000012b2b7824 */ /* 0x000fca00078e020a */
[----:B------:R-:W-:Y:S01]  /*87d0*/  IADD3 R0, PT, PT, R8, R9, R43 ;  /* 0x0000000908007210 */ /* 0x000fe20007ffe02b */
[----:B0-----:R-:W-:Y:S02]  /*87e0*/  IMAD.MOV.U32 R3, RZ, RZ, 0x1 ;  /* 0x00000001ff037424 */ /* 0x001fe400078e00ff */
[----:B------:R-:W-:Y:S01]  /*87f0*/  IMAD.MOV.U32 R2, RZ, RZ, 0x1 ;  /* 0x00000001ff027424 */ /* 0x000fe200078e00ff */
[----:B------:R-:W0:Y:S01]  /*8800*/  S2R R54, SR_LANEID ;  /* 0x0000000000367919 */ /* 0x000e220000000000 */
[----:B------:R-:W1:Y:S01]  /*8810*/  S2UR UR6, SR_CgaCtaId ;  /* 0x00000000000679c3 */ /* 0x000e620000008800 */
[----:B------:R-:W-:Y:S01]  /*8820*/  UMOV UR5, 0x400 ;  /* 0x0000040000057882 */ /* 0x000fe20000000000 */
[----:B------:R-:W-:Y:S01]  /*8830*/  SHF.R.U32.HI R32, RZ, 0x5, R27 ;  /* 0x00000005ff207819 */ /* 0x000fe2000001161b */
[----:B-1----:R-:W-:-:S05]  /*8840*/  ULEA UR5, UR6, UR5, 0x18 ;  /* 0x0000000506057291 */ /* 0x002fca000f8ec0ff */
[----:B------:R-:W-:Y:S01]  /*8850*/  BAR.SYNC.DEFER_BLOCKING 0x0 ;  /* 0x0000000000007b1d */ /* 0x000fe20000010000 */
[----:B--2---:R-:W-:-:S04]  /*8860*/  @!P6 ISETP.NE.U32.AND P3, PT, R4, RZ, PT ;  /* 0x000000ff0400e20c */ /* 0x004fc80003f65070 */
[----:B------:R-:W-:Y:S01]  /*8870*/  @!P6 ISETP.NE.AND.EX P3, PT, R5, RZ, PT, P3 ;  /* 0x000000ff0500e20c */ /* 0x000fe20003f65330 */
[----:B------:R-:W-:-:S03]  /*8880*/  IMAD.MOV.U32 R5, RZ, RZ, 0x1 ;  /* 0x00000001ff057424 */ /* 0x000fc600078e00ff */
[----:B------:R-:W-:Y:S02]  /*8890*/  @!P6 SEL R5, RZ, 0x1, !P3 ;  /* 0x00000001ff05e807 */ /* 0x000fe40005800000 */
[----:B-----5:R-:W-:Y:S02]  /*88a0*/  @!P5 ISETP.NE.U32.AND P0, PT, R12, RZ, PT ;  /* 0x000000ff0c00d20c */ /* 0x020fe40003f05070 */
[----:B---3--:R-:W-:Y:S02]  /*88b0*/  @!P1 ISETP.NE.U32.AND P6, PT, R14, RZ, PT ;  /* 0x000000ff0e00920c */ /* 0x008fe40003fc5070 */
[----:B------:R-:W-:Y:S02]  /*88c0*/  @!P5 ISETP.NE.AND.EX P0, PT, R13, RZ, PT, P0 ;  /* 0x000000ff0d00d20c */ /* 0x000fe40003f05300 */
[----:B------:R-:W-:Y:S01]  /*88d0*/  @!P2 ISETP.NE.U32.AND P3, PT, R16, RZ, PT ;  /* 0x000000ff1000a20c */ /* 0x000fe20003f65070 */
[----:B------:R-:W-:Y:S01]  /*88e0*/  IMAD.MOV.U32 R4, RZ, RZ, 0x1 ;  /* 0x00000001ff047424 */ /* 0x000fe200078e00ff */
[----:B------:R-:W-:-:S02]  /*88f0*/  @!P5 SEL R4, RZ, 0x1, !P0 ;  /* 0x00000001ff04d807 */ /* 0x000fc40004000000 */
[----:B------:R-:W-:Y:S02]  /*8900*/  @!P4 ISETP.NE.U32.AND P0, PT, R18, RZ, PT ;  /* 0x000000ff1200c20c */ /* 0x000fe40003f05070 */
[----:B------:R-:W-:Y:S02]  /*8910*/  @!P1 ISETP.NE.AND.EX P6, PT, R15, RZ, PT, P6 ;  /* 0x000000ff0f00920c */ /* 0x000fe40003fc5360 */
[----:B------:R-:W-:Y:S02]  /*8920*/  @!P2 ISETP.NE.AND.EX P3, PT, R17, RZ, PT, P3 ;  /* 0x000000ff1100a20c */ /* 0x000fe40003f65330 */
[----:B------:R-:W-:Y:S02]  /*8930*/  IADD3 R12, PT, PT, R6, R7, R0 ;  /* 0x00000007060c7210 */ /* 0x000fe40007ffe000 */
[----:B------:R-:W-:Y:S02]  /*8940*/  @!P4 ISETP.NE.AND.EX P0, PT, R19, RZ, PT, P0 ;  /* 0x000000ff1300c20c */ /* 0x000fe40003f05300 */
[----:B------:R-:W-:-:S02]  /*8950*/  @!P1 SEL R3, RZ, 0x1, !P6 ;  /* 0x00000001ff039807 */ /* 0x000fc40007000000 */
[----:B------:R-:W-:Y:S02]  /*8960*/  @!P2 SEL R2, RZ, 0x1, !P3 ;  /* 0x00000001ff02a807 */ /* 0x000fe40005800000 */
[----:B------:R-:W-:Y:S01]  /*8970*/  IADD3 R12, PT, PT, R4, R5, R12 ;  /* 0x00000005040c7210 */ /* 0x000fe20007ffe00c */
[----:B------:R-:W-:Y:S01]  /*8980*/  IMAD.MOV.U32 R0, RZ, RZ, 0x1 ;  /* 0x00000001ff007424 */ /* 0x000fe200078e00ff */
[----:B------:R-:W-:Y:S02]  /*8990*/  @!P4 SEL R0, RZ, 0x1, !P0 ;  /* 0x00000001ff00c807 */ /* 0x000fe40004000000 */
[----:B------:R-:W-:-:S05]  /*89a0*/  IADD3 R31, PT, PT, R2, R3, R12 ;  /* 0x00000003021f7210 */ /* 0x000fca0007ffe00c */
[----:B------:R-:W-:-:S05]  /*89b0*/  IMAD.IADD R31, R31, 0x1, R0 ;  /* 0x000000011f1f7824 */ /* 0x000fca00078e0200 */
        /* <DEDUP_REMOVED lines=31> */
[----:B------:R-:W-:Y:S01]  /*8bb0*/  ISETP.NE.AND P0, PT, R32, 0x6, PT ;  /* 0x000000062000780c */ /* 0x000fe20003f05270 */
[----:B------:R-:W1:Y:S02]  /*8bc0*/  LDC R12, c[0x0][0x380] ;  /* 0x0000e000ff0c7b82 */ /* 0x000e640000000800 */
[----:B------:R-:W-:Y:S01]  /*8bd0*/  IMAD.IADD R14, R14, 0x1, R13 ;  /* 0x000000010e0e7824 */ /* 0x000fe200078e020d */
[----:B------:R-:W-:Y:S02]  /*8be0*/  SEL R33, R13, R33, !P0 ;  /* 0x000000210d217207 */ /* 0x000fe40004000000 */
[----:B------:R-:W-:Y:S01]  /*8bf0*/  ISETP.NE.AND P0, PT, R32, 0x7, PT ;  /* 0x000000072000780c */ /* 0x000fe20003f05270 */
[----:B------:R-:W-:-:S03]  /*8c00*/  IMAD.IADD R15, R15, 0x1, R14 ;  /* 0x000000010f0f7824 */ /* 0x000fc600078e020e */
        /* <DEDUP_REMOVED lines=27> */
[----:B-1----:R-:W-:Y:S02]  /*8dc0*/  IADD3 R29, PT, PT, R29, UR8, R12 ;  /* 0x000000081d1d7c10 */ /* 0x002fe4000fffe00c */
[----:B------:R-:W-:Y:S02]  /*8dd0*/  SEL R12, R34, RZ, P2 ;  /* 0x000000ff220c7207 */ /* 0x000fe40001000000 */
[----:B------:R-:W-:Y:S01]  /*8de0*/  ISETP.GE.U32.AND P0, PT, R27, 0x20, PT ;  /* 0x000000201b00780c */ /* 0x000fe20003f06070 */
[----:B------:R-:W-:Y:S02]  /*8df0*/  IMAD.IADD R16, R30, 0x1, R29 ;  /* 0x000000011e107824 */ /* 0x000fe400078e021d */
[----:B------:R-:W-:Y:S02]  /*8e00*/  IMAD.IADD R35, R33, 0x1, R12 ;  /* 0x0000000121237824 */ /* 0x000fe400078e020c */
[----:B------:R-:W-:-:S02]  /*8e10*/  IMAD.IADD R13, R23, 0x1, R22 ;  /* 0x00000001170d7824 */ /* 0x000fc400078e0216 */
[----:B------:R-:W-:Y:S01]  /*8e20*/  VIADD R42, R16, 0x1 ;  /* 0x00000001102a7836 */ /* 0x000fe20000000000 */
[----:B------:R-:W-:Y:S01]  /*8e30*/  SEL R45, R34, R35, !P0 ;  /* 0x00000023222d7207 */ /* 0x000fe20004000000 */
        /* <DEDUP_REMOVED lines=28> */
.L_x_1426:
[----:B------:R-:W-:Y:S05]  /*9000*/  @!P0 BRA `(.L_x_1335) ;  /* 0x0000000000748947 */ /* 0x000fea0003800000 */
[----:B------:R-:W-:-:S07]  /*9010*/  IMAD.MOV.U32 R36, RZ, RZ, 0x1a6 ;  /* 0x000001a6ff247424 */ /* 0x000fce00078e00ff */
.L_x_1337:
        /* <DEDUP_REMOVED lines=27> */
.L_x_1429:
[----:B------:R-:W-:Y:S05]  /*91d0*/  @P0 BRA `(.L_x_1337) ;  /* 0xfffffffc00900947 */ /* 0x000fea000383ffff */
.L_x_1335:
        /* <DEDUP_REMOVED lines=14> */
[----:B------:R-:W-:Y:S02]  /*92c0*/  ISETP.GE.AND P0, PT, R54, R38, PT ;  /* 0x000000263600720c */ /* 0x000fe40003f06270 */
[----:B0-----:R-:W-:Y:S02]  /*92d0*/  IADD3 R50, P2, PT, R14, 0x100, RZ ;  /* 0x000001000e327810 */ /* 0x001fe40007f5e0ff */
[----:B-1----:R-:W-:-:S03]  /*92e0*/  SEL R12, R39, RZ, !P0 ;  /* 0x000000ff270c7207 */ /* 0x002fc60004000000 */
[----:B------:R-:W-:Y:S01]  /*92f0*/  IMAD.X R52, RZ, RZ, R15, P2 ;  /* 0x000000ffff347224 */ /* 0x000fe200010e060f */
[----:B------:R-:W-:Y:S01]  /*9300*/  ISETP.GT.AND P0, PT, R48, R38, PT ;  /* 0x000000263000720c */ /* 0x000fe20003f04270 */
        /* <DEDUP_REMOVED lines=19> */
.L_x_1438:
[----:B------:R-:W-:Y:S05]  /*9440*/  @!P0 BRA `(.L_x_1339) ;  /* 0x0000000400248947 */ /* 0x000fea0003800000 */
[----:B------:R-:W-:-:S07]  /*9450*/  IMAD.MOV.U32 R53, RZ, RZ, 0x1a6 ;  /* 0x000001a6ff357424 */ /* 0x000fce00078e00ff */
.L_x_1345:
        /* <DEDUP_REMOVED lines=10> */
.L_x_1441:
[----:B------:R-:W-:Y:S05]  /*9500*/  @!P0 BRA `(.L_x_1341) ;  /* 0x0000000000748947 */ /* 0x000fea0003800000 */
[----:B------:R-:W-:-:S07]  /*9510*/  IMAD.MOV.U32 R36, RZ, RZ, R53 ;  /* 0x000000ffff247224 */ /* 0x000fce00078e0035 */
.L_x_1343:
        /* <DEDUP_REMOVED lines=27> */
.L_x_1444:
[----:B------:R-:W-:Y:S05]  /*96d0*/  @P0 BRA `(.L_x_1343) ;  /* 0xfffffffc00900947 */ /* 0x000fea000383ffff */
.L_x_1341:
        /* <DEDUP_REMOVED lines=31> */
.L_x_1453:
[----:B------:R-:W-:Y:S05]  /*98d0*/  @P0 BRA `(.L_x_1345) ;  /* 0xfffffff800e00947 */ /* 0x000fea000383ffff */
.L_x_1339:
        /* <DEDUP_REMOVED lines=16> */
.L_x_1333:
        /* <DEDUP_REMOVED lines=14> */
[--C-:B------:R-:W-:Y:S02]  /*9ac0*/  IMAD.IADD R43, R43, 0x1, R47.reuse ;  /* 0x000000012b2b7824 */ /* 0x100fe400078e022f */
[----:B------:R-:W-:Y:S02]  /*9ad0*/  IMAD.IADD R45, R44, 0x1, R47 ;  /* 0x000000012c2d7824 */ /* 0x000fe400078e022f */
[----:B------:R-:W-:Y:S02]  /*9ae0*/  IMAD.IADD R34, R43, 0x1, R9 ;  /* 0x000000012b227824 */ /* 0x000fe400078e0209 */
[----:B------:R-:W-:-:S02]  /*9af0*/  IMAD.IADD R44, R45, 0x1, R24 ;  /* 0x000000012d2c7824 */ /* 0x000fc400078e0218 */
[----:B------:R-:W-:Y:S02]  /*9b00*/  IMAD.IADD R33, R34, 0x1, R8 ;  /* 0x0000000122217824 */ /* 0x000fe400078e0208 */
[----:B------:R-:W-:Y:S02]  /*9b10*/  IMAD.IADD R49, R47, 0x1, R26 ;  /* 0x000000012f317824 */ /* 0x000fe400078e021a */
[----:B------:R-:W-:Y:S02]  /*9b20*/  IMAD.IADD R32, R33, 0x1, R7 ;  /* 0x0000000121207824 */ /* 0x000fe400078e0207 */
[----:B------:R-:W-:Y:S02]  /*9b30*/  IMAD.IADD R39, R44, 0x1, R11 ;  /* 0x000000012c277824 */ /* 0x000fe400078e020b */
        /* <DEDUP_REMOVED lines=17> */
.L_x_1349:
[----:B-----5:R-:W-:-:S04]  /*9c50*/  IADD3 R13, P0, PT, R47, R14, RZ ;  /* 0x0000000e2f0d7210 */ /* 0x020fc80007f1e0ff */
[----:B------:R-:W-:Y:S02]  /*9c60*/  LEA.HI.X.SX32 R26, R47, R15, 0x1, P0 ;  /* 0x0000000f2f1a7211 */ /* 0x000fe400000f0eff */
[----:B0-----:R-:W-:-:S04]  /*9c70*/  LEA R14, P0, R13, UR10, 0x2 ;  /* 0x0000000a0d0e7c11 */ /* 0x001fc8000f8010ff */
[----:B------:R-:W-:-:S05]  /*9c80*/  LEA.HI.X R15, R13, UR11, R26, 0x2, P0 ;  /* 0x0000000b0d0f7c11 */ /* 0x000fca00080f141a */
[----:B------:R1:W-:Y:S04]  /*9c90*/  STG.E desc[UR22][R14.64], R16 ;  /* 0x000000100e007986 */ /* 0x0003e8000c101916 */
.L_x_1348:
[----:B0-----:R-:W-:Y:S05]  /*9ca0*/  BSYNC.RECONVERGENT B0 ;  /* 0x0000000000007941 */ /* 0x001fea0003800200 */
.L_x_1347:
        /* <DEDUP_REMOVED lines=10> */
.L_x_1352:
[----:B-----5:R-:W-:-:S04]  /*9d50*/  IADD3 R13, P0, PT, R49, R14, RZ ;  /* 0x0000000e310d7210 */ /* 0x020fc80007f1e0ff */
[----:B------:R-:W-:Y:S02]  /*9d60*/  LEA.HI.X.SX32 R16, R49, R15, 0x1, P0 ;  /* 0x0000000f31107211 */ /* 0x000fe400000f0eff */
[----:B0-----:R-:W-:-:S04]  /*9d70*/  LEA R14, P0, R13, UR10, 0x2 ;  /* 0x0000000a0d0e7c11 */ /* 0x001fc8000f8010ff */
[----:B------:R-:W-:-:S05]  /*9d80*/  LEA.HI.X R15, R13, UR11, R16, 0x2, P0 ;  /* 0x0000000b0d0f7c11 */ /* 0x000fca00080f1410 */
[----:B------:R0:W-:Y:S04]  /*9d90*/  STG.E desc[UR22][R14.64], R42 ;  /* 0x0000002a0e007986 */ /* 0x0001e8000c101916 */
.L_x_1351:
[----:B------:R-:W-:Y:S05]  /*9da0*/  BSYNC.RECONVERGENT B0 ;  /* 0x0000000000007941 */ /* 0x000fea0003800200 */
.L_x_1350:
        /* <DEDUP_REMOVED lines=10> */
.L_x_1355:
[----:B-----5:R-:W-:-:S04]  /*9e50*/  IADD3 R13, P0, PT, R45, R14, RZ ;  /* 0x0000000e2d0d7210 */ /* 0x020fc80007f1e0ff */
[----:B------:R-:W-:Y:S02]  /*9e60*/  LEA.HI.X.SX32 R16, R45, R15, 0x1, P0 ;  /* 0x0000000f2d107211 */ /* 0x000fe400000f0eff */
[----:B0-----:R-:W-:-:S04]  /*9e70*/  LEA R14, P0, R13, UR10, 0x2 ;  /* 0x0000000a0d0e7c11 */ /* 0x001fc8000f8010ff */
[----:B------:R-:W-:-:S05]  /*9e80*/  LEA.HI.X R15, R13, UR11, R16, 0x2, P0 ;  /* 0x0000000b0d0f7c11 */ /* 0x000fca00080f1410 */
[----:B------:R2:W-:Y:S04]  /*9e90*/  STG.E desc[UR22][R14.64], R41 ;  /* 0x000000290e007986 */ /* 0x0005e8000c101916 */
.L_x_1354:
[----:B------:R-:W-:Y:S05]  /*9ea0*/  BSYNC.RECONVERGENT B0 ;  /* 0x0000000000007941 */ /* 0x000fea0003800200 */
.L_x_1353:
        /* <DEDUP_REMOVED lines=10> */
.L_x_1358:
[----:B-----5:R-:W-:-:S04]  /*9f50*/  IADD3 R11, P0, PT, R44, R14, RZ ;  /* 0x0000000e2c0b7210 */ /* 0x020fc80007f1e0ff */
[----:B------:R-:W-:Y:S02]  /*9f60*/  LEA.HI.X.SX32 R44, R44, R15, 0x1, P0 ;  /* 0x0000000f2c2c7211 */ /* 0x000fe400000f0eff */
[----:B0-----:R-:W-:-:S04]  /*9f70*/  LEA R14, P0, R11, UR10, 0x2 ;  /* 0x0000000a0b0e7c11 */ /* 0x001fc8000f8010ff */
[----:B------:R-:W-:-:S05]  /*9f80*/  LEA.HI.X R15, R11, UR11, R44, 0x2, P0 ;  /* 0x0000000b0b0f7c11 */ /* 0x000fca00080f142c */
[----:B------:R3:W-:Y:S04]  /*9f90*/  STG.E desc[UR22][R14.64], R17 ;  /* 0x000000110e007986 */ /* 0x0007e8000c101916 */
.L_x_1357:
[----:B------:R-:W-:Y:S05]  /*9fa0*/  BSYNC.RECONVERGENT B0 ;  /* 0x0000000000007941 */ /* 0x000fea0003800200 */
.L_x_1356:
[----:B------:R-:W-:Y:S01]  /*9fb0*/  ISETP.GE.AND P0, PT, R39, R36, PT ;  /* 0x000000242700720c */ /* 0x000fe20003f06270 */
[----:B------:R-:W-:Y:S03]  /*9fc0*/  BSSY.RECONVERGENT B0, `(.L_x_1359) ;  /* 0x000000e000007945 */ /* 0x000fe60003800200 */
[----:B------:R-:W-:-:S13]  /*9fd0*/  ISETP.EQ.OR P0, PT, R10, RZ, P0 ;  /* 0x000000ff0a00720c */ /* 0x000fda0000702670 */
[----:B------:R-:W-:Y:S05]  /*9fe0*/  @P0 BRA `(.L_x_1360) ;  /* 0x00000000002c0947 */ /* 0x000fea0003800000 */
[----:B------:R-:W-:Y:S01]  /*9ff0*/  UISETP.NE.AND UP0, UPT, UR4, URZ, UPT ;  /* 0x000000ff0400728c */ /* 0x000fe2000bf05270 */
[----:B------:R-:W-:Y:S01]  /*a000*/  CS2R R10, SRZ ;  /* 0x00000000000a7805 */ /* 0x000fe2000001ff00 */
[----:B------:R-:W4:Y:S07]  /*a010*/  LDCU.64 UR10, c[0x0][0x398] ;  /* 0x00007300ff0a77ac */ /* 0x000f2e0008000a00 */
[----:B------:R-:W-:Y:S05]  /*a020*/  BRA.U UP0, `(.L_x_1361) ;  /* 0x0000000100087547 */ /* 0x000fea000b800000 */
[----:B------:R-:W0:Y:S02]  /*a030*/  LDC.64 R10, c[0x0][0x3d8] ;  /* 0x0000f600ff0a7b82 */ /* 0x000e240000000a00 */
[----:B0-----:R-:W5:Y:S02]  /*a040*/  LDG.E.64 R10, desc[UR22][R10.64] ;  /* 0x000000160a0a7981 */ /* 0x001f64000c1e1b00 */
.L_x_1361:
[----:B-----5:R-:W-:-:S04]  /*a050*/  IADD3 R13, P0, PT, R39, R10, RZ ;  /* 0x0000000a270d7210 */ /* 0x020fc80007f1e0ff */
[----:B0123--:R-:W-:Y:S02]  /*a060*/  LEA.HI.X.SX32 R14, R39, R11, 0x1, P0 ;  /* 0x0000000b270e7211 */ /* 0x00ffe400000f0eff */
[----:B----4-:R-:W-:-:S04]  /*a070*/  LEA R10, P0, R13, UR10, 0x2 ;  /* 0x0000000a0d0a7c11 */ /* 0x010fc8000f8010ff */
[----:B------:R-:W-:-:S05]  /*a080*/  LEA.HI.X R11, R13, UR11, R14, 0x2, P0 ;  /* 0x0000000b0d0b7c11 */ /* 0x000fca00080f140e */
[----:B------:R4:W-:Y:S04]  /*a090*/  STG.E desc[UR22][R10.64], R18 ;  /* 0x000000120a007986 */ /* 0x0009e8000c101916 */
.L_x_1360:
[----:B------:R-:W-:Y:S05]  /*a0a0*/  BSYNC.RECONVERGENT B0 ;  /* 0x0000000000007941 */ /* 0x000fea0003800200 */
.L_x_1359:
[----:B------:R-:W-:Y:S01]  /*a0b0*/  ISETP.GE.AND P0, PT, R43, R36, PT ;  /* 0x000000242b00720c */ /* 0x000fe20003f06270 */
[----:B------:R-:W-:Y:S03]  /*a0c0*/  BSSY.RECONVERGENT B0, `(.L_x_1362) ;  /* 0x000000e000007945 */ /* 0x000fe60003800200 */
[----:B------:R-:W-:-:S13]  /*a0d0*/  ISETP.EQ.OR P0, PT, R9, RZ, P0 ;  /* 0x000000ff0900720c */ /* 0x000fda0000702670 */
[----:B------:R-:W-:Y:S05]  /*a0e0*/  @P0 BRA `(.L_x_1363) ;  /* 0x00000000002c0947 */ /* 0x000fea0003800000 */
[----:B------:R-:W-:Y:S01]  /*a0f0*/  UISETP.NE.AND UP0, UPT, UR4, URZ, UPT ;  /* 0x000000ff0400728c */ /* 0x000fe2000bf05270 */
[----:B----4-:R-:W-:Y:S01]  /*a100*/  CS2R R10, SRZ ;  /* 0x00000000000a7805 */ /* 0x010fe2000001ff00 */
[----:B------:R-:W4:Y:S07]  /*a110*/  LDCU.64 UR10, c[0x0][0x398] ;  /* 0x00007300ff0a77ac */ /* 0x000f2e0008000a00 */
[----:B------:R-:W-:Y:S05]  /*a120*/  BRA.U UP0, `(.L_x_1364) ;  /* 0x0000000100087547 */ /* 0x000fea000b800000 */
[----:B------:R-:W0:Y:S02]  /*a130*/  LDC.64 R10, c[0x0][0x3d8] ;  /* 0x0000f600ff0a7b82 */ /* 0x000e240000000a00 */
[----:B0-----:R-:W5:Y:S02]  /*a140*/  LDG.E.64 R10, desc[UR22][R10.64] ;  /* 0x000000160a0a7981 */ /* 0x001f64000c1e1b00 */
.L_x_1364:
[----:B-----5:R-:W-:-:S04]  /*a150*/  IADD3 R9, P0, PT, R43, R10, RZ ;  /* 0x0000000a2b097210 */ /* 0x020fc80007f1e0ff */
[----:B0123--:R-:W-:Y:S02]  /*a160*/  LEA.HI.X.SX32 R14, R43, R11, 0x1, P0 ;  /* 0x0000000b2b0e7211 */ /* 0x00ffe400000f0eff */
[----:B----4-:R-:W-:-:S04]  /*a170*/  LEA R10, P0, R9, UR10, 0x2 ;  /* 0x0000000a090a7c11 */ /* 0x010fc8000f8010ff */
[----:B------:R-:W-:-:S05]  /*a180*/  LEA.HI.X R11, R9, UR11, R14, 0x2, P0 ;  /* 0x0000000b090b7c11 */ /* 0x000fca00080f140e */
[----:B------:R0:W-:Y:S04]  /*a190*/  STG.E desc[UR22][R10.64], R19 ;  /* 0x000000130a007986 */ /* 0x0001e8000c101916 */
.L_x_1363:
[----:B------:R-:W-:Y:S05]  /*a1a0*/  BSYNC.RECONVERGENT B0 ;  /* 0x0000000000007941 */ /* 0x000fea0003800200 */
.L_x_1362:
        /* <DEDUP_REMOVED lines=10> */
.L_x_1367:
[----:B0---45:R-:W-:-:S04]  /*a250*/  IADD3 R10, P0, PT, R34, R8, RZ ;  /* 0x00000008220a7210 */ /* 0x031fc80007f1e0ff */
[----:B------:R-:W-:Y:S02]  /*a260*/  LEA.HI.X.SX32 R9, R34, R9, 0x1, P0 ;  /* 0x0000000922097211 */ /* 0x000fe400000f0eff */
[----:B------:R-:W-:-:S04]  /*a270*/  LEA R8, P0, R10, UR10, 0x2 ;  /* 0x0000000a0a087c11 */ /* 0x000fc8000f8010ff */
[----:B------:R-:W-:-:S05]  /*a280*/  LEA.HI.X R9, R10, UR11, R9, 0x2, P0 ;  /* 0x0000000b0a097c11 */ /* 0x000fca00080f1409 */
[----:B------:R0:W-:Y:S04]  /*a290*/  STG.E desc[UR22][R8.64], R20 ;  /* 0x0000001408007986 */ /* 0x0001e8000c101916 */
.L_x_1366:
[----:B------:R-:W-:Y:S05]  /*a2a0*/  BSYNC.RECONVERGENT B0 ;  /* 0x0000000000007941 */ /* 0x000fea0003800200 */
.L_x_1365:
        /* <DEDUP_REMOVED lines=10> */
.L_x_1370:
[----:B-----5:R-:W-:-:S04]  /*a350*/  IADD3 R7, P0, PT, R33, R8, RZ ;  /* 0x0000000821077210 */ /* 0x020fc80007f1e0ff */
[----:B----4-:R-:W-:Y:S02]  /*a360*/  LEA.HI.X.SX32 R10, R33, R9, 0x1, P0 ;  /* 0x00000009210a7211 */ /* 0x010fe400000f0eff */
[----:B0-----:R-:W-:-:S04]  /*a370*/  LEA R8, P0, R7, UR10, 0x2 ;  /* 0x0000000a07087c11 */ /* 0x001fc8000f8010ff */
[----:B------:R-:W-:-:S05]  /*a380*/  LEA.HI.X R9, R7, UR11, R10, 0x2, P0 ;  /* 0x0000000b07097c11 */ /* 0x000fca00080f140a */
[----:B------:R0:W-:Y:S04]  /*a390*/  STG.E desc[UR22][R8.64], R21 ;  /* 0x0000001508007986 */ /* 0x0001e8000c101916 */
.L_x_1369:
[----:B------:R-:W-:Y:S05]  /*a3a0*/  BSYNC.RECONVERGENT B0 ;  /* 0x0000000000007941 */ /* 0x000fea0003800200 */
.L_x_1368:
        /* <DEDUP_REMOVED lines=10> */
.L_x_1373:
[----:B0----5:R-:W-:-:S04]  /*a450*/  IADD3 R8, P0, PT, R32, R6, RZ ;  /* 0x0000000620087210 */ /* 0x021fc80007f1e0ff */
[----:B------:R-:W-:Y:S02]  /*a460*/  LEA.HI.X.SX32 R7, R32, R7, 0x1, P0 ;  /* 0x0000000720077211 */ /* 0x000fe400000f0eff */
[----:B------:R-:W-:-:S04]  /*a470*/  LEA R6, P0, R8, UR10, 0x2 ;  /* 0x0000000a08067c11 */ /* 0x000fc8000f8010ff */
[----:B------:R-:W-:-:S05]  /*a480*/  LEA.HI.X R7, R8, UR11, R7, 0x2, P0 ;  /* 0x0000000b08077c11 */ /* 0x000fca00080f1407 */
[----:B------:R0:W-:Y:S04]  /*a490*/  STG.E desc[UR22][R6.64], R22 ;  /* 0x0000001606007986 */ /* 0x0001e8000c101916 */
.L_x_1372:
[----:B------:R-:W-:Y:S05]  /*a4a0*/  BSYNC.RECONVERGENT B0 ;  /* 0x0000000000007941 */ /* 0x000fea0003800200 */
.L_x_1371:
        /* <DEDUP_REMOVED lines=10> */
.L_x_1376:
[----:B-----5:R-:W-:-:S04]  /*a550*/  IADD3 R5, P0, PT, R28, R6, RZ ;  /* 0x000000061c057210 */ /* 0x020fc80007f1e0ff */
[----:B------:R-:W-:Y:S02]  /*a560*/  LEA.HI.X.SX32 R28, R28, R7, 0x1, P0 ;  /* 0x000000071c1c7211 */ /* 0x000fe400000f0eff */
[----:B0-----:R-:W-:-:S04]  /*a570*/  LEA R6, P0, R5, UR10, 0x2 ;  /* 0x0000000a05067c11 */ /* 0x001fc8000f8010ff */
[----:B------:R-:W-:-:S05]  /*a580*/  LEA.HI.X R7, R5, UR11, R28, 0x2, P0 ;  /* 0x0000000b05077c11 */ /* 0x000fca00080f141c */
[----:B------:R0:W-:Y:S04]  /*a590*/  STG.E desc[UR22][R6.64], R23 ;  /* 0x0000001706007986 */ /* 0x0001e8000c101916 */
.L_x_1375:
[----:B------:R-:W-:Y:S05]  /*a5a0*/  BSYNC.RECONVERGENT B0 ;  /* 0x0000000000007941 */ /* 0x000fea0003800200 */
.L_x_1374:
        /* <DEDUP_REMOVED lines=10> */
.L_x_1379:
[----:B0----5:R-:W-:-:S04]  /*a650*/  IADD3 R6, P0, PT, R12, R4, RZ ;  /* 0x000000040c067210 */ /* 0x021fc80007f1e0ff */
[----:B------:R-:W-:Y:S02]  /*a660*/  LEA.HI.X.SX32 R5, R12, R5, 0x1, P0 ;  /* 0x000000050c057211 */ /* 0x000fe400000f0eff */
[----:B------:R-:W-:-:S04]  /*a670*/  LEA R4, P0, R6, UR10, 0x2 ;  /* 0x0000000a06047c11 */ /* 0x000fc8000f8010ff */
[----:B------:R-:W-:-:S05]  /*a680*/  LEA.HI.X R5, R6, UR11, R5, 0x2, P0 ;  /* 0x0000000b06057c11 */ /* 0x000fca00080f1405 */
[----:B------:R0:W-:Y:S04]  /*a690*/  STG.E desc[UR22][R4.64], R29 ;  /* 0x0000001d04007986 */ /* 0x0001e8000c101916 */
.L_x_1378:
[----:B------:R-:W-:Y:S05]  /*a6a0*/  BSYNC.RECONVERGENT B0 ;  /* 0x0000000000007941 */ /* 0x000fea0003800200 */
.L_x_1377:
        /* <DEDUP_REMOVED lines=10> */
.L_x_1382:
[----:B-----5:R-:W-:-:S04]  /*a750*/  IADD3 R3, P0, PT, R35, R4, RZ ;  /* 0x0000000423037210 */ /* 0x020fc80007f1e0ff */
[----:B------:R-:W-:Y:S02]  /*a760*/  LEA.HI.X.SX32 R6, R35, R5, 0x1, P0 ;  /* 0x0000000523067211 */ /* 0x000fe400000f0eff */
[----:B0-----:R-:W-:-:S04]  /*a770*/  LEA R4, P0, R3, UR10, 0x2 ;  /* 0x0000000a03047c11 */ /* 0x001fc8000f8010ff */
[----:B------:R-:W-:-:S05]  /*a780*/  LEA.HI.X R5, R3, UR11, R6, 0x2, P0 ;  /* 0x0000000b03057c11 */ /* 0x000fca00080f1406 */
[----:B------:R0:W-:Y:S04]  /*a790*/  STG.E desc[UR22][R4.64], R30 ;  /* 0x0000001e04007986 */ /* 0x0001e8000c101916 */
.L_x_1381:
[----:B------:R-:W-:Y:S05]  /*a7a0*/  BSYNC.RECONVERGENT B0 ;  /* 0x0000000000007941 */ /* 0x000fea0003800200 */
.L_x_1380:
        /* <DEDUP_REMOVED lines=10> */
.L_x_1385:
[----:B0----5:R-:W-:-:S04]  /*a850*/  IADD3 R4, P0, PT, R38, R2, RZ ;  /* 0x0000000226047210 */ /* 0x021fc80007f1e0ff */
[----:B------:R-:W-:Y:S02]  /*a860*/  LEA.HI.X.SX32 R3, R38, R3, 0x1, P0 ;  /* 0x0000000326037211 */ /* 0x000fe400000f0eff */
[----:B------:R-:W-:-:S04]  /*a870*/  LEA R2, P0, R4, UR10, 0x2 ;  /* 0x0000000a04027c11 */ /* 0x000fc8000f8010ff */
[----:B------:R-:W-:-:S05]  /*a880*/  LEA.HI.X R3, R4, UR11, R3, 0x2, P0 ;  /* 0x0000000b04037c11 */ /* 0x000fca00080f1403 */
[----:B------:R0:W-:Y:S04]  /*a890*/  STG.E desc[UR22][R2.64], R31 ;  /* 0x0000001f02007986 */ /* 0x0001e8000c101916 */
.L_x_1384:
[----:B------:R-:W-:Y:S05]  /*a8a0*/  BSYNC.RECONVERGENT B0 ;  /* 0x0000000000007941 */ /* 0x000fea0003800200 */
.L_x_1383:
        /* <DEDUP_REMOVED lines=9> */
.L_x_1386:
[----:B-----5:R-:W-:-:S04]  /*a940*/  IADD3 R0, P0, PT, R40, R2, RZ ;  /* 0x0000000228007210 */ /* 0x020fc80007f1e0ff */
[----:B------:R-:W-:Y:S02]  /*a950*/  LEA.HI.X.SX32 R3, R40, R3, 0x1, P0 ;  /* 0x0000000328037211 */ /* 0x000fe400000f0eff */
[----:B0-----:R-:W-:-:S04]  /*a960*/  LEA R2, P0, R0, UR10, 0x2 ;  /* 0x0000000a00027c11 */ /* 0x001fc8000f8010ff */
[----:B------:R-:W-:-:S05]  /*a970*/  LEA.HI.X R3, R0, UR11, R3, 0x2, P0 ;  /* 0x0000000b00037c11 */ /* 0x000fca00080f1403 */
[----:B------:R0:W-:Y:S01]  /*a980*/  STG.E desc[UR22][R2.64], R37 ;  /* 0x0000002502007986 */ /* 0x0001e2000c101916 */
[----:B------:R-:W-:Y:S05]  /*a990*/  BRA `(.L_x_1332) ;  /* 0x00000008004c7947 */ /* 0x000fea0003800000 */
.L_x_1346:
        /* <DEDUP_REMOVED lines=81> */
.L_x_1389:
        /* <DEDUP_REMOVED lines=14> */
.L_x_1388:
[----:B------:R-:W-:Y:S05]  /*af90*/  BSYNC.RECONVERGENT B0 ;  /* 0x0000000000007941 */ /* 0x000fea0003800200 */
.L_x_1387:
        /* <DEDUP_REMOVED lines=8> */
.L_x_1390:
        /* <DEDUP_REMOVED lines=43> */
.L_x_1332:
[----:B------:R-:W-:Y:S05]  /*b2d0*/  BSYNC.RECONVERGENT B1 ;  /* 0x0000000000017941 */ /* 0x000fea0003800200 */
.L_x_1283:
[----:B--2---:R-:W2:Y:S02]  /*b2e0*/  S2R R0, SR_TID.X ;  /* 0x0000000000007919 */ /* 0x004ea40000002100 */
[----:B--2---:R-:W-:-:S13]  /*b2f0*/  ISETP.NE.AND P0, PT, R0, RZ, PT ;  /* 0x000000ff0000720c */ /* 0x004fda0003f05270 */
[----:B------:R-:W-:Y:S05]  /*b300*/  @P0 EXIT ;  /* 0x000000000000094d */ /* 0x000fea0003800000 */
[----:B------:R-:W2:Y:S02]  /*b310*/  LDCU.U8 UR4, c[0x0][0x3c1] ;  /* 0x00007820ff0477ac */ /* 0x000ea40008000000 */
[----:B--2---:R-:W-:-:S09]  /*b320*/  UISETP.NE.AND UP0, UPT, UR4, URZ, UPT ;  /* 0x000000ff0400728c */ /* 0x004fd2000bf05270 */
[----:B------:R-:W-:Y:S05]  /*b330*/  BRA.U !UP0, `(.L_x_1391) ;  /* 0x0000000108287547 */ /* 0x000fea000b800000 */
[----:B------:R-:W2:Y:S01]  /*b340*/  LDCU.U8 UR4, c[0x0][0x3c0] ;  /* 0x00007800ff0477ac */ /* 0x000ea20008000000 */
[----:B0---4-:R-:W0:Y:S01]  /*b350*/  LDC.64 R2, c[0x0][0x3a0] ;  /* 0x0000e800ff027b82 */ /* 0x011e220000000a00 */
[----:B-1----:R-:W-:Y:S01]  /*b360*/  IMAD.MOV.U32 R5, RZ, RZ, RZ ;  /* 0x000000ffff057224 */ /* 0x002fe200078e00ff */
[----:B--2---:R-:W-:-:S09]  /*b370*/  UISETP.NE.AND UP0, UPT, UR4, URZ, UPT ;  /* 0x000000ff0400728c */ /* 0x004fd2000bf05270 */
[----:B------:R-:W-:Y:S05]  /*b380*/  BRA.U UP0, `(.L_x_1392) ;  /* 0x0000000100087547 */ /* 0x000fea000b800000 */
[----:B------:R-:W1:Y:S02]  /*b390*/  LDC.64 R4, c[0x0][0x3d8] ;  /* 0x0000f600ff047b82 */ /* 0x000e640000000a00 */
[----:B-1----:R1:W5:Y:S02]  /*b3a0*/  LDG.E R5, desc[UR22][R4.64] ;  /* 0x0000001604057981 */ /* 0x002364000c1e1900 */
.L_x_1392:
[----:B-----5:R-:W-:-:S05]  /*b3b0*/  IMAD.IADD R5, R5, 0x1, R36 ;  /* 0x0000000105057824 */ /* 0x020fca00078e0224 */
[----:B0-----:R-:W-:Y:S01]  /*b3c0*/  STG.E desc[UR22][R2.64], R5 ;  /* 0x0000000502007986 */ /* 0x001fe2000c101916 */
[----:B------:R-:W-:Y:S05]  /*b3d0*/  EXIT ;  /* 0x000000000000794d */ /* 0x000fea0003800000 */
.L_x_1391:
[----:B------:R-:W2:Y:S01]  /*b3e0*/  LDCU.U8 UR4, c[0x0][0x3c0] ;  /* 0x00007800ff0477ac */ /* 0x000ea20008000000 */
[----:B01--4-:R-:W0:Y:S01]  /*b3f0*/  LDC.64 R4, c[0x0][0x3e0] ;  /* 0x0000f800ff047b82 */ /* 0x013e220000000a00 */
[----:B------:R-:W-:Y:S01]  /*b400*/  CS2R R2, SRZ ;  /* 0x0000000000027805 */ /* 0x000fe2000001ff00 */
[----:B--2---:R-:W-:-:S09]  /*b410*/  UISETP.NE.AND UP0, UPT, UR4, URZ, UPT ;  /* 0x000000ff0400728c */ /* 0x004fd2000bf05270 */
[----:B------:R-:W-:Y:S05]  /*b420*/  BRA.U UP0, `(.L_x_1393) ;  /* 0x0000000100087547 */ /* 0x000fea000b800000 */
[----:B------:R-:W1:Y:S02]  /*b430*/  LDC.64 R2, c[0x0][0x3d8] ;  /* 0x0000f600ff027b82 */ /* 0x000e640000000a00 */
[----:B-1----:R-:W5:Y:S02]  /*b440*/  LDG.E.64 R2, desc[UR22][R2.64] ;  /* 0x0000001602027981 */ /* 0x002f64000c1e1b00 */
.L_x_1393:
[----:B-----5:R-:W-:-:S04]  /*b450*/  IADD3 R2, P0, PT, R36, R2, RZ ;  /* 0x0000000224027210 */ /* 0x020fc80007f1e0ff */
[----:B------:R-:W-:-:S05]  /*b460*/  LEA.HI.X.SX32 R3, R36, R3, 0x1, P0 ;  /* 0x0000000324037211 */ /* 0x000fca00000f0eff */
[----:B0-----:R-:W-:Y:S01]  /*b470*/  STG.E.64 desc[UR22][R4.64], R2 ;  /* 0x0000000204007986 */ /* 0x001fe2000c101b16 */
[----:B------:R-:W-:Y:S05]  /*b480*/  EXIT ;  /* 0x000000000000794d */ /* 0x000fea0003800000 */
.L_x_1226:
[----:B------:R-:W-:Y:S01]  /*b490*/  BSSY B0, `(.L_x_1394) ;  /* 0x0000006000007945 */ /* 0x000fe20003800000 */
[----:B------:R-:W-:Y:S01]  /*b4a0*/  PLOP3.LUT P0, PT, P0, PT, PT, 0x8, 0x80 ;  /* 0x000000000080781c */ /* 0x000fe2000070e170 */
[----:B------:R-:W-:-:S12]  /*b4b0*/  IMAD.MOV.U32 R12, RZ, RZ, -0x1 ;  /* 0xffffffffff0c7424 */ /* 0x000fd800078e00ff */
[----:B------:R-:W-:Y:S05]  /*b4c0*/  WARPSYNC.COLLECTIVE R12, `(.L_x_1395) ;  /* 0x000000000c087348 */ /* 0x000fea0003c00000 */
[----:B------:R-:W-:Y:S01]  /*b4d0*/  VOTE.ANY P0, P0 ;  /* 0x0000000000ff7806 */ /* 0x000fe20000000100 */
[----:B------:R-:W-:-:S12]  /*b4e0*/  ENDCOLLECTIVE ;  /* 0x000000000000791b */ /* 0x000fd80003800000 */
.L_x_1395:
[----:B------:R-:W-:Y:S05]  /*b4f0*/  BSYNC B0 ;  /* 0x0000000000007941 */ /* 0x000fea0003800000 */
.L_x_1394:
[----:B------:R-:W-:Y:S05]  /*b500*/  BRA `(.L_x_1396) ;  /* 0xffffff8000347947 */ /* 0x000fea000383ffff */
.L_x_1228:
[----:B------:R-:W-:Y:S01]  /*b510*/  BSSY B0, `(.L_x_1397) ;  /* 0x0000006000007945 */ /* 0x000fe20003800000 */
[----:B------:R-:W-:Y:S01]  /*b520*/  PLOP3.LUT P0, PT, P0, PT, PT, 0x8, 0x80 ;  /* 0x000000000080781c */ /* 0x000fe2000070e170 */
[----:B------:R-:W-:-:S12]  /*b530*/  IMAD.MOV.U32 R12, RZ, RZ, -0x1 ;  /* 0xffffffffff0c7424 */ /* 0x000fd800078e00ff */
[----:B------:R-:W-:Y:S05]  /*b540*/  WARPSYNC.COLLECTIVE R12, `(.L_x_1398) ;  /* 0x000000000c087348 */ /* 0x000fea0003c00000 */
[----:B------:R-:W-:Y:S01]  /*b550*/  VOTE.ANY P0, P0 ;  /* 0x0000000000ff7806 */ /* 0x000fe20000000100 */
[----:B------:R-:W-:-:S12]  /*b560*/  ENDCOLLECTIVE ;  /* 0x000000000000791b */ /* 0x000fd80003800000 */
.L_x_1398:
[----:B------:R-:W-:Y:S05]  /*b570*/  BSYNC B0 ;  /* 0x0000000000007941 */ /* 0x000fea0003800000 */
.L_x_1397:
[----:B------:R-:W-:Y:S05]  /*b580*/  BRA `(.L_x_1399) ;  /* 0xffffff8000907947 */ /* 0x000fea000383ffff */
.L_x_1230:
[----:B------:R-:W0:Y:S01]  /*b590*/  S2R R36, SR_GEMASK ;  /* 0x0000000000247919 */ /* 0x000e220000003c00 */
[----:B------:R-:W-:Y:S01]  /*b5a0*/  BSSY B0, `(.L_x_1400) ;  /* 0x0000007000007945 */ /* 0x000fe20003800000 */
[----:B------:R-:W-:Y:S01]  /*b5b0*/  ISETP.NE.AND P0, PT, R34, 0x65, PT ;  /* 0x000000652200780c */ /* 0x000fe20003f05270 */
[----:B------:R-:W-:Y:S01]  /*b5c0*/  IMAD.MOV.U32 R12, RZ, RZ, -0x1 ;  /* 0xffffffffff0c7424 */ /* 0x000fe200078e00ff */
[----:B------:R-:W-:-:S13]  /*b5d0*/  PLOP3.LUT P1, PT, P1, PT, PT, 0x8, 0x80 ;  /* 0x000000000080781c */ /* 0x000fda0000f2e170 */
[----:B0-----:R-:W-:Y:S05]  /*b5e0*/  WARPSYNC.COLLECTIVE R12, `(.L_x_1401) ;  /* 0x000000000c087348 */ /* 0x001fea0003c00000 */
[----:B------:R-:W-:Y:S01]  /*b5f0*/  VOTE.ANY R12, PT, P1 ;  /* 0x00000000000c7806 */ /* 0x000fe200008e0100 */
[----:B0-----:R-:W-:Y:S06]  /*b600*/  ENDCOLLECTIVE ;  /* 0x000000000000791b */ /* 0x001fec0003800000 */
.L_x_1401:
[----:B------:R-:W-:Y:S05]  /*b610*/  BSYNC B0 ;  /* 0x0000000000007941 */ /* 0x000fea0003800000 */
.L_x_1400:
[----:B------:R-:W-:Y:S01]  /*b620*/  LOP3.LUT R12, R12, 0x80000000, R36, 0xec, !PT ;  /* 0x800000000c0c7812 */ /* 0x000fe200078eec24 */
[----:B------:R-:W-:-:S04]  /*b630*/  IMAD.MOV.U32 R36, RZ, RZ, 0x1 ;  /* 0x00000001ff247424 */ /* 0x000fc800078e00ff */
[----:B------:R-:W-:-:S05]  /*b640*/  VIADD R39, R12, 0xffffffff ;  /* 0xffffffff0c277836 */ /* 0x000fca0000000000 */
[----:B------:R-:W-:Y:S01]  /*b650*/  LOP3.LUT R34, R12, R39, RZ, 0xc, !PT ;  /* 0x000000270c227212 */ /* 0x000fe200078e0cff */
[----:B------:R-:W-:-:S03]  /*b660*/  IMAD.MOV.U32 R12, RZ, RZ, -0x1 ;  /* 0xffffffffff0c7424 */ /* 0x000fc600078e00ff */
[----:B------:R0:W1:Y:S04]  /*b670*/  POPC R38, R34 ;  /* 0x0000002200267309 */ /* 0x0000680000000000 */
[----:B01----:R-:W-:Y:S05]  /*b680*/  WARPSYNC.COLLECTIVE R12, `(.L_x_1402) ;  /* 0x000000000c087348 */ /* 0x003fea0003c00000 */
[----:B-1----:R1:W2:Y:S02]  /*b690*/  SHFL.DOWN P1, R39, R35, R36, R38 ;  /* 0x0800002423277389 */ /* 0x0022a40000020026 */
[----:B012---:R-:W-:Y:S05]  /*b6a0*/  ENDCOLLECTIVE ;  /* 0x000000000000791b */ /* 0x007fea0003800000 */
.L_x_1402:
[----:B------:R-:W-:Y:S01]  /*b6b0*/  IMAD.MOV.U32 R36, RZ, RZ, 0x2 ;  /* 0x00000002ff247424 */ /* 0x000fe200078e00ff */
[----:B------:R-:W-:-:S04]  /*b6c0*/  ISETP.GE.AND P1, PT, R54, R38, PT ;  /* 0x000000263600720c */ /* 0x000fc80003f26270 */
[----:B------:R-:W-:Y:S01]  /*b6d0*/  SEL R48, R39, RZ, !P1 ;  /* 0x000000ff27307207 */ /* 0x000fe20004800000 */
[----:B------:R-:W-:-:S04]  /*b6e0*/  VIADD R39, R54, 0x2 ;  /* 0x0000000236277836 */ /* 0x000fc80000000000 */
[----:B------:R-:W-:Y:S01]  /*b6f0*/  IMAD.IADD R47, R48, 0x1, R35 ;  /* 0x00000001302f7824 */ /* 0x000fe200078e0223 */
[----:B------:R-:W-:Y:S01]  /*b700*/  ISETP.GT.AND P2, PT, R39, R38, PT ;  /* 0x000000262700720c */ /* 0x000fe20003f44270 */
[----:B------:R-:W0:Y:S02]  /*b710*/  LDC.64 R48, c[0x0][0x3a8] ;  /* 0x0000ea00ff307b82 */ /* 0x000e240000000a00 */
[----:B------:R-:W-:-:S10]  /*b720*/  IMAD.MOV.U32 R35, RZ, RZ, R47 ;  /* 0x000000ffff237224 */ /* 0x000fd400078e002f */
[----:B0-----:R-:W-:Y:S05]  /*b730*/  WARPSYNC.COLLECTIVE R12, `(.L_x_1403) ;  /* 0x000000000c087348 */ /* 0x001fea0003c00000 */
[----:B------:R1:W2:Y:S02]  /*b740*/  SHFL.DOWN P1, R39, R35, R36, R38 ;  /* 0x0800002423277389 */ /* 0x0002a40000020026 */
[----:B012---:R-:W-:Y:S05]  /*b750*/  ENDCOLLECTIVE ;  /* 0x000000000000791b */ /* 0x007fea0003800000 */
.L_x_1403:
[----:B------:R-:W-:Y:S01]  /*b760*/  IMAD.MOV.U32 R36, RZ, RZ, 0x4 ;  /* 0x00000004ff247424 */ /* 0x000fe200078e00ff */
[----:B------:R-:W-:Y:S01]  /*b770*/  SEL R34, R39, RZ, !P2 ;  /* 0x000000ff27227207 */ /* 0x000fe20005000000 */
[----:B------:R-:W-:-:S04]  /*b780*/  VIADD R39, R54, 0x4 ;  /* 0x0000000436277836 */ /* 0x000fc80000000000 */
[----:B------:R-:W-:Y:S01]  /*b790*/  IMAD.IADD R61, R47, 0x1, R34 ;  /* 0x000000012f3d7824 */ /* 0x000fe200078e0222 */
[----:B------:R-:W-:Y:S01]  /*b7a0*/  ISETP.GT.AND P2, PT, R39, R38, PT ;  /* 0x000000262700720c */ /* 0x000fe20003f44270 */
[----:B------:R-:W-:Y:S02]  /*b7b0*/  VIADD R47, R54, 0x10 ;  /* 0x00000010362f7836 */ /* 0x000fe40000000000 */
[----:B------:R-:W-:-:S10]  /*b7c0*/  IMAD.MOV.U32 R35, RZ, RZ, R61 ;  /* 0x000000ffff237224 */ /* 0x000fd400078e003d */
[----:B------:R-:W-:Y:S05]  /*b7d0*/  WARPSYNC.COLLECTIVE R12, `(.L_x_1404) ;  /* 0x000000000c087348 */ /* 0x000fea0003c00000 */
[----:B------:R0:W1:Y:S02]  /*b7e0*/  SHFL.DOWN P1, R39, R35, R36, R38 ;  /* 0x0800002423277389 */ /* 0x0000640000020026 */
[----:B01----:R-:W-:Y:S05]  /*b7f0*/  ENDCOLLECTIVE ;  /* 0x000000000000791b */ /* 0x003fea0003800000 */
.L_x_1404:
[----:B------:R-:W-:Y:S01]  /*b800*/  IMAD.MOV.U32 R36, RZ, RZ, 0x8 ;  /* 0x00000008ff247424 */ /* 0x000fe200078e00ff */
[----:B------:R-:W-:Y:S01]  /*b810*/  SEL R34, R39, RZ, !P2 ;  /* 0x000000ff27227207 */ /* 0x000fe20005000000 */
[----:B------:R-:W-:-:S04]  /*b820*/  VIADD R39, R54, 0x8 ;  /* 0x0000000836277836 */ /* 0x000fc80000000000 */
[----:B------:R-:W-:Y:S01]  /*b830*/  IMAD.IADD R35, R61, 0x1, R34 ;  /* 0x000000013d237824 */ /* 0x000fe200078e0222 */
[----:B------:R-:W-:-:S13]  /*b840*/  ISETP.GT.AND P2, PT, R39, R38, PT ;  /* 0x000000262700720c */ /* 0x000fda0003f44270 */
[----:B------:R-:W-:Y:S05]  /*b850*/  WARPSYNC.COLLECTIVE R12, `(.L_x_1405) ;  /* 0x000000000c087348 */ /* 0x000fea0003c00000 */
[----:B------:R0:W1:Y:S02]  /*b860*/  SHFL.DOWN P1, R39, R35, R36, R38 ;  /* 0x0800002423277389 */ /* 0x0000640000020026 */
[----:B01----:R-:W-:Y:S05]  /*b870*/  ENDCOLLECTIVE ;  /* 0x000000000000791b */ /* 0x003fea0003800000 */
.L_x_1405:
[----:B------:R-:W-:Y:S01]  /*b880*/  IMAD.MOV.U32 R36, RZ, RZ, 0x10 ;  /* 0x00000010ff247424 */ /* 0x000fe200078e00ff */
[----:B------:R-:W-:-:S05]  /*b890*/  SEL R34, R39, RZ, !P2 ;  /* 0x000000ff27227207 */ /* 0x000fca0005000000 */
[----:B------:R-:W-:-:S04]  /*b8a0*/  IMAD.IADD R51, R35, 0x1, R34 ;  /* 0x0000000123337824 */ /* 0x000fc800078e0222 */
[----:B------:R-:W-:-:S07]  /*b8b0*/  IMAD.MOV.U32 R35, RZ, RZ, R51 ;  /* 0x000000ffff237224 */ /* 0x000fce00078e0033 */
[----:B------:R-:W-:Y:S05]  /*b8c0*/  WARPSYNC.COLLECTIVE R12, `(.L_x_1406) ;  /* 0x000000000c087348 */ /* 0x000fea0003c00000 */
[----:B------:R0:W1:Y:S02]  /*b8d0*/  SHFL.DOWN P1, R39, R35, R36, R38 ;  /* 0x0800002423277389 */ /* 0x0000640000020026 */
[----:B01----:R-:W-:Y:S05]  /*b8e0*/  ENDCOLLECTIVE ;  /* 0x000000000000791b */ /* 0x003fea0003800000 */
.L_x_1406:
[----:B------:R-:W-:Y:S05]  /*b8f0*/  WARPSYNC.COLLECTIVE R12, `(.L_x_1407) ;  /* 0x000000000c087348 */ /* 0x000fea0003c00000 */
[----:B------:R-:W-:Y:S01]  /*b900*/  VOTE.ALL P0, P0 ;  /* 0x0000000000ff7806 */ /* 0x000fe20000000000 */
[----:B------:R-:W-:-:S12]  /*b910*/  ENDCOLLECTIVE ;  /* 0x000000000000791b */ /* 0x000fd80003800000 */
.L_x_1407:
[----:B------:R-:W-:-:S04]  /*b920*/  ISETP.GT.AND P1, PT, R47, R38, PT ;  /* 0x000000262f00720c */ /* 0x000fc80003f24270 */
[----:B------:R-:W-:Y:S02]  /*b930*/  SEL R34, R39, RZ, !P1 ;  /* 0x000000ff27227207 */ /* 0x000fe40004800000 */
[----:B------:R-:W-:-:S03]  /*b940*/  IADD3 R48, P1, PT, R48, 0x100, RZ ;  /* 0x0000010030307810 */ /* 0x000fc60007f3e0ff */
[----:B------:R-:W-:Y:S02]  /*b950*/  IMAD.IADD R47, R51, 0x1, R34 ;  /* 0x00000001332f7824 */ /* 0x000fe400078e0222 */
[----:B------:R-:W-:Y:S01]  /*b960*/  IMAD.X R49, RZ, RZ, R49, P1 ;  /* 0x000000ffff317224 */ /* 0x000fe200008e0631 */
[----:B------:R-:W-:Y:S07]  /*b970*/  BRA `(.L_x_1408) ;  /* 0xffffff80003c7947 */ /* 0x000fee000383ffff */
.L_x_1232:
[----:B------:R-:W-:Y:S01]  /*b980*/  BSSY B0, `(.L_x_1409) ;  /* 0x0000006000007945 */ /* 0x000fe20003800000 */
[----:B------:R-:W-:Y:S01]  /*b990*/  PLOP3.LUT P0, PT, P0, PT, PT, 0x8, 0x80 ;  /* 0x000000000080781c */ /* 0x000fe2000070e170 */
[----:B------:R-:W-:-:S12]  /*b9a0*/  IMAD.MOV.U32 R12, RZ, RZ, -0x1 ;  /* 0xffffffffff0c7424 */ /* 0x000fd800078e00ff */
[----:B------:R-:W-:Y:S05]  /*b9b0*/  WARPSYNC.COLLECTIVE R12, `(.L_x_1410) ;  /* 0x000000000c087348 */ /* 0x000fea0003c00000 */
[----:B------:R-:W-:Y:S01]  /*b9c0*/  VOTE.ANY P0, P0 ;  /* 0x0000000000ff7806 */ /* 0x000fe20000000100 */
[----:B------:R-:W-:-:S12]  /*b9d0*/  ENDCOLLECTIVE ;  /* 0x000000000000791b */ /* 0x000fd80003800000 */
.L_x_1410:
[----:B------:R-:W-:Y:S05]  /*b9e0*/  BSYNC B0 ;  /* 0x0000000000007941 */ /* 0x000fea0003800000 */
.L_x_1409:
[----:B------:R-:W-:Y:S05]  /*b9f0*/  BRA `(.L_x_1411) ;  /* 0xffffff80004c7947 */ /* 0x000fea000383ffff */
.L_x_1234:
[----:B------:R-:W-:Y:S01]  /*ba00*/  BSSY B0, `(.L_x_1412) ;  /* 0x0000006000007945 */ /* 0x000fe20003800000 */
[----:B------:R-:W-:Y:S01]  /*ba10*/  PLOP3.LUT P0, PT, P0, PT, PT, 0x8, 0x80 ;  /* 0x000000000080781c */ /* 0x000fe2000070e170 */
[----:B------:R-:W-:-:S12]  /*ba20*/  IMAD.MOV.U32 R12, RZ, RZ, -0x1 ;  /* 0xffffffffff0c7424 */ /* 0x000fd800078e00ff */
[----:B------:R-:W-:Y:S05]  /*ba30*/  WARPSYNC.COLLECTIVE R12, `(.L_x_1413) ;  /* 0x000000000c087348 */ /* 0x000fea0003c00000 */
[----:B------:R-:W-:Y:S01]  /*ba40*/  VOTE.ANY P0, P0 ;  /* 0x0000000000ff7806 */ /* 0x000fe20000000100 */
[----:B------:R-:W-:-:S12]  /*ba50*/  ENDCOLLECTIVE ;  /* 0x000000000000791b */ /* 0x000fd80003800000 */
.L_x_1413:
[----:B------:R-:W-:Y:S05]  /*ba60*/  BSYNC B0 ;  /* 0x0000000000007941 */ /* 0x000fea0003800000 */
.L_x_1412:
[----:B------:R-:W-:Y:S05]  /*ba70*/  BRA `(.L_x_1414) ;  /* 0xffffff8000a07947 */ /* 0x000fea000383ffff */
.L_x_1236:
[----:B------:R-:W-:Y:S01]  /*ba80*/  BSSY B0, `(.L_x_1415) ;  /* 0x0000006000007945 */ /* 0x000fe20003800000 */
[----:B------:R-:W-:Y:S01]  /*ba90*/  PLOP3.LUT P1, PT, P0, PT, PT, 0x8, 0x80 ;  /* 0x000000000080781c */ /* 0x000fe2000072e170 */
[----:B------:R-:W-:-:S12]  /*baa0*/  IMAD.MOV.U32 R12, RZ, RZ, -0x1 ;  /* 0xffffffffff0c7424 */ /* 0x000fd800078e00ff */
[----:B------:R-:W-:Y:S05]  /*bab0*/  WARPSYNC.COLLECTIVE R12, `(.L_x_1416) ;  /* 0x000000000c087348 */ /* 0x000fea0003c00000 */
[----:B------:R-:W-:Y:S01]  /*bac0*/  VOTE.ANY R12, PT, P1 ;  /* 0x00000000000c7806 */ /* 0x000fe200008e0100 */
[----:B------:R-:W-:Y:S06]  /*bad0*/  ENDCOLLECTIVE ;  /* 0x000000000000791b */ /* 0x000fec0003800000 */
.L_x_1416:
[----:B------:R-:W-:Y:S05]  /*bae0*/  BSYNC B0 ;  /* 0x0000000000007941 */ /* 0x000fea0003800000 */
.L_x_1415:
[----:B------:R-:W0:Y:S01]  /*baf0*/  S2R R36, SR_GEMASK ;  /* 0x0000000000247919 */ /* 0x000e220000003c00 */
[----:B------:R-:W-:Y:S01]  /*bb00*/  VIADD R50, R50, 0xffffffe0 ;  /* 0xffffffe032327836 */ /* 0x000fe20000000000 */
[----:B0-----:R-:W-:Y:S01]  /*bb10*/  LOP3.LUT R12, R12, 0x80000000, R36, 0xec, !PT ;  /* 0x800000000c0c7812 */ /* 0x001fe200078eec24 */
[----:B------:R-:W-:-:S04]  /*bb20*/  IMAD.MOV.U32 R36, RZ, RZ, 0x1 ;  /* 0x00000001ff247424 */ /* 0x000fc800078e00ff */
[----:B------:R-:W-:-:S05]  /*bb30*/  VIADD R39, R12, 0xffffffff ;  /* 0xffffffff0c277836 */ /* 0x000fca0000000000 */
[----:B------:R-:W-:Y:S01]  /*bb40*/  LOP3.LUT R61, R12, R39, RZ, 0xc, !PT ;  /* 0x000000270c3d7212 */ /* 0x000fe200078e0cff */
[----:B------:R-:W-:-:S03]  /*bb50*/  IMAD.MOV.U32 R12, RZ, RZ, -0x1 ;  /* 0xffffffffff0c7424 */ /* 0x000fc600078e00ff */
[----:B------:R0:W1:Y:S02]  /*bb60*/  POPC R38, R61 ;  /* 0x0000003d00267309 */ /* 0x0000640000000000 */
[----:B0-----:R-:W-:-:S07]  /*bb70*/  VIADD R61, R54, 0x10 ;  /* 0x00000010363d7836 */ /* 0x001fce0000000000 */
[----:B-1----:R-:W-:Y:S05]  /*bb80*/  WARPSYNC.COLLECTIVE R12, `(.L_x_1417) ;  /* 0x000000000c087348 */ /* 0x002fea0003c00000 */
[----:B-1----:R0:W1:Y:S02]  /*bb90*/  SHFL.DOWN P1, R39, R35, R36, R38 ;  /* 0x0800002423277389 */ /* 0x0020640000020026 */
[----:B01----:R-:W-:Y:S05]  /*bba0*/  ENDCOLLECTIVE ;  /* 0x000000000000791b */ /* 0x003fea0003800000 */
.L_x_1417:
[----:B------:R-:W-:Y:S01]  /*bbb0*/  ISETP.GE.AND P0, PT, R54, R38, PT ;  /* 0x000000263600720c */ /* 0x000fe20003f06270 */
[----:B------:R-:W-:-:S03]  /*bbc0*/  IMAD.MOV.U32 R36, RZ, RZ, 0x2 ;  /* 0x00000002ff247424 */ /* 0x000fc600078e00ff */
[----:B------:R-:W-:-:S05]  /*bbd0*/  SEL R39, R39, RZ, !P0 ;  /* 0x000000ff27277207 */ /* 0x000fca0004000000 */
[----:B------:R-:W-:Y:S02]  /*bbe0*/  IMAD.IADD R35, R39, 0x1, R35 ;  /* 0x0000000127237824 */ /* 0x000fe400078e0223 */
[----:B------:R-:W-:-:S05]  /*bbf0*/  VIADD R39, R54, 0x2 ;  /* 0x0000000236277836 */ /* 0x000fca0000000000 */
[----:B------:R-:W-:-:S13]  /*bc00*/  ISETP.GT.AND P0, PT, R39, R38, PT ;  /* 0x000000262700720c */ /* 0x000fda0003f04270 */
[----:B------:R-:W-:Y:S05]  /*bc10*/  WARPSYNC.COLLECTIVE R12, `(.L_x_1418) ;  /* 0x000000000c087348 */ /* 0x000fea0003c00000 */
[----:B------:R0:W1:Y:S02]  /*bc20*/  SHFL.DOWN P1, R39, R35, R36, R38 ;  /* 0x0800002423277389 */ /* 0x0000640000020026 */
[----:B01----:R-:W-:Y:S05]  /*bc30*/  ENDCOLLECTIVE ;  /* 0x000000000000791b */ /* 0x003fea0003800000 */
.L_x_1418:
[----:B------:R-:W-:Y:S01]  /*bc40*/  IMAD.MOV.U32 R36, RZ, RZ, 0x4 ;  /* 0x00000004ff247424 */ /* 0x000fe200078e00ff */
[----:B------:R-:W-:-:S05]  /*bc50*/  SEL R39, R39, RZ, !P0 ;  /* 0x000000ff27277207 */ /* 0x000fca0004000000 */
[----:B------:R-:W-:Y:S02]  /*bc60*/  IMAD.IADD R35, R35, 0x1, R39 ;  /* 0x0000000123237824 */ /* 0x000fe400078e0227 */
[----:B------:R-:W-:-:S05]  /*bc70*/  VIADD R39, R54, 0x4 ;  /* 0x0000000436277836 */ /* 0x000fca0000000000 */
[----:B------:R-:W-:-:S13]  /*bc80*/  ISETP.GT.AND P0, PT, R39, R38, PT ;  /* 0x000000262700720c */ /* 0x000fda0003f04270 */
[----:B------:R-:W-:Y:S05]  /*bc90*/  WARPSYNC.COLLECTIVE R12, `(.L_x_1419) ;  /* 0x000000000c087348 */ /* 0x000fea0003c00000 */
[----:B------:R0:W1:Y:S02]  /*bca0*/  SHFL.DOWN P1, R39, R35, R36, R38 ;  /* 0x0800002423277389 */ /* 0x0000640000020026 */
[----:B01----:R-:W-:Y:S05]  /*bcb0*/  ENDCOLLECTIVE ;  /* 0x000000000000791b */ /* 0x003fea0003800000 */
.L_x_1419:
        /* <DEDUP_REMOVED lines=8> */
.L_x_1420:
[----:B------:R-:W-:Y:S01]  /*bd40*/  IMAD.MOV.U32 R36, RZ, RZ, 0x10 ;  /* 0x00000010ff247424 */ /* 0x000fe200078e00ff */
[----:B------:R-:W-:Y:S02]  /*bd50*/  SEL R39, R39, RZ, !P0 ;  /* 0x000000ff27277207 */ /* 0x000fe40004000000 */
[----:B------:R-:W-:-:S03]  /*bd60*/  ISETP.GT.AND P0, PT, R61, R38, PT ;  /* 0x000000263d00720c */ /* 0x000fc60003f04270 */
[----:B------:R-:W-:-:S10]  /*bd70*/  IMAD.IADD R35, R35, 0x1, R39 ;  /* 0x0000000123237824 */ /* 0x000fd400078e0227 */
[----:B------:R-:W-:Y:S05]  /*bd80*/  WARPSYNC.COLLECTIVE R12, `(.L_x_1421) ;  /* 0x000000000c087348 */ /* 0x000fea0003c00000 */
[----:B------:R0:W1:Y:S02]  /*bd90*/  SHFL.DOWN P1, R39, R35, R36, R38 ;  /* 0x0800002423277389 */ /* 0x0000640000020026 */
[----:B01----:R-:W-:Y:S05]  /*bda0*/  ENDCOLLECTIVE ;  /* 0x000000000000791b */ /* 0x003fea0003800000 */
.L_x_1421:
[----:B------:R-:W-:Y:S02]  /*bdb0*/  SEL R39, R39, RZ, !P0 ;  /* 0x000000ff27277207 */ /* 0x000fe40004000000 */
[----:B------:R-:W-:Y:S02]  /*bdc0*/  ISETP.NE.AND P0, PT, R34, 0x65, PT ;  /* 0x000000652200780c */ /* 0x000fe40003f05270 */
[----:B------:R-:W-:-:S11]  /*bdd0*/  IADD3 R47, PT, PT, R35, R39, R47 ;  /* 0x00000027232f7210 */ /* 0x000fd60007ffe02f */
[----:B------:R-:W-:Y:S05]  /*bde0*/  WARPSYNC.COLLECTIVE R12, `(.L_x_1422) ;  /* 0x000000000c087348 */ /* 0x000fea0003c00000 */
[----:B------:R-:W-:Y:S01]  /*bdf0*/  VOTE.ALL P0, P0 ;  /* 0x0000000000ff7806 */ /* 0x000fe20000000000 */
[----:B------:R-:W-:-:S12]  /*be00*/  ENDCOLLECTIVE ;  /* 0x000000000000791b */ /* 0x000fd80003800000 */
.L_x_1422:
[----:B------:R-:W-:Y:S05]  /*be10*/  BRA `(.L_x_1423) ;  /* 0xffffff80004c7947 */ /* 0x000fea000383ffff */
.L_x_1334:
[----:B------:R-:W-:Y:S01]  /*be20*/  BSSY B0, `(.L_x_1424) ;  /* 0x0000006000007945 */ /* 0x000fe20003800000 */
[----:B------:R-:W-:Y:S01]  /*be30*/  PLOP3.LUT P0, PT, P0, PT, PT, 0x8, 0x80 ;  /* 0x000000000080781c */ /* 0x000fe2000070e170 */
[----:B------:R-:W-:-:S12]  /*be40*/  IMAD.MOV.U32 R12, RZ, RZ, -0x1 ;  /* 0xffffffffff0c7424 */ /* 0x000fd800078e00ff */
[----:B------:R-:W-:Y:S05]  /*be50*/  WARPSYNC.COLLECTIVE R12, `(.L_x_1425) ;  /* 0x000000000c087348 */ /* 0x000fea0003c00000 */
[----:B------:R-:W-:Y:S01]  /*be60*/  VOTE.ANY P0, P0 ;  /* 0x0000000000ff7806 */ /* 0x000fe20000000100 */
[----:B------:R-:W-:-:S12]  /*be70*/  ENDCOLLECTIVE ;  /* 0x000000000000791b */ /* 0x000fd80003800000 */
.L_x_1425:
[----:B------:R-:W-:Y:S05]  /*be80*/  BSYNC B0 ;  /* 0x0000000000007941 */ /* 0x000fea0003800000 */
.L_x_1424:
[----:B------:R-:W-:Y:S05]  /*be90*/  BRA `(.L_x_1426) ;  /* 0xffffffd000587947 */ /* 0x000fea000383ffff */
.L_x_1336:
[----:B------:R-:W-:Y:S01]  /*bea0*/  BSSY B0, `(.L_x_1427) ;  /* 0x0000006000007945 */ /* 0x000fe20003800000 */
[----:B------:R-:W-:Y:S01]  /*beb0*/  PLOP3.LUT P0, PT, P0, PT, PT, 0x8, 0x80 ;  /* 0x000000000080781c */ /* 0x000fe2000070e170 */
[----:B------:R-:W-:-:S12]  /*bec0*/  IMAD.MOV.U32 R12, RZ, RZ, -0x1 ;  /* 0xffffffffff0c7424 */ /* 0x000fd800078e00ff */
[----:B------:R-:W-:Y:S05]  /*bed0*/  WARPSYNC.COLLECTIVE R12, `(.L_x_1428) ;  /* 0x000000000c087348 */ /* 0x000fea0003c00000 */
[----:B------:R-:W-:Y:S01]  /*bee0*/  VOTE.ANY P0, P0 ;  /* 0x0000000000ff7806 */ /* 0x000fe20000000100 */
[----:B------:R-:W-:-:S12]  /*bef0*/  ENDCOLLECTIVE ;  /* 0x000000000000791b */ /* 0x000fd80003800000 */
.L_x_1428:
[----:B------:R-:W-:Y:S05]  /*bf00*/  BSYNC B0 ;  /* 0x0000000000007941 */ /* 0x000fea0003800000 */
.L_x_1427:
[----:B------:R-:W-:Y:S05]  /*bf10*/  BRA `(.L_x_1429) ;  /* 0xffffffd000ac7947 */ /* 0x000fea000383ffff */
.L_x_1338:
[----:B------:R-:W0:Y:S01]  /*bf20*/  S2R R55, SR_GEMASK ;  /* 0x0000000000377919 */ /* 0x000e220000003c00 */
[----:B------:R-:W-:Y:S01]  /*bf30*/  BSSY B0, `(.L_x_1430) ;  /* 0x0000006000007945 */ /* 0x000fe20003800000 */
[----:B------:R-:W-:Y:S01]  /*bf40*/  PLOP3.LUT P1, PT, P0, PT, PT, 0x8, 0x80 ;  /* 0x000000000080781c */ /* 0x000fe2000072e170 */
[----:B------:R-:W-:-:S12]  /*bf50*/  IMAD.MOV.U32 R12, RZ, RZ, -0x1 ;  /* 0xffffffffff0c7424 */ /* 0x000fd800078e00ff */
[----:B0-----:R-:W-:Y:S05]  /*bf60*/  WARPSYNC.COLLECTIVE R12, `(.L_x_1431) ;  /* 0x000000000c087348 */ /* 0x001fea0003c00000 */
[----:B------:R-:W-:Y:S01]  /*bf70*/  VOTE.ANY R12, PT, P1 ;  /* 0x00000000000c7806 */ /* 0x000fe200008e0100 */
[----:B0-----:R-:W-:Y:S06]  /*bf80*/  ENDCOLLECTIVE ;  /* 0x000000000000791b */ /* 0x001fec0003800000 */
.L_x_1431:
[----:B------:R-:W-:Y:S05]  /*bf90*/  BSYNC B0 ;  /* 0x0000000000007941 */ /* 0x000fea0003800000 */
.L_x_1430:
[----:B------:R-:W-:Y:S01]  /*bfa0*/  LOP3.LUT R12, R12, 0x80000000, R55, 0xec, !PT ;  /* 0x800000000c0c7812 */ /* 0x000fe200078eec37 */
[----:B------:R-:W-:Y:S02]  /*bfb0*/  IMAD.MOV.U32 R36, RZ, RZ, 0x1 ;  /* 0x00000001ff247424 */ /* 0x000fe400078e00ff */
[----:B------:R-:W-:Y:S02]  /*bfc0*/  VIADD R48, R54, 0x2 ;  /* 0x0000000236307836 */ /* 0x000fe40000000000 */
[----:B------:R-:W-:Y:S02]  /*bfd0*/  VIADD R15, R12, 0xffffffff ;  /* 0xffffffff0c0f7836 */ /* 0x000fe40000000000 */
[C---:B------:R-:W-:Y:S02]  /*bfe0*/  VIADD R47, R54.reuse, 0x4 ;  /* 0x00000004362f7836 */ /* 0x040fe40000000000 */
[----:B------:R-:W-:Y:S01]  /*bff0*/  VIADD R46, R54, 0x8 ;  /* 0x00000008362e7836 */ /* 0x000fe20000000000 */
[----:B------:R-:W-:Y:S01]  /*c000*/  LOP3.LUT R15, R12, R15, RZ, 0xc, !PT ;  /* 0x0000000f0c0f7212 */ /* 0x000fe200078e0cff */
[----:B------:R-:W-:-:S03]  /*c010*/  IMAD.MOV.U32 R12, RZ, RZ, -0x1 ;  /* 0xffffffffff0c7424 */ /* 0x000fc600078e00ff */
[----:B------:R0:W1:Y:S04]  /*c020*/  POPC R38, R15 ;  /* 0x0000000f00267309 */ /* 0x0000680000000000 */
[----:B01----:R-:W-:Y:S05]  /*c030*/  WARPSYNC.COLLECTIVE R12, `(.L_x_1432) ;  /* 0x000000000c087348 */ /* 0x003fea0003c00000 */
[----:B-1----:R1:W2:Y:S02]  /*c040*/  SHFL.DOWN P1, R39, R35, R36, R38 ;  /* 0x0800002423277389 */ /* 0x0022a40000020026 */
[----:B012---:R-:W-:Y:S05]  /*c050*/  ENDCOLLECTIVE ;  /* 0x000000000000791b */ /* 0x007fea0003800000 */
.L_x_1432:
        /* <DEDUP_REMOVED lines=9> */
.L_x_1433:
        /* <DEDUP_REMOVED lines=9> */
.L_x_1434:
        /* <DEDUP_REMOVED lines=8> */
.L_x_1435:
[----:B------:R-:W-:Y:S01]  /*c200*/  IMAD.MOV.U32 R36, RZ, RZ, 0x10 ;  /* 0x00000010ff247424 */ /* 0x000fe200078e00ff */
[----:B------:R-:W-:Y:S02]  /*c210*/  SEL R14, R39, RZ, !P0 ;  /* 0x000000ff270e7207 */ /* 0x000fe40004000000 */
[----:B------:R-:W-:-:S03]  /*c220*/  ISETP.NE.AND P0, PT, R34, 0x65, PT ;  /* 0x000000652200780c */ /* 0x000fc60003f05270 */
[----:B------:R-:W-:Y:S02]  /*c230*/  IMAD.IADD R57, R53, 0x1, R14 ;  /* 0x0000000135397824 */ /* 0x000fe400078e020e */
[----:B------:R-:W0:Y:S02]  /*c240*/  LDC.64 R14, c[0x0][0x3a8] ;  /* 0x0000ea00ff0e7b82 */ /* 0x000e240000000a00 */
[----:B------:R-:W-:-:S07]  /*c250*/  IMAD.MOV.U32 R35, RZ, RZ, R57 ;  /* 0x000000ffff237224 */ /* 0x000fce00078e0039 */
[----:B0-----:R-:W-:Y:S05]  /*c260*/  WARPSYNC.COLLECTIVE R12, `(.L_x_1436) ;  /* 0x000000000c087348 */ /* 0x001fea0003c00000 */
[----:B------:R1:W2:Y:S02]  /*c270*/  SHFL.DOWN P1, R39, R35, R36, R38 ;  /* 0x0800002423277389 */ /* 0x0002a40000020026 */
[----:B012---:R-:W-:Y:S05]  /*c280*/  ENDCOLLECTIVE ;  /* 0x000000000000791b */ /* 0x007fea0003800000 */
.L_x_1436:
[----:B------:R-:W-:Y:S05]  /*c290*/  WARPSYNC.COLLECTIVE R12, `(.L_x_1437) ;  /* 0x000000000c087348 */ /* 0x000fea0003c00000 */
[----:B------:R-:W-:Y:S01]  /*c2a0*/  VOTE.ALL P0, P0 ;  /* 0x0000000000ff7806 */ /* 0x000fe20000000000 */
[----:B------:R-:W-:-:S12]  /*c2b0*/  ENDCOLLECTIVE ;  /* 0x000000000000791b */ /* 0x000fd80003800000 */
.L_x_1437:
[----:B------:R-:W-:-:S05]  /*c2c0*/  IADD3 R50, P2, PT, R14, 0x100, RZ ;  /* 0x000001000e327810 */ /* 0x000fca0007f5e0ff */
[----:B------:R-:W-:Y:S01]  /*c2d0*/  IMAD.X R52, RZ, RZ, R15, P2 ;  /* 0x000000ffff347224 */ /* 0x000fe200010e060f */
[----:B------:R-:W-:-:S04]  /*c2e0*/  ISETP.GT.AND P1, PT, R49, R38, PT ;  /* 0x000000263100720c */ /* 0x000fc80003f24270 */
[----:B------:R-:W-:-:S05]  /*c2f0*/  SEL R14, R39, RZ, !P1 ;  /* 0x000000ff270e7207 */ /* 0x000fca0004800000 */
[----:B------:R-:W-:Y:S01]  /*c300*/  IMAD.IADD R51, R57, 0x1, R14 ;  /* 0x0000000139337824 */ /* 0x000fe200078e020e */
[----:B------:R-:W-:Y:S06]  /*c310*/  BRA `(.L_x_1438) ;  /* 0xffffffd000487947 */ /* 0x000fec000383ffff */
.L_x_1340:
[----:B------:R-:W-:Y:S01]  /*c320*/  BSSY B0, `(.L_x_1439) ;  /* 0x0000006000007945 */ /* 0x000fe20003800000 */
[----:B------:R-:W-:Y:S01]  /*c330*/  PLOP3.LUT P0, PT, P0, PT, PT, 0x8, 0x80 ;  /* 0x000000000080781c */ /* 0x000fe2000070e170 */
[----:B------:R-:W-:-:S12]  /*c340*/  IMAD.MOV.U32 R12, RZ, RZ, -0x1 ;  /* 0xffffffffff0c7424 */ /* 0x000fd800078e00ff */
[----:B------:R-:W-:Y:S05]  /*c350*/  WARPSYNC.COLLECTIVE R12, `(.L_x_1440) ;  /* 0x000000000c087348 */ /* 0x000fea0003c00000 */
[----:B------:R-:W-:Y:S01]  /*c360*/  VOTE.ANY P0, P0 ;  /* 0x0000000000ff7806 */ /* 0x000fe20000000100 */
[----:B------:R-:W-:-:S12]  /*c370*/  ENDCOLLECTIVE ;  /* 0x000000000000791b */ /* 0x000fd80003800000 */
.L_x_1440:
[----:B------:R-:W-:Y:S05]  /*c380*/  BSYNC B0 ;  /* 0x0000000000007941 */ /* 0x000fea0003800000 */
.L_x_1439:
[----:B------:R-:W-:Y:S05]  /*c390*/  BRA `(.L_x_1441) ;  /* 0xffffffd000587947 */ /* 0x000fea000383ffff */
.L_x_1342:
[----:B------:R-:W-:Y:S01]  /*c3a0*/  BSSY B0, `(.L_x_1442) ;  /* 0x0000006000007945 */ /* 0x000fe20003800000 */
[----:B------:R-:W-:Y:S01]  /*c3b0*/  PLOP3.LUT P0, PT, P0, PT, PT, 0x8, 0x80 ;  /* 0x000000000080781c */ /* 0x000fe2000070e170 */
[----:B------:R-:W-:-:S12]  /*c3c0*/  IMAD.MOV.U32 R12, RZ, RZ, -0x1 ;  /* 0xffffffffff0c7424 */ /* 0x000fd800078e00ff */
[----:B------:R-:W-:Y:S05]  /*c3d0*/  WARPSYNC.COLLECTIVE R12, `(.L_x_1443) ;  /* 0x000000000c087348 */ /* 0x000fea0003c00000 */
[----:B------:R-:W-:Y:S01]  /*c3e0*/  VOTE.ANY P0, P0 ;  /* 0x0000000000ff7806 */ /* 0x000fe20000000100 */
[----:B------:R-:W-:-:S12]  /*c3f0*/  ENDCOLLECTIVE ;  /* 0x000000000000791b */ /* 0x000fd80003800000 */
.L_x_1443:
[----:B------:R-:W-:Y:S05]  /*c400*/  BSYNC B0 ;  /* 0x0000000000007941 */ /* 0x000fea0003800000 */
.L_x_1442:
[----:B------:R-:W-:Y:S05]  /*c410*/  BRA `(.L_x_1444) ;  /* 0xffffffd000ac7947 */ /* 0x000fea000383ffff */
.L_x_1344:
[----:B------:R-:W-:Y:S01]  /*c420*/  BSSY B0, `(.L_x_1445) ;  /* 0x0000006000007945 */ /* 0x000fe20003800000 */
[----:B------:R-:W-:Y:S01]  /*c430*/  PLOP3.LUT P1, PT, P0, PT, PT, 0x8, 0x80 ;  /* 0x000000000080781c */ /* 0x000fe2000072e170 */
[----:B------:R-:W-:-:S12]  /*c440*/  IMAD.MOV.U32 R12, RZ, RZ, -0x1 ;  /* 0xffffffffff0c7424 */ /* 0x000fd800078e00ff */
[----:B------:R-:W-:Y:S05]  /*c450*/  WARPSYNC.COLLECTIVE R12, `(.L_x_1446) ;  /* 0x000000000c087348 */ /* 0x000fea0003c00000 */
[----:B------:R-:W-:Y:S01]  /*c460*/  VOTE.ANY R12, PT, P1 ;  /* 0x00000000000c7806 */ /* 0x000fe200008e0100 */
[----:B------:R-:W-:Y:S06]  /*c470*/  ENDCOLLECTIVE ;  /* 0x000000000000791b */ /* 0x000fec0003800000 */
.L_x_1446:
[----:B------:R-:W-:Y:S05]  /*c480*/  BSYNC B0 ;  /* 0x0000000000007941 */ /* 0x000fea0003800000 */
.L_x_1445:
[----:B------:R-:W-:Y:S01]  /*c490*/  LOP3.LUT R12, R12, 0x80000000, R55, 0xec, !PT ;  /* 0x800000000c0c7812 */ /* 0x000fe200078eec37 */
[----:B------:R-:W-:Y:S02]  /*c4a0*/  IMAD.MOV.U32 R36, RZ, RZ, 0x1 ;  /* 0x00000001ff247424 */ /* 0x000fe400078e00ff */
[----:B------:R-:W-:Y:S02]  /*c4b0*/  VIADD R40, R40, 0xffffffe0 ;  /* 0xffffffe028287836 */ /* 0x000fe40000000000 */
[----:B------:R-:W-:-:S05]  /*c4c0*/  VIADD R15, R12, 0xffffffff ;  /* 0xffffffff0c0f7836 */ /* 0x000fca0000000000 */
[----:B------:R-:W-:Y:S01]  /*c4d0*/  LOP3.LUT R15, R12, R15, RZ, 0xc, !PT ;  /* 0x0000000f0c0f7212 */ /* 0x000fe200078e0cff */
[----:B------:R-:W-:-:S03]  /*c4e0*/  IMAD.MOV.U32 R12, RZ, RZ, -0x1 ;  /* 0xffffffffff0c7424 */ /* 0x000fc600078e00ff */
[----:B------:R0:W1:Y:S04]  /*c4f0*/  POPC R38, R15 ;  /* 0x0000000f00267309 */ /* 0x0000680000000000 */
[----:B01----:R-:W-:Y:S05]  /*c500*/  WARPSYNC.COLLECTIVE R12, `(.L_x_1447) ;  /* 0x000000000c087348 */ /* 0x003fea0003c00000 */
[----:B-1----:R1:W2:Y:S02]  /*c510*/  SHFL.DOWN P1, R39, R35, R36, R38 ;  /* 0x0800002423277389 */ /* 0x0022a40000020026 */
[----:B012---:R-:W-:Y:S05]  /*c520*/  ENDCOLLECTIVE ;  /* 0x000000000000791b */ /* 0x007fea0003800000 */
.L_x_1447:
        /* <DEDUP_REMOVED lines=9> */
.L_x_1448:
        /* <DEDUP_REMOVED lines=8> */
.L_x_1449:
        /* <DEDUP_REMOVED lines=8> */
.L_x_1450:
        /* <DEDUP_REMOVED lines=8> */
.L_x_1451:
[----:B------:R-:W-:Y:S05]  /*c740*/  WARPSYNC.COLLECTIVE R12, `(.L_x_1452) ;  /* 0x000000000c087348 */ /* 0x000fea0003c00000 */
[----:B------:R-:W-:Y:S01]  /*c750*/  VOTE.ALL P0, P0 ;  /* 0x0000000000ff7806 */ /* 0x000fe20000000000 */
[----:B------:R-:W-:-:S12]  /*c760*/  ENDCOLLECTIVE ;  /* 0x000000000000791b */ /* 0x000fd80003800000 */
.L_x_1452:
[----:B------:R-:W-:-:S04]  /*c770*/  ISETP.GT.AND P1, PT, R49, R38, PT ;  /* 0x000000263100720c */ /* 0x000fc80003f24270 */
[----:B------:R-:W-:-:S04]  /*c780*/  SEL R39, R39, RZ, !P1 ;  /* 0x000000ff27277207 */ /* 0x000fc80004800000 */
[----:B------:R-:W-:Y:S01]  /*c790*/  IADD3 R51, PT, PT, R14, R39, R51 ;  /* 0x000000270e337210 */ /* 0x000fe20007ffe033 */
[----:B------:R-:W-:Y:S06]  /*c7a0*/  BRA `(.L_x_1453) ;  /* 0xffffffd000487947 */ /* 0x000fec000383ffff */
.L_x_1454:
        /* <DEDUP_REMOVED lines=13> */
.L_x_3261:


//--------------------- .text._ZN3cub18CUB_300001_SM_10006detail6select23DeviceSelectSweepKernelINS2_10policy_hubIjbiLb0ELNS0_10SelectImplE0EE10Policy1000EN6thrust24THRUST_300001_SM_1000_NS17counting_iteratorIjNS9_11use_defaultESB_SB_EENS9_18transform_iteratorI9NonZeroOpIjEPKjSB_SB_EEPjSJ_NS0_13ScanTileStateIiLb1EEENS0_8NullTypeESM_iNS2_19streaming_context_tIlLb1EEELS5_0EEEvT0_T1_T2_T3_T4_T5_T6_T7_iT8_NS1_7vsmem_tE --------------------------
	.section	.text._ZN3cub18CUB_300001_SM_10006detail6select23DeviceSelectSweepKernelINS2_10policy_hubIjbiLb0ELNS0_10SelectImplE0EE10Policy1000EN6thrust24THRUST_300001_SM_1000_NS17counting_iteratorIjNS9_11use_defaultESB_SB_EENS9_18transform_iteratorI9NonZeroOpIjEPKjSB_SB_EEPjSJ_NS0_13ScanTileStateIiLb1EEENS0_8NullTypeESM_iNS2_19streaming_context_tIlLb1EEELS5_0EEEvT0_T1_T2_T3_T4_T5_T6_T7_iT8_NS1_7vsmem_tE,"ax",@progbits
	.align	128
        .global         _ZN3cub18CUB_300001_SM_10006detail6select23DeviceSelectSweepKernelINS2_10policy_hubIjbiLb0ELNS0_10SelectImplE0EE10Policy1000EN6thrust24THRUST_300001_SM_1000_NS17counting_iteratorIjNS9_11use_defaultESB_SB_EENS9_18transform_iteratorI9NonZeroOpIjEPKjSB_SB_EEPjSJ_NS0_13ScanTileStateIiLb1EEENS0_8NullTypeESM_iNS2_19streaming_context_tIlLb1EEELS5_0EEEvT0_T1_T2_T3_T4_T5_T6_T7_iT8_NS1_7vsmem_tE
        .type           _ZN3cub18CUB_300001_SM_10006detail6select23DeviceSelectSweepKernelINS2_10policy_hubIjbiLb0ELNS0_10SelectImplE0EE10Policy1000EN6thrust24THRUST_300001_SM_1000_NS17counting_iteratorIjNS9_11use_defaultESB_SB_EENS9_18transform_iteratorI9NonZeroOpIjEPKjSB_SB_EEPjSJ_NS0_13ScanTileStateIiLb1EEENS0_8NullTypeESM_iNS2_19streaming_context_tIlLb1EEELS5_0EEEvT0_T1_T2_T3_T4_T5_T6_T7_iT8_NS1_7vsmem_tE,@function
        .size           _ZN3cub18CUB_300001_SM_10006detail6select23DeviceSelectSweepKernelINS2_10policy_hubIjbiLb0ELNS0_10SelectImplE0EE10Policy1000EN6thrust24THRUST_300001_SM_1000_NS17counting_iteratorIjNS9_11use_defaultESB_SB_EENS9_18transform_iteratorI9NonZeroOpIjEPKjSB_SB_EEPjSJ_NS0_13ScanTileStateIiLb1EEENS0_8NullTypeESM_iNS2_19streaming_context_tIlLb1EEELS5_0EEEvT0_T1_T2_T3_T4_T5_T6_T7_iT8_NS1_7vsmem_tE,(.L_x_3262 - _ZN3cub18CUB_300001_SM_10006detail6select23DeviceSelectSweepKernelINS2_10policy_hubIjbiLb0ELNS0_10SelectImplE0EE10Policy1000EN6thrust24THRUST_300001_SM_1000_NS17counting_iteratorIjNS9_11use_defaultESB_SB_EENS9_18transform_iteratorI9NonZeroOpIjEPKjSB_SB_EEPjSJ_NS0_13ScanTileStateIiLb1EEENS0_8NullTypeESM_iNS2_19streaming_context_tIlLb1EEELS5_0EEEvT0_T1_T2_T3_T4_T5_T6_T7_iT8_NS1_7vsmem_tE)
        .other          _ZN3cub18CUB_300001_SM_10006detail6select23DeviceSelectSweepKernelINS2_10policy_hubIjbiLb0ELNS0_10SelectImplE0EE10Policy1000EN6thrust24THRUST_300001_SM_1000_NS17counting_iteratorIjNS9_11use_defaultESB_SB_EENS9_18transform_iteratorI9NonZeroOpIjEPKjSB_SB_EEPjSJ_NS0_13ScanTileStateIiLb1EEENS0_8NullTypeESM_iNS2_19streaming_context_tIlLb1EEELS5_0EEEvT0_T1_T2_T3_T4_T5_T6_T7_iT8_NS1_7vsmem_tE,@"STO_CUDA_ENTRY STV_DEFAULT"
_ZN3cub18CUB_300001_SM_10006detail6select23DeviceSelectSweepKernelINS2_10policy_hubIjbiLb0ELNS0_10SelectImplE0EE10Policy1000EN6thrust24THRUST_300001_SM_1000_NS17counting_iteratorIjNS9_11use_defaultESB_SB_EENS9_18transform_iteratorI9NonZeroOpIjEPKjSB_SB_EEPjSJ_NS0_13ScanTileStateIiLb1EEENS0_8NullTypeESM_iNS2_19streaming_context_tIlLb1EEELS5_0EEEvT0_T1_T2_T3_T4_T5_T6_T7_iT8_NS1_7vsmem_tE:
.text._ZN3cub18CUB_300001_SM_10006detail6select23DeviceSelectSweepKernelINS2_10policy_hubIjbiLb0ELNS0_10SelectImplE0EE10Policy1000EN6thrust24THRUST_300001_SM_1000_NS17counting_iteratorIjNS9_11use_defaultESB_SB_EENS9_18transform_iteratorI9NonZeroOpIjEPKjSB_SB_EEPjSJ_NS0_13ScanTileStateIiLb1EEENS0_8NullTypeESM_iNS2_19streaming_context_tIlLb1EEELS5_0EEEvT0_T1_T2_T3_T4_T5_T6_T7_iT8_NS1_7vsmem_tE:
        /* <DEDUP_REMOVED lines=220> */
.L_x_1458:
[----:B------:R-:W-:Y:S05]  /*0dc0*/  BSYNC.RECONVERGENT B0 ;  /* 0x0000000000007941 */ /* 0x000fea0003800200 */
.L_x_1457:
        /* <DEDUP_REMOVED lines=22> */
.L_x_1462:
[----:B-----5:R-:W-:-:S04]  /*0f30*/  IADD3 R14, P0, PT, R57, R12, RZ ;  /* 0x0000000c390e7210 */ /* 0x020fc80007f1e0ff */
[----:B------:R-:W-:Y:S02]  /*0f40*/  LEA.HI.X.SX32 R13, R57, R13, 0x1, P0 ;  /* 0x0000000d390d7211 */ /* 0x000fe400000f0eff */
[----:B-1----:R-:W-:-:S04]  /*0f50*/  LEA R12, P0, R14, UR4, 0x2 ;  /* 0x000000040e0c7c11 */ /* 0x002fc8000f8010ff */
[----:B------:R-:W-:-:S05]  /*0f60*/  LEA.HI.X R13, R14, UR5, R13, 0x2, P0 ;  /* 0x000000050e0d7c11 */ /* 0x000fca00080f140d */
[----:B------:R1:W-:Y:S04]  /*0f70*/  STG.E desc[UR8][R12.64], R56 ;  /* 0x000000380c007986 */ /* 0x0003e8000c101908 */
.L_x_1461:
[----:B------:R-:W-:Y:S05]  /*0f80*/  BSYNC.RECONVERGENT B0 ;  /* 0x0000000000007941 */ /* 0x000fea0003800200 */
.L_x_1460:
        /* <DEDUP_REMOVED lines=9> */
.L_x_1465:
[----:B-----5:R-:W-:-:S04]  /*1020*/  IADD3 R14, P0, PT, R54, R12, RZ ;  /* 0x0000000c360e7210 */ /* 0x020fc80007f1e0ff */
[----:B------:R-:W-:Y:S02]  /*1030*/  LEA.HI.X.SX32 R13, R54, R13, 0x1, P0 ;  /* 0x0000000d360d7211 */ /* 0x000fe400000f0eff */
[----:B-1----:R-:W-:-:S04]  /*1040*/  LEA R12, P0, R14, UR4, 0x2 ;  /* 0x000000040e0c7c11 */ /* 0x002fc8000f8010ff */
[----:B------:R-:W-:-:S05]  /*1050*/  LEA.HI.X R13, R14, UR5, R13, 0x2, P0 ;  /* 0x000000050e0d7c11 */ /* 0x000fca00080f140d */
[----:B------:R2:W-:Y:S04]  /*1060*/  STG.E desc[UR8][R12.64], R52 ;  /* 0x000000340c007986 */ /* 0x0005e8000c101908 */
.L_x_1464:
[----:B------:R-:W-:Y:S05]  /*1070*/  BSYNC.RECONVERGENT B0 ;  /* 0x0000000000007941 */ /* 0x000fea0003800200 */
.L_x_1463:
        /* <DEDUP_REMOVED lines=9> */
.L_x_1468:
[----:B-----5:R-:W-:-:S04]  /*1110*/  IADD3 R14, P0, PT, R51, R12, RZ ;  /* 0x0000000c330e7210 */ /* 0x020fc80007f1e0ff */
[----:B------:R-:W-:Y:S02]  /*1120*/  LEA.HI.X.SX32 R13, R51, R13, 0x1, P0 ;  /* 0x0000000d330d7211 */ /* 0x000fe400000f0eff */
[----:B-1----:R-:W-:-:S04]  /*1130*/  LEA R12, P0, R14, UR4, 0x2 ;  /* 0x000000040e0c7c11 */ /* 0x002fc8000f8010ff */
[----:B------:R-:W-:-:S05]  /*1140*/  LEA.HI.X R13, R14, UR5, R13, 0x2, P0 ;  /* 0x000000050e0d7c11 */ /* 0x000fca00080f140d */
[----:B------:R3:W-:Y:S04]  /*1150*/  STG.E desc[UR8][R12.64], R48 ;  /* 0x000000300c007986 */ /* 0x0007e8000c101908 */
.L_x_1467:
[----:B------:R-:W-:Y:S05]  /*1160*/  BSYNC.RECONVERGENT B0 ;  /* 0x0000000000007941 */ /* 0x000fea0003800200 */
.L_x_1466:
        /* <DEDUP_REMOVED lines=9> */
.L_x_1471:
[----:B-----5:R-:W-:-:S04]  /*1200*/  IADD3 R14, P0, PT, R47, R12, RZ ;  /* 0x0000000c2f0e7210 */ /* 0x020fc80007f1e0ff */
[----:B------:R-:W-:Y:S02]  /*1210*/  LEA.HI.X.SX32 R13, R47, R13, 0x1, P0 ;  /* 0x0000000d2f0d7211 */ /* 0x000fe400000f0eff */
[----:B-1----:R-:W-:-:S04]  /*1220*/  LEA R12, P0, R14, UR4, 0x2 ;  /* 0x000000040e0c7c11 */ /* 0x002fc8000f8010ff */
[----:B------:R-:W-:-:S05]  /*1230*/  LEA.HI.X R13, R14, UR5, R13, 0x2, P0 ;  /* 0x000000050e0d7c11 */ /* 0x000fca00080f140d */
[----:B------:R4:W-:Y:S04]  /*1240*/  STG.E desc[UR8][R12.64], R50 ;  /* 0x000000320c007986 */ /* 0x0009e8000c101908 */
.L_x_1470:
[----:B------:R-:W-:Y:S05]  /*1250*/  BSYNC.RECONVERGENT B0 ;  /* 0x0000000000007941 */ /* 0x000fea0003800200 */
.L_x_1469:
        /* <DEDUP_REMOVED lines=9> */
.L_x_1474:
[----:B-----5:R-:W-:-:S04]  /*12f0*/  IADD3 R14, P0, PT, R5, R12, RZ ;  /* 0x0000000c050e7210 */ /* 0x020fc80007f1e0ff */
[----:B------:R-:W-:Y:S02]  /*1300*/  LEA.HI.X.SX32 R5, R5, R13, 0x1, P0 ;  /* 0x0000000d05057211 */ /* 0x000fe400000f0eff */
[----:B-1----:R-:W-:-:S04]  /*1310*/  LEA R12, P0, R14, UR4, 0x2 ;  /* 0x000000040e0c7c11 */ /* 0x002fc8000f8010ff */
[----:B------:R-:W-:-:S05]  /*1320*/  LEA.HI.X R13, R14, UR5, R5, 0x2, P0 ;  /* 0x000000050e0d7c11 */ /* 0x000fca00080f1405 */
[----:B------:R1:W-:Y:S04]  /*1330*/  STG.E desc[UR8][R12.64], R46 ;  /* 0x0000002e0c007986 */ /* 0x0003e8000c101908 */
.L_x_1473:
[----:B------:R-:W-:Y:S05]  /*1340*/  BSYNC.RECONVERGENT B0 ;  /* 0x0000000000007941 */ /* 0x000fea0003800200 */
.L_x_1472:
        /* <DEDUP_REMOVED lines=9> */
.L_x_1477:
[----:B-----5:R-:W-:-:S04]  /*13e0*/  IADD3 R5, P0, PT, R4, R12, RZ ;  /* 0x0000000c04057210 */ /* 0x020fc80007f1e0ff */
[----:B------:R-:W-:Y:S02]  /*13f0*/  LEA.HI.X.SX32 R12, R4, R13, 0x1, P0 ;  /* 0x0000000d040c7211 */ /* 0x000fe400000f0eff */
[----:B-1----:R-:W-:-:S04]  /*1400*/  LEA R4, P0, R5, UR4, 0x2 ;  /* 0x0000000405047c11 */ /* 0x002fc8000f8010ff */
[----:B------:R-:W-:-:S05]  /*1410*/  LEA.HI.X R5, R5, UR5, R12, 0x2, P0 ;  /* 0x0000000505057c11 */ /* 0x000fca00080f140c */
[----:B------:R1:W-:Y:S04]  /*1420*/  STG.E desc[UR8][R4.64], R32 ;  /* 0x0000002004007986 */ /* 0x0003e8000c101908 */
.L_x_1476:
[----:B------:R-:W-:Y:S05]  /*1430*/  BSYNC.RECONVERGENT B0 ;  /* 0x0000000000007941 */ /* 0x000fea0003800200 */
.L_x_1475:
        /* <DEDUP_REMOVED lines=9> */
.L_x_1480:
[----:B--2345:R-:W-:-:S04]  /*14d0*/  IADD3 R12, P0, PT, R3, R4, RZ ;  /* 0x00000004030c7210 */ /* 0x03cfc80007f1e0ff */
[----:B------:R-:W-:Y:S02]  /*14e0*/  LEA.HI.X.SX32 R3, R3, R5, 0x1, P0 ;  /* 0x0000000503037211 */ /* 0x000fe400000f0eff */
[----:B-1----:R-:W-:-:S04]  /*14f0*/  LEA R4, P0, R12, UR4, 0x2 ;  /* 0x000000040c047c11 */ /* 0x002fc8000f8010ff */
[----:B------:R-:W-:-:S05]  /*1500*/  LEA.HI.X R5, R12, UR5, R3, 0x2, P0 ;  /* 0x000000050c057c11 */ /* 0x000fca00080f1403 */
[----:B------:R1:W-:Y:S04]  /*1510*/  STG.E desc[UR8][R4.64], R33 ;  /* 0x0000002104007986 */ /* 0x0003e8000c101908 */
.L_x_1479:
[----:B------:R-:W-:Y:S05]  /*1520*/  BSYNC.RECONVERGENT B0 ;  /* 0x0000000000007941 */ /* 0x000fea0003800200 */
.L_x_1478:
        /* <DEDUP_REMOVED lines=9> */
.L_x_1483:
[----:B-----5:R-:W-:-:S04]  /*15c0*/  IADD3 R3, P0, PT, R2, R4, RZ ;  /* 0x0000000402037210 */ /* 0x020fc80007f1e0ff */
[----:B------:R-:W-:Y:S02]  /*15d0*/  LEA.HI.X.SX32 R4, R2, R5, 0x1, P0 ;  /* 0x0000000502047211 */ /* 0x000fe400000f0eff */
[----:B-1----:R-:W-:-:S04]  /*15e0*/  LEA R2, P0, R3, UR4, 0x2 ;  /* 0x0000000403027c11 */ /* 0x002fc8000f8010ff */
[----:B------:R-:W-:-:S05]  /*15f0*/  LEA.HI.X R3, R3, UR5, R4, 0x2, P0 ;  /* 0x0000000503037c11 */ /* 0x000fca00080f1404 */
[----:B------:R1:W-:Y:S04]  /*1600*/  STG.E desc[UR8][R2.64], R34 ;  /* 0x0000002202007986 */ /* 0x0003e8000c101908 */
.L_x_1482:
[----:B------:R-:W-:Y:S05]  /*1610*/  BSYNC.RECONVERGENT B0 ;  /* 0x0000000000007941 */ /* 0x000fea0003800200 */
.L_x_1481:
        /* <DEDUP_REMOVED lines=9> */
.L_x_1486:
[----:B-----5:R-:W-:-:S04]  /*16b0*/  IADD3 R4, P0, PT, R0, R2, RZ ;  /* 0x0000000200047210 */ /* 0x020fc80007f1e0ff */
[----:B------:R-:W-:Y:S02]  /*16c0*/  LEA.HI.X.SX32 R3, R0, R3, 0x1, P0 ;  /* 0x0000000300037211 */ /* 0x000fe400000f0eff */
[----:B-1----:R-:W-:-:S04]  /*16d0*/  LEA R2, P0, R4, UR4, 0x2 ;  /* 0x0000000404027c11 */ /* 0x002fc8000f8010ff */
[----:B------:R-:W-:-:S05]  /*16e0*/  LEA.HI.X R3, R4, UR5, R3, 0x2, P0 ;  /* 0x0000000504037c11 */ /* 0x000fca00080f1403 */
[----:B------:R1:W-:Y:S04]  /*16f0*/  STG.E desc[UR8][R2.64], R35 ;  /* 0x0000002302007986 */ /* 0x0003e8000c101908 */
.L_x_1485:
[----:B------:R-:W-:Y:S05]  /*1700*/  BSYNC.RECONVERGENT B0 ;  /* 0x0000000000007941 */ /* 0x000fea0003800200 */
.L_x_1484:
        /* <DEDUP_REMOVED lines=9> */
.L_x_1489:
[----:B-----5:R-:W-:-:S04]  /*17a0*/  IADD3 R0, P0, PT, R39, R2, RZ ;  /* 0x0000000227007210 */ /* 0x020fc80007f1e0ff */
[----:B------:R-:W-:Y:S02]  /*17b0*/  LEA.HI.X.SX32 R3, R39, R3, 0x1, P0 ;  /* 0x0000000327037211 */ /* 0x000fe400000f0eff */
[----:B-1----:R-:W-:-:S04]  /*17c0*/  LEA R2, P0, R0, UR4, 0x2 ;  /* 0x0000000400027c11 */ /* 0x002fc8000f8010ff */
[----:B------:R-:W-:-:S05]  /*17d0*/  LEA.HI.X R3, R0, UR5, R3, 0x2, P0 ;  /* 0x0000000500037c11 */ /* 0x000fca00080f1403 */
[----:B------:R1:W-:Y:S04]  /*17e0*/  STG.E desc[UR8][R2.64], R36 ;  /* 0x0000002402007986 */ /* 0x0003e8000c101908 */
.L_x_1488:
[----:B------:R-:W-:Y:S05]  /*17f0*/  BSYNC.RECONVERGENT B0 ;  /* 0x0000000000007941 */ /* 0x000fea0003800200 */
.L_x_1487:
        /* <DEDUP_REMOVED lines=9> */
.L_x_1492:
[----:B-----5:R-:W-:-:S04]  /*1890*/  IADD3 R0, P0, PT, R42, R2, RZ ;  /* 0x000000022a007210 */ /* 0x020fc80007f1e0ff */
[----:B------:R-:W-:Y:S02]  /*18a0*/  LEA.HI.X.SX32 R3, R42, R3, 0x1, P0 ;  /* 0x000000032a037211 */ /* 0x000fe400000f0eff */
[----:B-1----:R-:W-:-:S04]  /*18b0*/  LEA R2, P0, R0, UR4, 0x2 ;  /* 0x0000000400027c11 */ /* 0x002fc8000f8010ff */
[----:B------:R-:W-:-:S05]  /*18c0*/  LEA.HI.X R3, R0, UR5, R3, 0x2, P0 ;  /* 0x0000000500037c11 */ /* 0x000fca00080f1403 */
[----:B------:R1:W-:Y:S04]  /*18d0*/  STG.E desc[UR8][R2.64], R37 ;  /* 0x0000002502007986 */ /* 0x0003e8000c101908 */
.L_x_1491:
[----:B------:R-:W-:Y:S05]  /*18e0*/  BSYNC.RECONVERGENT B0 ;  /* 0x0000000000007941 */ /* 0x000fea0003800200 */
.L_x_1490:
        /* <DEDUP_REMOVED lines=9> */
.L_x_1495:
[----:B-----5:R-:W-:-:S04]  /*1980*/  IADD3 R0, P0, PT, R43, R2, RZ ;  /* 0x000000022b007210 */ /* 0x020fc80007f1e0ff */
[----:B------:R-:W-:Y:S02]  /*1990*/  LEA.HI.X.SX32 R3, R43, R3, 0x1, P0 ;  /* 0x000000032b037211 */ /* 0x000fe400000f0eff */
[----:B-1----:R-:W-:-:S04]  /*19a0*/  LEA R2, P0, R0, UR4, 0x2 ;  /* 0x0000000400027c11 */ /* 0x002fc8000f8010ff */
[----:B------:R-:W-:-:S05]  /*19b0*/  LEA.HI.X R3, R0, UR5, R3, 0x2, P0 ;  /* 0x0000000500037c11 */ /* 0x000fca00080f1403 */
[----:B------:R1:W-:Y:S04]  /*19c0*/  STG.E desc[UR8][R2.64], R38 ;  /* 0x0000002602007986 */ /* 0x0003e8000c101908 */
.L_x_1494:
[----:B------:R-:W-:Y:S05]  /*19d0*/  BSYNC.RECONVERGENT B0 ;  /* 0x0000000000007941 */ /* 0x000fea0003800200 */
.L_x_1493:
        /* <DEDUP_REMOVED lines=9> */
.L_x_1498:
[----:B-----5:R-:W-:-:S04]  /*1a70*/  IADD3 R0, P0, PT, R44, R2, RZ ;  /* 0x000000022c007210 */ /* 0x020fc80007f1e0ff */
[----:B------:R-:W-:Y:S02]  /*1a80*/  LEA.HI.X.SX32 R3, R44, R3, 0x1, P0 ;  /* 0x000000032c037211 */ /* 0x000fe400000f0eff */
[----:B-1----:R-:W-:-:S04]  /*1a90*/  LEA R2, P0, R0, UR4, 0x2 ;  /* 0x0000000400027c11 */ /* 0x002fc8000f8010ff */
[----:B------:R-:W-:-:S05]  /*1aa0*/  LEA.HI.X R3, R0, UR5, R3, 0x2, P0 ;  /* 0x0000000500037c11 */ /* 0x000fca00080f1403 */
[----:B------:R1:W-:Y:S04]  /*1ab0*/  STG.E desc[UR8][R2.64], R40 ;  /* 0x0000002802007986 */ /* 0x0003e8000c101908 */
.L_x_1497:
[----:B------:R-:W-:Y:S05]  /*1ac0*/  BSYNC.RECONVERGENT B0 ;  /* 0x0000000000007941 */ /* 0x000fea0003800200 */
.L_x_1496:
[----:B------:R-:W-:-:S13]  /*1ad0*/  ISETP.NE.AND P0, PT, R6, RZ, PT ;  /* 0x000000ff0600720c */ /* 0x000fda0003f05270 */
[----:B------:R-:W-:Y:S05]  /*1ae0*/  @!P0 EXIT ;  /* 0x000000000000894d */ /* 0x000fea0003800000 */
[----:B------:R-:W-:Y:S01]  /*1af0*/  UISETP.NE.AND UP0, UPT, UR6, URZ, UPT ;  /* 0x000000ff0600728c */ /* 0x000fe2000bf05270 */
[----:B-1---5:R-:W-:-:S08]  /*1b00*/  CS2R R2, SRZ ;  /* 0x0000000000027805 */ /* 0x022fd0000001ff00 */
[----:B------:R-:W-:Y:S05]  /*1b10*/  BRA.U UP0, `(.L_x_1499) ;  /* 0x0000000100087547 */ /* 0x000fea000b800000 */
[----:B------:R-:W1:Y:S02]  /*1b20*/  LDC.64 R2, c[0x0][0x3d8] ;  /* 0x0000f600ff027b82 */ /* 0x000e640000000a00 */
[----:B-1----:R-:W5:Y:S02]  /*1b30*/  LDG.E.64 R2, desc[UR8][R2.64] ;  /* 0x0000000802027981 */ /* 0x002f64000c1e1b00 */
.L_x_1499:
[----:B------:R-:W1:Y:S01]  /*1b40*/  LDCU.64 UR4, c[0x0][0x398] ;  /* 0x00007300ff0477ac */ /* 0x000e620008000a00 */
[----:B-----5:R-:W-:-:S04]  /*1b50*/  IADD3 R0, P0, PT, R45, R2, RZ ;  /* 0x000000022d007210 */ /* 0x020fc80007f1e0ff */
[----:B------:R-:W-:Y:S02]  /*1b60*/  LEA.HI.X.SX32 R3, R45, R3, 0x1, P0 ;  /* 0x000000032d037211 */ /* 0x000fe400000f0eff */
[----:B-1----:R-:W-:-:S04]  /*1b70*/  LEA R2, P0, R0, UR4, 0x2 ;  /* 0x0000000400027c11 */ /* 0x002fc8000f8010ff */
[----:B------:R-:W-:-:S05]  /*1b80*/  LEA.HI.X R3, R0, UR5, R3, 0x2, P0 ;  /* 0x0000000500037c11 */ /* 0x000fca00080f1403 */
[----:B------:R-:W-:Y:S01]  /*1b90*/  STG.E desc[UR8][R2.64], R41 ;  /* 0x0000002902007986 */ /* 0x000fe2000c101908 */
[----:B------:R-:W-:Y:S05]  /*1ba0*/  EXIT ;  /* 0x000000000000794d */ /* 0x000fea0003800000 */
.L_x_1459:
        /* <DEDUP_REMOVED lines=69> */
.L_x_1503:
        /* <DEDUP_REMOVED lines=18> */
.L_x_1502:
[----:B------:R-:W-:-:S07]  /*2120*/  IMAD.MOV.U32 R0, RZ, RZ, R7 ;  /* 0x000000ffff007224 */ /* 0x000fce00078e0007 */
.L_x_1501:
[----:B------:R-:W-:Y:S05]  /*2130*/  BSYNC.RECONVERGENT B0 ;  /* 0x0000000000007941 */ /* 0x000fea0003800200 */
.L_x_1500:
        /* <DEDUP_REMOVED lines=14> */
.L_x_1504:
        /* <DEDUP_REMOVED lines=44> */
.L_x_1456:
        /* <DEDUP_REMOVED lines=178> */
.L_x_1676:
[----:B------:R-:W-:Y:S05]  /*3000*/  @!P0 BRA `(.L_x_1507) ;  /* 0x0000000000748947 */ /* 0x000fea0003800000 */
[----:B------:R-:W-:-:S07]  /*3010*/  IMAD.MOV.U32 R39, RZ, RZ, 0x1a6 ;  /* 0x000001a6ff277424 */ /* 0x000fce00078e00ff */
.L_x_1509:
        /* <DEDUP_REMOVED lines=27> */
.L_x_1679:
[----:B------:R-:W-:Y:S05]  /*31d0*/  @P0 BRA `(.L_x_1509) ;  /* 0xfffffffc00900947 */ /* 0x000fea000383ffff */
.L_x_1507:
        /* <DEDUP_REMOVED lines=38> */
.L_x_1688:
[----:B------:R-:W-:Y:S05]  /*3440*/  @!P0 BRA `(.L_x_1511) ;  /* 0x0000000400248947 */ /* 0x000fea0003800000 */
[----:B------:R-:W-:-:S07]  /*3450*/  IMAD.MOV.U32 R51, RZ, RZ, 0x1a6 ;  /* 0x000001a6ff337424 */ /* 0x000fce00078e00ff */
.L_x_1517:
        /* <DEDUP_REMOVED lines=10> */
.L_x_1691:
[----:B------:R-:W-:Y:S05]  /*3500*/  @!P0 BRA `(.L_x_1513) ;  /* 0x0000000000748947 */ /* 0x000fea0003800000 */
[----:B------:R-:W-:-:S07]  /*3510*/  IMAD.MOV.U32 R39, RZ, RZ, R51 ;  /* 0x000000ffff277224 */ /* 0x000fce00078e0033 */
.L_x_1515:
        /* <DEDUP_REMOVED lines=27> */
.L_x_1694:
[----:B------:R-:W-:Y:S05]  /*36d0*/  @P0 BRA `(.L_x_1515) ;  /* 0xfffffffc00900947 */ /* 0x000fea000383ffff */
.L_x_1513:
        /* <DEDUP_REMOVED lines=31> */
.L_x_1703:
[----:B------:R-:W-:Y:S05]  /*38d0*/  @P0 BRA `(.L_x_1517) ;  /* 0xfffffff800e00947 */ /* 0x000fea000383ffff */
.L_x_1511:
        /* <DEDUP_REMOVED lines=16> */
.L_x_1505:
        /* <DEDUP_REMOVED lines=45> */
.L_x_1521:
[----:B-----5:R-:W-:-:S04]  /*3cb0*/  IADD3 R2, P0, PT, R23, R16, RZ ;  /* 0x0000001017027210 */ /* 0x020fc80007f1e0ff */
[----:B------:R-:W-:Y:S02]  /*3cc0*/  LEA.HI.X.SX32 R17, R23, R17, 0x1, P0 ;  /* 0x0000001117117211 */ /* 0x000fe400000f0eff */
[----:B0-----:R-:W-:-:S04]  /*3cd0*/  LEA R16, P0, R2, UR6, 0x2 ;  /* 0x0000000602107c11 */ /* 0x001fc8000f8010ff */
[----:B------:R-:W-:-:S05]  /*3ce0*/  LEA.HI.X R17, R2, UR7, R17, 0x2, P0 ;  /* 0x0000000702117c11 */ /* 0x000fca00080f1411 */
[----:B------:R1:W-:Y:S04]  /*3cf0*/  STG.E desc[UR8][R16.64], R12 ;  /* 0x0000000c10007986 */ /* 0x0003e8000c101908 */
.L_x_1520:
[----:B0-----:R-:W-:Y:S05]  /*3d00*/  BSYNC.RECONVERGENT B0 ;  /* 0x0000000000007941 */ /* 0x001fea0003800200 */
.L_x_1519:
        /* <DEDUP_REMOVED lines=9> */
.L_x_1524:
[----:B-1---5:R-:W-:-:S04]  /*3da0*/  IADD3 R12, P0, PT, R21, R2, RZ ;  /* 0x00000002150c7210 */ /* 0x022fc80007f1e0ff */
[----:B------:R-:W-:Y:S02]  /*3db0*/  LEA.HI.X.SX32 R3, R21, R3, 0x1, P0 ;  /* 0x0000000315037211 */ /* 0x000fe400000f0eff */
[----:B0-----:R-:W-:-:S04]  /*3dc0*/  LEA R2, P0, R12, UR6, 0x2 ;  /* 0x000000060c027c11 */ /* 0x001fc8000f8010ff */
[----:B------:R-:W-:-:S05]  /*3dd0*/  LEA.HI.X R3, R12, UR7, R3, 0x2, P0 ;  /* 0x000000070c037c11 */ /* 0x000fca00080f1403 */
[----:B------:R0:W-:Y:S04]  /*3de0*/  STG.E desc[UR8][R2.64], R56 ;  /* 0x0000003802007986 */ /* 0x0001e8000c101908 */
.L_x_1523:
[----:B------:R-:W-:Y:S05]  /*3df0*/  BSYNC.RECONVERGENT B0 ;  /* 0x0000000000007941 */ /* 0x000fea0003800200 */
.L_x_1522:
        /* <DEDUP_REMOVED lines=9> */
.L_x_1527:
[----:B-----5:R-:W-:-:S04]  /*3e90*/  IADD3 R4, P0, PT, R28, R2, RZ ;  /* 0x000000021c047210 */ /* 0x020fc80007f1e0ff */
[----:B------:R-:W-:Y:S02]  /*3ea0*/  LEA.HI.X.SX32 R3, R28, R3, 0x1, P0 ;  /* 0x000000031c037211 */ /* 0x000fe400000f0eff */
[----:B0-----:R-:W-:-:S04]  /*3eb0*/  LEA R2, P0, R4, UR6, 0x2 ;  /* 0x0000000604027c11 */ /* 0x001fc8000f8010ff */
[----:B------:R-:W-:-:S05]  /*3ec0*/  LEA.HI.X R3, R4, UR7, R3, 0x2, P0 ;  /* 0x0000000704037c11 */ /* 0x000fca00080f1403 */
[----:B------:R2:W-:Y:S04]  /*3ed0*/  STG.E desc[UR8][R2.64], R55 ;  /* 0x0000003702007986 */ /* 0x0005e8000c101908 */
.L_x_1526:
[----:B------:R-:W-:Y:S05]  /*3ee0*/  BSYNC.RECONVERGENT B0 ;  /* 0x0000000000007941 */ /* 0x000fea0003800200 */
.L_x_1525:
        /* <DEDUP_REMOVED lines=9> */
.L_x_1530:
[----:B-----5:R-:W-:-:S04]  /*3f80*/  IADD3 R4, P0, PT, R29, R2, RZ ;  /* 0x000000021d047210 */ /* 0x020fc80007f1e0ff */
[----:B------:R-:W-:Y:S02]  /*3f90*/  LEA.HI.X.SX32 R3, R29, R3, 0x1, P0 ;  /* 0x000000031d037211 */ /* 0x000fe400000f0eff */
[----:B0-----:R-:W-:-:S04]  /*3fa0*/  LEA R2, P0, R4, UR6, 0x2 ;  /* 0x0000000604027c11 */ /* 0x001fc8000f8010ff */
[----:B------:R-:W-:-:S05]  /*3fb0*/  LEA.HI.X R3, R4, UR7, R3, 0x2, P0 ;  /* 0x0000000704037c11 */ /* 0x000fca00080f1403 */
[----:B------:R3:W-:Y:S04]  /*3fc0*/  STG.E desc[UR8][R2.64], R54 ;  /* 0x0000003602007986 */ /* 0x0007e8000c101908 */
.L_x_1529:
[----:B------:R-:W-:Y:S05]  /*3fd0*/  BSYNC.RECONVERGENT B0 ;  /* 0x0000000000007941 */ /* 0x000fea0003800200 */
.L_x_1528:
        /* <DEDUP_REMOVED lines=9> */
.L_x_1533:
[----:B-----5:R-:W-:-:S04]  /*4070*/  IADD3 R4, P0, PT, R30, R2, RZ ;  /* 0x000000021e047210 */ /* 0x020fc80007f1e0ff */
[----:B------:R-:W-:Y:S02]  /*4080*/  LEA.HI.X.SX32 R3, R30, R3, 0x1, P0 ;  /* 0x000000031e037211 */ /* 0x000fe400000f0eff */
[----:B0-----:R-:W-:-:S04]  /*4090*/  LEA R2, P0, R4, UR6, 0x2 ;  /* 0x0000000604027c11 */ /* 0x001fc8000f8010ff */
[----:B------:R-:W-:-:S05]  /*40a0*/  LEA.HI.X R3, R4, UR7, R3, 0x2, P0 ;  /* 0x0000000704037c11 */ /* 0x000fca00080f1403 */
[----:B------:R4:W-:Y:S04]  /*40b0*/  STG.E desc[UR8][R2.64], R53 ;  /* 0x0000003502007986 */ /* 0x0009e8000c101908 */
.L_x_1532:
[----:B------:R-:W-:Y:S05]  /*40c0*/  BSYNC.RECONVERGENT B0 ;  /* 0x0000000000007941 */ /* 0x000fea0003800200 */
.L_x_1531:
        /* <DEDUP_REMOVED lines=9> */
.L_x_1536:
[----:B-----5:R-:W-:-:S04]  /*4160*/  IADD3 R4, P0, PT, R31, R2, RZ ;  /* 0x000000021f047210 */ /* 0x020fc80007f1e0ff */
[----:B------:R-:W-:Y:S02]  /*4170*/  LEA.HI.X.SX32 R3, R31, R3, 0x1, P0 ;  /* 0x000000031f037211 */ /* 0x000fe400000f0eff */
[----:B0-----:R-:W-:-:S04]  /*4180*/  LEA R2, P0, R4, UR6, 0x2 ;  /* 0x0000000604027c11 */ /* 0x001fc8000f8010ff */
[----:B------:R-:W-:-:S05]  /*4190*/  LEA.HI.X R3, R4, UR7, R3, 0x2, P0 ;  /* 0x0000000704037c11 */ /* 0x000fca00080f1403 */
[----:B------:R0:W-:Y:S04]  /*41a0*/  STG.E desc[UR8][R2.64], R52 ;  /* 0x0000003402007986 */ /* 0x0001e8000c101908 */
.L_x_1535:
[----:B------:R-:W-:Y:S05]  /*41b0*/  BSYNC.RECONVERGENT B0 ;  /* 0x0000000000007941 */ /* 0x000fea0003800200 */
.L_x_1534:
        /* <DEDUP_REMOVED lines=9> */
.L_x_1539:
[----:B-----5:R-:W-:-:S04]  /*4250*/  IADD3 R4, P0, PT, R32, R2, RZ ;  /* 0x0000000220047210 */ /* 0x020fc80007f1e0ff */
[----:B------:R-:W-:Y:S02]  /*4260*/  LEA.HI.X.SX32 R3, R32, R3, 0x1, P0 ;  /* 0x0000000320037211 */ /* 0x000fe400000f0eff */
[----:B0-----:R-:W-:-:S04]  /*4270*/  LEA R2, P0, R4, UR6, 0x2 ;  /* 0x0000000604027c11 */ /* 0x001fc8000f8010ff */
[----:B------:R-:W-:-:S05]  /*4280*/  LEA.HI.X R3, R4, UR7, R3, 0x2, P0 ;  /* 0x0000000704037c11 */ /* 0x000fca00080f1403 */
[----:B------:R0:W-:Y:S04]  /*4290*/  STG.E desc[UR8][R2.64], R43 ;  /* 0x0000002b02007986 */ /* 0x0001e8000c101908 */
.L_x_1538:
[----:B------:R-:W-:Y:S05]  /*42a0*/  BSYNC.RECONVERGENT B0 ;  /* 0x0000000000007941 */ /* 0x000fea0003800200 */
.L_x_1537:
        /* <DEDUP_REMOVED lines=9> */
.L_x_1542:
[----:B-----5:R-:W-:-:S04]  /*4340*/  IADD3 R4, P0, PT, R0, R2, RZ ;  /* 0x0000000200047210 */ /* 0x020fc80007f1e0ff */
[----:B------:R-:W-:Y:S02]  /*4350*/  LEA.HI.X.SX32 R3, R0, R3, 0x1, P0 ;  /* 0x0000000300037211 */ /* 0x000fe400000f0eff */
[----:B0-----:R-:W-:-:S04]  /*4360*/  LEA R2, P0, R4, UR6, 0x2 ;  /* 0x0000000604027c11 */ /* 0x001fc8000f8010ff */
[----:B------:R-:W-:-:S05]  /*4370*/  LEA.HI.X R3, R4, UR7, R3, 0x2, P0 ;  /* 0x0000000704037c11 */ /* 0x000fca00080f1403 */
[----:B------:R0:W-:Y:S04]  /*4380*/  STG.E desc[UR8][R2.64], R42 ;  /* 0x0000002a02007986 */ /* 0x0001e8000c101908 */
.L_x_1541:
[----:B------:R-:W-:Y:S05]  /*4390*/  BSYNC.RECONVERGENT B0 ;  /* 0x0000000000007941 */ /* 0x000fea0003800200 */
.L_x_1540:
        /* <DEDUP_REMOVED lines=9> */
.L_x_1545:
[----:B-----5:R-:W-:-:S04]  /*4430*/  IADD3 R0, P0, PT, R19, R2, RZ ;  /* 0x0000000213007210 */ /* 0x020fc80007f1e0ff */
[----:B------:R-:W-:Y:S02]  /*4440*/  LEA.HI.X.SX32 R3, R19, R3, 0x1, P0 ;  /* 0x0000000313037211 */ /* 0x000fe400000f0eff */
[----:B0-----:R-:W-:-:S04]  /*4450*/  LEA R2, P0, R0, UR6, 0x2 ;  /* 0x0000000600027c11 */ /* 0x001fc8000f8010ff */
[----:B------:R-:W-:-:S05]  /*4460*/  LEA.HI.X R3, R0, UR7, R3, 0x2, P0 ;  /* 0x0000000700037c11 */ /* 0x000fca00080f1403 */
[----:B------:R0:W-:Y:S04]  /*4470*/  STG.E desc[UR8][R2.64], R41 ;  /* 0x0000002902007986 */ /* 0x0001e8000c101908 */
.L_x_1544:
[----:B------:R-:W-:Y:S05]  /*4480*/  BSYNC.RECONVERGENT B0 ;  /* 0x0000000000007941 */ /* 0x000fea0003800200 */
.L_x_1543:
        /* <DEDUP_REMOVED lines=9> */
.L_x_1548:
[----:B-----5:R-:W-:-:S04]  /*4520*/  IADD3 R0, P0, PT, R33, R2, RZ ;  /* 0x0000000221007210 */ /* 0x020fc80007f1e0ff */
[----:B------:R-:W-:Y:S02]  /*4530*/  LEA.HI.X.SX32 R3, R33, R3, 0x1, P0 ;  /* 0x0000000321037211 */ /* 0x000fe400000f0eff */
[----:B0-----:R-:W-:-:S04]  /*4540*/  LEA R2, P0, R0, UR6, 0x2 ;  /* 0x0000000600027c11 */ /* 0x001fc8000f8010ff */
[----:B------:R-:W-:-:S05]  /*4550*/  LEA.HI.X R3, R0, UR7, R3, 0x2, P0 ;  /* 0x0000000700037c11 */ /* 0x000fca00080f1403 */
[----:B------:R0:W-:Y:S04]  /*4560*/  STG.E desc[UR8][R2.64], R40 ;  /* 0x0000002802007986 */ /* 0x0001e8000c101908 */
.L_x_1547:
[----:B------:R-:W-:Y:S05]  /*4570*/  BSYNC.RECONVERGENT B0 ;  /* 0x0000000000007941 */ /* 0x000fea0003800200 */
.L_x_1546:
        /* <DEDUP_REMOVED lines=9> */
.L_x_1551:
[----:B-----5:R-:W-:-:S04]  /*4610*/  IADD3 R0, P0, PT, R34, R2, RZ ;  /* 0x0000000222007210 */ /* 0x020fc80007f1e0ff */
[----:B------:R-:W-:Y:S02]  /*4620*/  LEA.HI.X.SX32 R3, R34, R3, 0x1, P0 ;  /* 0x0000000322037211 */ /* 0x000fe400000f0eff */
[----:B0-----:R-:W-:-:S04]  /*4630*/  LEA R2, P0, R0, UR6, 0x2 ;  /* 0x0000000600027c11 */ /* 0x001fc8000f8010ff */
[----:B------:R-:W-:-:S05]  /*4640*/  LEA.HI.X R3, R0, UR7, R3, 0x2, P0 ;  /* 0x0000000700037c11 */ /* 0x000fca00080f1403 */
[----:B------:R0:W-:Y:S04]  /*4650*/  STG.E desc[UR8][R2.64], R38 ;  /* 0x0000002602007986 */ /* 0x0001e8000c101908 */
.L_x_1550:
[----:B------:R-:W-:Y:S05]  /*4660*/  BSYNC.RECONVERGENT B0 ;  /* 0x0000000000007941 */ /* 0x000fea0003800200 */
.L_x_1549:
        /* <DEDUP_REMOVED lines=9> */
.L_x_1554:
[----:B-----5:R-:W-:-:S04]  /*4700*/  IADD3 R0, P0, PT, R14, R2, RZ ;  /* 0x000000020e007210 */ /* 0x020fc80007f1e0ff */
[----:B------:R-:W-:Y:S02]  /*4710*/  LEA.HI.X.SX32 R3, R14, R3, 0x1, P0 ;  /* 0x000000030e037211 */ /* 0x000fe400000f0eff */
[----:B0-----:R-:W-:-:S04]  /*4720*/  LEA R2, P0, R0, UR6, 0x2 ;  /* 0x0000000600027c11 */ /* 0x001fc8000f8010ff */
[----:B------:R-:W-:-:S05]  /*4730*/  LEA.HI.X R3, R0, UR7, R3, 0x2, P0 ;  /* 0x0000000700037c11 */ /* 0x000fca00080f1403 */
[----:B------:R0:W-:Y:S04]  /*4740*/  STG.E desc[UR8][R2.64], R37 ;  /* 0x0000002502007986 */ /* 0x0001e8000c101908 */
.L_x_1553:
[----:B------:R-:W-:Y:S05]  /*4750*/  BSYNC.RECONVERGENT B0 ;  /* 0x0000000000007941 */ /* 0x000fea0003800200 */
.L_x_1552:
        /* <DEDUP_REMOVED lines=9> */
.L_x_1557:
[----:B-----5:R-:W-:-:S04]  /*47f0*/  IADD3 R0, P0, PT, R35, R2, RZ ;  /* 0x0000000223007210 */ /* 0x020fc80007f1e0ff */
[----:B------:R-:W-:Y:S02]  /*4800*/  LEA.HI.X.SX32 R3, R35, R3, 0x1, P0 ;  /* 0x0000000323037211 */ /* 0x000fe400000f0eff */
[----:B0-----:R-:W-:-:S04]  /*4810*/  LEA R2, P0, R0, UR6, 0x2 ;  /* 0x0000000600027c11 */ /* 0x001fc8000f8010ff */
[----:B------:R-:W-:-:S05]  /*4820*/  LEA.HI.X R3, R0, UR7, R3, 0x2, P0 ;  /* 0x0000000700037c11 */ /* 0x000fca00080f1403 */
[----:B------:R0:W-:Y:S04]  /*4830*/  STG.E desc[UR8][R2.64], R36 ;  /* 0x0000002402007986 */ /* 0x0001e8000c101908 */
.L_x_1556:
[----:B------:R-:W-:Y:S05]  /*4840*/  BSYNC.RECONVERGENT B0 ;  /* 0x0000000000007941 */ /* 0x000fea0003800200 */
.L_x_1555:
[----:B------:R-:W-:-:S13]  /*4850*/  ISETP.NE.AND P0, PT, R27, RZ, PT ;  /* 0x000000ff1b00720c */ /* 0x000fda0003f05270 */
[----:B------:R-:W-:Y:S05]  /*4860*/  @!P0 EXIT ;  /* 0x000000000000894d */ /* 0x000fea0003800000 */
[----:B------:R-:W-:Y:S01]  /*4870*/  UISETP.NE.AND UP0, UPT, UR4, URZ, UPT ;  /* 0x000000ff0400728c */ /* 0x000fe2000bf05270 */
[----:B0-234-:R-:W-:-:S08]  /*4880*/  CS2R R2, SRZ ;  /* 0x0000000000027805 */ /* 0x01dfd0000001ff00 */
[----:B------:R-:W-:Y:S05]  /*4890*/  BRA.U UP0, `(.L_x_1558) ;  /* 0x0000000100087547 */ /* 0x000fea000b800000 */
[----:B------:R-:W0:Y:S02]  /*48a0*/  LDC.64 R2, c[0x0][0x3d8] ;  /* 0x0000f600ff027b82 */ /* 0x000e240000000a00 */
[----:B0-----:R-:W5:Y:S02]  /*48b0*/  LDG.E.64 R2, desc[UR8][R2.64] ;  /* 0x0000000802027981 */ /* 0x001f64000c1e1b00 */
.L_x_1558:
[----:B------:R-:W0:Y:S01]  /*48c0*/  LDCU.64 UR4, c[0x0][0x398] ;  /* 0x00007300ff0477ac */ /* 0x000e220008000a00 */
[----:B-----5:R-:W-:-:S04]  /*48d0*/  IADD3 R0, P0, PT, R18, R2, RZ ;  /* 0x0000000212007210 */ /* 0x020fc80007f1e0ff */
[----:B------:R-:W-:Y:S02]  /*48e0*/  LEA.HI.X.SX32 R3, R18, R3, 0x1, P0 ;  /* 0x0000000312037211 */ /* 0x000fe400000f0eff */
[----:B0-----:R-:W-:-:S04]  /*48f0*/  LEA R2, P0, R0, UR4, 0x2 ;  /* 0x0000000400027c11 */ /* 0x001fc8000f8010ff */
[----:B------:R-:W-:-:S05]  /*4900*/  LEA.HI.X R3, R0, UR5, R3, 0x2, P0 ;  /* 0x0000000500037c11 */ /* 0x000fca00080f1403 */
[----:B------:R-:W-:Y:S01]  /*4910*/  STG.E desc[UR8][R2.64], R15 ;  /* 0x0000000f02007986 */ /* 0x000fe2000c101908 */
[----:B------:R-:W-:Y:S05]  /*4920*/  EXIT ;  /* 0x000000000000794d */ /* 0x000fea0003800000 */
.L_x_1518:
        /* <DEDUP_REMOVED lines=78> */
.L_x_1561:
        /* <DEDUP_REMOVED lines=14> */
.L_x_1560:
[----:B------:R-:W-:Y:S05]  /*4ef0*/  BSYNC.RECONVERGENT B0 ;  /* 0x0000000000007941 */ /* 0x000fea0003800200 */
.L_x_1559:
        /* <DEDUP_REMOVED lines=10> */
.L_x_1562:
        /* <DEDUP_REMOVED lines=45> */
.L_x_1455:
        /* <DEDUP_REMOVED lines=226> */
.L_x_1569:
[----:B-----5:R-:W-:-:S04]  /*6090*/  IADD3 R18, P0, PT, R58, R16, RZ ;  /* 0x000000103a127210 */ /* 0x020fc80007f1e0ff */
[----:B------:R-:W-:Y:S02]  /*60a0*/  LEA.HI.X.SX32 R17, R58, R17, 0x1, P0 ;  /* 0x000000113a117211 */ /* 0x000fe400000f0eff */
[----:B0-----:R-:W-:-:S04]  /*60b0*/  LEA R16, P0, R18, UR12, 0x2 ;  /* 0x0000000c12107c11 */ /* 0x001fc8000f8010ff */
[----:B------:R-:W-:-:S05]  /*60c0*/  LEA.HI.X R17, R18, UR13, R17, 0x2, P0 ;  /* 0x0000000d12117c11 */ /* 0x000fca00080f1411 */
[----:B------:R0:W-:Y:S04]  /*60d0*/  STG.E desc[UR8][R16.64], R57 ;  /* 0x0000003910007986 */ /* 0x0001e8000c101908 */
.L_x_1568:
[----:B------:R-:W-:Y:S05]  /*60e0*/  BSYNC.RECONVERGENT B2 ;  /* 0x0000000000027941 */ /* 0x000fea0003800200 */
.L_x_1567:
        /* <DEDUP_REMOVED lines=10> */
.L_x_1572:
[----:B-----5:R-:W-:-:S04]  /*6190*/  IADD3 R18, P0, PT, R55, R16, RZ ;  /* 0x0000001037127210 */ /* 0x020fc80007f1e0ff */
[----:B------:R-:W-:Y:S02]  /*61a0*/  LEA.HI.X.SX32 R17, R55, R17, 0x1, P0 ;  /* 0x0000001137117211 */ /* 0x000fe400000f0eff */
[----:B0-----:R-:W-:-:S04]  /*61b0*/  LEA R16, P0, R18, UR12, 0x2 ;  /* 0x0000000c12107c11 */ /* 0x001fc8000f8010ff */
[----:B------:R-:W-:-:S05]  /*61c0*/  LEA.HI.X R17, R18, UR13, R17, 0x2, P0 ;  /* 0x0000000d12117c11 */ /* 0x000fca00080f1411 */
[----:B------:R1:W-:Y:S04]  /*61d0*/  STG.E desc[UR8][R16.64], R52 ;  /* 0x0000003410007986 */ /* 0x0003e8000c101908 */
.L_x_1571:
[----:B------:R-:W-:Y:S05]  /*61e0*/  BSYNC.RECONVERGENT B2 ;  /* 0x0000000000027941 */ /* 0x000fea0003800200 */
.L_x_1570:
        /* <DEDUP_REMOVED lines=10> */
.L_x_1575:
[----:B-----5:R-:W-:-:S04]  /*6290*/  IADD3 R18, P0, PT, R51, R16, RZ ;  /* 0x0000001033127210 */ /* 0x020fc80007f1e0ff */
[----:B------:R-:W-:Y:S02]  /*62a0*/  LEA.HI.X.SX32 R17, R51, R17, 0x1, P0 ;  /* 0x0000001133117211 */ /* 0x000fe400000f0eff */
[----:B0-----:R-:W-:-:S04]  /*62b0*/  LEA R16, P0, R18, UR12, 0x2 ;  /* 0x0000000c12107c11 */ /* 0x001fc8000f8010ff */
[----:B------:R-:W-:-:S05]  /*62c0*/  LEA.HI.X R17, R18, UR13, R17, 0x2, P0 ;  /* 0x0000000d12117c11 */ /* 0x000fca00080f1411 */
[----:B------:R2:W-:Y:S04]  /*62d0*/  STG.E desc[UR8][R16.64], R48 ;  /* 0x0000003010007986 */ /* 0x0005e8000c101908 */
.L_x_1574:
[----:B------:R-:W-:Y:S05]  /*62e0*/  BSYNC.RECONVERGENT B2 ;  /* 0x0000000000027941 */ /* 0x000fea0003800200 */
.L_x_1573:
        /* <DEDUP_REMOVED lines=10> */
.L_x_1578:
[----:B-----5:R-:W-:-:S04]  /*6390*/  IADD3 R18, P0, PT, R47, R16, RZ ;  /* 0x000000102f127210 */ /* 0x020fc80007f1e0ff */
[----:B------:R-:W-:Y:S02]  /*63a0*/  LEA.HI.X.SX32 R17, R47, R17, 0x1, P0 ;  /* 0x000000112f117211 */ /* 0x000fe400000f0eff */
[----:B0-----:R-:W-:-:S04]  /*63b0*/  LEA R16, P0, R18, UR12, 0x2 ;  /* 0x0000000c12107c11 */ /* 0x001fc8000f8010ff */
[----:B------:R-:W-:-:S05]  /*63c0*/  LEA.HI.X R17, R18, UR13, R17, 0x2, P0 ;  /* 0x0000000d12117c11 */ /* 0x000fca00080f1411 */
[----:B------:R3:W-:Y:S04]  /*63d0*/  STG.E desc[UR8][R16.64], R50 ;  /* 0x0000003210007986 */ /* 0x0007e8000c101908 */
.L_x_1577:
[----:B------:R-:W-:Y:S05]  /*63e0*/  BSYNC.RECONVERGENT B2 ;  /* 0x0000000000027941 */ /* 0x000fea0003800200 */
.L_x_1576:
        /* <DEDUP_REMOVED lines=10> */
.L_x_1581:
[----:B-----5:R-:W-:-:S04]  /*6490*/  IADD3 R12, P0, PT, R44, R16, RZ ;  /* 0x000000102c0c7210 */ /* 0x020fc80007f1e0ff */
[----:B------:R-:W-:Y:S02]  /*64a0*/  LEA.HI.X.SX32 R17, R44, R17, 0x1, P0 ;  /* 0x000000112c117211 */ /* 0x000fe400000f0eff */
[----:B0-----:R-:W-:-:S04]  /*64b0*/  LEA R16, P0, R12, UR12, 0x2 ;  /* 0x0000000c0c107c11 */ /* 0x001fc8000f8010ff */
[----:B------:R-:W-:-:S05]  /*64c0*/  LEA.HI.X R17, R12, UR13, R17, 0x2, P0 ;  /* 0x0000000d0c117c11 */ /* 0x000fca00080f1411 */
[----:B------:R4:W-:Y:S04]  /*64d0*/  STG.E desc[UR8][R16.64], R54 ;  /* 0x0000003610007986 */ /* 0x0009e8000c101908 */
.L_x_1580:
[----:B------:R-:W-:Y:S05]  /*64e0*/  BSYNC.RECONVERGENT B2 ;  /* 0x0000000000027941 */ /* 0x000fea0003800200 */
.L_x_1579:
        /* <DEDUP_REMOVED lines=10> */
.L_x_1584:
[----:B-----5:R-:W-:-:S04]  /*6590*/  IADD3 R11, P0, PT, R43, R16, RZ ;  /* 0x000000102b0b7210 */ /* 0x020fc80007f1e0ff */
[----:B------:R-:W-:Y:S02]  /*65a0*/  LEA.HI.X.SX32 R12, R43, R17, 0x1, P0 ;  /* 0x000000112b0c7211 */ /* 0x000fe400000f0eff */
[----:B0-----:R-:W-:-:S04]  /*65b0*/  LEA R16, P0, R11, UR12, 0x2 ;  /* 0x0000000c0b107c11 */ /* 0x001fc8000f8010ff */
[----:B------:R-:W-:-:S05]  /*65c0*/  LEA.HI.X R17, R11, UR13, R12, 0x2, P0 ;  /* 0x0000000d0b117c11 */ /* 0x000fca00080f140c */
[----:B------:R0:W-:Y:S04]  /*65d0*/  STG.E desc[UR8][R16.64], R46 ;  /* 0x0000002e10007986 */ /* 0x0001e8000c101908 */
.L_x_1583:
[----:B------:R-:W-:Y:S05]  /*65e0*/  BSYNC.RECONVERGENT B2 ;  /* 0x0000000000027941 */ /* 0x000fea0003800200 */
.L_x_1582:
        /* <DEDUP_REMOVED lines=10> */
.L_x_1587:
[----:B-----5:R-:W-:-:S04]  /*6690*/  IADD3 R12, P0, PT, R2, R10, RZ ;  /* 0x0000000a020c7210 */ /* 0x020fc80007f1e0ff */
[----:B------:R-:W-:Y:S02]  /*66a0*/  LEA.HI.X.SX32 R11, R2, R11, 0x1, P0 ;  /* 0x0000000b020b7211 */ /* 0x000fe400000f0eff */
[----:B0-----:R-:W-:-:S04]  /*66b0*/  LEA R10, P0, R12, UR12, 0x2 ;  /* 0x0000000c0c0a7c11 */ /* 0x001fc8000f8010ff */
[----:B------:R-:W-:-:S05]  /*66c0*/  LEA.HI.X R11, R12, UR13, R11, 0x2, P0 ;  /* 0x0000000d0c0b7c11 */ /* 0x000fca00080f140b */
[----:B------:R0:W-:Y:S04]  /*66d0*/  STG.E desc[UR8][R10.64], R13 ;  /* 0x0000000d0a007986 */ /* 0x0001e8000c101908 */
.L_x_1586:
[----:B------:R-:W-:Y:S05]  /*66e0*/  BSYNC.RECONVERGENT B2 ;  /* 0x0000000000027941 */ /* 0x000fea0003800200 */
.L_x_1585:
        /* <DEDUP_REMOVED lines=10> */
.L_x_1590:
[----:B-----5:R-:W-:-:S04]  /*6790*/  IADD3 R2, P0, PT, R0, R10, RZ ;  /* 0x0000000a00027210 */ /* 0x020fc80007f1e0ff */
[----:B------:R-:W-:Y:S02]  /*67a0*/  LEA.HI.X.SX32 R11, R0, R11, 0x1, P0 ;  /* 0x0000000b000b7211 */ /* 0x000fe400000f0eff */
[----:B0-----:R-:W-:-:S04]  /*67b0*/  LEA R10, P0, R2, UR12, 0x2 ;  /* 0x0000000c020a7c11 */ /* 0x001fc8000f8010ff */
[----:B------:R-:W-:-:S05]  /*67c0*/  LEA.HI.X R11, R2, UR13, R11, 0x2, P0 ;  /* 0x0000000d020b7c11 */ /* 0x000fca00080f140b */
[----:B------:R0:W-:Y:S04]  /*67d0*/  STG.E desc[UR8][R10.64], R32 ;  /* 0x000000200a007986 */ /* 0x0001e8000c101908 */
.L_x_1589:
[----:B------:R-:W-:Y:S05]  /*67e0*/  BSYNC.RECONVERGENT B2 ;  /* 0x0000000000027941 */ /* 0x000fea0003800200 */
.L_x_1588:
        /* <DEDUP_REMOVED lines=10> */
.L_x_1593:
[----:B-----5:R-:W-:-:S04]  /*6890*/  IADD3 R0, P0, PT, R15, R8, RZ ;  /* 0x000000080f007210 */ /* 0x020fc80007f1e0ff */
[----:B------:R-:W-:Y:S02]  /*68a0*/  LEA.HI.X.SX32 R9, R15, R9, 0x1, P0 ;  /* 0x000000090f097211 */ /* 0x000fe400000f0eff */
[----:B0-----:R-:W-:-:S04]  /*68b0*/  LEA R8, P0, R0, UR12, 0x2 ;  /* 0x0000000c00087c11 */ /* 0x001fc8000f8010ff */
[----:B------:R-:W-:-:S05]  /*68c0*/  LEA.HI.X R9, R0, UR13, R9, 0x2, P0 ;  /* 0x0000000d00097c11 */ /* 0x000fca00080f1409 */
[----:B------:R0:W-:Y:S04]  /*68d0*/  STG.E desc[UR8][R8.64], R33 ;  /* 0x0000002108007986 */ /* 0x0001e8000c101908 */
.L_x_1592:
[----:B------:R-:W-:Y:S05]  /*68e0*/  BSYNC.RECONVERGENT B2 ;  /* 0x0000000000027941 */ /* 0x000fea0003800200 */
.L_x_1591:
        /* <DEDUP_REMOVED lines=10> */
.L_x_1596:
[----:B-----5:R-:W-:-:S04]  /*6990*/  IADD3 R0, P0, PT, R35, R8, RZ ;  /* 0x0000000823007210 */ /* 0x020fc80007f1e0ff */
[----:B------:R-:W-:Y:S02]  /*69a0*/  LEA.HI.X.SX32 R9, R35, R9, 0x1, P0 ;  /* 0x0000000923097211 */ /* 0x000fe400000f0eff */
[----:B0-----:R-:W-:-:S04]  /*69b0*/  LEA R8, P0, R0, UR12, 0x2 ;  /* 0x0000000c00087c11 */ /* 0x001fc8000f8010ff */
[----:B------:R-:W-:-:S05]  /*69c0*/  LEA.HI.X R9, R0, UR13, R9, 0x2, P0 ;  /* 0x0000000d00097c11 */ /* 0x000fca00080f1409 */
[----:B------:R0:W-:Y:S04]  /*69d0*/  STG.E desc[UR8][R8.64], R34 ;  /* 0x0000002208007986 */ /* 0x0001e8000c101908 */
.L_x_1595:
[----:B------:R-:W-:Y:S05]  /*69e0*/  BSYNC.RECONVERGENT B2 ;  /* 0x0000000000027941 */ /* 0x000fea0003800200 */
.L_x_1594:
        /* <DEDUP_REMOVED lines=10> */
.L_x_1599:
[----:B-----5:R-:W-:-:S04]  /*6a90*/  IADD3 R0, P0, PT, R38, R6, RZ ;  /* 0x0000000626007210 */ /* 0x020fc80007f1e0ff */
[----:B------:R-:W-:Y:S02]  /*6aa0*/  LEA.HI.X.SX32 R7, R38, R7, 0x1, P0 ;  /* 0x0000000726077211 */ /* 0x000fe400000f0eff */
[----:B0-----:R-:W-:-:S04]  /*6ab0*/  LEA R6, P0, R0, UR12, 0x2 ;  /* 0x0000000c00067c11 */ /* 0x001fc8000f8010ff */
[----:B------:R-:W-:-:S05]  /*6ac0*/  LEA.HI.X R7, R0, UR13, R7, 0x2, P0 ;  /* 0x0000000d00077c11 */ /* 0x000fca00080f1407 */
[----:B------:R0:W-:Y:S04]  /*6ad0*/  STG.E desc[UR8][R6.64], R36 ;  /* 0x0000002406007986 */ /* 0x0001e8000c101908 */
.L_x_1598:
[----:B------:R-:W-:Y:S05]  /*6ae0*/  BSYNC.RECONVERGENT B2 ;  /* 0x0000000000027941 */ /* 0x000fea0003800200 */
.L_x_1597:
        /* <DEDUP_REMOVED lines=10> */
.L_x_1602:
[----:B-----5:R-:W-:-:S04]  /*6b90*/  IADD3 R0, P0, PT, R40, R6, RZ ;  /* 0x0000000628007210 */ /* 0x020fc80007f1e0ff */
[----:B------:R-:W-:Y:S02]  /*6ba0*/  LEA.HI.X.SX32 R7, R40, R7, 0x1, P0 ;  /* 0x0000000728077211 */ /* 0x000fe400000f0eff */
[----:B0-----:R-:W-:-:S04]  /*6bb0*/  LEA R6, P0, R0, UR12, 0x2 ;  /* 0x0000000c00067c11 */ /* 0x001fc8000f8010ff */
[----:B------:R-:W-:-:S05]  /*6bc0*/  LEA.HI.X R7, R0, UR13, R7, 0x2, P0 ;  /* 0x0000000d00077c11 */ /* 0x000fca00080f1407 */
[----:B------:R0:W-:Y:S04]  /*6bd0*/  STG.E desc[UR8][R6.64], R37 ;  /* 0x0000002506007986 */ /* 0x0001e8000c101908 */
.L_x_1601:
[----:B------:R-:W-:Y:S05]  /*6be0*/  BSYNC.RECONVERGENT B2 ;  /* 0x0000000000027941 */ /* 0x000fea0003800200 */
.L_x_1600:
        /* <DEDUP_REMOVED lines=10> */
.L_x_1605:
[----:B-----5:R-:W-:-:S04]  /*6c90*/  IADD3 R0, P0, PT, R42, R4, RZ ;  /* 0x000000042a007210 */ /* 0x020fc80007f1e0ff */
[----:B------:R-:W-:Y:S02]  /*6ca0*/  LEA.HI.X.SX32 R5, R42, R5, 0x1, P0 ;  /* 0x000000052a057211 */ /* 0x000fe400000f0eff */
[----:B0-----:R-:W-:-:S04]  /*6cb0*/  LEA R4, P0, R0, UR12, 0x2 ;  /* 0x0000000c00047c11 */ /* 0x001fc8000f8010ff */
[----:B------:R-:W-:-:S05]  /*6cc0*/  LEA.HI.X R5, R0, UR13, R5, 0x2, P0 ;  /* 0x0000000d00057c11 */ /* 0x000fca00080f1405 */
[----:B------:R0:W-:Y:S04]  /*6cd0*/  STG.E desc[UR8][R4.64], R39 ;  /* 0x0000002704007986 */ /* 0x0001e8000c101908 */
.L_x_1604:
[----:B------:R-:W-:Y:S05]  /*6ce0*/  BSYNC.RECONVERGENT B2 ;  /* 0x0000000000027941 */ /* 0x000fea0003800200 */
.L_x_1603:
        /* <DEDUP_REMOVED lines=9> */
.L_x_1607:
[----:B-----5:R-:W-:-:S04]  /*6d80*/  IADD3 R0, P0, PT, R45, R2, RZ ;  /* 0x000000022d007210 */ /* 0x020fc80007f1e0ff */
[----:B------:R-:W-:Y:S02]  /*6d90*/  LEA.HI.X.SX32 R3, R45, R3, 0x1, P0 ;  /* 0x000000032d037211 */ /* 0x000fe400000f0eff */
[----:B0-----:R-:W-:-:S04]  /*6da0*/  LEA R2, P0, R0, UR12, 0x2 ;  /* 0x0000000c00027c11 */ /* 0x001fc8000f8010ff */
[----:B------:R-:W-:-:S05]  /*6db0*/  LEA.HI.X R3, R0, UR13, R3, 0x2, P0 ;  /* 0x0000000d00037c11 */ /* 0x000fca00080f1403 */
[----:B------:R0:W-:Y:S01]  /*6dc0*/  STG.E desc[UR8][R2.64], R41 ;  /* 0x0000002902007986 */ /* 0x0001e2000c101908 */
[----:B------:R-:W-:Y:S05]  /*6dd0*/  BRA `(.L_x_1606) ;  /* 0x0000000800347947 */ /* 0x000fea0003800000 */
.L_x_1566:
        /* <DEDUP_REMOVED lines=66> */
.L_x_1610:
        /* <DEDUP_REMOVED lines=17> */
.L_x_1609:
[----:B------:R-:W-:Y:S05]  /*7310*/  BSYNC.RECONVERGENT B2 ;  /* 0x0000000000027941 */ /* 0x000fea0003800200 */
.L_x_1608:
        /* <DEDUP_REMOVED lines=14> */
.L_x_1611:
        /* <DEDUP_REMOVED lines=43> */
.L_x_1606:
[----:B------:R-:W-:Y:S05]  /*76b0*/  BSYNC.RECONVERGENT B0 ;  /* 0x0000000000007941 */ /* 0x000fea0003800200 */
.L_x_1565:
[----:B------:R-:W-:Y:S05]  /*76c0*/  BRA `(.L_x_1612) ;  /* 0x0000003000007947 */ /* 0x000fea0003800000 */
.L_x_1564:
        /* <DEDUP_REMOVED lines=211> */
.L_x_1706:
[----:B------:R-:W-:Y:S05]  /*8400*/  @!P0 BRA `(.L_x_1615) ;  /* 0x0000000000748947 */ /* 0x000fea0003800000 */
[----:B------:R-:W-:-:S07]  /*8410*/  IMAD.MOV.U32 R12, RZ, RZ, 0x1a6 ;  /* 0x000001a6ff0c7424 */ /* 0x000fce00078e00ff */
.L_x_1617:
        /* <DEDUP_REMOVED lines=27> */
.L_x_1709:
[----:B------:R-:W-:Y:S05]  /*85d0*/  @P0 BRA `(.L_x_1617) ;  /* 0xfffffffc00900947 */ /* 0x000fea000383ffff */
.L_x_1615:
        /* <DEDUP_REMOVED lines=38> */
.L_x_1718:
[----:B------:R-:W-:Y:S05]  /*8840*/  @!P0 BRA `(.L_x_1619) ;  /* 0x0000000400248947 */ /* 0x000fea0003800000 */
[----:B------:R-:W-:-:S07]  /*8850*/  IMAD.MOV.U32 R52, RZ, RZ, 0x1a6 ;  /* 0x000001a6ff347424 */ /* 0x000fce00078e00ff */
.L_x_1625:
        /* <DEDUP_REMOVED lines=10> */
.L_x_1721:
[----:B------:R-:W-:Y:S05]  /*8900*/  @!P0 BRA `(.L_x_1621) ;  /* 0x0000000000748947 */ /* 0x000fea0003800000 */
[----:B------:R-:W-:-:S07]  /*8910*/  IMAD.MOV.U32 R21, RZ, RZ, R52 ;  /* 0x000000ffff157224 */ /* 0x000fce00078e0034 */
.L_x_1623:
        /* <DEDUP_REMOVED lines=27> */
.L_x_1724:
[----:B------:R-:W-:Y:S05]  /*8ad0*/  @P0 BRA `(.L_x_1623) ;  /* 0xfffffffc00900947 */ /* 0x000fea000383ffff */
.L_x_1621:
        /* <DEDUP_REMOVED lines=31> */
.L_x_1733:
[----:B------:R-:W-:Y:S05]  /*8cd0*/  @P0 BRA `(.L_x_1625) ;  /* 0xfffffff800e00947 */ /* 0x000fea000383ffff */
.L_x_1619:
        /* <DEDUP_REMOVED lines=16> */
.L_x_1613:
        /* <DEDUP_REMOVED lines=39> */
.L_x_1629:
[----:B-----5:R-:W-:-:S04]  /*9050*/  IADD3 R15, P0, PT, R46, R12, RZ ;  /* 0x0000000c2e0f7210 */ /* 0x020fc80007f1e0ff */
[----:B------:R-:W-:Y:S02]  /*9060*/  LEA.HI.X.SX32 R28, R46, R13, 0x1, P0 ;  /* 0x0000000d2e1c7211 */ /* 0x000fe400000f0eff */
[----:B0-----:R-:W-:-:S04]  /*9070*/  LEA R12, P0, R15, UR12, 0x2 ;  /* 0x0000000c0f0c7c11 */ /* 0x001fc8000f8010ff */
[----:B------:R-:W-:-:S05]  /*9080*/  LEA.HI.X R13, R15, UR13, R28, 0x2, P0 ;  /* 0x0000000d0f0d7c11 */ /* 0x000fca00080f141c */
[----:B------:R1:W-:Y:S04]  /*9090*/  STG.E desc[UR8][R12.64], R18 ;  /* 0x000000120c007986 */ /* 0x0003e8000c101908 */
.L_x_1628:
[----:B0-----:R-:W-:Y:S05]  /*90a0*/  BSYNC.RECONVERGENT B0 ;  /* 0x0000000000007941 */ /* 0x001fea0003800200 */
.L_x_1627:
        /* <DEDUP_REMOVED lines=10> */
.L_x_1632:
[----:B-----5:R-:W-:-:S04]  /*9150*/  IADD3 R15, P0, PT, R49, R12, RZ ;  /* 0x0000000c310f7210 */ /* 0x020fc80007f1e0ff */
[----:B------:R-:W-:Y:S02]  /*9160*/  LEA.HI.X.SX32 R18, R49, R13, 0x1, P0 ;  /* 0x0000000d31127211 */ /* 0x000fe400000f0eff */
[----:B0-----:R-:W-:-:S04]  /*9170*/  LEA R12, P0, R15, UR12, 0x2 ;  /* 0x0000000c0f0c7c11 */ /* 0x001fc8000f8010ff */
[----:B------:R-:W-:-:S05]  /*9180*/  LEA.HI.X R13, R15, UR13, R18, 0x2, P0 ;  /* 0x0000000d0f0d7c11 */ /* 0x000fca00080f1412 */
[----:B------:R0:W-:Y:S04]  /*9190*/  STG.E desc[UR8][R12.64], R44 ;  /* 0x0000002c0c007986 */ /* 0x0001e8000c101908 */
.L_x_1631:
[----:B------:R-:W-:Y:S05]  /*91a0*/  BSYNC.RECONVERGENT B0 ;  /* 0x0000000000007941 */ /* 0x000fea0003800200 */
.L_x_1630:
        /* <DEDUP_REMOVED lines=10> */
.L_x_1635:
[----:B-----5:R-:W-:-:S04]  /*9250*/  IADD3 R15, P0, PT, R45, R12, RZ ;  /* 0x0000000c2d0f7210 */ /* 0x020fc80007f1e0ff */
[----:B------:R-:W-:Y:S02]  /*9260*/  LEA.HI.X.SX32 R18, R45, R13, 0x1, P0 ;  /* 0x0000000d2d127211 */ /* 0x000fe400000f0eff */
[----:B0-----:R-:W-:-:S04]  /*9270*/  LEA R12, P0, R15, UR12, 0x2 ;  /* 0x0000000c0f0c7c11 */ /* 0x001fc8000f8010ff */
[----:B------:R-:W-:-:S05]  /*9280*/  LEA.HI.X R13, R15, UR13, R18, 0x2, P0 ;  /* 0x0000000d0f0d7c11 */ /* 0x000fca00080f1412 */
[----:B------:R2:W-:Y:S04]  /*9290*/  STG.E desc[UR8][R12.64], R43 ;  /* 0x0000002b0c007986 */ /* 0x0005e8000c101908 */
.L_x_1634:
[----:B------:R-:W-:Y:S05]  /*92a0*/  BSYNC.RECONVERGENT B0 ;  /* 0x0000000000007941 */ /* 0x000fea0003800200 */
.L_x_1633:
        /* <DEDUP_REMOVED lines=10> */
.L_x_1638:
[----:B-----5:R-:W-:-:S04]  /*9350*/  IADD3 R15, P0, PT, R42, R12, RZ ;  /* 0x0000000c2a0f7210 */ /* 0x020fc80007f1e0ff */
[----:B------:R-:W-:Y:S02]  /*9360*/  LEA.HI.X.SX32 R42, R42, R13, 0x1, P0 ;  /* 0x0000000d2a2a7211 */ /* 0x000fe400000f0eff */
[----:B0-----:R-:W-:-:S04]  /*9370*/  LEA R12, P0, R15, UR12, 0x2 ;  /* 0x0000000c0f0c7c11 */ /* 0x001fc8000f8010ff */
[----:B------:R-:W-:-:S05]  /*9380*/  LEA.HI.X R13, R15, UR13, R42, 0x2, P0 ;  /* 0x0000000d0f0d7c11 */ /* 0x000fca00080f142a */
[----:B------:R3:W-:Y:S04]  /*9390*/  STG.E desc[UR8][R12.64], R41 ;  /* 0x000000290c007986 */ /* 0x0007e8000c101908 */
.L_x_1637:
[----:B------:R-:W-:Y:S05]  /*93a0*/  BSYNC.RECONVERGENT B0 ;  /* 0x0000000000007941 */ /* 0x000fea0003800200 */
.L_x_1636:
        /* <DEDUP_REMOVED lines=10> */
.L_x_1641:
[----:B-----5:R-:W-:-:S04]  /*9450*/  IADD3 R11, P0, PT, R0, R12, RZ ;  /* 0x0000000c000b7210 */ /* 0x020fc80007f1e0ff */
[----:B------:R-:W-:Y:S02]  /*9460*/  LEA.HI.X.SX32 R0, R0, R13, 0x1, P0 ;  /* 0x0000000d00007211 */ /* 0x000fe400000f0eff */
[----:B0-----:R-:W-:-:S04]  /*9470*/  LEA R12, P0, R11, UR12, 0x2 ;  /* 0x0000000c0b0c7c11 */ /* 0x001fc8000f8010ff */
[----:B------:R-:W-:-:S05]  /*9480*/  LEA.HI.X R13, R11, UR13, R0, 0x2, P0 ;  /* 0x0000000d0b0d7c11 */ /* 0x000fca00080f1400 */
[----:B------:R4:W-:Y:S04]  /*9490*/  STG.E desc[UR8][R12.64], R19 ;  /* 0x000000130c007986 */ /* 0x0009e8000c101908 */
.L_x_1640:
[----:B------:R-:W-:Y:S05]  /*94a0*/  BSYNC.RECONVERGENT B0 ;  /* 0x0000000000007941 */ /* 0x000fea0003800200 */
.L_x_1639:
        /* <DEDUP_REMOVED lines=10> */
.L_x_1644:
[----:B-----5:R-:W-:-:S04]  /*9550*/  IADD3 R0, P0, PT, R16, R10, RZ ;  /* 0x0000000a10007210 */ /* 0x020fc80007f1e0ff */
[----:B------:R-:W-:Y:S02]  /*9560*/  LEA.HI.X.SX32 R11, R16, R11, 0x1, P0 ;  /* 0x0000000b100b7211 */ /* 0x000fe400000f0eff */
[----:B0-----:R-:W-:-:S04]  /*9570*/  LEA R10, P0, R0, UR12, 0x2 ;  /* 0x0000000c000a7c11 */ /* 0x001fc8000f8010ff */
[----:B------:R-:W-:-:S05]  /*9580*/  LEA.HI.X R11, R0, UR13, R11, 0x2, P0 ;  /* 0x0000000d000b7c11 */ /* 0x000fca00080f140b */
[----:B------:R0:W-:Y:S04]  /*9590*/  STG.E desc[UR8][R10.64], R20 ;  /* 0x000000140a007986 */ /* 0x0001e8000c101908 */
.L_x_1643:
[----:B------:R-:W-:Y:S05]  /*95a0*/  BSYNC.RECONVERGENT B0 ;  /* 0x0000000000007941 */ /* 0x000fea0003800200 */
.L_x_1642:
        /* <DEDUP_REMOVED lines=10> */
.L_x_1647:
[----:B-----5:R-:W-:-:S04]  /*9650*/  IADD3 R0, P0, PT, R17, R10, RZ ;  /* 0x0000000a11007210 */ /* 0x020fc80007f1e0ff */
[----:B------:R-:W-:Y:S02]  /*9660*/  LEA.HI.X.SX32 R11, R17, R11, 0x1, P0 ;  /* 0x0000000b110b7211 */ /* 0x000fe400000f0eff */
[----:B0-----:R-:W-:-:S04]  /*9670*/  LEA R10, P0, R0, UR12, 0x2 ;  /* 0x0000000c000a7c11 */ /* 0x001fc8000f8010ff */
[----:B------:R-:W-:-:S05]  /*9680*/  LEA.HI.X R11, R0, UR13, R11, 0x2, P0 ;  /* 0x0000000d000b7c11 */ /* 0x000fca00080f140b */
[----:B------:R0:W-:Y:S04]  /*9690*/  STG.E desc[UR8][R10.64], R23 ;  /* 0x000000170a007986 */ /* 0x0001e8000c101908 */
.L_x_1646:
[----:B------:R-:W-:Y:S05]  /*96a0*/  BSYNC.RECONVERGENT B0 ;  /* 0x0000000000007941 */ /* 0x000fea0003800200 */
.L_x_1645:
        /* <DEDUP_REMOVED lines=10> */
.L_x_1650:
[----:B-----5:R-:W-:-:S04]  /*9750*/  IADD3 R0, P0, PT, R21, R8, RZ ;  /* 0x0000000815007210 */ /* 0x020fc80007f1e0ff */
[----:B------:R-:W-:Y:S02]  /*9760*/  LEA.HI.X.SX32 R9, R21, R9, 0x1, P0 ;  /* 0x0000000915097211 */ /* 0x000fe400000f0eff */
[----:B0-----:R-:W-:-:S04]  /*9770*/  LEA R8, P0, R0, UR12, 0x2 ;  /* 0x0000000c00087c11 */ /* 0x001fc8000f8010ff */
[----:B------:R-:W-:-:S05]  /*9780*/  LEA.HI.X R9, R0, UR13, R9, 0x2, P0 ;  /* 0x0000000d00097c11 */ /* 0x000fca00080f1409 */
[----:B------:R0:W-:Y:S04]  /*9790*/  STG.E desc[UR8][R8.64], R29 ;  /* 0x0000001d08007986 */ /* 0x0001e8000c101908 */
.L_x_1649:
[----:B------:R-:W-:Y:S05]  /*97a0*/  BSYNC.RECONVERGENT B0 ;  /* 0x0000000000007941 */ /* 0x000fea0003800200 */
.L_x_1648:
        /* <DEDUP_REMOVED lines=10> */
.L_x_1653:
[----:B-----5:R-:W-:-:S04]  /*9850*/  IADD3 R0, P0, PT, R22, R8, RZ ;  /* 0x0000000816007210 */ /* 0x020fc80007f1e0ff */
[----:B------:R-:W-:Y:S02]  /*9860*/  LEA.HI.X.SX32 R9, R22, R9, 0x1, P0 ;  /* 0x0000000916097211 */ /* 0x000fe400000f0eff */
[----:B0-----:R-:W-:-:S04]  /*9870*/  LEA R8, P0, R0, UR12, 0x2 ;  /* 0x0000000c00087c11 */ /* 0x001fc8000f8010ff */
[----:B------:R-:W-:-:S05]  /*9880*/  LEA.HI.X R9, R0, UR13, R9, 0x2, P0 ;  /* 0x0000000d00097c11 */ /* 0x000fca00080f1409 */
[----:B------:R0:W-:Y:S04]  /*9890*/  STG.E desc[UR8][R8.64], R34 ;  /* 0x0000002208007986 */ /* 0x0001e8000c101908 */
.L_x_1652:
[----:B------:R-:W-:Y:S05]  /*98a0*/  BSYNC.RECONVERGENT B0 ;  /* 0x0000000000007941 */ /* 0x000fea0003800200 */
.L_x_1651:
        /* <DEDUP_REMOVED lines=10> */
.L_x_1656:
[----:B-----5:R-:W-:-:S04]  /*9950*/  IADD3 R0, P0, PT, R30, R6, RZ ;  /* 0x000000061e007210 */ /* 0x020fc80007f1e0ff */
[----:B------:R-:W-:Y:S02]  /*9960*/  LEA.HI.X.SX32 R7, R30, R7, 0x1, P0 ;  /* 0x000000071e077211 */ /* 0x000fe400000f0eff */
[----:B0-----:R-:W-:-:S04]  /*9970*/  LEA R6, P0, R0, UR12, 0x2 ;  /* 0x0000000c00067c11 */ /* 0x001fc8000f8010ff */
[----:B------:R-:W-:-:S05]  /*9980*/  LEA.HI.X R7, R0, UR13, R7, 0x2, P0 ;  /* 0x0000000d00077c11 */ /* 0x000fca00080f1407 */
[----:B------:R0:W-:Y:S04]  /*9990*/  STG.E desc[UR8][R6.64], R35 ;  /* 0x0000002306007986 */ /* 0x0001e8000c101908 */
.L_x_1655:
[----:B------:R-:W-:Y:S05]  /*99a0*/  BSYNC.RECONVERGENT B0 ;  /* 0x0000000000007941 */ /* 0x000fea0003800200 */
.L_x_1654:
        /* <DEDUP_REMOVED lines=10> */
.L_x_1659:
[----:B-----5:R-:W-:-:S04]  /*9a50*/  IADD3 R0, P0, PT, R31, R6, RZ ;  /* 0x000000061f007210 */ /* 0x020fc80007f1e0ff */
[----:B------:R-:W-:Y:S02]  /*9a60*/  LEA.HI.X.SX32 R7, R31, R7, 0x1, P0 ;  /* 0x000000071f077211 */ /* 0x000fe400000f0eff */
[----:B0-----:R-:W-:-:S04]  /*9a70*/  LEA R6, P0, R0, UR12, 0x2 ;  /* 0x0000000c00067c11 */ /* 0x001fc8000f8010ff */
[----:B------:R-:W-:-:S05]  /*9a80*/  LEA.HI.X R7, R0, UR13, R7, 0x2, P0 ;  /* 0x0000000d00077c11 */ /* 0x000fca00080f1407 */
[----:B------:R0:W-:Y:S04]  /*9a90*/  STG.E desc[UR8][R6.64], R36 ;  /* 0x0000002406007986 */ /* 0x0001e8000c101908 */
.L_x_1658:
[----:B------:R-:W-:Y:S05]  /*9aa0*/  BSYNC.RECONVERGENT B0 ;  /* 0x0000000000007941 */ /* 0x000fea0003800200 */
.L_x_1657:
        /* <DEDUP_REMOVED lines=10> */
.L_x_1662:
[----:B-----5:R-:W-:-:S04]  /*9b50*/  IADD3 R0, P0, PT, R32, R4, RZ ;  /* 0x0000000420007210 */ /* 0x020fc80007f1e0ff */
[----:B------:R-:W-:Y:S02]  /*9b60*/  LEA.HI.X.SX32 R5, R32, R5, 0x1, P0 ;  /* 0x0000000520057211 */ /* 0x000fe400000f0eff */
[----:B0-----:R-:W-:-:S04]  /*9b70*/  LEA R4, P0, R0, UR12, 0x2 ;  /* 0x0000000c00047c11 */ /* 0x001fc8000f8010ff */
[----:B------:R-:W-:-:S05]  /*9b80*/  LEA.HI.X R5, R0, UR13, R5, 0x2, P0 ;  /* 0x0000000d00057c11 */ /* 0x000fca00080f1405 */
[----:B------:R0:W-:Y:S04]  /*9b90*/  STG.E desc[UR8][R4.64], R37 ;  /* 0x0000002504007986 */ /* 0x0001e8000c101908 */
.L_x_1661:
[----:B------:R-:W-:Y:S05]  /*9ba0*/  BSYNC.RECONVERGENT B0 ;  /* 0x0000000000007941 */ /* 0x000fea0003800200 */
.L_x_1660:
        /* <DEDUP_REMOVED lines=10> */
.L_x_1665:
[----:B-----5:R-:W-:-:S04]  /*9c50*/  IADD3 R0, P0, PT, R33, R4, RZ ;  /* 0x0000000421007210 */ /* 0x020fc80007f1e0ff */
[----:B------:R-:W-:Y:S02]  /*9c60*/  LEA.HI.X.SX32 R5, R33, R5, 0x1, P0 ;  /* 0x0000000521057211 */ /* 0x000fe400000f0eff */
[----:B0-----:R-:W-:-:S04]  /*9c70*/  LEA R4, P0, R0, UR12, 0x2 ;  /* 0x0000000c00047c11 */ /* 0x001fc8000f8010ff */
[----:B------:R-:W-:-:S05]  /*9c80*/  LEA.HI.X R5, R0, UR13, R5, 0x2, P0 ;  /* 0x0000000d00057c11 */ /* 0x000fca00080f1405 */
[----:B------:R0:W-:Y:S04]  /*9c90*/  STG.E desc[UR8][R4.64], R38 ;  /* 0x0000002604007986 */ /* 0x0001e8000c101908 */
.L_x_1664:
[----:B------:R-:W-:Y:S05]  /*9ca0*/  BSYNC.RECONVERGENT B0 ;  /* 0x0000000000007941 */ /* 0x000fea0003800200 */
.L_x_1663:
        /* <DEDUP_REMOVED lines=9> */
.L_x_1666:
[----:B-----5:R-:W-:-:S04]  /*9d40*/  IADD3 R0, P0, PT, R39, R2, RZ ;  /* 0x0000000227007210 */ /* 0x020fc80007f1e0ff */
[----:B------:R-:W-:Y:S02]  /*9d50*/  LEA.HI.X.SX32 R3, R39, R3, 0x1, P0 ;  /* 0x0000000327037211 */ /* 0x000fe400000f0eff */
[----:B0-----:R-:W-:-:S04]  /*9d60*/  LEA R2, P0, R0, UR12, 0x2 ;  /* 0x0000000c00027c11 */ /* 0x001fc8000f8010ff */
[----:B------:R-:W-:-:S05]  /*9d70*/  LEA.HI.X R3, R0, UR13, R3, 0x2, P0 ;  /* 0x0000000d00037c11 */ /* 0x000fca00080f1403 */
[----:B------:R0:W-:Y:S01]  /*9d80*/  STG.E desc[UR8][R2.64], R40 ;  /* 0x0000002802007986 */ /* 0x0001e2000c101908 */
[----:B------:R-:W-:Y:S05]  /*9d90*/  BRA `(.L_x_1612) ;  /* 0x00000008004c7947 */ /* 0x000fea0003800000 */
.L_x_1626:
        /* <DEDUP_REMOVED lines=81> */
.L_x_1669:
        /* <DEDUP_REMOVED lines=14> */
.L_x_1668:
[----:B------:R-:W-:Y:S05]  /*a390*/  BSYNC.RECONVERGENT B0 ;  /* 0x0000000000007941 */ /* 0x000fea0003800200 */
.L_x_1667:
        /* <DEDUP_REMOVED lines=8> */
.L_x_1670:
        /* <DEDUP_REMOVED lines=43> */
.L_x_1612:
[----:B------:R-:W-:Y:S05]  /*a6d0*/  BSYNC.RECONVERGENT B1 ;  /* 0x0000000000017941 */ /* 0x000fea0003800200 */
.L_x_1563:
        /* <DEDUP_REMOVED lines=13> */
.L_x_1672:
[----:B-----5:R-:W-:-:S05]  /*a7b0*/  IMAD.IADD R5, R5, 0x1, R14 ;  /* 0x0000000105057824 */ /* 0x020fca00078e020e */
[----:B0-----:R-:W-:Y:S01]  /*a7c0*/  STG.E desc[UR8][R2.64], R5 ;  /* 0x0000000502007986 */ /* 0x001fe2000c101908 */
[----:B------:R-:W-:Y:S05]  /*a7d0*/  EXIT ;  /* 0x000000000000794d */ /* 0x000fea0003800000 */
.L_x_1671:
[----:B------:R-:W1:Y:S01]  /*a7e0*/  LDCU.U8 UR4, c[0x0][0x3c0] ;  /* 0x00007800ff0477ac */ /* 0x000e620008000000 */
[----:B0---4-:R-:W0:Y:S01]  /*a7f0*/  LDC.64 R4, c[0x0][0x3e0] ;  /* 0x0000f800ff047b82 */ /* 0x011e220000000a00 */
[----:B------:R-:W-:Y:S01]  /*a800*/  CS2R R2, SRZ ;  /* 0x0000000000027805 */ /* 0x000fe2000001ff00 */
[----:B-1----:R-:W-:-:S09]  /*a810*/  UISETP.NE.AND UP0, UPT, UR4, URZ, UPT ;  /* 0x000000ff0400728c */ /* 0x002fd2000bf05270 */
[----:B------:R-:W-:Y:S05]  /*a820*/  BRA.U UP0, `(.L_x_1673) ;  /* 0x0000000100087547 */ /* 0x000fea000b800000 */
[----:B------:R-:W1:Y:S02]  /*a830*/  LDC.64 R2, c[0x0][0x3d8] ;  /* 0x0000f600ff027b82 */ /* 0x000e640000000a00 */
[----:B-1----:R-:W5:Y:S02]  /*a840*/  LDG.E.64 R2, desc[UR8][R2.64] ;  /* 0x0000000802027981 */ /* 0x002f64000c1e1b00 */
.L_x_1673:
[----:B-----5:R-:W-:-:S04]  /*a850*/  IADD3 R2, P0, PT, R14, R2, RZ ;  /* 0x000000020e027210 */ /* 0x020fc80007f1e0ff */
[----:B------:R-:W-:-:S05]  /*a860*/  LEA.HI.X.SX32 R3, R14, R3, 0x1, P0 ;  /* 0x000000030e037211 */ /* 0x000fca00000f0eff */
[----:B0-----:R-:W-:Y:S01]  /*a870*/  STG.E.64 desc[UR8][R4.64], R2 ;  /* 0x0000000204007986 */ /* 0x001fe2000c101b08 */
[----:B------:R-:W-:Y:S05]  /*a880*/  EXIT ;  /* 0x000000000000794d */ /* 0x000fea0003800000 */
.L_x_1506:
[----:B------:R-:W-:Y:S01]  /*a890*/  BSSY B0, `(.L_x_1674) ;  /* 0x0000006000007945 */ /* 0x000fe20003800000 */
[----:B------:R-:W-:Y:S01]  /*a8a0*/  PLOP3.LUT P0, PT, P0, PT, PT, 0x8, 0x80 ;  /* 0x000000000080781c */ /* 0x000fe2000070e170 */
[----:B------:R-:W-:-:S12]  /*a8b0*/  IMAD.MOV.U32 R22, RZ, RZ, -0x1 ;  /* 0xffffffffff167424 */ /* 0x000fd800078e00ff */
[----:B------:R-:W-:Y:S05]  /*a8c0*/  WARPSYNC.COLLECTIVE R22, `(.L_x_1675) ;  /* 0x0000000016087348 */ /* 0x000fea0003c00000 */
[----:B------:R-:W-:Y:S01]  /*a8d0*/  VOTE.ANY P0, P0 ;  /* 0x0000000000ff7806 */ /* 0x000fe20000000100 */
[----:B------:R-:W-:-:S12]  /*a8e0*/  ENDCOLLECTIVE ;  /* 0x000000000000791b */ /* 0x000fd80003800000 */
.L_x_1675:
[----:B------:R-:W-:Y:S05]  /*a8f0*/  BSYNC B0 ;  /* 0x0000000000007941 */ /* 0x000fea0003800000 */
.L_x_1674:
[----:B------:R-:W-:Y:S05]  /*a900*/  BRA `(.L_x_1676) ;  /* 0xffffff8400bc7947 */ /* 0x000fea000383ffff */
.L_x_1508:
[----:B------:R-:W-:Y:S01]  /*a910*/  BSSY B0, `(.L_x_1677) ;  /* 0x0000006000007945 */ /* 0x000fe20003800000 */
[----:B------:R-:W-:Y:S01]  /*a920*/  PLOP3.LUT P0, PT, P0, PT, PT, 0x8, 0x80 ;  /* 0x000000000080781c */ /* 0x000fe2000070e170 */
[----:B------:R-:W-:-:S12]  /*a930*/  IMAD.MOV.U32 R22, RZ, RZ, -0x1 ;  /* 0xffffffffff167424 */ /* 0x000fd800078e00ff */
[----:B------:R-:W-:Y:S05]  /*a940*/  WARPSYNC.COLLECTIVE R22, `(.L_x_1678) ;  /* 0x0000000016087348 */ /* 0x000fea0003c00000 */
[----:B------:R-:W-:Y:S01]  /*a950*/  VOTE.ANY P0, P0 ;  /* 0x0000000000ff7806 */ /* 0x000fe20000000100 */
[----:B------:R-:W-:-:S12]  /*a960*/  ENDCOLLECTIVE ;  /* 0x000000000000791b */ /* 0x000fd80003800000 */
.L_x_1678:
[----:B------:R-:W-:Y:S05]  /*a970*/  BSYNC B0 ;  /* 0x0000000000007941 */ /* 0x000fea0003800000 */
.L_x_1677:
[----:B------:R-:W-:Y:S05]  /*a980*/  BRA `(.L_x_1679) ;  /* 0xffffff8800107947 */ /* 0x000fea000383ffff */
.L_x_1510:
[----:B------:R-:W0:Y:S01]  /*a990*/  S2R R59, SR_GEMASK ;  /* 0x00000000003b7919 */ /* 0x000e220000003c00 */
[----:B------:R-:W-:Y:S01]  /*a9a0*/  BSSY B0, `(.L_x_1680) ;  /* 0x0000006000007945 */ /* 0x000fe20003800000 */
[----:B------:R-:W-:Y:S01]  /*a9b0*/  PLOP3.LUT P0, PT, P0, PT, PT, 0x8, 0x80 ;  /* 0x000000000080781c */ /* 0x000fe2000070e170 */
[----:B------:R-:W-:-:S12]  /*a9c0*/  IMAD.MOV.U32 R22, RZ, RZ, -0x1 ;  /* 0xffffffffff167424 */ /* 0x000fd800078e00ff */
[----:B0-----:R-:W-:Y:S05]  /*a9d0*/  WARPSYNC.COLLECTIVE R22, `(.L_x_1681) ;  /* 0x0000000016087348 */ /* 0x001fea0003c00000 */
[----:B------:R-:W-:Y:S01]  /*a9e0*/  VOTE.ANY R22, PT, P0 ;  /* 0x0000000000167806 */ /* 0x000fe200000e0100 */
[----:B0-----:R-:W-:Y:S06]  /*a9f0*/  ENDCOLLECTIVE ;  /* 0x000000000000791b */ /* 0x001fec0003800000 */
.L_x_1681:
[----:B------:R-:W-:Y:S05]  /*aa00*/  BSYNC B0 ;  /* 0x0000000000007941 */ /* 0x000fea0003800000 */
.L_x_1680:
        /* <DEDUP_REMOVED lines=13> */
.L_x_1682:
        /* <DEDUP_REMOVED lines=8> */
.L_x_1683:
        /* <DEDUP_REMOVED lines=10> */
.L_x_1684:
        /* <DEDUP_REMOVED lines=9> */
.L_x_1685:
        /* <DEDUP_REMOVED lines=8> */
.L_x_1686:
[----:B------:R-:W-:Y:S05]  /*ad10*/  WARPSYNC.COLLECTIVE R22, `(.L_x_1687) ;  /* 0x0000000016087348 */ /* 0x000fea0003c00000 */
[----:B------:R-:W-:Y:S01]  /*ad20*/  VOTE.ALL P0, P0 ;  /* 0x0000000000ff7806 */ /* 0x000fe20000000000 */
[----:B------:R-:W-:-:S12]  /*ad30*/  ENDCOLLECTIVE ;  /* 0x000000000000791b */ /* 0x000fd80003800000 */
.L_x_1687:
[----:B------:R-:W0:Y:S01]  /*ad40*/  LDC.64 R16, c[0x0][0x3a8] ;  /* 0x0000ea00ff107b82 */ /* 0x000e220000000a00 */
[----:B------:R-:W-:-:S05]  /*ad50*/  SEL R48, R39, RZ, !P1 ;  /* 0x000000ff27307207 */ /* 0x000fca0004800000 */
[----:B------:R-:W-:Y:S01]  /*ad60*/  IMAD.IADD R48, R51, 0x1, R48 ;  /* 0x0000000133307824 */ /* 0x000fe200078e0230 */
[----:B0-----:R-:W-:-:S05]  /*ad70*/  IADD3 R49, P2, PT, R16, 0x100, RZ ;  /* 0x0000010010317810 */ /* 0x001fca0007f5e0ff */
[----:B------:R-:W-:Y:S01]  /*ad80*/  IMAD.X R50, RZ, RZ, R17, P2 ;  /* 0x000000ffff327224 */ /* 0x000fe200010e0611 */
[----:B------:R-:W-:Y:S07]  /*ad90*/  BRA `(.L_x_1688) ;  /* 0xffffff8400a87947 */ /* 0x000fee000383ffff */
.L_x_1512:
[----:B------:R-:W-:Y:S01]  /*ada0*/  BSSY B0, `(.L_x_1689) ;  /* 0x0000006000007945 */ /* 0x000fe20003800000 */
[----:B------:R-:W-:Y:S01]  /*adb0*/  PLOP3.LUT P0, PT, P0, PT, PT, 0x8, 0x80 ;  /* 0x000000000080781c */ /* 0x000fe2000070e170 */
[----:B------:R-:W-:-:S12]  /*adc0*/  IMAD.MOV.U32 R22, RZ, RZ, -0x1 ;  /* 0xffffffffff167424 */ /* 0x000fd800078e00ff */
[----:B------:R-:W-:Y:S05]  /*add0*/  WARPSYNC.COLLECTIVE R22, `(.L_x_1690) ;  /* 0x0000000016087348 */ /* 0x000fea0003c00000 */
[----:B------:R-:W-:Y:S01]  /*ade0*/  VOTE.ANY P0, P0 ;  /* 0x0000000000ff7806 */ /* 0x000fe20000000100 */
[----:B------:R-:W-:-:S12]  /*adf0*/  ENDCOLLECTIVE ;  /* 0x000000000000791b */ /* 0x000fd80003800000 */
.L_x_1690:
[----:B------:R-:W-:Y:S05]  /*ae00*/  BSYNC B0 ;  /* 0x0000000000007941 */ /* 0x000fea0003800000 */
.L_x_1689:
[----:B------:R-:W-:Y:S05]  /*ae10*/  BRA `(.L_x_1691) ;  /* 0xffffff8400b87947 */ /* 0x000fea000383ffff */
.L_x_1514:
[----:B------:R-:W-:Y:S01]  /*ae20*/  BSSY B0, `(.L_x_1692) ;  /* 0x0000006000007945 */ /* 0x000fe20003800000 */
[----:B------:R-:W-:Y:S01]  /*ae30*/  PLOP3.LUT P0, PT, P0, PT, PT, 0x8, 0x80 ;  /* 0x000000000080781c */ /* 0x000fe2000070e170 */
[----:B------:R-:W-:-:S12]  /*ae40*/  IMAD.MOV.U32 R22, RZ, RZ, -0x1 ;  /* 0xffffffffff167424 */ /* 0x000fd800078e00ff */
[----:B------:R-:W-:Y:S05]  /*ae50*/  WARPSYNC.COLLECTIVE R22, `(.L_x_1693) ;  /* 0x0000000016087348 */ /* 0x000fea0003c00000 */
[----:B------:R-:W-:Y:S01]  /*ae60*/  VOTE.ANY P0, P0 ;  /* 0x0000000000ff7806 */ /* 0x000fe20000000100 */
[----:B------:R-:W-:-:S12]  /*ae70*/  ENDCOLLECTIVE ;  /* 0x000000000000791b */ /* 0x000fd80003800000 */
.L_x_1693:
[----:B------:R-:W-:Y:S05]  /*ae80*/  BSYNC B0 ;  /* 0x0000000000007941 */ /* 0x000fea0003800000 */
.L_x_1692:
[----:B------:R-:W-:Y:S05]  /*ae90*/  BRA `(.L_x_1694) ;  /* 0xffffff88000c7947 */ /* 0x000fea000383ffff */
.L_x_1516:
[----:B------:R-:W-:Y:S01]  /*aea0*/  BSSY B0, `(.L_x_1695) ;  /* 0x0000006000007945 */ /* 0x000fe20003800000 */
[----:B------:R-:W-:Y:S01]  /*aeb0*/  PLOP3.LUT P0, PT, P0, PT, PT, 0x8, 0x80 ;  /* 0x000000000080781c */ /* 0x000fe2000070e170 */
[----:B------:R-:W-:-:S12]  /*aec0*/  IMAD.MOV.U32 R22, RZ, RZ, -0x1 ;  /* 0xffffffffff167424 */ /* 0x000fd800078e00ff */
[----:B------:R-:W-:Y:S05]  /*aed0*/  WARPSYNC.COLLECTIVE R22, `(.L_x_1696) ;  /* 0x0000000016087348 */ /* 0x000fea0003c00000 */
[----:B------:R-:W-:Y:S01]  /*aee0*/  VOTE.ANY R22, PT, P0 ;  /* 0x0000000000167806 */ /* 0x000fe200000e0100 */
[----:B------:R-:W-:Y:S06]  /*aef0*/  ENDCOLLECTIVE ;  /* 0x000000000000791b */ /* 0x000fec0003800000 */
.L_x_1696:
[----:B------:R-:W-:Y:S05]  /*af00*/  BSYNC B0 ;  /* 0x0000000000007941 */ /* 0x000fea0003800000 */
.L_x_1695:
        /* <DEDUP_REMOVED lines=10> */
.L_x_1697:
        /* <DEDUP_REMOVED lines=9> */
.L_x_1698:
        /* <DEDUP_REMOVED lines=8> */
.L_x_1699:
[----:B------:R-:W-:Y:S01]  /*b0c0*/  IMAD.MOV.U32 R17, RZ, RZ, 0x8 ;  /* 0x00000008ff117424 */ /* 0x000fe200078e00ff */
[----:B------:R-:W-:Y:S02]  /*b0d0*/  SEL R39, R39, RZ, !P0 ;  /* 0x000000ff27277207 */ /* 0x000fe40004000000 */
[----:B------:R-:W-:-:S03]  /*b0e0*/  ISETP.GT.AND P0, PT, R44, R16, PT ;  /* 0x000000102c00720c */ /* 0x000fc60003f04270 */
[----:B------:R-:W-:-:S10]  /*b0f0*/  IMAD.IADD R21, R60, 0x1, R39 ;  /* 0x000000013c157824 */ /* 0x000fd400078e0227 */
[----:B------:R-:W-:Y:S05]  /*b100*/  WARPSYNC.COLLECTIVE R22, `(.L_x_1700) ;  /* 0x0000000016087348 */ /* 0x000fea0003c00000 */
[----:B------:R0:W1:Y:S02]  /*b110*/  SHFL.DOWN P2, R39, R21, R17, R16 ;  /* 0x0800001115277389 */ /* 0x0000640000040010 */
[----:B01----:R-:W-:Y:S05]  /*b120*/  ENDCOLLECTIVE ;  /* 0x000000000000791b */ /* 0x003fea0003800000 */
.L_x_1700:
        /* <DEDUP_REMOVED lines=8> */
.L_x_1701:
[----:B------:R-:W-:Y:S02]  /*b1b0*/  SEL R39, R39, RZ, !P0 ;  /* 0x000000ff27277207 */ /* 0x000fe40004000000 */
[----:B------:R-:W-:Y:S02]  /*b1c0*/  ISETP.NE.AND P0, PT, R20, 0x65, PT ;  /* 0x000000651400780c */ /* 0x000fe40003f05270 */
[----:B------:R-:W-:-:S11]  /*b1d0*/  IADD3 R48, PT, PT, R61, R39, R48 ;  /* 0x000000273d307210 */ /* 0x000fd60007ffe030 */
[----:B------:R-:W-:Y:S05]  /*b1e0*/  WARPSYNC.COLLECTIVE R22, `(.L_x_1702) ;  /* 0x0000000016087348 */ /* 0x000fea0003c00000 */
[----:B------:R-:W-:Y:S01]  /*b1f0*/  VOTE.ALL P0, P0 ;  /* 0x0000000000ff7806 */ /* 0x000fe20000000000 */
[----:B------:R-:W-:-:S12]  /*b200*/  ENDCOLLECTIVE ;  /* 0x000000000000791b */ /* 0x000fd80003800000 */
.L_x_1702:
[----:B------:R-:W-:Y:S05]  /*b210*/  BRA `(.L_x_1703) ;  /* 0xffffff8400ac7947 */ /* 0x000fea000383ffff */
.L_x_1614:
[----:B------:R-:W-:Y:S01]  /*b220*/  BSSY B0, `(.L_x_1704) ;  /* 0x0000006000007945 */ /* 0x000fe20003800000 */
[----:B------:R-:W-:Y:S01]  /*b230*/  PLOP3.LUT P0, PT, P0, PT, PT, 0x8, 0x80 ;  /* 0x000000000080781c */ /* 0x000fe2000070e170 */
[----:B------:R-:W-:-:S12]  /*b240*/  IMAD.MOV.U32 R22, RZ, RZ, -0x1 ;  /* 0xffffffffff167424 */ /* 0x000fd800078e00ff */
[----:B------:R-:W-:Y:S05]  /*b250*/  WARPSYNC.COLLECTIVE R22, `(.L_x_1705) ;  /* 0x0000000016087348 */ /* 0x000fea0003c00000 */
[----:B------:R-:W-:Y:S01]  /*b260*/  VOTE.ANY P0, P0 ;  /* 0x0000000000ff7806 */ /* 0x000fe20000000100 */
[----:B------:R-:W-:-:S12]  /*b270*/  ENDCOLLECTIVE ;  /* 0x000000000000791b */ /* 0x000fd80003800000 */
.L_x_1705:
[----:B------:R-:W-:Y:S05]  /*b280*/  BSYNC B0 ;  /* 0x0000000000007941 */ /* 0x000fea0003800000 */
.L_x_1704:
[----:B------:R-:W-:Y:S05]  /*b290*/  BRA `(.L_x_1706) ;  /* 0xffffffd000587947 */ /* 0x000fea000383ffff */
.L_x_1616:
[----:B------:R-:W-:Y:S01]  /*b2a0*/  BSSY B0, `(.L_x_1707) ;  /* 0x0000006000007945 */ /* 0x000fe20003800000 */
[----:B------:R-:W-:Y:S01]  /*b2b0*/  PLOP3.LUT P0, PT, P0, PT, PT, 0x8, 0x80 ;  /* 0x000000000080781c */ /* 0x000fe2000070e170 */
[----:B------:R-:W-:-:S12]  /*b2c0*/  IMAD.MOV.U32 R22, RZ, RZ, -0x1 ;  /* 0xffffffffff167424 */ /* 0x000fd800078e00ff */
[----:B------:R-:W-:Y:S05]  /*b2d0*/  WARPSYNC.COLLECTIVE R22, `(.L_x_1708) ;  /* 0x0000000016087348 */ /* 0x000fea0003c00000 */
[----:B------:R-:W-:Y:S01]  /*b2e0*/  VOTE.ANY P0, P0 ;  /* 0x0000000000ff7806 */ /* 0x000fe20000000100 */
[----:B------:R-:W-:-:S12]  /*b2f0*/  ENDCOLLECTIVE ;  /* 0x000000000000791b */ /* 0x000fd80003800000 */
.L_x_1708:
[----:B------:R-:W-:Y:S05]  /*b300*/  BSYNC B0 ;  /* 0x0000000000007941 */ /* 0x000fea0003800000 */
.L_x_1707:
[----:B------:R-:W-:Y:S05]  /*b310*/  BRA `(.L_x_1709) ;  /* 0xffffffd000ac7947 */ /* 0x000fea000383ffff */
.L_x_1618:
[----:B------:R-:W0:Y:S01]  /*b320*/  S2R R53, SR_GEMASK ;  /* 0x0000000000357919 */ /* 0x000e220000003c00 */
[----:B------:R-:W-:Y:S01]  /*b330*/  BSSY B0, `(.L_x_1710) ;  /* 0x0000006000007945 */ /* 0x000fe20003800000 */
[----:B------:R-:W-:Y:S01]  /*b340*/  PLOP3.LUT P0, PT, P0, PT, PT, 0x8, 0x80 ;  /* 0x000000000080781c */ /* 0x000fe2000070e170 */
[----:B------:R-:W-:-:S12]  /*b350*/  IMAD.MOV.U32 R22, RZ, RZ, -0x1 ;  /* 0xffffffffff167424 */ /* 0x000fd800078e00ff */
[----:B0-----:R-:W-:Y:S05]  /*b360*/  WARPSYNC.COLLECTIVE R22, `(.L_x_1711) ;  /* 0x0000000016087348 */ /* 0x001fea0003c00000 */
[----:B------:R-:W-:Y:S01]  /*b370*/  VOTE.ANY R22, PT, P0 ;  /* 0x0000000000167806 */ /* 0x000fe200000e0100 */
[----:B0-----:R-:W-:Y:S06]  /*b380*/  ENDCOLLECTIVE ;  /* 0x000000000000791b */ /* 0x001fec0003800000 */
.L_x_1711:
[----:B------:R-:W-:Y:S05]  /*b390*/  BSYNC B0 ;  /* 0x0000000000007941 */ /* 0x000fea0003800000 */
.L_x_1710:
        /* <DEDUP_REMOVED lines=16> */
.L_x_1712:
        /* <DEDUP_REMOVED lines=8> */
.L_x_1713:
        /* <DEDUP_REMOVED lines=9> */
.L_x_1714:
        /* <DEDUP_REMOVED lines=9> */
.L_x_1715:
        /* <DEDUP_REMOVED lines=8> */
.L_x_1716:
[----:B------:R-:W-:Y:S05]  /*b6c0*/  WARPSYNC.COLLECTIVE R22, `(.L_x_1717) ;  /* 0x0000000016087348 */ /* 0x000fea0003c00000 */
[----:B------:R-:W-:Y:S01]  /*b6d0*/  VOTE.ALL P0, P0 ;  /* 0x0000000000ff7806 */ /* 0x000fe20000000000 */
[----:B------:R-:W-:-:S12]  /*b6e0*/  ENDCOLLECTIVE ;  /* 0x000000000000791b */ /* 0x000fd80003800000 */
.L_x_1717:
[----:B------:R-:W-:Y:S02]  /*b6f0*/  IADD3 R32, P2, PT, R32, 0x100, RZ ;  /* 0x0000010020207810 */ /* 0x000fe40007f5e0ff */
[----:B------:R-:W-:-:S03]  /*b700*/  SEL R39, R39, RZ, !P1 ;  /* 0x000000ff27277207 */ /* 0x000fc60004800000 */
[----:B------:R-:W-:Y:S02]  /*b710*/  IMAD.X R51, RZ, RZ, R33, P2 ;  /* 0x000000ffff337224 */ /* 0x000fe400010e0621 */
[----:B------:R-:W-:Y:S01]  /*b720*/  IMAD.IADD R33, R54, 0x1, R39 ;  /* 0x0000000136217824 */ /* 0x000fe200078e0227 */
[----:B------:R-:W-:Y:S06]  /*b730*/  BRA `(.L_x_1718) ;  /* 0xffffffd000407947 */ /* 0x000fec000383ffff */
.L_x_1620:
[----:B------:R-:W-:Y:S01]  /*b740*/  BSSY B0, `(.L_x_1719) ;  /* 0x0000006000007945 */ /* 0x000fe20003800000 */
[----:B------:R-:W-:Y:S01]  /*b750*/  PLOP3.LUT P0, PT, P0, PT, PT, 0x8, 0x80 ;  /* 0x000000000080781c */ /* 0x000fe2000070e170 */
[----:B------:R-:W-:-:S12]  /*b760*/  IMAD.MOV.U32 R22, RZ, RZ, -0x1 ;  /* 0xffffffffff167424 */ /* 0x000fd800078e00ff */
[----:B------:R-:W-:Y:S05]  /*b770*/  WARPSYNC.COLLECTIVE R22, `(.L_x_1720) ;  /* 0x0000000016087348 */ /* 0x000fea0003c00000 */
[----:B------:R-:W-:Y:S01]  /*b780*/  VOTE.ANY P0, P0 ;  /* 0x0000000000ff7806 */ /* 0x000fe20000000100 */
[----:B------:R-:W-:-:S12]  /*b790*/  ENDCOLLECTIVE ;  /* 0x000000000000791b */ /* 0x000fd80003800000 */
.L_x_1720:
[----:B------:R-:W-:Y:S05]  /*b7a0*/  BSYNC B0 ;  /* 0x0000000000007941 */ /* 0x000fea0003800000 */
.L_x_1719:
[----:B------:R-:W-:Y:S05]  /*b7b0*/  BRA `(.L_x_1721) ;  /* 0xffffffd000507947 */ /* 0x000fea000383ffff */
.L_x_1622:
[----:B------:R-:W-:Y:S01]  /*b7c0*/  BSSY B0, `(.L_x_1722) ;  /* 0x0000006000007945 */ /* 0x000fe20003800000 */
[----:B------:R-:W-:Y:S01]  /*b7d0*/  PLOP3.LUT P0, PT, P0, PT, PT, 0x8, 0x80 ;  /* 0x000000000080781c */ /* 0x000fe2000070e170 */
[----:B------:R-:W-:-:S12]  /*b7e0*/  IMAD.MOV.U32 R22, RZ, RZ, -0x1 ;  /* 0xffffffffff167424 */ /* 0x000fd800078e00ff */
[----:B------:R-:W-:Y:S05]  /*b7f0*/  WARPSYNC.COLLECTIVE R22, `(.L_x_1723) ;  /* 0x0000000016087348 */ /* 0x000fea0003c00000 */
[----:B------:R-:W-:Y:S01]  /*b800*/  VOTE.ANY P0, P0 ;  /* 0x0000000000ff7806 */ /* 0x000fe20000000100 */
[----:B------:R-:W-:-:S12]  /*b810*/  ENDCOLLECTIVE ;  /* 0x000000000000791b */ /* 0x000fd80003800000 */
.L_x_1723:
[----:B------:R-:W-:Y:S05]  /*b820*/  BSYNC B0 ;  /* 0x0000000000007941 */ /* 0x000fea0003800000 */
.L_x_1722:
[----:B------:R-:W-:Y:S05]  /*b830*/  BRA `(.L_x_1724) ;  /* 0xffffffd000a47947 */ /* 0x000fea000383ffff */
.L_x_1624:
[----:B------:R-:W-:Y:S01]  /*b840*/  BSSY B0, `(.L_x_1725) ;  /* 0x0000006000007945 */ /* 0x000fe20003800000 */
[----:B------:R-:W-:Y:S01]  /*b850*/  PLOP3.LUT P0, PT, P0, PT, PT, 0x8, 0x80 ;  /* 0x000000000080781c */ /* 0x000fe2000070e170 */
[----:B------:R-:W-:-:S12]  /*b860*/  IMAD.MOV.U32 R22, RZ, RZ, -0x1 ;  /* 0xffffffffff167424 */ /* 0x000fd800078e00ff */
[----:B------:R-:W-:Y:S05]  /*b870*/  WARPSYNC.COLLECTIVE R22, `(.L_x_1726) ;  /* 0x0000000016087348 */ /* 0x000fea0003c00000 */
[----:B------:R-:W-:Y:S01]  /*b880*/  VOTE.ANY R22, PT, P0 ;  /* 0x0000000000167806 */ /* 0x000fe200000e0100 */
[----:B------:R-:W-:Y:S06]  /*b890*/  ENDCOLLECTIVE ;  /* 0x000000000000791b */ /* 0x000fec0003800000 */
.L_x_1726:
[----:B------:R-:W-:Y:S05]  /*b8a0*/  BSYNC B0 ;  /* 0x0000000000007941 */ /* 0x000fea0003800000 */
.L_x_1725:
        /* <DEDUP_REMOVED lines=11> */
.L_x_1727:
        /* <DEDUP_REMOVED lines=10> */
.L_x_1728:
        /* <DEDUP_REMOVED lines=8> */
.L_x_1729:
        /* <DEDUP_REMOVED lines=8> */
.L_x_1730:
        /* <DEDUP_REMOVED lines=8> */
.L_x_1731:
[----:B------:R-:W-:Y:S05]  /*bb80*/  WARPSYNC.COLLECTIVE R22, `(.L_x_1732) ;  /* 0x0000000016087348 */ /* 0x000fea0003c00000 */
[----:B------:R-:W-:Y:S01]  /*bb90*/  VOTE.ALL P0, P0 ;  /* 0x0000000000ff7806 */ /* 0x000fe20000000000 */
[----:B------:R-:W-:-:S12]  /*bba0*/  ENDCOLLECTIVE ;  /* 0x000000000000791b */ /* 0x000fd80003800000 */
.L_x_1732:
[----:B------:R-:W-:-:S04]  /*bbb0*/  SEL R39, R39, RZ, !P1 ;  /* 0x000000ff27277207 */ /* 0x000fc80004800000 */
[----:B------:R-:W-:Y:S01]  /*bbc0*/  IADD3 R33, PT, PT, R54, R39, R33 ;  /* 0x0000002736217210 */ /* 0x000fe20007ffe021 */
[----:B------:R-:W-:Y:S06]  /*bbd0*/  BRA `(.L_x_1733) ;  /* 0xffffffd0003c7947 */ /* 0x000fec000383ffff */
.L_x_1734:
        /* <DEDUP_REMOVED lines=10> */
.L_x_3262:


//--------------------- .text._ZN3cub18CUB_300001_SM_10006detail6select23DeviceSelectSweepKernelINS2_10policy_hubIjbiLb0ELNS0_10SelectImplE0EE10Policy1000EN6thrust24THRUST_300001_SM_1000_NS17counting_iteratorIjNS9_11use_defaultESB_SB_EENS9_18transform_iteratorI9NonZeroOpIhEPKhSB_SB_EEPjSJ_NS0_13ScanTileStateIiLb1EEENS0_8NullTypeESM_iNS2_19streaming_context_tIlLb1EEELS5_0EEEvT0_T1_T2_T3_T4_T5_T6_T7_iT8_NS1_7vsmem_tE --------------------------
	.section	.text._ZN3cub18CUB_300001_SM_10006detail6select23DeviceSelectSweepKernelINS2_10policy_hubIjbiLb0ELNS0_10SelectImplE0EE10Policy1000EN6thrust24THRUST_300001_SM_1000_NS17counting_iteratorIjNS9_11use_defaultESB_SB_EENS9_18transform_iteratorI9NonZeroOpIhEPKhSB_SB_EEPjSJ_NS0_13ScanTileStateIiLb1EEENS0_8NullTypeESM_iNS2_19streaming_context_tIlLb1EEELS5_0EEEvT0_T1_T2_T3_T4_T5_T6_T7_iT8_NS1_7vsmem_tE,"ax",@progbits
	.align	128
        .global         _ZN3cub18CUB_300001_SM_10006detail6select23DeviceSelectSweepKernelINS2_10policy_hubIjbiLb0ELNS0_10SelectImplE0EE10Policy1000EN6thrust24THRUST_300001_SM_1000_NS17counting_iteratorIjNS9_11use_defaultESB_SB_EENS9_18transform_iteratorI9NonZeroOpIhEPKhSB_SB_EEPjSJ_NS0_13ScanTileStateIiLb1EEENS0_8NullTypeESM_iNS2_19streaming_context_tIlLb1EEELS5_0EEEvT0_T1_T2_T3_T4_T5_T6_T7_iT8_NS1_7vsmem_tE
        .type           _ZN3cub18CUB_300001_SM_10006detail6select23DeviceSelectSweepKernelINS2_10policy_hubIjbiLb0ELNS0_10SelectImplE0EE10Policy1000EN6thrust24THRUST_300001_SM_1000_NS17counting_iteratorIjNS9_11use_defaultESB_SB_EENS9_18transform_iteratorI9NonZeroOpIhEPKhSB_SB_EEPjSJ_NS0_13ScanTileStateIiLb1EEENS0_8NullTypeESM_iNS2_19streaming_context_tIlLb1EEELS5_0EEEvT0_T1_T2_T3_T4_T5_T6_T7_iT8_NS1_7vsmem_tE,@function
        .size           _ZN3cub18CUB_300001_SM_10006detail6select23DeviceSelectSweepKernelINS2_10policy_hubIjbiLb0ELNS0_10SelectImplE0EE10Policy1000EN6thrust24THRUST_300001_SM_1000_NS17counting_iteratorIjNS9_11use_defaultESB_SB_EENS9_18transform_iteratorI9NonZeroOpIhEPKhSB_SB_EEPjSJ_NS0_13ScanTileStateIiLb1EEENS0_8NullTypeESM_iNS2_19streaming_context_tIlLb1EEELS5_0EEEvT0_T1_T2_T3_T4_T5_T6_T7_iT8_NS1_7vsmem_tE,(.L_x_3263 - _ZN3cub18CUB_300001_SM_10006detail6select23DeviceSelectSweepKernelINS2_10policy_hubIjbiLb0ELNS0_10SelectImplE0EE10Policy1000EN6thrust24THRUST_300001_SM_1000_NS17counting_iteratorIjNS9_11use_defaultESB_SB_EENS9_18transform_iteratorI9NonZeroOpIhEPKhSB_SB_EEPjSJ_NS0_13ScanTileStateIiLb1EEENS0_8NullTypeESM_iNS2_19streaming_context_tIlLb1EEELS5_0EEEvT0_T1_T2_T3_T4_T5_T6_T7_iT8_NS1_7vsmem_tE)
        .other          _ZN3cub18CUB_300001_SM_10006detail6select23DeviceSelectSweepKernelINS2_10policy_hubIjbiLb0ELNS0_10SelectImplE0EE10Policy1000EN6thrust24THRUST_300001_SM_1000_NS17counting_iteratorIjNS9_11use_defaultESB_SB_EENS9_18transform_iteratorI9NonZeroOpIhEPKhSB_SB_EEPjSJ_NS0_13ScanTileStateIiLb1EEENS0_8NullTypeESM_iNS2_19streaming_context_tIlLb1EEELS5_0EEEvT0_T1_T2_T3_T4_T5_T6_T7_iT8_NS1_7vsmem_tE,@"STO_CUDA_ENTRY STV_DEFAULT"
_ZN3cub18CUB_300001_SM_10006detail6select23DeviceSelectSweepKernelINS2_10policy_hubIjbiLb0ELNS0_10SelectImplE0EE10Policy1000EN6thrust24THRUST_300001_SM_1000_NS17counting_iteratorIjNS9_11use_defaultESB_SB_EENS9_18transform_iteratorI9NonZeroOpIhEPKhSB_SB_EEPjSJ_NS0_13ScanTileStateIiLb1EEENS0_8NullTypeESM_iNS2_19streaming_context_tIlLb1EEELS5_0EEEvT0_T1_T2_T3_T4_T5_T6_T7_iT8_NS1_7vsmem_tE:
.text._ZN3cub18CUB_300001_SM_10006detail6select23DeviceSelectSweepKernelINS2_10policy_hubIjbiLb0ELNS0_10SelectImplE0EE10Policy1000EN6thrust24THRUST_300001_SM_1000_NS17counting_iteratorIjNS9_11use_defaultESB_SB_EENS9_18transform_iteratorI9NonZeroOpIhEPKhSB_SB_EEPjSJ_NS0_13ScanTileStateIiLb1EEENS0_8NullTypeESM_iNS2_19streaming_context_tIlLb1EEELS5_0EEEvT0_T1_T2_T3_T4_T5_T6_T7_iT8_NS1_7vsmem_tE:
        /* <DEDUP_REMOVED lines=26> */
[----:B---3--:R-:W-:Y:S02]  /*01a0*/  IADD3 R2, P0, PT, R2, UR4, RZ ;  /* 0x0000000402027c10 */ /* 0x008fe4000ff1e0ff */
[----:B------:R-:W-:-:S04]  /*01b0*/  IADD3.X R0, PT, PT, RZ, R0, RZ, P1, P2 ;  /* 0x00000000ff007210 */ /* 0x000fc80000fe44ff */
[----:B------:R-:W-:-:S05]  /*01c0*/  IADD3.X R3, PT, PT, R0, UR5, RZ, P0, !PT ;  /* 0x0000000500037c10 */ /* 0x000fca00087fe4ff */
        /* <DEDUP_REMOVED lines=11> */
[----:B------:R-:W-:Y:S01]  /*0280*/  IMAD.MOV.U32 R0, RZ, RZ, 0x2 ;  /* 0x00000002ff007424 */ /* 0x000fe200078e00ff */
[----:B------:R-:W-:-:S02]  /*0290*/  LOP3.LUT R5, R5, 0xffffffef, RZ, 0xc0, !PT ;  /* 0xffffffef05057812 */ /* 0x000fc400078ec0ff */
[----:B------:R-:W5:Y:S04]  /*02a0*/  LDG.E.U8 R8, desc[UR8][R2.64+0xb] ;  /* 0x00000b0802087981 */ /* 0x000f68000c1e1100 */
[----:B------:R-:W5:Y:S01]  /*02b0*/  LDG.E.U8 R7, desc[UR8][R2.64+0xc] ;  /* 0x00000c0802077981 */ /* 0x000f62000c1e1100 */
        /* <DEDUP_REMOVED lines=37> */
[----:B------:R0:W2:Y:S01]  /*0510*/  LDG.E.U8 R6, desc[UR8][R2.64+0xd] ;  /* 0x00000d0802067981 */ /* 0x0000a2000c1e1100 */
        /* <DEDUP_REMOVED lines=138> */
.L_x_1738:
[----:B------:R-:W-:Y:S05]  /*0dc0*/  BSYNC.RECONVERGENT B0 ;  /* 0x0000000000007941 */ /* 0x000fea0003800200 */
.L_x_1737:
        /* <DEDUP_REMOVED lines=22> */
.L_x_1742:
[----:B-----5:R-:W-:-:S04]  /*0f30*/  IADD3 R14, P0, PT, R57, R12, RZ ;  /* 0x0000000c390e7210 */ /* 0x020fc80007f1e0ff */
[----:B------:R-:W-:Y:S02]  /*0f40*/  LEA.HI.X.SX32 R13, R57, R13, 0x1, P0 ;  /* 0x0000000d390d7211 */ /* 0x000fe400000f0eff */
[----:B-1----:R-:W-:-:S04]  /*0f50*/  LEA R12, P0, R14, UR4, 0x2 ;  /* 0x000000040e0c7c11 */ /* 0x002fc8000f8010ff */
[----:B------:R-:W-:-:S05]  /*0f60*/  LEA.HI.X R13, R14, UR5, R13, 0x2, P0 ;  /* 0x000000050e0d7c11 */ /* 0x000fca00080f140d */
[----:B------:R1:W-:Y:S04]  /*0f70*/  STG.E desc[UR8][R12.64], R56 ;  /* 0x000000380c007986 */ /* 0x0003e8000c101908 */
.L_x_1741:
[----:B------:R-:W-:Y:S05]  /*0f80*/  BSYNC.RECONVERGENT B0 ;  /* 0x0000000000007941 */ /* 0x000fea0003800200 */
.L_x_1740:
        /* <DEDUP_REMOVED lines=9> */
.L_x_1745:
[----:B-----5:R-:W-:-:S04]  /*1020*/  IADD3 R14, P0, PT, R54, R12, RZ ;  /* 0x0000000c360e7210 */ /* 0x020fc80007f1e0ff */
[----:B------:R-:W-:Y:S02]  /*1030*/  LEA.HI.X.SX32 R13, R54, R13, 0x1, P0 ;  /* 0x0000000d360d7211 */ /* 0x000fe400000f0eff */
[----:B-1----:R-:W-:-:S04]  /*1040*/  LEA R12, P0, R14, UR4, 0x2 ;  /* 0x000000040e0c7c11 */ /* 0x002fc8000f8010ff */
[----:B------:R-:W-:-:S05]  /*1050*/  LEA.HI.X R13, R14, UR5, R13, 0x2, P0 ;  /* 0x000000050e0d7c11 */ /* 0x000fca00080f140d */
[----:B------:R2:W-:Y:S04]  /*1060*/  STG.E desc[UR8][R12.64], R52 ;  /* 0x000000340c007986 */ /* 0x0005e8000c101908 */
.L_x_1744:
[----:B------:R-:W-:Y:S05]  /*1070*/  BSYNC.RECONVERGENT B0 ;  /* 0x0000000000007941 */ /* 0x000fea0003800200 */
.L_x_1743:
        /* <DEDUP_REMOVED lines=9> */
.L_x_1748:
[----:B-----5:R-:W-:-:S04]  /*1110*/  IADD3 R14, P0, PT, R51, R12, RZ ;  /* 0x0000000c330e7210 */ /* 0x020fc80007f1e0ff */
[----:B------:R-:W-:Y:S02]  /*1120*/  LEA.HI.X.SX32 R13, R51, R13, 0x1, P0 ;  /* 0x0000000d330d7211 */ /* 0x000fe400000f0eff */
[----:B-1----:R-:W-:-:S04]  /*1130*/  LEA R12, P0, R14, UR4, 0x2 ;  /* 0x000000040e0c7c11 */ /* 0x002fc8000f8010ff */
[----:B------:R-:W-:-:S05]  /*1140*/  LEA.HI.X R13, R14, UR5, R13, 0x2, P0 ;  /* 0x000000050e0d7c11 */ /* 0x000fca00080f140d */
[----:B------:R3:W-:Y:S04]  /*1150*/  STG.E desc[UR8][R12.64], R48 ;  /* 0x000000300c007986 */ /* 0x0007e8000c101908 */
.L_x_1747:
[----:B------:R-:W-:Y:S05]  /*1160*/  BSYNC.RECONVERGENT B0 ;  /* 0x0000000000007941 */ /* 0x000fea0003800200 */
.L_x_1746:
        /* <DEDUP_REMOVED lines=9> */
.L_x_1751:
[----:B-----5:R-:W-:-:S04]  /*1200*/  IADD3 R14, P0, PT, R47, R12, RZ ;  /* 0x0000000c2f0e7210 */ /* 0x020fc80007f1e0ff */
[----:B------:R-:W-:Y:S02]  /*1210*/  LEA.HI.X.SX32 R13, R47, R13, 0x1, P0 ;  /* 0x0000000d2f0d7211 */ /* 0x000fe400000f0eff */
[----:B-1----:R-:W-:-:S04]  /*1220*/  LEA R12, P0, R14, UR4, 0x2 ;  /* 0x000000040e0c7c11 */ /* 0x002fc8000f8010ff */
[----:B------:R-:W-:-:S05]  /*1230*/  LEA.HI.X R13, R14, UR5, R13, 0x2, P0 ;  /* 0x000000050e0d7c11 */ /* 0x000fca00080f140d */
[----:B------:R4:W-:Y:S04]  /*1240*/  STG.E desc[UR8][R12.64], R50 ;  /* 0x000000320c007986 */ /* 0x0009e8000c101908 */
.L_x_1750:
[----:B------:R-:W-:Y:S05]  /*1250*/  BSYNC.RECONVERGENT B0 ;  /* 0x0000000000007941 */ /* 0x000fea0003800200 */
.L_x_1749:
        /* <DEDUP_REMOVED lines=9> */
.L_x_1754:
[----:B-----5:R-:W-:-:S04]  /*12f0*/  IADD3 R14, P0, PT, R5, R12, RZ ;  /* 0x0000000c050e7210 */ /* 0x020fc80007f1e0ff */
[----:B------:R-:W-:Y:S02]  /*1300*/  LEA.HI.X.SX32 R5, R5, R13, 0x1, P0 ;  /* 0x0000000d05057211 */ /* 0x000fe400000f0eff */
[----:B-1----:R-:W-:-:S04]  /*1310*/  LEA R12, P0, R14, UR4, 0x2 ;  /* 0x000000040e0c7c11 */ /* 0x002fc8000f8010ff */
[----:B------:R-:W-:-:S05]  /*1320*/  LEA.HI.X R13, R14, UR5, R5, 0x2, P0 ;  /* 0x000000050e0d7c11 */ /* 0x000fca00080f1405 */
[----:B------:R1:W-:Y:S04]  /*1330*/  STG.E desc[UR8][R12.64], R46 ;  /* 0x0000002e0c007986 */ /* 0x0003e8000c101908 */
.L_x_1753:
[----:B------:R-:W-:Y:S05]  /*1340*/  BSYNC.RECONVERGENT B0 ;  /* 0x0000000000007941 */ /* 0x000fea0003800200 */
.L_x_1752:
        /* <DEDUP_REMOVED lines=9> */
.L_x_1757:
[----:B-----5:R-:W-:-:S04]  /*13e0*/  IADD3 R5, P0, PT, R4, R12, RZ ;  /* 0x0000000c04057210 */ /* 0x020fc80007f1e0ff */
[----:B------:R-:W-:Y:S02]  /*13f0*/  LEA.HI.X.SX32 R12, R4, R13, 0x1, P0 ;  /* 0x0000000d040c7211 */ /* 0x000fe400000f0eff */
[----:B-1----:R-:W-:-:S04]  /*1400*/  LEA R4, P0, R5, UR4, 0x2 ;  /* 0x0000000405047c11 */ /* 0x002fc8000f8010ff */
[----:B------:R-:W-:-:S05]  /*1410*/  LEA.HI.X R5, R5, UR5, R12, 0x2, P0 ;  /* 0x0000000505057c11 */ /* 0x000fca00080f140c */
[----:B------:R1:W-:Y:S04]  /*1420*/  STG.E desc[UR8][R4.64], R32 ;  /* 0x0000002004007986 */ /* 0x0003e8000c101908 */
.L_x_1756:
[----:B------:R-:W-:Y:S05]  /*1430*/  BSYNC.RECONVERGENT B0 ;  /* 0x0000000000007941 */ /* 0x000fea0003800200 */
.L_x_1755:
        /* <DEDUP_REMOVED lines=9> */
.L_x_1760:
[----:B--2345:R-:W-:-:S04]  /*14d0*/  IADD3 R12, P0, PT, R3, R4, RZ ;  /* 0x00000004030c7210 */ /* 0x03cfc80007f1e0ff */
[----:B------:R-:W-:Y:S02]  /*14e0*/  LEA.HI.X.SX32 R3, R3, R5, 0x1, P0 ;  /* 0x0000000503037211 */ /* 0x000fe400000f0eff */
[----:B-1----:R-:W-:-:S04]  /*14f0*/  LEA R4, P0, R12, UR4, 0x2 ;  /* 0x000000040c047c11 */ /* 0x002fc8000f8010ff */
[----:B------:R-:W-:-:S05]  /*1500*/  LEA.HI.X R5, R12, UR5, R3, 0x2, P0 ;  /* 0x000000050c057c11 */ /* 0x000fca00080f1403 */
[----:B------:R1:W-:Y:S04]  /*1510*/  STG.E desc[UR8][R4.64], R33 ;  /* 0x0000002104007986 */ /* 0x0003e8000c101908 */
.L_x_1759:
[----:B------:R-:W-:Y:S05]  /*1520*/  BSYNC.RECONVERGENT B0 ;  /* 0x0000000000007941 */ /* 0x000fea0003800200 */
.L_x_1758:
        /* <DEDUP_REMOVED lines=9> */
.L_x_1763:
[----:B-----5:R-:W-:-:S04]  /*15c0*/  IADD3 R3, P0, PT, R2, R4, RZ ;  /* 0x0000000402037210 */ /* 0x020fc80007f1e0ff */
[----:B------:R-:W-:Y:S02]  /*15d0*/  LEA.HI.X.SX32 R4, R2, R5, 0x1, P0 ;  /* 0x0000000502047211 */ /* 0x000fe400000f0eff */
[----:B-1----:R-:W-:-:S04]  /*15e0*/  LEA R2, P0, R3, UR4, 0x2 ;  /* 0x0000000403027c11 */ /* 0x002fc8000f8010ff */
[----:B------:R-:W-:-:S05]  /*15f0*/  LEA.HI.X R3, R3, UR5, R4, 0x2, P0 ;  /* 0x0000000503037c11 */ /* 0x000fca00080f1404 */
[----:B------:R1:W-:Y:S04]  /*1600*/  STG.E desc[UR8][R2.64], R34 ;  /* 0x0000002202007986 */ /* 0x0003e8000c101908 */
.L_x_1762:
[----:B------:R-:W-:Y:S05]  /*1610*/  BSYNC.RECONVERGENT B0 ;  /* 0x0000000000007941 */ /* 0x000fea0003800200 */
.L_x_1761:
        /* <DEDUP_REMOVED lines=9> */
.L_x_1766:
[----:B-----5:R-:W-:-:S04]  /*16b0*/  IADD3 R4, P0, PT, R0, R2, RZ ;  /* 0x0000000200047210 */ /* 0x020fc80007f1e0ff */
[----:B------:R-:W-:Y:S02]  /*16c0*/  LEA.HI.X.SX32 R3, R0, R3, 0x1, P0 ;  /* 0x0000000300037211 */ /* 0x000fe400000f0eff */
[----:B-1----:R-:W-:-:S04]  /*16d0*/  LEA R2, P0, R4, UR4, 0x2 ;  /* 0x0000000404027c11 */ /* 0x002fc8000f8010ff */
[----:B------:R-:W-:-:S05]  /*16e0*/  LEA.HI.X R3, R4, UR5, R3, 0x2, P0 ;  /* 0x0000000504037c11 */ /* 0x000fca00080f1403 */
[----:B------:R1:W-:Y:S04]  /*16f0*/  STG.E desc[UR8][R2.64], R35 ;  /* 0x0000002302007986 */ /* 0x0003e8000c101908 */
.L_x_1765:
[----:B------:R-:W-:Y:S05]  /*1700*/  BSYNC.RECONVERGENT B0 ;  /* 0x0000000000007941 */ /* 0x000fea0003800200 */
.L_x_1764:
        /* <DEDUP_REMOVED lines=9> */
.L_x_1769:
[----:B-----5:R-:W-:-:S04]  /*17a0*/  IADD3 R0, P0, PT, R39, R2, RZ ;  /* 0x0000000227007210 */ /* 0x020fc80007f1e0ff */
[----:B------:R-:W-:Y:S02]  /*17b0*/  LEA.HI.X.SX32 R3, R39, R3, 0x1, P0 ;  /* 0x0000000327037211 */ /* 0x000fe400000f0eff */
[----:B-1----:R-:W-:-:S04]  /*17c0*/  LEA R2, P0, R0, UR4, 0x2 ;  /* 0x0000000400027c11 */ /* 0x002fc8000f8010ff */
[----:B------:R-:W-:-:S05]  /*17d0*/  LEA.HI.X R3, R0, UR5, R3, 0x2, P0 ;  /* 0x0000000500037c11 */ /* 0x000fca00080f1403 */
[----:B------:R1:W-:Y:S04]  /*17e0*/  STG.E desc[UR8][R2.64], R36 ;  /* 0x0000002402007986 */ /* 0x0003e8000c101908 */
.L_x_1768:
[----:B------:R-:W-:Y:S05]  /*17f0*/  BSYNC.RECONVERGENT B0 ;  /* 0x0000000000007941 */ /* 0x000fea0003800200 */
.L_x_1767:
        /* <DEDUP_REMOVED lines=9> */
.L_x_1772:
[----:B-----5:R-:W-:-:S04]  /*1890*/  IADD3 R0, P0, PT, R42, R2, RZ ;  /* 0x000000022a007210 */ /* 0x020fc80007f1e0ff */
[----:B------:R-:W-:Y:S02]  /*18a0*/  LEA.HI.X.SX32 R3, R42, R3, 0x1, P0 ;  /* 0x000000032a037211 */ /* 0x000fe400000f0eff */
[----:B-1----:R-:W-:-:S04]  /*18b0*/  LEA R2, P0, R0, UR4, 0x2 ;  /* 0x0000000400027c11 */ /* 0x002fc8000f8010ff */
[----:B------:R-:W-:-:S05]  /*18c0*/  LEA.HI.X R3, R0, UR5, R3, 0x2, P0 ;  /* 0x0000000500037c11 */ /* 0x000fca00080f1403 */
[----:B------:R1:W-:Y:S04]  /*18d0*/  STG.E desc[UR8][R2.64], R37 ;  /* 0x0000002502007986 */ /* 0x0003e8000c101908 */
.L_x_1771:
[----:B------:R-:W-:Y:S05]  /*18e0*/  BSYNC.RECONVERGENT B0 ;  /* 0x0000000000007941 */ /* 0x000fea0003800200 */
.L_x_1770:
        /* <DEDUP_REMOVED lines=9> */
.L_x_1775:
[----:B-----5:R-:W-:-:S04]  /*1980*/  IADD3 R0, P0, PT, R43, R2, RZ ;  /* 0x000000022b007210 */ /* 0x020fc80007f1e0ff */
[----:B------:R-:W-:Y:S02]  /*1990*/  LEA.HI.X.SX32 R3, R43, R3, 0x1, P0 ;  /* 0x000000032b037211 */ /* 0x000fe400000f0eff */
[----:B-1----:R-:W-:-:S04]  /*19a0*/  LEA R2, P0, R0, UR4, 0x2 ;  /* 0x0000000400027c11 */ /* 0x002fc8000f8010ff */
[----:B------:R-:W-:-:S05]  /*19b0*/  LEA.HI.X R3, R0, UR5, R3, 0x2, P0 ;  /* 0x0000000500037c11 */ /* 0x000fca00080f1403 */
[----:B------:R1:W-:Y:S04]  /*19c0*/  STG.E desc[UR8][R2.64], R38 ;  /* 0x0000002602007986 */ /* 0x0003e8000c101908 */
.L_x_1774:
[----:B------:R-:W-:Y:S05]  /*19d0*/  BSYNC.RECONVERGENT B0 ;  /* 0x0000000000007941 */ /* 0x000fea0003800200 */
.L_x_1773:
        /* <DEDUP_REMOVED lines=9> */
.L_x_1778:
[----:B-----5:R-:W-:-:S04]  /*1a70*/  IADD3 R0, P0, PT, R44, R2, RZ ;  /* 0x000000022c007210 */ /* 0x020fc80007f1e0ff */
[----:B------:R-:W-:Y:S02]  /*1a80*/  LEA.HI.X.SX32 R3, R44, R3, 0x1, P0 ;  /* 0x000000032c037211 */ /* 0x000fe400000f0eff */
[----:B-1----:R-:W-:-:S04]  /*1a90*/  LEA R2, P0, R0, UR4, 0x2 ;  /* 0x0000000400027c11 */ /* 0x002fc8000f8010ff */
[----:B------:R-:W-:-:S05]  /*1aa0*/  LEA.HI.X R3, R0, UR5, R3, 0x2, P0 ;  /* 0x0000000500037c11 */ /* 0x000fca00080f1403 */
[----:B------:R1:W-:Y:S04]  /*1ab0*/  STG.E desc[UR8][R2.64], R40 ;  /* 0x0000002802007986 */ /* 0x0003e8000c101908 */
.L_x_1777:
[----:B------:R-:W-:Y:S05]  /*1ac0*/  BSYNC.RECONVERGENT B0 ;  /* 0x0000000000007941 */ /* 0x000fea0003800200 */
.L_x_1776:
[----:B------:R-:W-:-:S13]  /*1ad0*/  ISETP.NE.AND P0, PT, R6, RZ, PT ;  /* 0x000000ff0600720c */ /* 0x000fda0003f05270 */
[----:B------:R-:W-:Y:S05]  /*1ae0*/  @!P0 EXIT ;  /* 0x000000000000894d */ /* 0x000fea0003800000 */
[----:B------:R-:W-:Y:S01]  /*1af0*/  UISETP.NE.AND UP0, UPT, UR6, URZ, UPT ;  /* 0x000000ff0600728c */ /* 0x000fe2000bf05270 */
[----:B-1---5:R-:W-:-:S08]  /*1b00*/  CS2R R2, SRZ ;  /* 0x0000000000027805 */ /* 0x022fd0000001ff00 */
[----:B------:R-:W-:Y:S05]  /*1b10*/  BRA.U UP0, `(.L_x_1779) ;  /* 0x0000000100087547 */ /* 0x000fea000b800000 */
[----:B------:R-:W1:Y:S02]  /*1b20*/  LDC.64 R2, c[0x0][0x3d8] ;  /* 0x0000f600ff027b82 */ /* 0x000e640000000a00 */
[----:B-1----:R-:W5:Y:S02]  /*1b30*/  LDG.E.64 R2, desc[UR8][R2.64] ;  /* 0x0000000802027981 */ /* 0x002f64000c1e1b00 */
.L_x_1779:
[----:B------:R-:W1:Y:S01]  /*1b40*/  LDCU.64 UR4, c[0x0][0x398] ;  /* 0x00007300ff0477ac */ /* 0x000e620008000a00 */
[----:B-----5:R-:W-:-:S04]  /*1b50*/  IADD3 R0, P0, PT, R45, R2, RZ ;  /* 0x000000022d007210 */ /* 0x020fc80007f1e0ff */
[----:B------:R-:W-:Y:S02]  /*1b60*/  LEA.HI.X.SX32 R3, R45, R3, 0x1, P0 ;  /* 0x000000032d037211 */ /* 0x000fe400000f0eff */
[----:B-1----:R-:W-:-:S04]  /*1b70*/  LEA R2, P0, R0, UR4, 0x2 ;  /* 0x0000000400027c11 */ /* 0x002fc8000f8010ff */
[----:B------:R-:W-:-:S05]  /*1b80*/  LEA.HI.X R3, R0, UR5, R3, 0x2, P0 ;  /* 0x0000000500037c11 */ /* 0x000fca00080f1403 */
[----:B------:R-:W-:Y:S01]  /*1b90*/  STG.E desc[UR8][R2.64], R41 ;  /* 0x0000002902007986 */ /* 0x000fe2000c101908 */
[----:B------:R-:W-:Y:S05]  /*1ba0*/  EXIT ;  /* 0x000000000000794d */ /* 0x000fea0003800000 */
.L_x_1739:
        /* <DEDUP_REMOVED lines=69> */
.L_x_1783:
        /* <DEDUP_REMOVED lines=18> */
.L_x_1782:
[----:B------:R-:W-:-:S07]  /*2120*/  IMAD.MOV.U32 R0, RZ, RZ, R7 ;  /* 0x000000ffff007224 */ /* 0x000fce00078e0007 */
.L_x_1781:
[----:B------:R-:W-:Y:S05]  /*2130*/  BSYNC.RECONVERGENT B0 ;  /* 0x0000000000007941 */ /* 0x000fea0003800200 */
.L_x_1780:
        /* <DEDUP_REMOVED lines=14> */
.L_x_1784:
        /* <DEDUP_REMOVED lines=44> */
.L_x_1736:
        /* <DEDUP_REMOVED lines=12> */
[----:B---3--:R-:W-:Y:S02]  /*25a0*/  IADD3 R12, P0, PT, R12, UR10, RZ ;  /* 0x0000000a0c0c7c10 */ /* 0x008fe4000ff1e0ff */
[----:B------:R-:W-:-:S04]  /*25b0*/  IADD3.X R2, PT, PT, RZ, UR4, R2, P1, P2 ;  /* 0x00000004ff027c10 */ /* 0x000fc80008fe4402 */
        /* <DEDUP_REMOVED lines=164> */
.L_x_1956:
[----:B------:R-:W-:Y:S05]  /*3000*/  @!P0 BRA `(.L_x_1787) ;  /* 0x0000000000748947 */ /* 0x000fea0003800000 */
[----:B------:R-:W-:-:S07]  /*3010*/  IMAD.MOV.U32 R39, RZ, RZ, 0x1a6 ;  /* 0x000001a6ff277424 */ /* 0x000fce00078e00ff */
.L_x_1789:
        /* <DEDUP_REMOVED lines=27> */
.L_x_1959:
[----:B------:R-:W-:Y:S05]  /*31d0*/  @P0 BRA `(.L_x_1789) ;  /* 0xfffffffc00900947 */ /* 0x000fea000383ffff */
.L_x_1787:
        /* <DEDUP_REMOVED lines=38> */
.L_x_1968:
[----:B------:R-:W-:Y:S05]  /*3440*/  @!P0 BRA `(.L_x_1791) ;  /* 0x0000000400248947 */ /* 0x000fea0003800000 */
[----:B------:R-:W-:-:S07]  /*3450*/  IMAD.MOV.U32 R51, RZ, RZ, 0x1a6 ;  /* 0x000001a6ff337424 */ /* 0x000fce00078e00ff */
.L_x_1797:
        /* <DEDUP_REMOVED lines=10> */
.L_x_1971:
[----:B------:R-:W-:Y:S05]  /*3500*/  @!P0 BRA `(.L_x_1793) ;  /* 0x0000000000748947 */ /* 0x000fea0003800000 */
[----:B------:R-:W-:-:S07]  /*3510*/  IMAD.MOV.U32 R39, RZ, RZ, R51 ;  /* 0x000000ffff277224 */ /* 0x000fce00078e0033 */
.L_x_1795:
        /* <DEDUP_REMOVED lines=27> */
.L_x_1974:
[----:B------:R-:W-:Y:S05]  /*36d0*/  @P0 BRA `(.L_x_1795) ;  /* 0xfffffffc00900947 */ /* 0x000fea000383ffff */
.L_x_1793:
        /* <DEDUP_REMOVED lines=31> */
.L_x_1983:
[----:B------:R-:W-:Y:S05]  /*38d0*/  @P0 BRA `(.L_x_1797) ;  /* 0xfffffff800e00947 */ /* 0x000fea000383ffff */
.L_x_1791:
        /* <DEDUP_REMOVED lines=16> */
.L_x_1785:
        /* <DEDUP_REMOVED lines=45> */
.L_x_1801:
[----:B-----5:R-:W-:-:S04]  /*3cb0*/  IADD3 R2, P0, PT, R23, R16, RZ ;  /* 0x0000001017027210 */ /* 0x020fc80007f1e0ff */
[----:B------:R-:W-:Y:S02]  /*3cc0*/  LEA.HI.X.SX32 R17, R23, R17, 0x1, P0 ;  /* 0x0000001117117211 */ /* 0x000fe400000f0eff */
[----:B0-----:R-:W-:-:S04]  /*3cd0*/  LEA R16, P0, R2, UR6, 0x2 ;  /* 0x0000000602107c11 */ /* 0x001fc8000f8010ff */
[----:B------:R-:W-:-:S05]  /*3ce0*/  LEA.HI.X R17, R2, UR7, R17, 0x2, P0 ;  /* 0x0000000702117c11 */ /* 0x000fca00080f1411 */
[----:B------:R1:W-:Y:S04]  /*3cf0*/  STG.E desc[UR8][R16.64], R12 ;  /* 0x0000000c10007986 */ /* 0x0003e8000c101908 */
.L_x_1800:
[----:B0-----:R-:W-:Y:S05]  /*3d00*/  BSYNC.RECONVERGENT B0 ;  /* 0x0000000000007941 */ /* 0x001fea0003800200 */
.L_x_1799:
        /* <DEDUP_REMOVED lines=9> */
.L_x_1804:
[----:B-1---5:R-:W-:-:S04]  /*3da0*/  IADD3 R12, P0, PT, R21, R2, RZ ;  /* 0x00000002150c7210 */ /* 0x022fc80007f1e0ff */
[----:B------:R-:W-:Y:S02]  /*3db0*/  LEA.HI.X.SX32 R3, R21, R3, 0x1, P0 ;  /* 0x0000000315037211 */ /* 0x000fe400000f0eff */
[----:B0-----:R-:W-:-:S04]  /*3dc0*/  LEA R2, P0, R12, UR6, 0x2 ;  /* 0x000000060c027c11 */ /* 0x001fc8000f8010ff */
[----:B------:R-:W-:-:S05]  /*3dd0*/  LEA.HI.X R3, R12, UR7, R3, 0x2, P0 ;  /* 0x000000070c037c11 */ /* 0x000fca00080f1403 */
[----:B------:R0:W-:Y:S04]  /*3de0*/  STG.E desc[UR8][R2.64], R56 ;  /* 0x0000003802007986 */ /* 0x0001e8000c101908 */
.L_x_1803:
[----:B------:R-:W-:Y:S05]  /*3df0*/  BSYNC.RECONVERGENT B0 ;  /* 0x0000000000007941 */ /* 0x000fea0003800200 */
.L_x_1802:
        /* <DEDUP_REMOVED lines=9> */
.L_x_1807:
[----:B-----5:R-:W-:-:S04]  /*3e90*/  IADD3 R4, P0, PT, R28, R2, RZ ;  /* 0x000000021c047210 */ /* 0x020fc80007f1e0ff */
[----:B------:R-:W-:Y:S02]  /*3ea0*/  LEA.HI.X.SX32 R3, R28, R3, 0x1, P0 ;  /* 0x000000031c037211 */ /* 0x000fe400000f0eff */
[----:B0-----:R-:W-:-:S04]  /*3eb0*/  LEA R2, P0, R4, UR6, 0x2 ;  /* 0x0000000604027c11 */ /* 0x001fc8000f8010ff */
[----:B------:R-:W-:-:S05]  /*3ec0*/  LEA.HI.X R3, R4, UR7, R3, 0x2, P0 ;  /* 0x0000000704037c11 */ /* 0x000fca00080f1403 */
[----:B------:R2:W-:Y:S04]  /*3ed0*/  STG.E desc[UR8][R2.64], R55 ;  /* 0x0000003702007986 */ /* 0x0005e8000c101908 */
.L_x_1806:
[----:B------:R-:W-:Y:S05]  /*3ee0*/  BSYNC.RECONVERGENT B0 ;  /* 0x0000000000007941 */ /* 0x000fea0003800200 */
.L_x_1805:
        /* <DEDUP_REMOVED lines=9> */
.L_x_1810:
[----:B-----5:R-:W-:-:S04]  /*3f80*/  IADD3 R4, P0, PT, R29, R2, RZ ;  /* 0x000000021d047210 */ /* 0x020fc80007f1e0ff */
[----:B------:R-:W-:Y:S02]  /*3f90*/  LEA.HI.X.SX32 R3, R29, R3, 0x1, P0 ;  /* 0x000000031d037211 */ /* 0x000fe400000f0eff */
[----:B0-----:R-:W-:-:S04]  /*3fa0*/  LEA R2, P0, R4, UR6, 0x2 ;  /* 0x0000000604027c11 */ /* 0x001fc8000f8010ff */
[----:B------:R-:W-:-:S05]  /*3fb0*/  LEA.HI.X R3, R4, UR7, R3, 0x2, P0 ;  /* 0x0000000704037c11 */ /* 0x000fca00080f1403 */
[----:B------:R3:W-:Y:S04]  /*3fc0*/  STG.E desc[UR8][R2.64], R54 ;  /* 0x0000003602007986 */ /* 0x0007e8000c101908 */
.L_x_1809:
[----:B------:R-:W-:Y:S05]  /*3fd0*/  BSYNC.RECONVERGENT B0 ;  /* 0x0000000000007941 */ /* 0x000fea0003800200 */
.L_x_1808:
        /* <DEDUP_REMOVED lines=9> */
.L_x_1813:
[----:B-----5:R-:W-:-:S04]  /*4070*/  IADD3 R4, P0, PT, R30, R2, RZ ;  /* 0x000000021e047210 */ /* 0x020fc80007f1e0ff */
[----:B------:R-:W-:Y:S02]  /*4080*/  LEA.HI.X.SX32 R3, R30, R3, 0x1, P0 ;  /* 0x000000031e037211 */ /* 0x000fe400000f0eff */
[----:B0-----:R-:W-:-:S04]  /*4090*/  LEA R2, P0, R4, UR6, 0x2 ;  /* 0x0000000604027c11 */ /* 0x001fc8000f8010ff */
[----:B------:R-:W-:-:S05]  /*40a0*/  LEA.HI.X R3, R4, UR7, R3, 0x2, P0 ;  /* 0x0000000704037c11 */ /* 0x000fca00080f1403 */
[----:B------:R4:W-:Y:S04]  /*40b0*/  STG.E desc[UR8][R2.64], R53 ;  /* 0x0000003502007986 */ /* 0x0009e8000c101908 */
.L_x_1812:
[----:B------:R-:W-:Y:S05]  /*40c0*/  BSYNC.RECONVERGENT B0 ;  /* 0x0000000000007941 */ /* 0x000fea0003800200 */
.L_x_1811:
        /* <DEDUP_REMOVED lines=9> */
.L_x_1816:
[----:B-----5:R-:W-:-:S04]  /*4160*/  IADD3 R4, P0, PT, R31, R2, RZ ;  /* 0x000000021f047210 */ /* 0x020fc80007f1e0ff */
[----:B------:R-:W-:Y:S02]  /*4170*/  LEA.HI.X.SX32 R3, R31, R3, 0x1, P0 ;  /* 0x000000031f037211 */ /* 0x000fe400000f0eff */
[----:B0-----:R-:W-:-:S04]  /*4180*/  LEA R2, P0, R4, UR6, 0x2 ;  /* 0x0000000604027c11 */ /* 0x001fc8000f8010ff */
[----:B------:R-:W-:-:S05]  /*4190*/  LEA.HI.X R3, R4, UR7, R3, 0x2, P0 ;  /* 0x0000000704037c11 */ /* 0x000fca00080f1403 */
[----:B------:R0:W-:Y:S04]  /*41a0*/  STG.E desc[UR8][R2.64], R52 ;  /* 0x0000003402007986 */ /* 0x0001e8000c101908 */
.L_x_1815:
[----:B------:R-:W-:Y:S05]  /*41b0*/  BSYNC.RECONVERGENT B0 ;  /* 0x0000000000007941 */ /* 0x000fea0003800200 */
.L_x_1814:
        /* <DEDUP_REMOVED lines=9> */
.L_x_1819:
[----:B-----5:R-:W-:-:S04]  /*4250*/  IADD3 R4, P0, PT, R32, R2, RZ ;  /* 0x0000000220047210 */ /* 0x020fc80007f1e0ff */
[----:B------:R-:W-:Y:S02]  /*4260*/  LEA.HI.X.SX32 R3, R32, R3, 0x1, P0 ;  /* 0x0000000320037211 */ /* 0x000fe400000f0eff */
[----:B0-----:R-:W-:-:S04]  /*4270*/  LEA R2, P0, R4, UR6, 0x2 ;  /* 0x0000000604027c11 */ /* 0x001fc8000f8010ff */
[----:B------:R-:W-:-:S05]  /*4280*/  LEA.HI.X R3, R4, UR7, R3, 0x2, P0 ;  /* 0x0000000704037c11 */ /* 0x000fca00080f1403 */
[----:B------:R0:W-:Y:S04]  /*4290*/  STG.E desc[UR8][R2.64], R43 ;  /* 0x0000002b02007986 */ /* 0x0001e8000c101908 */
.L_x_1818:
[----:B------:R-:W-:Y:S05]  /*42a0*/  BSYNC.RECONVERGENT B0 ;  /* 0x0000000000007941 */ /* 0x000fea0003800200 */
.L_x_1817:
        /* <DEDUP_REMOVED lines=9> */
.L_x_1822:
[----:B-----5:R-:W-:-:S04]  /*4340*/  IADD3 R4, P0, PT, R0, R2, RZ ;  /* 0x0000000200047210 */ /* 0x020fc80007f1e0ff */
[----:B------:R-:W-:Y:S02]  /*4350*/  LEA.HI.X.SX32 R3, R0, R3, 0x1, P0 ;  /* 0x0000000300037211 */ /* 0x000fe400000f0eff */
[----:B0-----:R-:W-:-:S04]  /*4360*/  LEA R2, P0, R4, UR6, 0x2 ;  /* 0x0000000604027c11 */ /* 0x001fc8000f8010ff */
[----:B------:R-:W-:-:S05]  /*4370*/  LEA.HI.X R3, R4, UR7, R3, 0x2, P0 ;  /* 0x0000000704037c11 */ /* 0x000fca00080f1403 */
[----:B------:R0:W-:Y:S04]  /*4380*/  STG.E desc[UR8][R2.64], R42 ;  /* 0x0000002a02007986 */ /* 0x0001e8000c101908 */
.L_x_1821:
[----:B------:R-:W-:Y:S05]  /*4390*/  BSYNC.RECONVERGENT B0 ;  /* 0x0000000000007941 */ /* 0x000fea0003800200 */
.L_x_1820:
        /* <DEDUP_REMOVED lines=9> */
.L_x_1825:
[----:B-----5:R-:W-:-:S04]  /*4430*/  IADD3 R0, P0, PT, R19, R2, RZ ;  /* 0x0000000213007210 */ /* 0x020fc80007f1e0ff */
[----:B------:R-:W-:Y:S02]  /*4440*/  LEA.HI.X.SX32 R3, R19, R3, 0x1, P0 ;  /* 0x0000000313037211 */ /* 0x000fe400000f0eff */
[----:B0-----:R-:W-:-:S04]  /*4450*/  LEA R2, P0, R0, UR6, 0x2 ;  /* 0x0000000600027c11 */ /* 0x001fc8000f8010ff */
[----:B------:R-:W-:-:S05]  /*4460*/  LEA.HI.X R3, R0, UR7, R3, 0x2, P0 ;  /* 0x0000000700037c11 */ /* 0x000fca00080f1403 */
[----:B------:R0:W-:Y:S04]  /*4470*/  STG.E desc[UR8][R2.64], R41 ;  /* 0x0000002902007986 */ /* 0x0001e8000c101908 */
.L_x_1824:
[----:B------:R-:W-:Y:S05]  /*4480*/  BSYNC.RECONVERGENT B0 ;  /* 0x0000000000007941 */ /* 0x000fea0003800200 */
.L_x_1823:
        /* <DEDUP_REMOVED lines=9> */
.L_x_1828:
[----:B-----5:R-:W-:-:S04]  /*4520*/  IADD3 R0, P0, PT, R33, R2, RZ ;  /* 0x0000000221007210 */ /* 0x020fc80007f1e0ff */
[----:B------:R-:W-:Y:S02]  /*4530*/  LEA.HI.X.SX32 R3, R33, R3, 0x1, P0 ;  /* 0x0000000321037211 */ /* 0x000fe400000f0eff */
[----:B0-----:R-:W-:-:S04]  /*4540*/  LEA R2, P0, R0, UR6, 0x2 ;  /* 0x0000000600027c11 */ /* 0x001fc8000f8010ff */
[----:B------:R-:W-:-:S05]  /*4550*/  LEA.HI.X R3, R0, UR7, R3, 0x2, P0 ;  /* 0x0000000700037c11 */ /* 0x000fca00080f1403 */
[----:B------:R0:W-:Y:S04]  /*4560*/  STG.E desc[UR8][R2.64], R40 ;  /* 0x0000002802007986 */ /* 0x0001e8000c101908 */
.L_x_1827:
[----:B------:R-:W-:Y:S05]  /*4570*/  BSYNC.RECONVERGENT B0 ;  /* 0x0000000000007941 */ /* 0x000fea0003800200 */
.L_x_1826:
        /* <DEDUP_REMOVED lines=9> */
.L_x_1831:
[----:B-----5:R-:W-:-:S04]  /*4610*/  IADD3 R0, P0, PT, R34, R2, RZ ;  /* 0x0000000222007210 */ /* 0x020fc80007f1e0ff */
[----:B------:R-:W-:Y:S02]  /*4620*/  LEA.HI.X.SX32 R3, R34, R3, 0x1, P0 ;  /* 0x0000000322037211 */ /* 0x000fe400000f0eff */
[----:B0-----:R-:W-:-:S04]  /*4630*/  LEA R2, P0, R0, UR6, 0x2 ;  /* 0x0000000600027c11 */ /* 0x001fc8000f8010ff */
[----:B------:R-:W-:-:S05]  /*4640*/  LEA.HI.X R3, R0, UR7, R3, 0x2, P0 ;  /* 0x0000000700037c11 */ /* 0x000fca00080f1403 */
[----:B------:R0:W-:Y:S04]  /*4650*/  STG.E desc[UR8][R2.64], R38 ;  /* 0x0000002602007986 */ /* 0x0001e8000c101908 */
.L_x_1830:
[----:B------:R-:W-:Y:S05]  /*4660*/  BSYNC.RECONVERGENT B0 ;  /* 0x0000000000007941 */ /* 0x000fea0003800200 */
.L_x_1829:
        /* <DEDUP_REMOVED lines=9> */
.L_x_1834:
[----:B-----5:R-:W-:-:S04]  /*4700*/  IADD3 R0, P0, PT, R14, R2, RZ ;  /* 0x000000020e007210 */ /* 0x020fc80007f1e0ff */
[----:B------:R-:W-:Y:S02]  /*4710*/  LEA.HI.X.SX32 R3, R14, R3, 0x1, P0 ;  /* 0x000000030e037211 */ /* 0x000fe400000f0eff */
[----:B0-----:R-:W-:-:S04]  /*4720*/  LEA R2, P0, R0, UR6, 0x2 ;  /* 0x0000000600027c11 */ /* 0x001fc8000f8010ff */
[----:B------:R-:W-:-:S05]  /*4730*/  LEA.HI.X R3, R0, UR7, R3, 0x2, P0 ;  /* 0x0000000700037c11 */ /* 0x000fca00080f1403 */
[----:B------:R0:W-:Y:S04]  /*4740*/  STG.E desc[UR8][R2.64], R37 ;  /* 0x0000002502007986 */ /* 0x0001e8000c101908 */
.L_x_1833:
[----:B------:R-:W-:Y:S05]  /*4750*/  BSYNC.RECONVERGENT B0 ;  /* 0x0000000000007941 */ /* 0x000fea0003800200 */
.L_x_1832:
        /* <DEDUP_REMOVED lines=9> */
.L_x_1837:
[----:B-----5:R-:W-:-:S04]  /*47f0*/  IADD3 R0, P0, PT, R35, R2, RZ ;  /* 0x0000000223007210 */ /* 0x020fc80007f1e0ff */
[----:B------:R-:W-:Y:S02]  /*4800*/  LEA.HI.X.SX32 R3, R35, R3, 0x1, P0 ;  /* 0x0000000323037211 */ /* 0x000fe400000f0eff */
[----:B0-----:R-:W-:-:S04]  /*4810*/  LEA R2, P0, R0, UR6, 0x2 ;  /* 0x0000000600027c11 */ /* 0x001fc8000f8010ff */
[----:B------:R-:W-:-:S05]  /*4820*/  LEA.HI.X R3, R0, UR7, R3, 0x2, P0 ;  /* 0x0000000700037c11 */ /* 0x000fca00080f1403 */
[----:B------:R0:W-:Y:S04]  /*4830*/  STG.E desc[UR8][R2.64], R36 ;  /* 0x0000002402007986 */ /* 0x0001e8000c101908 */
.L_x_1836:
[----:B------:R-:W-:Y:S05]  /*4840*/  BSYNC.RECONVERGENT B0 ;  /* 0x0000000000007941 */ /* 0x000fea0003800200 */
.L_x_1835:
[----:B------:R-:W-:-:S13]  /*4850*/  ISETP.NE.AND P0, PT, R27, RZ, PT ;  /* 0x000000ff1b00720c */ /* 0x000fda0003f05270 */
[----:B------:R-:W-:Y:S05]  /*4860*/  @!P0 EXIT ;  /* 0x000000000000894d */ /* 0x000fea0003800000 */
[----:B------:R-:W-:Y:S01]  /*4870*/  UISETP.NE.AND UP0, UPT, UR4, URZ, UPT ;  /* 0x000000ff0400728c */ /* 0x000fe2000bf05270 */
[----:B0-234-:R-:W-:-:S08]  /*4880*/  CS2R R2, SRZ ;  /* 0x0000000000027805 */ /* 0x01dfd0000001ff00 */
[----:B------:R-:W-:Y:S05]  /*4890*/  BRA.U UP0, `(.L_x_1838) ;  /* 0x0000000100087547 */ /* 0x000fea000b800000 */
[----:B------:R-:W0:Y:S02]  /*48a0*/  LDC.64 R2, c[0x0][0x3d8] ;  /* 0x0000f600ff027b82 */ /* 0x000e240000000a00 */
[----:B0-----:R-:W5:Y:S02]  /*48b0*/  LDG.E.64 R2, desc[UR8][R2.64] ;  /* 0x0000000802027981 */ /* 0x001f64000c1e1b00 */
.L_x_1838:
[----:B------:R-:W0:Y:S01]  /*48c0*/  LDCU.64 UR4, c[0x0][0x398] ;  /* 0x00007300ff0477ac */ /* 0x000e220008000a00 */
[----:B-----5:R-:W-:-:S04]  /*48d0*/  IADD3 R0, P0, PT, R18, R2, RZ ;  /* 0x0000000212007210 */ /* 0x020fc80007f1e0ff */
[----:B------:R-:W-:Y:S02]  /*48e0*/  LEA.HI.X.SX32 R3, R18, R3, 0x1, P0 ;  /* 0x0000000312037211 */ /* 0x000fe400000f0eff */
[----:B0-----:R-:W-:-:S04]  /*48f0*/  LEA R2, P0, R0, UR4, 0x2 ;  /* 0x0000000400027c11 */ /* 0x001fc8000f8010ff */
[----:B------:R-:W-:-:S05]  /*4900*/  LEA.HI.X R3, R0, UR5, R3, 0x2, P0 ;  /* 0x0000000500037c11 */ /* 0x000fca00080f1403 */
[----:B------:R-:W-:Y:S01]  /*4910*/  STG.E desc[UR8][R2.64], R15 ;  /* 0x0000000f02007986 */ /* 0x000fe2000c101908 */
[----:B------:R-:W-:Y:S05]  /*4920*/  EXIT ;  /* 0x000000000000794d */ /* 0x000fea0003800000 */
.L_x_1798:
        /* <DEDUP_REMOVED lines=78> */
.L_x_1841:
        /* <DEDUP_REMOVED lines=14> */
.L_x_1840:
[----:B------:R-:W-:Y:S05]  /*4ef0*/  BSYNC.RECONVERGENT B0 ;  /* 0x0000000000007941 */ /* 0x000fea0003800200 */
.L_x_1839:
        /* <DEDUP_REMOVED lines=10> */
.L_x_1842:
        /* <DEDUP_REMOVED lines=45> */
.L_x_1735:
        /* <DEDUP_REMOVED lines=23> */
[----:B----4-:R-:W-:-:S04]  /*53e0*/  SEL R3, R2, RZ, !P0 ;  /* 0x000000ff02037207 */ /* 0x010fc80004000000 */
[C---:B------:R-:W-:Y:S02]  /*53f0*/  IADD3 R4, P1, P2, R57.reuse, UR7, R0 ;  /* 0x0000000739047c10 */ /* 0x040fe4000fa3e000 */
[C---:B------:R-:W-:Y:S02]  /*5400*/  ISETP.GE.AND P0, PT, R57.reuse, UR4, PT ;  /* 0x0000000439007c0c */ /* 0x040fe4000bf06270 */
[----:B---3--:R-:W-:Y:S01]  /*5410*/  IADD3 R2, P3, PT, R4, UR12, RZ ;  /* 0x0000000c04027c10 */ /* 0x008fe2000ff7e0ff */
[----:B------:R-:W-:Y:S01]  /*5420*/  VIADD R4, R57, 0x1 ;  /* 0x0000000139047836 */ /* 0x000fe20000000000 */
[----:B------:R-:W-:-:S04]  /*5430*/  IADD3.X R3, PT, PT, RZ, R3, RZ, P1, P2 ;  /* 0x00000003ff037210 */ /* 0x000fc80000fe44ff */
[----:B------:R-:W-:Y:S02]  /*5440*/  IADD3.X R3, PT, PT, R3, UR13, RZ, P3, !PT ;  /* 0x0000000d03037c10 */ /* 0x000fe40009ffe4ff */
[----:B------:R-:W-:-:S03]  /*5450*/  ISETP.GE.AND P2, PT, R4, UR4, PT ;  /* 0x0000000404007c0c */ /* 0x000fc6000bf46270 */
[----:B------:R-:W3:Y:S10]  /*5460*/  @!P0 LDG.E.U8 R7, desc[UR8][R2.64] ;  /* 0x0000000802078981 */ /* 0x000ef4000c1e1100 */
[----:B------:R-:W4:Y:S01]  /*5470*/  @!P2 LDG.E.U8 R6, desc[UR8][R2.64+0x1] ;  /* 0x000001080206a981 */ /* 0x000f22000c1e1100 */
[----:B------:R-:W-:-:S02]  /*5480*/  VIADD R4, R57, 0x2 ;  /* 0x0000000239047836 */ /* 0x000fc40000000000 */
[----:B------:R-:W-:-:S03]  /*5490*/  VIADD R5, R57, 0x4 ;  /* 0x0000000439057836 */ /* 0x000fc60000000000 */
[----:B------:R-:W-:Y:S01]  /*54a0*/  ISETP.GE.AND P3, PT, R4, UR4, PT ;  /* 0x0000000404007c0c */ /* 0x000fe2000bf66270 */
[----:B------:R-:W-:Y:S01]  /*54b0*/  VIADD R4, R57, 0x3 ;  /* 0x0000000339047836 */ /* 0x000fe20000000000 */
[----:B------:R-:W-:Y:S01]  /*54c0*/  ISETP.GE.AND P4, PT, R5, UR4, PT ;  /* 0x0000000405007c0c */ /* 0x000fe2000bf86270 */
[----:B------:R-:W-:-:S03]  /*54d0*/  VIADD R5, R57, 0x6 ;  /* 0x0000000639057836 */ /* 0x000fc60000000000 */
[----:B------:R-:W-:Y:S01]  /*54e0*/  ISETP.GE.AND P1, PT, R4, UR4, PT ;  /* 0x0000000404007c0c */ /* 0x000fe2000bf26270 */
[----:B------:R-:W-:-:S06]  /*54f0*/  VIADD R4, R57, 0x5 ;  /* 0x0000000539047836 */ /* 0x000fcc0000000000 */
[----:B------:R-:W5:Y:S01]  /*5500*/  @!P3 LDG.E.U8 R10, desc[UR8][R2.64+0x2] ;  /* 0x00000208020ab981 */ /* 0x000f62000c1e1100 */
[----:B------:R-:W-:Y:S01]  /*5510*/  ISETP.GE.AND P5, PT, R4, UR4, PT ;  /* 0x0000000404007c0c */ /* 0x000fe2000bfa6270 */
[----:B------:R-:W-:Y:S01]  /*5520*/  VIADD R4, R57, 0x7 ;  /* 0x0000000739047836 */ /* 0x000fe20000000000 */
[----:B---3--:R-:W-:-:S11]  /*5530*/  @!P0 ISETP.NE.AND P6, PT, R7, RZ, PT ;  /* 0x000000ff0700820c */ /* 0x008fd60003fc5270 */
[----:B------:R-:W3:Y:S01]  /*5540*/  @!P5 LDG.E.U8 R7, desc[UR8][R2.64+0x5] ;  /* 0x000005080207d981 */ /* 0x000ee2000c1e1100 */
[----:B------:R-:W-:Y:S02]  /*5550*/  @!P0 SEL R61, RZ, 0x1, !P6 ;  /* 0x00000001ff3d8807 */ /* 0x000fe40007000000 */
[----:B------:R-:W-:Y:S02]  /*5560*/  ISETP.GE.AND P0, PT, R5, UR4, PT ;  /* 0x0000000405007c0c */ /* 0x000fe4000bf06270 */
[----:B------:R-:W2:Y:S01]  /*5570*/  @!P1 LDG.E.U8 R5, desc[UR8][R2.64+0x3] ;  /* 0x0000030802059981 */ /* 0x000ea2000c1e1100 */
[----:B----4-:R-:W-:-:S03]  /*5580*/  @!P2 ISETP.NE.AND P6, PT, R6, RZ, PT ;  /* 0x000000ff0600a20c */ /* 0x010fc60003fc5270 */
[----:B------:R-:W4:Y:S01]  /*5590*/  @!P4 LDG.E.U8 R6, desc[UR8][R2.64+0x4] ;  /* 0x000004080206c981 */ /* 0x000f22000c1e1100 */
[----:B------:R-:W-:Y:S02]  /*55a0*/  @!P2 SEL R56, RZ, 0x1, !P6 ;  /* 0x00000001ff38a807 */ /* 0x000fe40007000000 */
[----:B------:R-:W-:-:S04]  /*55b0*/  ISETP.GE.AND P2, PT, R4, UR4, PT ;  /* 0x0000000404007c0c */ /* 0x000fc8000bf46270 */
[----:B------:R-:W3:Y:S09]  /*55c0*/  @!P0 LDG.E.U8 R8, desc[UR8][R2.64+0x6] ;  /* 0x0000060802088981 */ /* 0x000ef2000c1e1100 */
[----:B------:R-:W3:Y:S01]  /*55d0*/  @!P2 LDG.E.U8 R9, desc[UR8][R2.64+0x7] ;  /* 0x000007080209a981 */ /* 0x000ee2000c1e1100 */
        /* <DEDUP_REMOVED lines=17> */
[----:B------:R-:W2:Y:S01]  /*56f0*/  @!P1 LDG.E.U8 R6, desc[UR8][R2.64+0x8] ;  /* 0x0000080802069981 */ /* 0x000ea2000c1e1100 */
[----:B------:R-:W-:Y:S01]  /*5700*/  ISETP.GE.AND P6, PT, R4, UR4, PT ;  /* 0x0000000404007c0c */ /* 0x000fe2000bfc6270 */
[C---:B------:R-:W-:Y:S01]  /*5710*/  VIADD R4, R57.reuse, 0xc ;  /* 0x0000000c39047836 */ /* 0x040fe20000000000 */
[----:B------:R-:W-:Y:S01]  /*5720*/  @!P0 SEL R10, RZ, 0x1, !P4 ;  /* 0x00000001ff0a8807 */ /* 0x000fe20006000000 */
[----:B------:R-:W-:Y:S01]  /*5730*/  VIADD R5, R57, 0xd ;  /* 0x0000000d39057836 */ /* 0x000fe20000000000 */
[----:B------:R-:W-:Y:S01]  /*5740*/  @!P2 ISETP.NE.AND P4, PT, R9, RZ, PT ;  /* 0x000000ff0900a20c */ /* 0x000fe20003f85270 */
[----:B------:R-:W-:Y:S01]  /*5750*/  IMAD.MOV.U32 R9, RZ, RZ, 0x1 ;  /* 0x00000001ff097424 */ /* 0x000fe200078e00ff */
[----:B------:R-:W-:-:S02]  /*5760*/  ISETP.GE.AND P0, PT, R4, UR4, PT ;  /* 0x0000000404007c0c */ /* 0x000fc4000bf06270 */
[----:B------:R-:W3:Y:S01]  /*5770*/  @!P3 LDG.E.U8 R4, desc[UR8][R2.64+0x9] ;  /* 0x000009080204b981 */ /* 0x000ee2000c1e1100 */
[----:B------:R-:W-:Y:S02]  /*5780*/  @!P2 SEL R9, RZ, 0x1, !P4 ;  /* 0x00000001ff09a807 */ /* 0x000fe40006000000 */
[----:B------:R-:W-:Y:S01]  /*5790*/  ISETP.GE.AND P2, PT, R5, UR4, PT ;  /* 0x0000000405007c0c */ /* 0x000fe2000bf46270 */
[----:B------:R-:W4:Y:S04]  /*57a0*/  @!P5 LDG.E.U8 R13, desc[UR8][R2.64+0xb] ;  /* 0x00000b08020dd981 */ /* 0x000f28000c1e1100 */
[----:B------:R-:W5:Y:S04]  /*57b0*/  @!P6 LDG.E.U8 R5, desc[UR8][R2.64+0xa] ;  /* 0x00000a080205e981 */ /* 0x000f68000c1e1100 */
[----:B------:R-:W5:Y:S04]  /*57c0*/  @!P0 LDG.E.U8 R14, desc[UR8][R2.64+0xc] ;  /* 0x00000c08020e8981 */ /* 0x000f68000c1e1100 */
[----:B------:R0:W5:Y:S01]  /*57d0*/  @!P2 LDG.E.U8 R15, desc[UR8][R2.64+0xd] ;  /* 0x00000d08020fa981 */ /* 0x000162000c1e1100 */
        /* <DEDUP_REMOVED lines=139> */
.L_x_1849:
[----:B-----5:R-:W-:-:S04]  /*6090*/  IADD3 R18, P0, PT, R58, R16, RZ ;  /* 0x000000103a127210 */ /* 0x020fc80007f1e0ff */
[----:B------:R-:W-:Y:S02]  /*60a0*/  LEA.HI.X.SX32 R17, R58, R17, 0x1, P0 ;  /* 0x000000113a117211 */ /* 0x000fe400000f0eff */
[----:B0-----:R-:W-:-:S04]  /*60b0*/  LEA R16, P0, R18, UR12, 0x2 ;  /* 0x0000000c12107c11 */ /* 0x001fc8000f8010ff */
[----:B------:R-:W-:-:S05]  /*60c0*/  LEA.HI.X R17, R18, UR13, R17, 0x2, P0 ;  /* 0x0000000d12117c11 */ /* 0x000fca00080f1411 */
[----:B------:R0:W-:Y:S04]  /*60d0*/  STG.E desc[UR8][R16.64], R57 ;  /* 0x0000003910007986 */ /* 0x0001e8000c101908 */
.L_x_1848:
[----:B------:R-:W-:Y:S05]  /*60e0*/  BSYNC.RECONVERGENT B2 ;  /* 0x0000000000027941 */ /* 0x000fea0003800200 */
.L_x_1847:
        /* <DEDUP_REMOVED lines=10> */
.L_x_1852:
[----:B-----5:R-:W-:-:S04]  /*6190*/  IADD3 R18, P0, PT, R55, R16, RZ ;  /* 0x0000001037127210 */ /* 0x020fc80007f1e0ff */
[----:B------:R-:W-:Y:S02]  /*61a0*/  LEA.HI.X.SX32 R17, R55, R17, 0x1, P0 ;  /* 0x0000001137117211 */ /* 0x000fe400000f0eff */
[----:B0-----:R-:W-:-:S04]  /*61b0*/  LEA R16, P0, R18, UR12, 0x2 ;  /* 0x0000000c12107c11 */ /* 0x001fc8000f8010ff */
[----:B------:R-:W-:-:S05]  /*61c0*/  LEA.HI.X R17, R18, UR13, R17, 0x2, P0 ;  /* 0x0000000d12117c11 */ /* 0x000fca00080f1411 */
[----:B------:R1:W-:Y:S04]  /*61d0*/  STG.E desc[UR8][R16.64], R52 ;  /* 0x0000003410007986 */ /* 0x0003e8000c101908 */
.L_x_1851:
[----:B------:R-:W-:Y:S05]  /*61e0*/  BSYNC.RECONVERGENT B2 ;  /* 0x0000000000027941 */ /* 0x000fea0003800200 */
.L_x_1850:
        /* <DEDUP_REMOVED lines=10> */
.L_x_1855:
[----:B-----5:R-:W-:-:S04]  /*6290*/  IADD3 R18, P0, PT, R51, R16, RZ ;  /* 0x0000001033127210 */ /* 0x020fc80007f1e0ff */
[----:B------:R-:W-:Y:S02]  /*62a0*/  LEA.HI.X.SX32 R17, R51, R17, 0x1, P0 ;  /* 0x0000001133117211 */ /* 0x000fe400000f0eff */
[----:B0-----:R-:W-:-:S04]  /*62b0*/  LEA R16, P0, R18, UR12, 0x2 ;  /* 0x0000000c12107c11 */ /* 0x001fc8000f8010ff */
[----:B------:R-:W-:-:S05]  /*62c0*/  LEA.HI.X R17, R18, UR13, R17, 0x2, P0 ;  /* 0x0000000d12117c11 */ /* 0x000fca00080f1411 */
[----:B------:R2:W-:Y:S04]  /*62d0*/  STG.E desc[UR8][R16.64], R48 ;  /* 0x0000003010007986 */ /* 0x0005e8000c101908 */
.L_x_1854:
[----:B------:R-:W-:Y:S05]  /*62e0*/  BSYNC.RECONVERGENT B2 ;  /* 0x0000000000027941 */ /* 0x000fea0003800200 */
.L_x_1853:
        /* <DEDUP_REMOVED lines=10> */
.L_x_1858:
[----:B-----5:R-:W-:-:S04]  /*6390*/  IADD3 R18, P0, PT, R47, R16, RZ ;  /* 0x000000102f127210 */ /* 0x020fc80007f1e0ff */
[----:B------:R-:W-:Y:S02]  /*63a0*/  LEA.HI.X.SX32 R17, R47, R17, 0x1, P0 ;  /* 0x000000112f117211 */ /* 0x000fe400000f0eff */
[----:B0-----:R-:W-:-:S04]  /*63b0*/  LEA R16, P0, R18, UR12, 0x2 ;  /* 0x0000000c12107c11 */ /* 0x001fc8000f8010ff */
[----:B------:R-:W-:-:S05]  /*63c0*/  LEA.HI.X R17, R18, UR13, R17, 0x2, P0 ;  /* 0x0000000d12117c11 */ /* 0x000fca00080f1411 */
[----:B------:R3:W-:Y:S04]  /*63d0*/  STG.E desc[UR8][R16.64], R50 ;  /* 0x0000003210007986 */ /* 0x0007e8000c101908 */
.L_x_1857:
[----:B------:R-:W-:Y:S05]  /*63e0*/  BSYNC.RECONVERGENT B2 ;  /* 0x0000000000027941 */ /* 0x000fea0003800200 */
.L_x_1856:
        /* <DEDUP_REMOVED lines=10> */
.L_x_1861:
[----:B-----5:R-:W-:-:S04]  /*6490*/  IADD3 R12, P0, PT, R44, R16, RZ ;  /* 0x000000102c0c7210 */ /* 0x020fc80007f1e0ff */
[----:B------:R-:W-:Y:S02]  /*64a0*/  LEA.HI.X.SX32 R17, R44, R17, 0x1, P0 ;  /* 0x000000112c117211 */ /* 0x000fe400000f0eff */
[----:B0-----:R-:W-:-:S04]  /*64b0*/  LEA R16, P0, R12, UR12, 0x2 ;  /* 0x0000000c0c107c11 */ /* 0x001fc8000f8010ff */
[----:B------:R-:W-:-:S05]  /*64c0*/  LEA.HI.X R17, R12, UR13, R17, 0x2, P0 ;  /* 0x0000000d0c117c11 */ /* 0x000fca00080f1411 */
[----:B------:R4:W-:Y:S04]  /*64d0*/  STG.E desc[UR8][R16.64], R54 ;  /* 0x0000003610007986 */ /* 0x0009e8000c101908 */
.L_x_1860:
[----:B------:R-:W-:Y:S05]  /*64e0*/  BSYNC.RECONVERGENT B2 ;  /* 0x0000000000027941 */ /* 0x000fea0003800200 */
.L_x_1859:
        /* <DEDUP_REMOVED lines=10> */
.L_x_1864:
[----:B-----5:R-:W-:-:S04]  /*6590*/  IADD3 R11, P0, PT, R43, R16, RZ ;  /* 0x000000102b0b7210 */ /* 0x020fc80007f1e0ff */
[----:B------:R-:W-:Y:S02]  /*65a0*/  LEA.HI.X.SX32 R12, R43, R17, 0x1, P0 ;  /* 0x000000112b0c7211 */ /* 0x000fe400000f0eff */
[----:B0-----:R-:W-:-:S04]  /*65b0*/  LEA R16, P0, R11, UR12, 0x2 ;  /* 0x0000000c0b107c11 */ /* 0x001fc8000f8010ff */
[----:B------:R-:W-:-:S05]  /*65c0*/  LEA.HI.X R17, R11, UR13, R12, 0x2, P0 ;  /* 0x0000000d0b117c11 */ /* 0x000fca00080f140c */
[----:B------:R0:W-:Y:S04]  /*65d0*/  STG.E desc[UR8][R16.64], R46 ;  /* 0x0000002e10007986 */ /* 0x0001e8000c101908 */
.L_x_1863:
[----:B------:R-:W-:Y:S05]  /*65e0*/  BSYNC.RECONVERGENT B2 ;  /* 0x0000000000027941 */ /* 0x000fea0003800200 */
.L_x_1862:
        /* <DEDUP_REMOVED lines=10> */
.L_x_1867:
[----:B-----5:R-:W-:-:S04]  /*6690*/  IADD3 R12, P0, PT, R2, R10, RZ ;  /* 0x0000000a020c7210 */ /* 0x020fc80007f1e0ff */
[----:B------:R-:W-:Y:S02]  /*66a0*/  LEA.HI.X.SX32 R11, R2, R11, 0x1, P0 ;  /* 0x0000000b020b7211 */ /* 0x000fe400000f0eff */
[----:B0-----:R-:W-:-:S04]  /*66b0*/  LEA R10, P0, R12, UR12, 0x2 ;  /* 0x0000000c0c0a7c11 */ /* 0x001fc8000f8010ff */
[----:B------:R-:W-:-:S05]  /*66c0*/  LEA.HI.X R11, R12, UR13, R11, 0x2, P0 ;  /* 0x0000000d0c0b7c11 */ /* 0x000fca00080f140b */
[----:B------:R0:W-:Y:S04]  /*66d0*/  STG.E desc[UR8][R10.64], R13 ;  /* 0x0000000d0a007986 */ /* 0x0001e8000c101908 */
.L_x_1866:
[----:B------:R-:W-:Y:S05]  /*66e0*/  BSYNC.RECONVERGENT B2 ;  /* 0x0000000000027941 */ /* 0x000fea0003800200 */
.L_x_1865:
        /* <DEDUP_REMOVED lines=10> */
.L_x_1870:
[----:B-----5:R-:W-:-:S04]  /*6790*/  IADD3 R2, P0, PT, R0, R10, RZ ;  /* 0x0000000a00027210 */ /* 0x020fc80007f1e0ff */
[----:B------:R-:W-:Y:S02]  /*67a0*/  LEA.HI.X.SX32 R11, R0, R11, 0x1, P0 ;  /* 0x0000000b000b7211 */ /* 0x000fe400000f0eff */
[----:B0-----:R-:W-:-:S04]  /*67b0*/  LEA R10, P0, R2, UR12, 0x2 ;  /* 0x0000000c020a7c11 */ /* 0x001fc8000f8010ff */
[----:B------:R-:W-:-:S05]  /*67c0*/  LEA.HI.X R11, R2, UR13, R11, 0x2, P0 ;  /* 0x0000000d020b7c11 */ /* 0x000fca00080f140b */
[----:B------:R0:W-:Y:S04]  /*67d0*/  STG.E desc[UR8][R10.64], R32 ;  /* 0x000000200a007986 */ /* 0x0001e8000c101908 */
.L_x_1869:
[----:B------:R-:W-:Y:S05]  /*67e0*/  BSYNC.RECONVERGENT B2 ;  /* 0x0000000000027941 */ /* 0x000fea0003800200 */
.L_x_1868:
        /* <DEDUP_REMOVED lines=10> */
.L_x_1873:
[----:B-----5:R-:W-:-:S04]  /*6890*/  IADD3 R0, P0, PT, R15, R8, RZ ;  /* 0x000000080f007210 */ /* 0x020fc80007f1e0ff */
[----:B------:R-:W-:Y:S02]  /*68a0*/  LEA.HI.X.SX32 R9, R15, R9, 0x1, P0 ;  /* 0x000000090f097211 */ /* 0x000fe400000f0eff */
[----:B0-----:R-:W-:-:S04]  /*68b0*/  LEA R8, P0, R0, UR12, 0x2 ;  /* 0x0000000c00087c11 */ /* 0x001fc8000f8010ff */
[----:B------:R-:W-:-:S05]  /*68c0*/  LEA.HI.X R9, R0, UR13, R9, 0x2, P0 ;  /* 0x0000000d00097c11 */ /* 0x000fca00080f1409 */
[----:B------:R0:W-:Y:S04]  /*68d0*/  STG.E desc[UR8][R8.64], R33 ;  /* 0x0000002108007986 */ /* 0x0001e8000c101908 */
.L_x_1872:
[----:B------:R-:W-:Y:S05]  /*68e0*/  BSYNC.RECONVERGENT B2 ;  /* 0x0000000000027941 */ /* 0x000fea0003800200 */
.L_x_1871:
        /* <DEDUP_REMOVED lines=10> */
.L_x_1876:
[----:B-----5:R-:W-:-:S04]  /*6990*/  IADD3 R0, P0, PT, R35, R8, RZ ;  /* 0x0000000823007210 */ /* 0x020fc80007f1e0ff */
[----:B------:R-:W-:Y:S02]  /*69a0*/  LEA.HI.X.SX32 R9, R35, R9, 0x1, P0 ;  /* 0x0000000923097211 */ /* 0x000fe400000f0eff */
[----:B0-----:R-:W-:-:S04]  /*69b0*/  LEA R8, P0, R0, UR12, 0x2 ;  /* 0x0000000c00087c11 */ /* 0x001fc8000f8010ff */
[----:B------:R-:W-:-:S05]  /*69c0*/  LEA.HI.X R9, R0, UR13, R9, 0x2, P0 ;  /* 0x0000000d00097c11 */ /* 0x000fca00080f1409 */
[----:B------:R0:W-:Y:S04]  /*69d0*/  STG.E desc[UR8][R8.64], R34 ;  /* 0x0000002208007986 */ /* 0x0001e8000c101908 */
.L_x_1875:
[----:B------:R-:W-:Y:S05]  /*69e0*/  BSYNC.RECONVERGENT B2 ;  /* 0x0000000000027941 */ /* 0x000fea0003800200 */
.L_x_1874:
        /* <DEDUP_REMOVED lines=10> */
.L_x_1879:
[----:B-----5:R-:W-:-:S04]  /*6a90*/  IADD3 R0, P0, PT, R38, R6, RZ ;  /* 0x0000000626007210 */ /* 0x020fc80007f1e0ff */
[----:B------:R-:W-:Y:S02]  /*6aa0*/  LEA.HI.X.SX32 R7, R38, R7, 0x1, P0 ;  /* 0x0000000726077211 */ /* 0x000fe400000f0eff */
[----:B0-----:R-:W-:-:S04]  /*6ab0*/  LEA R6, P0, R0, UR12, 0x2 ;  /* 0x0000000c00067c11 */ /* 0x001fc8000f8010ff */
[----:B------:R-:W-:-:S05]  /*6ac0*/  LEA.HI.X R7, R0, UR13, R7, 0x2, P0 ;  /* 0x0000000d00077c11 */ /* 0x000fca00080f1407 */
[----:B------:R0:W-:Y:S04]  /*6ad0*/  STG.E desc[UR8][R6.64], R36 ;  /* 0x0000002406007986 */ /* 0x0001e8000c101908 */
.L_x_1878:
[----:B------:R-:W-:Y:S05]  /*6ae0*/  BSYNC.RECONVERGENT B2 ;  /* 0x0000000000027941 */ /* 0x000fea0003800200 */
.L_x_1877:
        /* <DEDUP_REMOVED lines=10> */
.L_x_1882:
[----:B-----5:R-:W-:-:S04]  /*6b90*/  IADD3 R0, P0, PT, R40, R6, RZ ;  /* 0x0000000628007210 */ /* 0x020fc80007f1e0ff */
[----:B------:R-:W-:Y:S02]  /*6ba0*/  LEA.HI.X.SX32 R7, R40, R7, 0x1, P0 ;  /* 0x0000000728077211 */ /* 0x000fe400000f0eff */
[----:B0-----:R-:W-:-:S04]  /*6bb0*/  LEA R6, P0, R0, UR12, 0x2 ;  /* 0x0000000c00067c11 */ /* 0x001fc8000f8010ff */
[----:B------:R-:W-:-:S05]  /*6bc0*/  LEA.HI.X R7, R0, UR13, R7, 0x2, P0 ;  /* 0x0000000d00077c11 */ /* 0x000fca00080f1407 */
[----:B------:R0:W-:Y:S04]  /*6bd0*/  STG.E desc[UR8][R6.64], R37 ;  /* 0x0000002506007986 */ /* 0x0001e8000c101908 */
.L_x_1881:
[----:B------:R-:W-:Y:S05]  /*6be0*/  BSYNC.RECONVERGENT B2 ;  /* 0x0000000000027941 */ /* 0x000fea0003800200 */
.L_x_1880:
        /* <DEDUP_REMOVED lines=10> */
.L_x_1885:
[----:B-----5:R-:W-:-:S04]  /*6c90*/  IADD3 R0, P0, PT, R42, R4, RZ ;  /* 0x000000042a007210 */ /* 0x020fc80007f1e0ff */
[----:B------:R-:W-:Y:S02]  /*6ca0*/  LEA.HI.X.SX32 R5, R42, R5, 0x1, P0 ;  /* 0x000000052a057211 */ /* 0x000fe400000f0eff */
[----:B0-----:R-:W-:-:S04]  /*6cb0*/  LEA R4, P0, R0, UR12, 0x2 ;  /* 0x0000000c00047c11 */ /* 0x001fc8000f8010ff */
[----:B------:R-:W-:-:S05]  /*6cc0*/  LEA.HI.X R5, R0, UR13, R5, 0x2, P0 ;  /* 0x0000000d00057c11 */ /* 0x000fca00080f1405 */
[----:B------:R0:W-:Y:S04]  /*6cd0*/  STG.E desc[UR8][R4.64], R39 ;  /* 0x0000002704007986 */ /* 0x0001e8000c101908 */
.L_x_1884:
[----:B------:R-:W-:Y:S05]  /*6ce0*/  BSYNC.RECONVERGENT B2 ;  /* 0x0000000000027941 */ /* 0x000fea0003800200 */
.L_x_1883:
        /* <DEDUP_REMOVED lines=9> */
.L_x_1887:
[----:B-----5:R-:W-:-:S04]  /*6d80*/  IADD3 R0, P0, PT, R45, R2, RZ ;  /* 0x000000022d007210 */ /* 0x020fc80007f1e0ff */
[----:B------:R-:W-:Y:S02]  /*6d90*/  LEA.HI.X.SX32 R3, R45, R3, 0x1, P0 ;  /* 0x000000032d037211 */ /* 0x000fe400000f0eff */
[----:B0-----:R-:W-:-:S04]  /*6da0*/  LEA R2, P0, R0, UR12, 0x2 ;  /* 0x0000000c00027c11 */ /* 0x001fc8000f8010ff */
[----:B------:R-:W-:-:S05]  /*6db0*/  LEA.HI.X R3, R0, UR13, R3, 0x2, P0 ;  /* 0x0000000d00037c11 */ /* 0x000fca00080f1403 */
[----:B------:R0:W-:Y:S01]  /*6dc0*/  STG.E desc[UR8][R2.64], R41 ;  /* 0x0000002902007986 */ /* 0x0001e2000c101908 */
[----:B------:R-:W-:Y:S05]  /*6dd0*/  BRA `(.L_x_1886) ;  /* 0x0000000800347947 */ /* 0x000fea0003800000 */
.L_x_1846:
        /* <DEDUP_REMOVED lines=66> */
.L_x_1890:
        /* <DEDUP_REMOVED lines=17> */
.L_x_1889:
[----:B------:R-:W-:Y:S05]  /*7310*/  BSYNC.RECONVERGENT B2 ;  /* 0x0000000000027941 */ /* 0x000fea0003800200 */
.L_x_1888:
        /* <DEDUP_REMOVED lines=14> */
.L_x_1891:
        /* <DEDUP_REMOVED lines=43> */
.L_x_1886:
[----:B------:R-:W-:Y:S05]  /*76b0*/  BSYNC.RECONVERGENT B0 ;  /* 0x0000000000007941 */ /* 0x000fea0003800200 */
.L_x_1845:
[----:B------:R-:W-:Y:S05]  /*76c0*/  BRA `(.L_x_1892) ;  /* 0x0000003000007947 */ /* 0x000fea0003800000 */
.L_x_1844:
        /* <DEDUP_REMOVED lines=9> */
[----:B----4-:R-:W-:-:S04]  /*7760*/  SEL R3, R2, RZ, !P0 ;  /* 0x000000ff02037207 */ /* 0x010fc80004000000 */
[C---:B------:R-:W-:Y:S02]  /*7770*/  IADD3 R4, P1, P2, R29.reuse, UR7, R30 ;  /* 0x000000071d047c10 */ /* 0x040fe4000fa3e01e */
[C---:B------:R-:W-:Y:S02]  /*7780*/  ISETP.GE.AND P0, PT, R29.reuse, UR4, PT ;  /* 0x000000041d007c0c */ /* 0x040fe4000bf06270 */
[----:B---3--:R-:W-:Y:S01]  /*7790*/  IADD3 R2, P3, PT, R4, UR12, RZ ;  /* 0x0000000c04027c10 */ /* 0x008fe2000ff7e0ff */
[----:B------:R-:W-:Y:S01]  /*77a0*/  VIADD R4, R29, 0x1 ;  /* 0x000000011d047836 */ /* 0x000fe20000000000 */
[----:B------:R-:W-:-:S04]  /*77b0*/  IADD3.X R3, PT, PT, RZ, UR5, R3, P1, P2 ;  /* 0x00000005ff037c10 */ /* 0x000fc80008fe4403 */
[----:B------:R-:W-:Y:S02]  /*77c0*/  ISETP.GE.AND P2, PT, R4, UR4, PT ;  /* 0x0000000404007c0c */ /* 0x000fe4000bf46270 */
[----:B------:R-:W-:Y:S01]  /*77d0*/  IADD3.X R3, PT, PT, R3, UR13, RZ, P3, !PT ;  /* 0x0000000d03037c10 */ /* 0x000fe20009ffe4ff */
[----:B------:R-:W-:Y:S06]  /*77e0*/  BAR.SYNC.DEFER_BLOCKING 0x0 ;  /* 0x0000000000007b1d */ /* 0x000fec0000010000 */
[----:B------:R-:W2:Y:S04]  /*77f0*/  @!P0 LDG.E.U8 R7, desc[UR8][R2.64] ;  /* 0x0000000802078981 */ /* 0x000ea8000c1e1100 */
[----:B------:R-:W3:Y:S01]  /*7800*/  @!P2 LDG.E.U8 R4, desc[UR8][R2.64+0x1] ;  /* 0x000001080204a981 */ /* 0x000ee2000c1e1100 */
        /* <DEDUP_REMOVED lines=9> */
[----:B------:R-:W4:Y:S01]  /*78a0*/  @!P3 LDG.E.U8 R9, desc[UR8][R2.64+0x2] ;  /* 0x000002080209b981 */ /* 0x000f22000c1e1100 */
[----:B------:R-:W-:Y:S01]  /*78b0*/  ISETP.GE.AND P5, PT, R5, UR4, PT ;  /* 0x0000000405007c0c */ /* 0x000fe2000bfa6270 */
[----:B------:R-:W-:Y:S02]  /*78c0*/  IMAD.MOV.U32 R26, RZ, RZ, 0x1 ;  /* 0x00000001ff1a7424 */ /* 0x000fe400078e00ff */
[----:B------:R-:W5:Y:S01]  /*78d0*/  @!P4 LDG.E.U8 R5, desc[UR8][R2.64+0x4] ;  /* 0x000004080205c981 */ /* 0x000f62000c1e1100 */
[----:B--2---:R-:W-:-:S04]  /*78e0*/  @!P0 ISETP.NE.AND P6, PT, R7, RZ, PT ;  /* 0x000000ff0700820c */ /* 0x004fc80003fc5270 */
[----:B------:R-:W-:Y:S02]  /*78f0*/  @!P0 SEL R27, RZ, 0x1, !P6 ;  /* 0x00000001ff1b8807 */ /* 0x000fe40007000000 */
[----:B---3--:R-:W-:Y:S02]  /*7900*/  @!P2 ISETP.NE.AND P6, PT, R4, RZ, PT ;  /* 0x000000ff0400a20c */ /* 0x008fe40003fc5270 */
[----:B------:R-:W-:Y:S01]  /*7910*/  ISETP.GE.AND P0, PT, R6, UR4, PT ;  /* 0x0000000406007c0c */ /* 0x000fe2000bf06270 */
[----:B------:R-:W2:Y:S01]  /*7920*/  @!P1 LDG.E.U8 R4, desc[UR8][R2.64+0x3] ;  /* 0x0000030802049981 */ /* 0x000ea2000c1e1100 */
[----:B------:R-:W-:Y:S01]  /*7930*/  VIADD R6, R29, 0x7 ;  /* 0x000000071d067836 */ /* 0x000fe20000000000 */
[----:B------:R-:W-:-:S04]  /*7940*/  @!P2 SEL R26, RZ, 0x1, !P6 ;  /* 0x00000001ff1aa807 */ /* 0x000fc80007000000 */
[----:B------:R-:W-:Y:S02]  /*7950*/  ISETP.GE.AND P2, PT, R6, UR4, PT ;  /* 0x0000000406007c0c */ /* 0x000fe4000bf46270 */
[----:B------:R-:W3:Y:S04]  /*7960*/  @!P5 LDG.E.U8 R6, desc[UR8][R2.64+0x5] ;  /* 0x000005080206d981 */ /* 0x000ee8000c1e1100 */
[----:B------:R-:W3:Y:S07]  /*7970*/  @!P0 LDG.E.U8 R7, desc[UR8][R2.64+0x6] ;  /* 0x0000060802078981 */ /* 0x000eee000c1e1100 */
[----:B------:R-:W3:Y:S01]  /*7980*/  @!P2 LDG.E.U8 R8, desc[UR8][R2.64+0x7] ;  /* 0x000007080208a981 */ /* 0x000ee2000c1e1100 */
        /* <DEDUP_REMOVED lines=25> */
[----:B------:R-:W2:Y:S01]  /*7b20*/  @!P1 LDG.E.U8 R6, desc[UR8][R2.64+0x8] ;  /* 0x0000080802069981 */ /* 0x000ea2000c1e1100 */
[----:B------:R-:W-:Y:S01]  /*7b30*/  @!P2 ISETP.NE.AND P4, PT, R8, RZ, PT ;  /* 0x000000ff0800a20c */ /* 0x000fe20003f85270 */
[----:B------:R-:W-:Y:S01]  /*7b40*/  IMAD.MOV.U32 R8, RZ, RZ, 0x1 ;  /* 0x00000001ff087424 */ /* 0x000fe200078e00ff */
[----:B------:R-:W-:Y:S02]  /*7b50*/  ISETP.GE.AND P0, PT, R4, UR4, PT ;  /* 0x0000000404007c0c */ /* 0x000fe4000bf06270 */
[----:B------:R-:W-:Y:S01]  /*7b60*/  @!P2 SEL R8, RZ, 0x1, !P4 ;  /* 0x00000001ff08a807 */ /* 0x000fe20006000000 */
[----:B------:R-:W3:Y:S01]  /*7b70*/  @!P3 LDG.E.U8 R4, desc[UR8][R2.64+0x9] ;  /* 0x000009080204b981 */ /* 0x000ee2000c1e1100 */
[----:B------:R-:W-:-:S03]  /*7b80*/  ISETP.GE.AND P2, PT, R5, UR4, PT ;  /* 0x0000000405007c0c */ /* 0x000fc6000bf46270 */
[----:B------:R-:W4:Y:S04]  /*7b90*/  @!P6 LDG.E.U8 R5, desc[UR8][R2.64+0xa] ;  /* 0x00000a080205e981 */ /* 0x000f28000c1e1100 */
[----:B------:R-:W5:Y:S04]  /*7ba0*/  @!P5 LDG.E.U8 R12, desc[UR8][R2.64+0xb] ;  /* 0x00000b08020cd981 */ /* 0x000f68000c1e1100 */
[----:B------:R-:W5:Y:S04]  /*7bb0*/  @!P0 LDG.E.U8 R13, desc[UR8][R2.64+0xc] ;  /* 0x00000c08020d8981 */ /* 0x000f68000c1e1100 */
[----:B------:R0:W5:Y:S01]  /*7bc0*/  @!P2 LDG.E.U8 R14, desc[UR8][R2.64+0xd] ;  /* 0x00000d08020ea981 */ /* 0x000162000c1e1100 */
        /* <DEDUP_REMOVED lines=131> */
.L_x_1986:
[----:B------:R-:W-:Y:S05]  /*8400*/  @!P0 BRA `(.L_x_1895) ;  /* 0x0000000000748947 */ /* 0x000fea0003800000 */
[----:B------:R-:W-:-:S07]  /*8410*/  IMAD.MOV.U32 R12, RZ, RZ, 0x1a6 ;  /* 0x000001a6ff0c7424 */ /* 0x000fce00078e00ff */
.L_x_1897:
        /* <DEDUP_REMOVED lines=27> */
.L_x_1989:
[----:B------:R-:W-:Y:S05]  /*85d0*/  @P0 BRA `(.L_x_1897) ;  /* 0xfffffffc00900947 */ /* 0x000fea000383ffff */
.L_x_1895:
        /* <DEDUP_REMOVED lines=38> */
.L_x_1998:
[----:B------:R-:W-:Y:S05]  /*8840*/  @!P0 BRA `(.L_x_1899) ;  /* 0x0000000400248947 */ /* 0x000fea0003800000 */
[----:B------:R-:W-:-:S07]  /*8850*/  IMAD.MOV.U32 R52, RZ, RZ, 0x1a6 ;  /* 0x000001a6ff347424 */ /* 0x000fce00078e00ff */
.L_x_1905:
        /* <DEDUP_REMOVED lines=10> */
.L_x_2001:
[----:B------:R-:W-:Y:S05]  /*8900*/  @!P0 BRA `(.L_x_1901) ;  /* 0x0000000000748947 */ /* 0x000fea0003800000 */
[----:B------:R-:W-:-:S07]  /*8910*/  IMAD.MOV.U32 R21, RZ, RZ, R52 ;  /* 0x000000ffff157224 */ /* 0x000fce00078e0034 */
.L_x_1903:
        /* <DEDUP_REMOVED lines=27> */
.L_x_2004:
[----:B------:R-:W-:Y:S05]  /*8ad0*/  @P0 BRA `(.L_x_1903) ;  /* 0xfffffffc00900947 */ /* 0x000fea000383ffff */
.L_x_1901:
        /* <DEDUP_REMOVED lines=31> */
.L_x_2013:
[----:B------:R-:W-:Y:S05]  /*8cd0*/  @P0 BRA `(.L_x_1905) ;  /* 0xfffffff800e00947 */ /* 0x000fea000383ffff */
.L_x_1899:
        /* <DEDUP_REMOVED lines=16> */
.L_x_1893:
        /* <DEDUP_REMOVED lines=39> */
.L_x_1909:
[----:B-----5:R-:W-:-:S04]  /*9050*/  IADD3 R15, P0, PT, R46, R12, RZ ;  /* 0x0000000c2e0f7210 */ /* 0x020fc80007f1e0ff */
[----:B------:R-:W-:Y:S02]  /*9060*/  LEA.HI.X.SX32 R28, R46, R13, 0x1, P0 ;  /* 0x0000000d2e1c7211 */ /* 0x000fe400000f0eff */
[----:B0-----:R-:W-:-:S04]  /*9070*/  LEA R12, P0, R15, UR12, 0x2 ;  /* 0x0000000c0f0c7c11 */ /* 0x001fc8000f8010ff */
[----:B------:R-:W-:-:S05]  /*9080*/  LEA.HI.X R13, R15, UR13, R28, 0x2, P0 ;  /* 0x0000000d0f0d7c11 */ /* 0x000fca00080f141c */
[----:B------:R1:W-:Y:S04]  /*9090*/  STG.E desc[UR8][R12.64], R18 ;  /* 0x000000120c007986 */ /* 0x0003e8000c101908 */
.L_x_1908:
[----:B0-----:R-:W-:Y:S05]  /*90a0*/  BSYNC.RECONVERGENT B0 ;  /* 0x0000000000007941 */ /* 0x001fea0003800200 */
.L_x_1907:
        /* <DEDUP_REMOVED lines=10> */
.L_x_1912:
[----:B-----5:R-:W-:-:S04]  /*9150*/  IADD3 R15, P0, PT, R49, R12, RZ ;  /* 0x0000000c310f7210 */ /* 0x020fc80007f1e0ff */
[----:B------:R-:W-:Y:S02]  /*9160*/  LEA.HI.X.SX32 R18, R49, R13, 0x1, P0 ;  /* 0x0000000d31127211 */ /* 0x000fe400000f0eff */
[----:B0-----:R-:W-:-:S04]  /*9170*/  LEA R12, P0, R15, UR12, 0x2 ;  /* 0x0000000c0f0c7c11 */ /* 0x001fc8000f8010ff */
[----:B------:R-:W-:-:S05]  /*9180*/  LEA.HI.X R13, R15, UR13, R18, 0x2, P0 ;  /* 0x0000000d0f0d7c11 */ /* 0x000fca00080f1412 */
[----:B------:R0:W-:Y:S04]  /*9190*/  STG.E desc[UR8][R12.64], R44 ;  /* 0x0000002c0c007986 */ /* 0x0001e8000c101908 */
.L_x_1911:
[----:B------:R-:W-:Y:S05]  /*91a0*/  BSYNC.RECONVERGENT B0 ;  /* 0x0000000000007941 */ /* 0x000fea0003800200 */
.L_x_1910:
        /* <DEDUP_REMOVED lines=10> */
.L_x_1915:
[----:B-----5:R-:W-:-:S04]  /*9250*/  IADD3 R15, P0, PT, R45, R12, RZ ;  /* 0x0000000c2d0f7210 */ /* 0x020fc80007f1e0ff */
[----:B------:R-:W-:Y:S02]  /*9260*/  LEA.HI.X.SX32 R18, R45, R13, 0x1, P0 ;  /* 0x0000000d2d127211 */ /* 0x000fe400000f0eff */
[----:B0-----:R-:W-:-:S04]  /*9270*/  LEA R12, P0, R15, UR12, 0x2 ;  /* 0x0000000c0f0c7c11 */ /* 0x001fc8000f8010ff */
[----:B------:R-:W-:-:S05]  /*9280*/  LEA.HI.X R13, R15, UR13, R18, 0x2, P0 ;  /* 0x0000000d0f0d7c11 */ /* 0x000fca00080f1412 */
[----:B------:R2:W-:Y:S04]  /*9290*/  STG.E desc[UR8][R12.64], R43 ;  /* 0x0000002b0c007986 */ /* 0x0005e8000c101908 */
.L_x_1914:
[----:B------:R-:W-:Y:S05]  /*92a0*/  BSYNC.RECONVERGENT B0 ;  /* 0x0000000000007941 */ /* 0x000fea0003800200 */
.L_x_1913:
        /* <DEDUP_REMOVED lines=10> */
.L_x_1918:
[----:B-----5:R-:W-:-:S04]  /*9350*/  IADD3 R15, P0, PT, R42, R12, RZ ;  /* 0x0000000c2a0f7210 */ /* 0x020fc80007f1e0ff */
[----:B------:R-:W-:Y:S02]  /*9360*/  LEA.HI.X.SX32 R42, R42, R13, 0x1, P0 ;  /* 0x0000000d2a2a7211 */ /* 0x000fe400000f0eff */
[----:B0-----:R-:W-:-:S04]  /*9370*/  LEA R12, P0, R15, UR12, 0x2 ;  /* 0x0000000c0f0c7c11 */ /* 0x001fc8000f8010ff */
[----:B------:R-:W-:-:S05]  /*9380*/  LEA.HI.X R13, R15, UR13, R42, 0x2, P0 ;  /* 0x0000000d0f0d7c11 */ /* 0x000fca00080f142a */
[----:B------:R3:W-:Y:S04]  /*9390*/  STG.E desc[UR8][R12.64], R41 ;  /* 0x000000290c007986 */ /* 0x0007e8000c101908 */
.L_x_1917:
[----:B------:R-:W-:Y:S05]  /*93a0*/  BSYNC.RECONVERGENT B0 ;  /* 0x0000000000007941 */ /* 0x000fea0003800200 */
.L_x_1916:
        /* <DEDUP_REMOVED lines=10> */
.L_x_1921:
[----:B-----5:R-:W-:-:S04]  /*9450*/  IADD3 R11, P0, PT, R0, R12, RZ ;  /* 0x0000000c000b7210 */ /* 0x020fc80007f1e0ff */
[----:B------:R-:W-:Y:S02]  /*9460*/  LEA.HI.X.SX32 R0, R0, R13, 0x1, P0 ;  /* 0x0000000d00007211 */ /* 0x000fe400000f0eff */
[----:B0-----:R-:W-:-:S04]  /*9470*/  LEA R12, P0, R11, UR12, 0x2 ;  /* 0x0000000c0b0c7c11 */ /* 0x001fc8000f8010ff */
[----:B------:R-:W-:-:S05]  /*9480*/  LEA.HI.X R13, R11, UR13, R0, 0x2, P0 ;  /* 0x0000000d0b0d7c11 */ /* 0x000fca00080f1400 */
[----:B------:R4:W-:Y:S04]  /*9490*/  STG.E desc[UR8][R12.64], R19 ;  /* 0x000000130c007986 */ /* 0x0009e8000c101908 */
.L_x_1920:
[----:B------:R-:W-:Y:S05]  /*94a0*/  BSYNC.RECONVERGENT B0 ;  /* 0x0000000000007941 */ /* 0x000fea0003800200 */
.L_x_1919:
        /* <DEDUP_REMOVED lines=10> */
.L_x_1924:
[----:B-----5:R-:W-:-:S04]  /*9550*/  IADD3 R0, P0, PT, R16, R10, RZ ;  /* 0x0000000a10007210 */ /* 0x020fc80007f1e0ff */
[----:B------:R-:W-:Y:S02]  /*9560*/  LEA.HI.X.SX32 R11, R16, R11, 0x1, P0 ;  /* 0x0000000b100b7211 */ /* 0x000fe400000f0eff */
[----:B0-----:R-:W-:-:S04]  /*9570*/  LEA R10, P0, R0, UR12, 0x2 ;  /* 0x0000000c000a7c11 */ /* 0x001fc8000f8010ff */
[----:B------:R-:W-:-:S05]  /*9580*/  LEA.HI.X R11, R0, UR13, R11, 0x2, P0 ;  /* 0x0000000d000b7c11 */ /* 0x000fca00080f140b */
[----:B------:R0:W-:Y:S04]  /*9590*/  STG.E desc[UR8][R10.64], R20 ;  /* 0x000000140a007986 */ /* 0x0001e8000c101908 */
.L_x_1923:
[----:B------:R-:W-:Y:S05]  /*95a0*/  BSYNC.RECONVERGENT B0 ;  /* 0x0000000000007941 */ /* 0x000fea0003800200 */
.L_x_1922:
        /* <DEDUP_REMOVED lines=10> */
.L_x_1927:
[----:B-----5:R-:W-:-:S04]  /*9650*/  IADD3 R0, P0, PT, R17, R10, RZ ;  /* 0x0000000a11007210 */ /* 0x020fc80007f1e0ff */
[----:B------:R-:W-:Y:S02]  /*9660*/  LEA.HI.X.SX32 R11, R17, R11, 0x1, P0 ;  /* 0x0000000b110b7211 */ /* 0x000fe400000f0eff */
[----:B0-----:R-:W-:-:S04]  /*9670*/  LEA R10, P0, R0, UR12, 0x2 ;  /* 0x0000000c000a7c11 */ /* 0x001fc8000f8010ff */
[----:B------:R-:W-:-:S05]  /*9680*/  LEA.HI.X R11, R0, UR13, R11, 0x2, P0 ;  /* 0x0000000d000b7c11 */ /* 0x000fca00080f140b */
[----:B------:R0:W-:Y:S04]  /*9690*/  STG.E desc[UR8][R10.64], R23 ;  /* 0x000000170a007986 */ /* 0x0001e8000c101908 */
.L_x_1926:
[----:B------:R-:W-:Y:S05]  /*96a0*/  BSYNC.RECONVERGENT B0 ;  /* 0x0000000000007941 */ /* 0x000fea0003800200 */
.L_x_1925:
        /* <DEDUP_REMOVED lines=10> */
.L_x_1930:
[----:B-----5:R-:W-:-:S04]  /*9750*/  IADD3 R0, P0, PT, R21, R8, RZ ;  /* 0x0000000815007210 */ /* 0x020fc80007f1e0ff */
[----:B------:R-:W-:Y:S02]  /*9760*/  LEA.HI.X.SX32 R9, R21, R9, 0x1, P0 ;  /* 0x0000000915097211 */ /* 0x000fe400000f0eff */
[----:B0-----:R-:W-:-:S04]  /*9770*/  LEA R8, P0, R0, UR12, 0x2 ;  /* 0x0000000c00087c11 */ /* 0x001fc8000f8010ff */
[----:B------:R-:W-:-:S05]  /*9780*/  LEA.HI.X R9, R0, UR13, R9, 0x2, P0 ;  /* 0x0000000d00097c11 */ /* 0x000fca00080f1409 */
[----:B------:R0:W-:Y:S04]  /*9790*/  STG.E desc[UR8][R8.64], R29 ;  /* 0x0000001d08007986 */ /* 0x0001e8000c101908 */
.L_x_1929:
[----:B------:R-:W-:Y:S05]  /*97a0*/  BSYNC.RECONVERGENT B0 ;  /* 0x0000000000007941 */ /* 0x000fea0003800200 */
.L_x_1928:
        /* <DEDUP_REMOVED lines=10> */
.L_x_1933:
[----:B-----5:R-:W-:-:S04]  /*9850*/  IADD3 R0, P0, PT, R22, R8, RZ ;  /* 0x0000000816007210 */ /* 0x020fc80007f1e0ff */
[----:B------:R-:W-:Y:S02]  /*9860*/  LEA.HI.X.SX32 R9, R22, R9, 0x1, P0 ;  /* 0x0000000916097211 */ /* 0x000fe400000f0eff */
[----:B0-----:R-:W-:-:S04]  /*9870*/  LEA R8, P0, R0, UR12, 0x2 ;  /* 0x0000000c00087c11 */ /* 0x001fc8000f8010ff */
[----:B------:R-:W-:-:S05]  /*9880*/  LEA.HI.X R9, R0, UR13, R9, 0x2, P0 ;  /* 0x0000000d00097c11 */ /* 0x000fca00080f1409 */
[----:B------:R0:W-:Y:S04]  /*9890*/  STG.E desc[UR8][R8.64], R34 ;  /* 0x0000002208007986 */ /* 0x0001e8000c101908 */
.L_x_1932:
[----:B------:R-:W-:Y:S05]  /*98a0*/  BSYNC.RECONVERGENT B0 ;  /* 0x0000000000007941 */ /* 0x000fea0003800200 */
.L_x_1931:
        /* <DEDUP_REMOVED lines=10> */
.L_x_1936:
[----:B-----5:R-:W-:-:S04]  /*9950*/  IADD3 R0, P0, PT, R30, R6, RZ ;  /* 0x000000061e007210 */ /* 0x020fc80007f1e0ff */
[----:B------:R-:W-:Y:S02]  /*9960*/  LEA.HI.X.SX32 R7, R30, R7, 0x1, P0 ;  /* 0x000000071e077211 */ /* 0x000fe400000f0eff */
[----:B0-----:R-:W-:-:S04]  /*9970*/  LEA R6, P0, R0, UR12, 0x2 ;  /* 0x0000000c00067c11 */ /* 0x001fc8000f8010ff */
[----:B------:R-:W-:-:S05]  /*9980*/  LEA.HI.X R7, R0, UR13, R7, 0x2, P0 ;  /* 0x0000000d00077c11 */ /* 0x000fca00080f1407 */
[----:B------:R0:W-:Y:S04]  /*9990*/  STG.E desc[UR8][R6.64], R35 ;  /* 0x0000002306007986 */ /* 0x0001e8000c101908 */
.L_x_1935:
[----:B------:R-:W-:Y:S05]  /*99a0*/  BSYNC.RECONVERGENT B0 ;  /* 0x0000000000007941 */ /* 0x000fea0003800200 */
.L_x_1934:
        /* <DEDUP_REMOVED lines=10> */
.L_x_1939:
[----:B-----5:R-:W-:-:S04]  /*9a50*/  IADD3 R0, P0, PT, R31, R6, RZ ;  /* 0x000000061f007210 */ /* 0x020fc80007f1e0ff */
[----:B------:R-:W-:Y:S02]  /*9a60*/  LEA.HI.X.SX32 R7, R31, R7, 0x1, P0 ;  /* 0x000000071f077211 */ /* 0x000fe400000f0eff */
[----:B0-----:R-:W-:-:S04]  /*9a70*/  LEA R6, P0, R0, UR12, 0x2 ;  /* 0x0000000c00067c11 */ /* 0x001fc8000f8010ff */
[----:B------:R-:W-:-:S05]  /*9a80*/  LEA.HI.X R7, R0, UR13, R7, 0x2, P0 ;  /* 0x0000000d00077c11 */ /* 0x000fca00080f1407 */
[----:B------:R0:W-:Y:S04]  /*9a90*/  STG.E desc[UR8][R6.64], R36 ;  /* 0x0000002406007986 */ /* 0x0001e8000c101908 */
.L_x_1938:
[----:B------:R-:W-:Y:S05]  /*9aa0*/  BSYNC.RECONVERGENT B0 ;  /* 0x0000000000007941 */ /* 0x000fea0003800200 */
.L_x_1937:
        /* <DEDUP_REMOVED lines=10> */
.L_x_1942:
[----:B-----5:R-:W-:-:S04]  /*9b50*/  IADD3 R0, P0, PT, R32, R4, RZ ;  /* 0x0000000420007210 */ /* 0x020fc80007f1e0ff */
[----:B------:R-:W-:Y:S02]  /*9b60*/  LEA.HI.X.SX32 R5, R32, R5, 0x1, P0 ;  /* 0x0000000520057211 */ /* 0x000fe400000f0eff */
[----:B0-----:R-:W-:-:S04]  /*9b70*/  LEA R4, P0, R0, UR12, 0x2 ;  /* 0x0000000c00047c11 */ /* 0x001fc8000f8010ff */
[----:B------:R-:W-:-:S05]  /*9b80*/  LEA.HI.X R5, R0, UR13, R5, 0x2, P0 ;  /* 0x0000000d00057c11 */ /* 0x000fca00080f1405 */
[----:B------:R0:W-:Y:S04]  /*9b90*/  STG.E desc[UR8][R4.64], R37 ;  /* 0x0000002504007986 */ /* 0x0001e8000c101908 */
.L_x_1941:
[----:B------:R-:W-:Y:S05]  /*9ba0*/  BSYNC.RECONVERGENT B0 ;  /* 0x0000000000007941 */ /* 0x000fea0003800200 */
.L_x_1940:
        /* <DEDUP_REMOVED lines=10> */
.L_x_1945:
[----:B-----5:R-:W-:-:S04]  /*9c50*/  IADD3 R0, P0, PT, R33, R4, RZ ;  /* 0x0000000421007210 */ /* 0x020fc80007f1e0ff */
[----:B------:R-:W-:Y:S02]  /*9c60*/  LEA.HI.X.SX32 R5, R33, R5, 0x1, P0 ;  /* 0x0000000521057211 */ /* 0x000fe400000f0eff */
[----:B0-----:R-:W-:-:S04]  /*9c70*/  LEA R4, P0, R0, UR12, 0x2 ;  /* 0x0000000c00047c11 */ /* 0x001fc8000f8010ff */
[----:B------:R-:W-:-:S05]  /*9c80*/  LEA.HI.X R5, R0, UR13, R5, 0x2, P0 ;  /* 0x0000000d00057c11 */ /* 0x000fca00080f1405 */
[----:B------:R0:W-:Y:S04]  /*9c90*/  STG.E desc[UR8][R4.64], R38 ;  /* 0x0000002604007986 */ /* 0x0001e8000c101908 */
.L_x_1944:
[----:B------:R-:W-:Y:S05]  /*9ca0*/  BSYNC.RECONVERGENT B0 ;  /* 0x0000000000007941 */ /* 0x000fea0003800200 */
.L_x_1943:
        /* <DEDUP_REMOVED lines=9> */
.L_x_1946:
[----:B-----5:R-:W-:-:S04]  /*9d40*/  IADD3 R0, P0, PT, R39, R2, RZ ;  /* 0x0000000227007210 */ /* 0x020fc80007f1e0ff */
[----:B------:R-:W-:Y:S02]  /*9d50*/  LEA.HI.X.SX32 R3, R39, R3, 0x1, P0 ;  /* 0x0000000327037211 */ /* 0x000fe400000f0eff */
[----:B0-----:R-:W-:-:S04]  /*9d60*/  LEA R2, P0, R0, UR12, 0x2 ;  /* 0x0000000c00027c11 */ /* 0x001fc8000f8010ff */
[----:B------:R-:W-:-:S05]  /*9d70*/  LEA.HI.X R3, R0, UR13, R3, 0x2, P0 ;  /* 0x0000000d00037c11 */ /* 0x000fca00080f1403 */
[----:B------:R0:W-:Y:S01]  /*9d80*/  STG.E desc[UR8][R2.64], R40 ;  /* 0x0000002802007986 */ /* 0x0001e2000c101908 */
[----:B------:R-:W-:Y:S05]  /*9d90*/  BRA `(.L_x_1892) ;  /* 0x00000008004c7947 */ /* 0x000fea0003800000 */
.L_x_1906:
        /* <DEDUP_REMOVED lines=81> */
.L_x_1949:
        /* <DEDUP_REMOVED lines=14> */
.L_x_1948:
[----:B------:R-:W-:Y:S05]  /*a390*/  BSYNC.RECONVERGENT B0 ;  /* 0x0000000000007941 */ /* 0x000fea0003800200 */
.L_x_1947:
        /* <DEDUP_REMOVED lines=8> */
.L_x_1950:
        /* <DEDUP_REMOVED lines=43> */
.L_x_1892:
[----:B------:R-:W-:Y:S05]  /*a6d0*/  BSYNC.RECONVERGENT B1 ;  /* 0x0000000000017941 */ /* 0x000fea0003800200 */
.L_x_1843:
        /* <DEDUP_REMOVED lines=13> */
.L_x_1952:
[----:B-----5:R-:W-:-:S05]  /*a7b0*/  IMAD.IADD R5, R5, 0x1, R14 ;  /* 0x0000000105057824 */ /* 0x020fca00078e020e */
[----:B0-----:R-:W-:Y:S01]  /*a7c0*/  STG.E desc[UR8][R2.64], R5 ;  /* 0x0000000502007986 */ /* 0x001fe2000c101908 */
[----:B------:R-:W-:Y:S05]  /*a7d0*/  EXIT ;  /* 0x000000000000794d */ /* 0x000fea0003800000 */
.L_x_1951:
[----:B------:R-:W1:Y:S01]  /*a7e0*/  LDCU.U8 UR4, c[0x0][0x3c0] ;  /* 0x00007800ff0477ac */ /* 0x000e620008000000 */
[----:B0---4-:R-:W0:Y:S01]  /*a7f0*/  LDC.64 R4, c[0x0][0x3e0] ;  /* 0x0000f800ff047b82 */ /* 0x011e220000000a00 */
[----:B------:R-:W-:Y:S01]  /*a800*/  CS2R R2, SRZ ;  /* 0x0000000000027805 */ /* 0x000fe2000001ff00 */
[----:B-1----:R-:W-:-:S09]  /*a810*/  UISETP.NE.AND UP0, UPT, UR4, URZ, UPT ;  /* 0x000000ff0400728c */ /* 0x002fd2000bf05270 */
[----:B------:R-:W-:Y:S05]  /*a820*/  BRA.U UP0, `(.L_x_1953) ;  /* 0x0000000100087547 */ /* 0x000fea000b800000 */
[----:B------:R-:W1:Y:S02]  /*a830*/  LDC.64 R2, c[0x0][0x3d8] ;  /* 0x0000f600ff027b82 */ /* 0x000e640000000a00 */
[----:B-1----:R-:W5:Y:S02]  /*a840*/  LDG.E.64 R2, desc[UR8][R2.64] ;  /* 0x0000000802027981 */ /* 0x002f64000c1e1b00 */
.L_x_1953:
[----:B-----5:R-:W-:-:S04]  /*a850*/  IADD3 R2, P0, PT, R14, R2, RZ ;  /* 0x000000020e027210 */ /* 0x020fc80007f1e0ff */
[----:B------:R-:W-:-:S05]  /*a860*/  LEA.HI.X.SX32 R3, R14, R3, 0x1, P0 ;  /* 0x000000030e037211 */ /* 0x000fca00000f0eff */
[----:B0-----:R-:W-:Y:S01]  /*a870*/  STG.E.64 desc[UR8][R4.64], R2 ;  /* 0x0000000204007986 */ /* 0x001fe2000c101b08 */
[----:B------:R-:W-:Y:S05]  /*a880*/  EXIT ;  /* 0x000000000000794d */ /* 0x000fea0003800000 */
.L_x_1786:
[----:B------:R-:W-:Y:S01]  /*a890*/  BSSY B0, `(.L_x_1954) ;  /* 0x0000006000007945 */ /* 0x000fe20003800000 */
[----:B------:R-:W-:Y:S01]  /*a8a0*/  PLOP3.LUT P0, PT, P0, PT, PT, 0x8, 0x80 ;  /* 0x000000000080781c */ /* 0x000fe2000070e170 */
[----:B------:R-:W-:-:S12]  /*a8b0*/  IMAD.MOV.U32 R22, RZ, RZ, -0x1 ;  /* 0xffffffffff167424 */ /* 0x000fd800078e00ff */
[----:B------:R-:W-:Y:S05]  /*a8c0*/  WARPSYNC.COLLECTIVE R22, `(.L_x_1955) ;  /* 0x0000000016087348 */ /* 0x000fea0003c00000 */
[----:B------:R-:W-:Y:S01]  /*a8d0*/  VOTE.ANY P0, P0 ;  /* 0x0000000000ff7806 */ /* 0x000fe20000000100 */
[----:B------:R-:W-:-:S12]  /*a8e0*/  ENDCOLLECTIVE ;  /* 0x000000000000791b */ /* 0x000fd80003800000 */
.L_x_1955:
[----:B------:R-:W-:Y:S05]  /*a8f0*/  BSYNC B0 ;  /* 0x0000000000007941 */ /* 0x000fea0003800000 */
.L_x_1954:
[----:B------:R-:W-:Y:S05]  /*a900*/  BRA `(.L_x_1956) ;  /* 0xffffff8400bc7947 */ /* 0x000fea000383ffff */
.L_x_1788:
[----:B------:R-:W-:Y:S01]  /*a910*/  BSSY B0, `(.L_x_1957) ;  /* 0x0000006000007945 */ /* 0x000fe20003800000 */
[----:B------:R-:W-:Y:S01]  /*a920*/  PLOP3.LUT P0, PT, P0, PT, PT, 0x8, 0x80 ;  /* 0x000000000080781c */ /* 0x000fe2000070e170 */
[----:B------:R-:W-:-:S12]  /*a930*/  IMAD.MOV.U32 R22, RZ, RZ, -0x1 ;  /* 0xffffffffff167424 */ /* 0x000fd800078e00ff */
[----:B------:R-:W-:Y:S05]  /*a940*/  WARPSYNC.COLLECTIVE R22, `(.L_x_1958) ;  /* 0x0000000016087348 */ /* 0x000fea0003c00000 */
[----:B------:R-:W-:Y:S01]  /*a950*/  VOTE.ANY P0, P0 ;  /* 0x0000000000ff7806 */ /* 0x000fe20000000100 */
[----:B------:R-:W-:-:S12]  /*a960*/  ENDCOLLECTIVE ;  /* 0x000000000000791b */ /* 0x000fd80003800000 */
.L_x_1958:
[----:B------:R-:W-:Y:S05]  /*a970*/  BSYNC B0 ;  /* 0x0000000000007941 */ /* 0x000fea0003800000 */
.L_x_1957:
[----:B------:R-:W-:Y:S05]  /*a980*/  BRA `(.L_x_1959) ;  /* 0xffffff8800107947 */ /* 0x000fea000383ffff */
.L_x_1790:
[----:B------:R-:W0:Y:S01]  /*a990*/  S2R R59, SR_GEMASK ;  /* 0x00000000003b7919 */ /* 0x000e220000003c00 */
[----:B------:R-:W-:Y:S01]  /*a9a0*/  BSSY B0, `(.L_x_1960) ;  /* 0x0000006000007945 */ /* 0x000fe20003800000 */
[----:B------:R-:W-:Y:S01]  /*a9b0*/  PLOP3.LUT P0, PT, P0, PT, PT, 0x8, 0x80 ;  /* 0x000000000080781c */ /* 0x000fe2000070e170 */
[----:B------:R-:W-:-:S12]  /*a9c0*/  IMAD.MOV.U32 R22, RZ, RZ, -0x1 ;  /* 0xffffffffff167424 */ /* 0x000fd800078e00ff */
[----:B0-----:R-:W-:Y:S05]  /*a9d0*/  WARPSYNC.COLLECTIVE R22, `(.L_x_1961) ;  /* 0x0000000016087348 */ /* 0x001fea0003c00000 */
[----:B------:R-:W-:Y:S01]  /*a9e0*/  VOTE.ANY R22, PT, P0 ;  /* 0x0000000000167806 */ /* 0x000fe200000e0100 */
[----:B0-----:R-:W-:Y:S06]  /*a9f0*/  ENDCOLLECTIVE ;  /* 0x000000000000791b */ /* 0x001fec0003800000 */
.L_x_1961:
[----:B------:R-:W-:Y:S05]  /*aa00*/  BSYNC B0 ;  /* 0x0000000000007941 */ /* 0x000fea0003800000 */
.L_x_1960:
        /* <DEDUP_REMOVED lines=13> */
.L_x_1962:
        /* <DEDUP_REMOVED lines=8> */
.L_x_1963:
        /* <DEDUP_REMOVED lines=10> */
.L_x_1964:
        /* <DEDUP_REMOVED lines=9> */
.L_x_1965:
        /* <DEDUP_REMOVED lines=8> */
.L_x_1966:
[----:B------:R-:W-:Y:S05]  /*ad10*/  WARPSYNC.COLLECTIVE R22, `(.L_x_1967) ;  /* 0x0000000016087348 */ /* 0x000fea0003c00000 */
[----:B------:R-:W-:Y:S01]  /*ad20*/  VOTE.ALL P0, P0 ;  /* 0x0000000000ff7806 */ /* 0x000fe20000000000 */
[----:B------:R-:W-:-:S12]  /*ad30*/  ENDCOLLECTIVE ;  /* 0x000000000000791b */ /* 0x000fd80003800000 */
.L_x_1967:
[----:B------:R-:W0:Y:S01]  /*ad40*/  LDC.64 R16, c[0x0][0x3a8] ;  /* 0x0000ea00ff107b82 */ /* 0x000e220000000a00 */
[----:B------:R-:W-:-:S05]  /*ad50*/  SEL R48, R39, RZ, !P1 ;  /* 0x000000ff27307207 */ /* 0x000fca0004800000 */
[----:B------:R-:W-:Y:S01]  /*ad60*/  IMAD.IADD R48, R51, 0x1, R48 ;  /* 0x0000000133307824 */ /* 0x000fe200078e0230 */
[----:B0-----:R-:W-:-:S05]  /*ad70*/  IADD3 R49, P2, PT, R16, 0x100, RZ ;  /* 0x0000010010317810 */ /* 0x001fca0007f5e0ff */
[----:B------:R-:W-:Y:S01]  /*ad80*/  IMAD.X R50, RZ, RZ, R17, P2 ;  /* 0x000000ffff327224 */ /* 0x000fe200010e0611 */
[----:B------:R-:W-:Y:S07]  /*ad90*/  BRA `(.L_x_1968) ;  /* 0xffffff8400a87947 */ /* 0x000fee000383ffff */
.L_x_1792:
[----:B------:R-:W-:Y:S01]  /*ada0*/  BSSY B0, `(.L_x_1969) ;  /* 0x0000006000007945 */ /* 0x000fe20003800000 */
[----:B------:R-:W-:Y:S01]  /*adb0*/  PLOP3.LUT P0, PT, P0, PT, PT, 0x8, 0x80 ;  /* 0x000000000080781c */ /* 0x000fe2000070e170 */
[----:B------:R-:W-:-:S12]  /*adc0*/  IMAD.MOV.U32 R22, RZ, RZ, -0x1 ;  /* 0xffffffffff167424 */ /* 0x000fd800078e00ff */
[----:B------:R-:W-:Y:S05]  /*add0*/  WARPSYNC.COLLECTIVE R22, `(.L_x_1970) ;  /* 0x0000000016087348 */ /* 0x000fea0003c00000 */
[----:B------:R-:W-:Y:S01]  /*ade0*/  VOTE.ANY P0, P0 ;  /* 0x0000000000ff7806 */ /* 0x000fe20000000100 */
[----:B------:R-:W-:-:S12]  /*adf0*/  ENDCOLLECTIVE ;  /* 0x000000000000791b */ /* 0x000fd80003800000 */
.L_x_1970:
[----:B------:R-:W-:Y:S05]  /*ae00*/  BSYNC B0 ;  /* 0x0000000000007941 */ /* 0x000fea0003800000 */
.L_x_1969:
[----:B------:R-:W-:Y:S05]  /*ae10*/  BRA `(.L_x_1971) ;  /* 0xffffff8400b87947 */ /* 0x000fea000383ffff */
.L_x_1794:
[----:B------:R-:W-:Y:S01]  /*ae20*/  BSSY B0, `(.L_x_1972) ;  /* 0x0000006000007945 */ /* 0x000fe20003800000 */
[----:B------:R-:W-:Y:S01]  /*ae30*/  PLOP3.LUT P0, PT, P0, PT, PT, 0x8, 0x80 ;  /* 0x000000000080781c */ /* 0x000fe2000070e170 */
[----:B------:R-:W-:-:S12]  /*ae40*/  IMAD.MOV.U32 R22, RZ, RZ, -0x1 ;  /* 0xffffffffff167424 */ /* 0x000fd800078e00ff */
[----:B------:R-:W-:Y:S05]  /*ae50*/  WARPSYNC.COLLECTIVE R22, `(.L_x_1973) ;  /* 0x0000000016087348 */ /* 0x000fea0003c00000 */
[----:B------:R-:W-:Y:S01]  /*ae60*/  VOTE.ANY P0, P0 ;  /* 0x0000000000ff7806 */ /* 0x000fe20000000100 */
[----:B------:R-:W-:-:S12]  /*ae70*/  ENDCOLLECTIVE ;  /* 0x000000000000791b */ /* 0x000fd80003800000 */
.L_x_1973:
[----:B------:R-:W-:Y:S05]  /*ae80*/  BSYNC B0 ;  /* 0x0000000000007941 */ /* 0x000fea0003800000 */
.L_x_1972:
[----:B------:R-:W-:Y:S05]  /*ae90*/  BRA `(.L_x_1974) ;  /* 0xffffff88000c7947 */ /* 0x000fea000383ffff */
.L_x_1796:
[----:B------:R-:W-:Y:S01]  /*aea0*/  BSSY B0, `(.L_x_1975) ;  /* 0x0000006000007945 */ /* 0x000fe20003800000 */
[----:B------:R-:W-:Y:S01]  /*aeb0*/  PLOP3.LUT P0, PT, P0, PT, PT, 0x8, 0x80 ;  /* 0x000000000080781c */ /* 0x000fe2000070e170 */
[----:B------:R-:W-:-:S12]  /*aec0*/  IMAD.MOV.U32 R22, RZ, RZ, -0x1 ;  /* 0xffffffffff167424 */ /* 0x000fd800078e00ff */
[----:B------:R-:W-:Y:S05]  /*aed0*/  WARPSYNC.COLLECTIVE R22, `(.L_x_1976) ;  /* 0x0000000016087348 */ /* 0x000fea0003c00000 */
[----:B------:R-:W-:Y:S01]  /*aee0*/  VOTE.ANY R22, PT, P0 ;  /* 0x0000000000167806 */ /* 0x000fe200000e0100 */
[----:B------:R-:W-:Y:S06]  /*aef0*/  ENDCOLLECTIVE ;  /* 0x000000000000791b */ /* 0x000fec0003800000 */
.L_x_1976:
[----:B------:R-:W-:Y:S05]  /*af00*/  BSYNC B0 ;  /* 0x0000000000007941 */ /* 0x000fea0003800000 */
.L_x_1975:
        /* <DEDUP_REMOVED lines=10> */
.L_x_1977:
        /* <DEDUP_REMOVED lines=9> */
.L_x_1978:
        /* <DEDUP_REMOVED lines=8> */
.L_x_1979:
[----:B------:R-:W-:Y:S01]  /*b0c0*/  IMAD.MOV.U32 R17, RZ, RZ, 0x8 ;  /* 0x00000008ff117424 */ /* 0x000fe200078e00ff */
[----:B------:R-:W-:Y:S02]  /*b0d0*/  SEL R39, R39, RZ, !P0 ;  /* 0x000000ff27277207 */ /* 0x000fe40004000000 */
[----:B------:R-:W-:-:S03]  /*b0e0*/  ISETP.GT.AND P0, PT, R44, R16, PT ;  /* 0x000000102c00720c */ /* 0x000fc60003f04270 */
[----:B------:R-:W-:-:S10]  /*b0f0*/  IMAD.IADD R21, R60, 0x1, R39 ;  /* 0x000000013c157824 */ /* 0x000fd400078e0227 */
[----:B------:R-:W-:Y:S05]  /*b100*/  WARPSYNC.COLLECTIVE R22, `(.L_x_1980) ;  /* 0x0000000016087348 */ /* 0x000fea0003c00000 */
[----:B------:R0:W1:Y:S02]  /*b110*/  SHFL.DOWN P2, R39, R21, R17, R16 ;  /* 0x0800001115277389 */ /* 0x0000640000040010 */
[----:B01----:R-:W-:Y:S05]  /*b120*/  ENDCOLLECTIVE ;  /* 0x000000000000791b */ /* 0x003fea0003800000 */
.L_x_1980:
        /* <DEDUP_REMOVED lines=8> */
.L_x_1981:
[----:B------:R-:W-:Y:S02]  /*b1b0*/  SEL R39, R39, RZ, !P0 ;  /* 0x000000ff27277207 */ /* 0x000fe40004000000 */
[----:B------:R-:W-:Y:S02]  /*b1c0*/  ISETP.NE.AND P0, PT, R20, 0x65, PT ;  /* 0x000000651400780c */ /* 0x000fe40003f05270 */
[----:B------:R-:W-:-:S11]  /*b1d0*/  IADD3 R48, PT, PT, R61, R39, R48 ;  /* 0x000000273d307210 */ /* 0x000fd60007ffe030 */
[----:B------:R-:W-:Y:S05]  /*b1e0*/  WARPSYNC.COLLECTIVE R22, `(.L_x_1982) ;  /* 0x0000000016087348 */ /* 0x000fea0003c00000 */
[----:B------:R-:W-:Y:S01]  /*b1f0*/  VOTE.ALL P0, P0 ;  /* 0x0000000000ff7806 */ /* 0x000fe20000000000 */
[----:B------:R-:W-:-:S12]  /*b200*/  ENDCOLLECTIVE ;  /* 0x000000000000791b */ /* 0x000fd80003800000 */
.L_x_1982:
[----:B------:R-:W-:Y:S05]  /*b210*/  BRA `(.L_x_1983) ;  /* 0xffffff8400ac7947 */ /* 0x000fea000383ffff */
.L_x_1894:
[----:B------:R-:W-:Y:S01]  /*b220*/  BSSY B0, `(.L_x_1984) ;  /* 0x0000006000007945 */ /* 0x000fe20003800000 */
[----:B------:R-:W-:Y:S01]  /*b230*/  PLOP3.LUT P0, PT, P0, PT, PT, 0x8, 0x80 ;  /* 0x000000000080781c */ /* 0x000fe2000070e170 */
[----:B------:R-:W-:-:S12]  /*b240*/  IMAD.MOV.U32 R22, RZ, RZ, -0x1 ;  /* 0xffffffffff167424 */ /* 0x000fd800078e00ff */
[----:B------:R-:W-:Y:S05]  /*b250*/  WARPSYNC.COLLECTIVE R22, `(.L_x_1985) ;  /* 0x0000000016087348 */ /* 0x000fea0003c00000 */
[----:B------:R-:W-:Y:S01]  /*b260*/  VOTE.ANY P0, P0 ;  /* 0x0000000000ff7806 */ /* 0x000fe20000000100 */
[----:B------:R-:W-:-:S12]  /*b270*/  ENDCOLLECTIVE ;  /* 0x000000000000791b */ /* 0x000fd80003800000 */
.L_x_1985:
[----:B------:R-:W-:Y:S05]  /*b280*/  BSYNC B0 ;  /* 0x0000000000007941 */ /* 0x000fea0003800000 */
.L_x_1984:
[----:B------:R-:W-:Y:S05]  /*b290*/  BRA `(.L_x_1986) ;  /* 0xffffffd000587947 */ /* 0x000fea000383ffff */
.L_x_1896:
[----:B------:R-:W-:Y:S01]  /*b2a0*/  BSSY B0, `(.L_x_1987) ;  /* 0x0000006000007945 */ /* 0x000fe20003800000 */
[----:B------:R-:W-:Y:S01]  /*b2b0*/  PLOP3.LUT P0, PT, P0, PT, PT, 0x8, 0x80 ;  /* 0x000000000080781c */ /* 0x000fe2000070e170 */
[----:B------:R-:W-:-:S12]  /*b2c0*/  IMAD.MOV.U32 R22, RZ, RZ, -0x1 ;  /* 0xffffffffff167424 */ /* 0x000fd800078e00ff */
[----:B------:R-:W-:Y:S05]  /*b2d0*/  WARPSYNC.COLLECTIVE R22, `(.L_x_1988) ;  /* 0x0000000016087348 */ /* 0x000fea0003c00000 */
[----:B------:R-:W-:Y:S01]  /*b2e0*/  VOTE.ANY P0, P0 ;  /* 0x0000000000ff7806 */ /* 0x000fe20000000100 */
[----:B------:R-:W-:-:S12]  /*b2f0*/  ENDCOLLECTIVE ;  /* 0x000000000000791b */ /* 0x000fd80003800000 */
.L_x_1988:
[----:B------:R-:W-:Y:S05]  /*b300*/  BSYNC B0 ;  /* 0x0000000000007941 */ /* 0x000fea0003800000 */
.L_x_1987:
[----:B------:R-:W-:Y:S05]  /*b310*/  BRA `(.L_x_1989) ;  /* 0xffffffd000ac7947 */ /* 0x000fea000383ffff */
.L_x_1898:
[----:B------:R-:W0:Y:S01]  /*b320*/  S2R R53, SR_GEMASK ;  /* 0x0000000000357919 */ /* 0x000e220000003c00 */
[----:B------:R-:W-:Y:S01]  /*b330*/  BSSY B0, `(.L_x_1990) ;  /* 0x0000006000007945 */ /* 0x000fe20003800000 */
[----:B------:R-:W-:Y:S01]  /*b340*/  PLOP3.LUT P0, PT, P0, PT, PT, 0x8, 0x80 ;  /* 0x000000000080781c */ /* 0x000fe2000070e170 */
[----:B------:R-:W-:-:S12]  /*b350*/  IMAD.MOV.U32 R22, RZ, RZ, -0x1 ;  /* 0xffffffffff167424 */ /* 0x000fd800078e00ff */
[----:B0-----:R-:W-:Y:S05]  /*b360*/  WARPSYNC.COLLECTIVE R22, `(.L_x_1991) ;  /* 0x0000000016087348 */ /* 0x001fea0003c00000 */
[----:B------:R-:W-:Y:S01]  /*b370*/  VOTE.ANY R22, PT, P0 ;  /* 0x0000000000167806 */ /* 0x000fe200000e0100 */
[----:B0-----:R-:W-:Y:S06]  /*b380*/  ENDCOLLECTIVE ;  /* 0x000000000000791b */ /* 0x001fec0003800000 */
.L_x_1991:
[----:B------:R-:W-:Y:S05]  /*b390*/  BSYNC B0 ;  /* 0x0000000000007941 */ /* 0x000fea0003800000 */
.L_x_1990:
        /* <DEDUP_REMOVED lines=16> */
.L_x_1992:
        /* <DEDUP_REMOVED lines=8> */
.L_x_1993:
        /* <DEDUP_REMOVED lines=9> */
.L_x_1994:
        /* <DEDUP_REMOVED lines=9> */
.L_x_1995:
        /* <DEDUP_REMOVED lines=8> */
.L_x_1996:
[----:B------:R-:W-:Y:S05]  /*b6c0*/  WARPSYNC.COLLECTIVE R22, `(.L_x_1997) ;  /* 0x0000000016087348 */ /* 0x000fea0003c00000 */
[----:B------:R-:W-:Y:S01]  /*b6d0*/  VOTE.ALL P0, P0 ;  /* 0x0000000000ff7806 */ /* 0x000fe20000000000 */
[----:B------:R-:W-:-:S12]  /*b6e0*/  ENDCOLLECTIVE ;  /* 0x000000000000791b */ /* 0x000fd80003800000 */
.L_x_1997:
[----:B------:R-:W-:Y:S02]  /*b6f0*/  IADD3 R32, P2, PT, R32, 0x100, RZ ;  /* 0x0000010020207810 */ /* 0x000fe40007f5e0ff */
[----:B------:R-:W-:-:S03]  /*b700*/  SEL R39, R39, RZ, !P1 ;  /* 0x000000ff27277207 */ /* 0x000fc60004800000 */
[----:B------:R-:W-:Y:S02]  /*b710*/  IMAD.X R51, RZ, RZ, R33, P2 ;  /* 0x000000ffff337224 */ /* 0x000fe400010e0621 */
[----:B------:R-:W-:Y:S01]  /*b720*/  IMAD.IADD R33, R54, 0x1, R39 ;  /* 0x0000000136217824 */ /* 0x000fe200078e0227 */
[----:B------:R-:W-:Y:S06]  /*b730*/  BRA `(.L_x_1998) ;  /* 0xffffffd000407947 */ /* 0x000fec000383ffff */
.L_x_1900:
[----:B------:R-:W-:Y:S01]  /*b740*/  BSSY B0, `(.L_x_1999) ;  /* 0x0000006000007945 */ /* 0x000fe20003800000 */
[----:B------:R-:W-:Y:S01]  /*b750*/  PLOP3.LUT P0, PT, P0, PT, PT, 0x8, 0x80 ;  /* 0x000000000080781c */ /* 0x000fe2000070e170 */
[----:B------:R-:W-:-:S12]  /*b760*/  IMAD.MOV.U32 R22, RZ, RZ, -0x1 ;  /* 0xffffffffff167424 */ /* 0x000fd800078e00ff */
[----:B------:R-:W-:Y:S05]  /*b770*/  WARPSYNC.COLLECTIVE R22, `(.L_x_2000) ;  /* 0x0000000016087348 */ /* 0x000fea0003c00000 */
[----:B------:R-:W-:Y:S01]  /*b780*/  VOTE.ANY P0, P0 ;  /* 0x0000000000ff7806 */ /* 0x000fe20000000100 */
[----:B------:R-:W-:-:S12]  /*b790*/  ENDCOLLECTIVE ;  /* 0x000000000000791b */ /* 0x000fd80003800000 */
.L_x_2000:
[----:B------:R-:W-:Y:S05]  /*b7a0*/  BSYNC B0 ;  /* 0x0000000000007941 */ /* 0x000fea0003800000 */
.L_x_1999:
[----:B------:R-:W-:Y:S05]  /*b7b0*/  BRA `(.L_x_2001) ;  /* 0xffffffd000507947 */ /* 0x000fea000383ffff */
.L_x_1902:
[----:B------:R-:W-:Y:S01]  /*b7c0*/  BSSY B0, `(.L_x_2002) ;  /* 0x0000006000007945 */ /* 0x000fe20003800000 */
[----:B------:R-:W-:Y:S01]  /*b7d0*/  PLOP3.LUT P0, PT, P0, PT, PT, 0x8, 0x80 ;  /* 0x000000000080781c */ /* 0x000fe2000070e170 */
[----:B------:R-:W-:-:S12]  /*b7e0*/  IMAD.MOV.U32 R22, RZ, RZ, -0x1 ;  /* 0xffffffffff167424 */ /* 0x000fd800078e00ff */
[----:B------:R-:W-:Y:S05]  /*b7f0*/  WARPSYNC.COLLECTIVE R22, `(.L_x_2003) ;  /* 0x0000000016087348 */ /* 0x000fea0003c00000 */
[----:B------:R-:W-:Y:S01]  /*b800*/  VOTE.ANY P0, P0 ;  /* 0x0000000000ff7806 */ /* 0x000fe20000000100 */
[----:B------:R-:W-:-:S12]  /*b810*/  ENDCOLLECTIVE ;  /* 0x000000000000791b */ /* 0x000fd80003800000 */
.L_x_2003:
[----:B------:R-:W-:Y:S05]  /*b820*/  BSYNC B0 ;  /* 0x0000000000007941 */ /* 0x000fea0003800000 */
.L_x_2002:
[----:B------:R-:W-:Y:S05]  /*b830*/  BRA `(.L_x_2004) ;  /* 0xffffffd000a47947 */ /* 0x000fea000383ffff */
.L_x_1904:
[----:B------:R-:W-:Y:S01]  /*b840*/  BSSY B0, `(.L_x_2005) ;  /* 0x0000006000007945 */ /* 0x000fe20003800000 */
[----:B------:R-:W-:Y:S01]  /*b850*/  PLOP3.LUT P0, PT, P0, PT, PT, 0x8, 0x80 ;  /* 0x000000000080781c */ /* 0x000fe2000070e170 */
[----:B------:R-:W-:-:S12]  /*b860*/  IMAD.MOV.U32 R22, RZ, RZ, -0x1 ;  /* 0xffffffffff167424 */ /* 0x000fd800078e00ff */
[----:B------:R-:W-:Y:S05]  /*b870*/  WARPSYNC.COLLECTIVE R22, `(.L_x_2006) ;  /* 0x0000000016087348 */ /* 0x000fea0003c00000 */
[----:B------:R-:W-:Y:S01]  /*b880*/  VOTE.ANY R22, PT, P0 ;  /* 0x0000000000167806 */ /* 0x000fe200000e0100 */
[----:B------:R-:W-:Y:S06]  /*b890*/  ENDCOLLECTIVE ;  /* 0x000000000000791b */ /* 0x000fec0003800000 */
.L_x_2006:
[----:B------:R-:W-:Y:S05]  /*b8a0*/  BSYNC B0 ;  /* 0x0000000000007941 */ /* 0x000fea0003800000 */
.L_x_2005:
        /* <DEDUP_REMOVED lines=11> */
.L_x_2007:
        /* <DEDUP_REMOVED lines=10> */
.L_x_2008:
        /* <DEDUP_REMOVED lines=8> */
.L_x_2009:
        /* <DEDUP_REMOVED lines=8> */
.L_x_2010:
        /* <DEDUP_REMOVED lines=8> */
.L_x_2011:
[----:B------:R-:W-:Y:S05]  /*bb80*/  WARPSYNC.COLLECTIVE R22, `(.L_x_2012) ;  /* 0x0000000016087348 */ /* 0x000fea0003c00000 */
[----:B------:R-:W-:Y:S01]  /*bb90*/  VOTE.ALL P0, P0 ;  /* 0x0000000000ff7806 */ /* 0x000fe20000000000 */
[----:B------:R-:W-:-:S12]  /*bba0*/  ENDCOLLECTIVE ;  /* 0x000000000000791b */ /* 0x000fd80003800000 */
.L_x_2012:
[----:B------:R-:W-:-:S04]  /*bbb0*/  SEL R39, R39, RZ, !P1 ;  /* 0x000000ff27277207 */ /* 0x000fc80004800000 */
[----:B------:R-:W-:Y:S01]  /*bbc0*/  IADD3 R33, PT, PT, R54, R39, R33 ;  /* 0x0000002736217210 */ /* 0x000fe20007ffe021 */
[----:B------:R-:W-:Y:S06]  /*bbd0*/  BRA `(.L_x_2013) ;  /* 0xffffffd0003c7947 */ /* 0x000fec000383ffff */
.L_x_2014:
        /* <DEDUP_REMOVED lines=10> */
.L_x_3263:


//--------------------- .text._ZN3cub18CUB_300001_SM_10006detail6select23DeviceSelectSweepKernelINS2_10policy_hubIjbiLb0ELNS0_10SelectImplE0EE10Policy1000EN6thrust24THRUST_300001_SM_1000_NS17counting_iteratorIjNS9_11use_defaultESB_SB_EENS9_18transform_iteratorI9NonZeroOpIdEPKdSB_SB_EEPjSJ_NS0_13ScanTileStateIiLb1EEENS0_8NullTypeESM_iNS2_19streaming_context_tIlLb1EEELS5_0EEEvT0_T1_T2_T3_T4_T5_T6_T7_iT8_NS1_7vsmem_tE --------------------------
	.section	.text._ZN3cub18CUB_300001_SM_10006detail6select23DeviceSelectSweepKernelINS2_10policy_hubIjbiLb0ELNS0_10SelectImplE0EE10Policy1000EN6thrust24THRUST_300001_SM_1000_NS17counting_iteratorIjNS9_11use_defaultESB_SB_EENS9_18transform_iteratorI9NonZeroOpIdEPKdSB_SB_EEPjSJ_NS0_13ScanTileStateIiLb1EEENS0_8NullTypeESM_iNS2_19streaming_context_tIlLb1EEELS5_0EEEvT0_T1_T2_T3_T4_T5_T6_T7_iT8_NS1_7vsmem_tE,"ax",@progbits
	.align	128
        .global         _ZN3cub18CUB_300001_SM_10006detail6select23DeviceSelectSweepKernelINS2_10policy_hubIjbiLb0ELNS0_10SelectImplE0EE10Policy1000EN6thrust24THRUST_300001_SM_1000_NS17counting_iteratorIjNS9_11use_defaultESB_SB_EENS9_18transform_iteratorI9NonZeroOpIdEPKdSB_SB_EEPjSJ_NS0_13ScanTileStateIiLb1EEENS0_8NullTypeESM_iNS2_19streaming_context_tIlLb1EEELS5_0EEEvT0_T1_T2_T3_T4_T5_T6_T7_iT8_NS1_7vsmem_tE
        .type           _ZN3cub18CUB_300001_SM_10006detail6select23DeviceSelectSweepKernelINS2_10policy_hubIjbiLb0ELNS0_10SelectImplE0EE10Policy1000EN6thrust24THRUST_300001_SM_1000_NS17counting_iteratorIjNS9_11use_defaultESB_SB_EENS9_18transform_iteratorI9NonZeroOpIdEPKdSB_SB_EEPjSJ_NS0_13ScanTileStateIiLb1EEENS0_8NullTypeESM_iNS2_19streaming_context_tIlLb1EEELS5_0EEEvT0_T1_T2_T3_T4_T5_T6_T7_iT8_NS1_7vsmem_tE,@function
        .size           _ZN3cub18CUB_300001_SM_10006detail6select23DeviceSelectSweepKernelINS2_10policy_hubIjbiLb0ELNS0_10SelectImplE0EE10Policy1000EN6thrust24THRUST_300001_SM_1000_NS17counting_iteratorIjNS9_11use_defaultESB_SB_EENS9_18transform_iteratorI9NonZeroOpIdEPKdSB_SB_EEPjSJ_NS0_13ScanTileStateIiLb1EEENS0_8NullTypeESM_iNS2_19streaming_context_tIlLb1EEELS5_0EEEvT0_T1_T2_T3_T4_T5_T6_T7_iT8_NS1_7vsmem_tE,(.L_x_3264 - _ZN3cub18CUB_300001_SM_10006detail6select23DeviceSelectSweepKernelINS2_10policy_hubIjbiLb0ELNS0_10SelectImplE0EE10Policy1000EN6thrust24THRUST_300001_SM_1000_NS17counting_iteratorIjNS9_11use_defaultESB_SB_EENS9_18transform_iteratorI9NonZeroOpIdEPKdSB_SB_EEPjSJ_NS0_13ScanTileStateIiLb1EEENS0_8NullTypeESM_iNS2_19streaming_context_tIlLb1EEELS5_0EEEvT0_T1_T2_T3_T4_T5_T6_T7_iT8_NS1_7vsmem_tE)
        .other          _ZN3cub18CUB_300001_SM_10006detail6select23DeviceSelectSweepKernelINS2_10policy_hubIjbiLb0ELNS0_10SelectImplE0EE10Policy1000EN6thrust24THRUST_300001_SM_1000_NS17counting_iteratorIjNS9_11use_defaultESB_SB_EENS9_18transform_iteratorI9NonZeroOpIdEPKdSB_SB_EEPjSJ_NS0_13ScanTileStateIiLb1EEENS0_8NullTypeESM_iNS2_19streaming_context_tIlLb1EEELS5_0EEEvT0_T1_T2_T3_T4_T5_T6_T7_iT8_NS1_7vsmem_tE,@"STO_CUDA_ENTRY STV_DEFAULT"
_ZN3cub18CUB_300001_SM_10006detail6select23DeviceSelectSweepKernelINS2_10policy_hubIjbiLb0ELNS0_10SelectImplE0EE10Policy1000EN6thrust24THRUST_300001_SM_1000_NS17counting_iteratorIjNS9_11use_defaultESB_SB_EENS9_18transform_iteratorI9NonZeroOpIdEPKdSB_SB_EEPjSJ_NS0_13ScanTileStateIiLb1EEENS0_8NullTypeESM_iNS2_19streaming_context_tIlLb1EEELS5_0EEEvT0_T1_T2_T3_T4_T5_T6_T7_iT8_NS1_7vsmem_tE:
.text._ZN3cub18CUB_300001_SM_10006detail6select23DeviceSelectSweepKernelINS2_10policy_hubIjbiLb0ELNS0_10SelectImplE0EE10Policy1000EN6thrust24THRUST_300001_SM_1000_NS17counting_iteratorIjNS9_11use_defaultESB_SB_EENS9_18transform_iteratorI9NonZeroOpIdEPKdSB_SB_EEPjSJ_NS0_13ScanTileStateIiLb1EEENS0_8NullTypeESM_iNS2_19streaming_context_tIlLb1EEELS5_0EEEvT0_T1_T2_T3_T4_T5_T6_T7_iT8_NS1_7vsmem_tE:
        /* <DEDUP_REMOVED lines=25> */
[----:B0-----:R-:W-:Y:S01]  /*0190*/  IMAD R2, R3, 0xe, RZ ;  /* 0x0000000e03027824 */ /* 0x001fe200078e02ff */
[----:B-----5:R-:W-:-:S04]  /*01a0*/  SEL R5, R5, RZ, !P0 ;  /* 0x000000ff05057207 */ /* 0x020fc80004000000 */
        /* <DEDUP_REMOVED lines=18> */
[----:B------:R-:W-:Y:S01]  /*02d0*/  LOP3.LUT R32, R32, 0xfffffffe, RZ, 0xc0, !PT ;  /* 0xfffffffe20207812 */ /* 0x000fe200078ec0ff */
[----:B------:R-:W-:Y:S01]  /*02e0*/  IMAD.MOV.U32 R0, RZ, RZ, 0x2 ;  /* 0x00000002ff007424 */ /* 0x000fe200078e00ff */
[----:B------:R-:W1:Y:S01]  /*02f0*/  S2UR UR6, SR_CgaCtaId ;  /* 0x00000000000679c3 */ /* 0x000e620000008800 */
[----:B------:R-:W-:Y:S01]  /*0300*/  UMOV UR5, 0x400 ;  /* 0x0000040000057882 */ /* 0x000fe20000000000 */
[----:B------:R-:W-:Y:S01]  /*0310*/  BSSY.RECONVERGENT B0, `(.L_x_2017) ;  /* 0x00000d1000007945 */ /* 0x000fe20003800200 */
[----:B-1----:R-:W-:-:S05]  /*0320*/  ULEA UR5, UR6, UR5, 0x18 ;  /* 0x0000000506057291 */ /* 0x002fca000f8ec0ff */
[----:B------:R-:W-:Y:S06]  /*0330*/  BAR.SYNC.DEFER_BLOCKING 0x0 ;  /* 0x0000000000007b1d */ /* 0x000fec0000010000 */
[----:B--2---:R-:W-:Y:S02]  /*0340*/  DSETP.NEU.AND P5, PT, R36, RZ, PT ;  /* 0x000000ff2400722a */ /* 0x004fe40003fad000 */
[----:B---3--:R-:W-:-:S04]  /*0350*/  DSETP.NEU.AND P4, PT, R16, RZ, PT ;  /* 0x000000ff1000722a */ /* 0x008fc80003f8d000 */
[----:B------:R-:W-:Y:S01]  /*0360*/  SEL R44, RZ, 0x1, !P5 ;  /* 0x00000001ff2c7807 */ /* 0x000fe20006800000 */
[----:B----4-:R-:W-:-:S04]  /*0370*/  DSETP.NEU.AND P3, PT, R18, RZ, PT ;  /* 0x000000ff1200722a */ /* 0x010fc80003f6d000 */
[----:B------:R-:W-:Y:S01]  /*0380*/  VIADD R60, R44, 0x1 ;  /* 0x000000012c3c7836 */ /* 0x000fe20000000000 */
[----:B-----5:R-:W-:Y:S02]  /*0390*/  DSETP.NEU.AND P1, PT, R20, RZ, PT ;  /* 0x000000ff1400722a */ /* 0x020fe40003f2d000 */
[----:B------:R-:W-:Y:S01]  /*03a0*/  @P5 LOP3.LUT R32, R32, 0x1, RZ, 0xfc, !PT ;  /* 0x0000000120205812 */ /* 0x000fe200078efcff */
[----:B------:R-:W-:Y:S01]  /*03b0*/  @!P5 IMAD.MOV R0, RZ, RZ, 0x1 ;  /* 0x00000001ff00d424 */ /* 0x000fe200078e02ff */
[----:B------:R-:W-:Y:S02]  /*03c0*/  DSETP.NEU.AND P0, PT, R24, RZ, PT ;  /* 0x000000ff1800722a */ /* 0x000fe40003f0d000 */
[----:B------:R-:W-:Y:S01]  /*03d0*/  LOP3.LUT R32, R32, 0xfffffffd, RZ, 0xc0, !PT ;  /* 0xfffffffd20207812 */ /* 0x000fe200078ec0ff */
[----:B------:R-:W-:Y:S01]  /*03e0*/  @!P4 IMAD.MOV R0, RZ, RZ, R44 ;  /* 0x000000ffff00c224 */ /* 0x000fe200078e022c */
[----:B------:R-:W-:Y:S02]  /*03f0*/  SHF.R.U32.HI R24, RZ, 0x5, R3 ;  /* 0x00000005ff187819 */ /* 0x000fe40000011603 */
[----:B------:R-:W-:Y:S01]  /*0400*/  @P4 LOP3.LUT R32, R32, 0x2, RZ, 0xfc, !PT ;  /* 0x0000000220204812 */ /* 0x000fe200078efcff */
[----:B------:R-:W-:-:S02]  /*0410*/  VIADD R16, R0, 0x1 ;  /* 0x0000000100107836 */ /* 0x000fc40000000000 */
[----:B------:R-:W-:Y:S01]  /*0420*/  @!P3 IMAD.MOV R16, RZ, RZ, R0 ;  /* 0x000000ffff10b224 */ /* 0x000fe200078e0200 */
[----:B------:R-:W-:-:S03]  /*0430*/  LOP3.LUT R32, R32, 0xfffffffb, RZ, 0xc0, !PT ;  /* 0xfffffffb20207812 */ /* 0x000fc600078ec0ff */
[----:B------:R-:W-:Y:S01]  /*0440*/  VIADD R0, R16, 0x1 ;  /* 0x0000000110007836 */ /* 0x000fe20000000000 */
[----:B------:R-:W-:Y:S01]  /*0450*/  @P3 LOP3.LUT R32, R32, 0x4, RZ, 0xfc, !PT ;  /* 0x0000000420203812 */ /* 0x000fe200078efcff */
[----:B------:R-:W-:-:S03]  /*0460*/  @!P1 IMAD.MOV R0, RZ, RZ, R16 ;  /* 0x000000ffff009224 */ /* 0x000fc600078e0210 */
[----:B------:R-:W-:Y:S01]  /*0470*/  LOP3.LUT R32, R32, 0xfffffff7, RZ, 0xc0, !PT ;  /* 0xfffffff720207812 */ /* 0x000fe200078ec0ff */
[----:B0-----:R-:W-:Y:S02]  /*0480*/  VIADD R14, R0, 0x1 ;  /* 0x00000001000e7836 */ /* 0x001fe40000000000 */
[----:B------:R-:W-:Y:S01]  /*0490*/  @!P0 IMAD.MOV R14, RZ, RZ, R0 ;  /* 0x000000ffff0e8224 */ /* 0x000fe200078e0200 */
[----:B------:R-:W-:Y:S01]  /*04a0*/  @P1 LOP3.LUT R32, R32, 0x8, RZ, 0xfc, !PT ;  /* 0x0000000820201812 */ /* 0x000fe200078efcff */
[----:B------:R-:W-:Y:S02]  /*04b0*/  DSETP.NEU.AND P1, PT, R26, RZ, PT ;  /* 0x000000ff1a00722a */ /* 0x000fe40003f2d000 */
[----:B------:R-:W-:Y:S01]  /*04c0*/  VIADD R0, R14, 0x1 ;  /* 0x000000010e007836 */ /* 0x000fe20000000000 */
[----:B------:R-:W-:Y:S01]  /*04d0*/  LOP3.LUT R32, R32, 0xffffffef, RZ, 0xc0, !PT ;  /* 0xffffffef20207812 */ /* 0x000fe200078ec0ff */
[----:B------:R-:W-:Y:S02]  /*04e0*/  DSETP.NEU.AND P2, PT, R6, RZ, PT ;  /* 0x000000ff0600722a */ /* 0x000fe40003f4d000 */
[----:B------:R-:W-:Y:S01]  /*04f0*/  DSETP.NEU.AND P3, PT, R8, RZ, PT ;  /* 0x000000ff0800722a */ /* 0x000fe20003f6d000 */
[----:B------:R-:W-:Y:S01]  /*0500*/  @P0 LOP3.LUT R32, R32, 0x10, RZ, 0xfc, !PT ;  /* 0x0000001020200812 */ /* 0x000fe200078efcff */
[----:B------:R-:W-:Y:S01]  /*0510*/  DSETP.NEU.AND P0, PT, R28, RZ, PT ;  /* 0x000000ff1c00722a */ /* 0x000fe20003f0d000 */
[----:B------:R-:W0:Y:S01]  /*0520*/  S2R R8, SR_LANEID ;  /* 0x0000000000087919 */ /* 0x000e220000000000 */
[----:B------:R-:W-:Y:S01]  /*0530*/  DSETP.NEU.AND P4, PT, R10, RZ, PT ;  /* 0x000000ff0a00722a */ /* 0x000fe20003f8d000 */
[----:B------:R-:W-:Y:S01]  /*0540*/  LOP3.LUT R32, R32, 0xffffffdf, RZ, 0xc0, !PT ;  /* 0xffffffdf20207812 */ /* 0x000fe200078ec0ff */
[----:B------:R-:W-:-:S02]  /*0550*/  DSETP.NEU.AND P5, PT, R12, RZ, PT ;  /* 0x000000ff0c00722a */ /* 0x000fc40003fad000 */
[----:B------:R-:W-:Y:S01]  /*0560*/  @!P1 IMAD.MOV R0, RZ, RZ, R14 ;  /* 0x000000ffff009224 */ /* 0x000fe200078e020e */
[----:B------:R-:W-:Y:S01]  /*0570*/  @P1 LOP3.LUT R32, R32, 0x20, RZ, 0xfc, !PT ;  /* 0x0000002020201812 */ /* 0x000fe200078efcff */
[----:B------:R-:W-:Y:S02]  /*0580*/  DSETP.NEU.AND P1, PT, R4, RZ, PT ;  /* 0x000000ff0400722a */ /* 0x000fe40003f2d000 */
[----:B------:R-:W-:Y:S01]  /*0590*/  VIADD R14, R0, 0x1 ;  /* 0x00000001000e7836 */ /* 0x000fe20000000000 */
[----:B------:R-:W-:-:S03]  /*05a0*/  LOP3.LUT R32, R32, 0xffffffbf, RZ, 0xc0, !PT ;  /* 0xffffffbf20207812 */ /* 0x000fc600078ec0ff */
[----:B------:R-:W-:Y:S01]  /*05b0*/  @!P0 IMAD.MOV R14, RZ, RZ, R0 ;  /* 0x000000ffff0e8224 */ /* 0x000fe200078e0200 */
[----:B------:R-:W-:Y:S01]  /*05c0*/  @P0 LOP3.LUT R32, R32, 0x40, RZ, 0xfc, !PT ;  /* 0x0000004020200812 */ /* 0x000fe200078efcff */
[----:B------:R-:W-:Y:S02]  /*05d0*/  DSETP.NEU.AND P0, PT, R30, RZ, PT ;  /* 0x000000ff1e00722a */ /* 0x000fe40003f0d000 */
[----:B------:R-:W-:Y:S01]  /*05e0*/  VIADD R0, R14, 0x1 ;  /* 0x000000010e007836 */ /* 0x000fe20000000000 */
[----:B------:R-:W-:-:S11]  /*05f0*/  LOP3.LUT R32, R32, 0xffffff7f, RZ, 0xc0, !PT ;  /* 0xffffff7f20207812 */ /* 0x000fd600078ec0ff */
[----:B------:R-:W-:Y:S01]  /*0600*/  @P0 LOP3.LUT R32, R32, 0x80, RZ, 0xfc, !PT ;  /* 0x0000008020200812 */ /* 0x000fe200078efcff */
[----:B------:R-:W-:Y:S01]  /*0610*/  @!P0 IMAD.MOV R0, RZ, RZ, R14 ;  /* 0x000000ffff008224 */ /* 0x000fe200078e020e */
[----:B------:R-:W-:-:S03]  /*0620*/  DSETP.NEU.AND P0, PT, R34, RZ, PT ;  /* 0x000000ff2200722a */ /* 0x000fc60003f0d000 */
[----:B------:R-:W-:-:S03]  /*0630*/  VIADD R20, R0, 0x1 ;  /* 0x0000000100147836 */ /* 0x000fc60000000000 */
[----:B------:R-:W-:-:S08]  /*0640*/  P2R R19, PR, RZ, 0x1 ;  /* 0x00000001ff137803 */ /* 0x000fd00000000000 */
[----:B------:R-:W-:Y:S01]  /*0650*/  @!P0 IMAD.MOV R20, RZ, RZ, R0 ;  /* 0x000000ffff148224 */ /* 0x000fe200078e0200 */
[----:B------:R-:W-:-:S03]  /*0660*/  LOP3.LUT P0, RZ, R32, 0x40, RZ, 0xc0, !PT ;  /* 0x0000004020ff7812 */ /* 0x000fc6000780c0ff */
[----:B------:R-:W-:Y:S01]  /*0670*/  VIADD R0, R20, 0x1 ;  /* 0x0000000114007836 */ /* 0x000fe20000000000 */
[----:B------:R-:W-:Y:S01]  /*0680*/  P2R R18, PR, RZ, 0x1 ;  /* 0x00000001ff127803 */ /* 0x000fe20000000000 */
        /* <DEDUP_REMOVED lines=17> */
[----:B------:R-:W-:-:S04]  /*07a0*/  LOP3.LUT P0, RZ, R32, 0x2, RZ, 0xc0, !PT ;  /* 0x0000000220ff7812 */ /* 0x000fc8000780c0ff */
[----:B------:R-:W1:Y:S09]  /*07b0*/  SHFL.UP P6, R5, R0, 0x1, RZ ;  /* 0x0420000000057989 */ /* 0x000e7200000c00ff */
[----:B------:R-:W-:Y:S01]  /*07c0*/  @!P0 IMAD.MOV R60, RZ, RZ, R44 ;  /* 0x000000ffff3c8224 */ /* 0x000fe200078e022c */
[----:B------:R-:W-:-:S03]  /*07d0*/  ISETP.NE.AND P0, PT, R14, RZ, PT ;  /* 0x000000ff0e00720c */ /* 0x000fc60003f05270 */
[----:B------:R-:W-:-:S10]  /*07e0*/  VIADD R58, R60, 0x1 ;  /* 0x000000013c3a7836 */ /* 0x000fd40000000000 */
[----:B------:R-:W-:Y:S01]  /*07f0*/  @!P0 IMAD.MOV R58, RZ, RZ, R60 ;  /* 0x000000ffff3a8224 */ /* 0x000fe200078e023c */
[----:B------:R-:W-:Y:S01]  /*0800*/  ISETP.NE.AND P0, PT, R15, RZ, PT ;  /* 0x000000ff0f00720c */ /* 0x000fe20003f05270 */
[----:B-1----:R-:W-:Y:S02]  /*0810*/  @P6 IMAD.IADD R5, R5, 0x1, R0 ;  /* 0x0000000105056824 */ /* 0x002fe400078e0200 */
[----:B------:R-:W-:-:S03]  /*0820*/  VIADD R56, R58, 0x1 ;  /* 0x000000013a387836 */ /* 0x000fc60000000000 */
[----:B------:R-:W1:Y:S07]  /*0830*/  SHFL.UP P6, R4, R5, 0x2, RZ ;  /* 0x0440000005047989 */ /* 0x000e6e00000c00ff */
        /* <DEDUP_REMOVED lines=15> */
[----:B------:R-:W1:Y:S02]  /*0930*/  SHFL.UP P6, R6, R7, 0x8, RZ ;  /* 0x0500000007067989 */ /* 0x000e6400000c00ff */
[----:B-1----:R-:W-:-:S05]  /*0940*/  @P6 IMAD.IADD R6, R7, 0x1, R6 ;  /* 0x0000000107066824 */ /* 0x002fca00078e0206 */
[----:B------:R-:W1:Y:S02]  /*0950*/  SHFL.UP P6, R9, R6, 0x10, RZ ;  /* 0x0600000006097989 */ /* 0x000e6400000c00ff */
[----:B-1----:R-:W-:Y:S01]  /*0960*/  @P6 IMAD.IADD R9, R6, 0x1, R9 ;  /* 0x0000000106096824 */ /* 0x002fe200078e0209 */
[----:B0-----:R-:W-:-:S13]  /*0970*/  ISETP.NE.AND P6, PT, R8, 0x1f, PT ;  /* 0x0000001f0800780c */ /* 0x001fda0003fc5270 */
[----:B------:R-:W-:-:S04]  /*0980*/  @!P6 SHF.R.U32.HI R0, RZ, 0x3, R3 ;  /* 0x00000003ff00e819 */ /* 0x000fc80000011603 */
[----:B------:R-:W-:-:S05]  /*0990*/  @!P6 LOP3.LUT R0, R0, 0x7c, RZ, 0xc0, !PT ;  /* 0x0000007c0000e812 */ /* 0x000fca00078ec0ff */
[----:B------:R0:W-:Y:S01]  /*09a0*/  @!P6 STS [R0+UR5], R9 ;  /* 0x000000090000e988 */ /* 0x0001e20008000805 */
[----:B------:R-:W-:Y:S01]  /*09b0*/  BAR.SYNC.DEFER_BLOCKING 0x0 ;  /* 0x0000000000007b1d */ /* 0x000fe20000010000 */
[----:B------:R-:W-:-:S13]  /*09c0*/  LOP3.LUT P6, RZ, R32, 0x80, RZ, 0xc0, !PT ;  /* 0x0000008020ff7812 */ /* 0x000fda00078cc0ff */
[----:B------:R-:W-:Y:S01]  /*09d0*/  @!P6 IMAD.MOV R48, RZ, RZ, R50 ;  /* 0x000000ffff30e224 */ /* 0x000fe200078e0232 */
[----:B------:R-:W-:-:S03]  /*09e0*/  ISETP.NE.AND P6, PT, R8, RZ, PT ;  /* 0x000000ff0800720c */ /* 0x000fc60003fc5270 */
[----:B------:R-:W-:Y:S02]  /*09f0*/  VIADD R46, R48, 0x1 ;  /* 0x00000001302e7836 */ /* 0x000fe40000000000 */
[----:B------:R-:W-:Y:S01]  /*0a00*/  @!P0 IMAD.MOV R46, RZ, RZ, R48 ;  /* 0x000000ffff2e8224 */ /* 0x000fe200078e0230 */
[----:B------:R-:W1:Y:S03]  /*0a10*/  LDS.128 R16, [UR5] ;  /* 0x00000005ff107984 */ /* 0x000e660008000c00 */
[----:B------:R-:W-:Y:S02]  /*0a20*/  VIADD R42, R46, 0x1 ;  /* 0x000000012e2a7836 */ /* 0x000fe40000000000 */
[----:B------:R-:W-:Y:S01]  /*0a30*/  @!P1 IMAD.MOV R42, RZ, RZ, R46 ;  /* 0x000000ffff2a9224 */ /* 0x000fe200078e022e */
[----:B------:R-:W2:Y:S03]  /*0a40*/  LDS.128 R12, [UR5+0x10] ;  /* 0x00001005ff0c7984 */ /* 0x000ea60008000c00 */
[----:B------:R-:W-:-:S02]  /*0a50*/  VIADD R40, R42, 0x1 ;  /* 0x000000012a287836 */ /* 0x000fc40000000000 */
[----:B------:R-:W-:-:S04]  /*0a60*/  @!P2 IMAD.MOV R40, RZ, RZ, R42 ;  /* 0x000000ffff28a224 */ /* 0x000fc800078e022a */
[----:B------:R-:W-:Y:S02]  /*0a70*/  VIADD R22, R40, 0x1 ;  /* 0x0000000128167836 */ /* 0x000fe40000000000 */
[----:B------:R-:W-:-:S04]  /*0a80*/  @!P3 IMAD.MOV R22, RZ, RZ, R40 ;  /* 0x000000ffff16b224 */ /* 0x000fc800078e0228 */
[----:B0-----:R-:W-:Y:S02]  /*0a90*/  VIADD R0, R22, 0x1 ;  /* 0x0000000116007836 */ /* 0x001fe40000000000 */
[----:B------:R-:W-:-:S04]  /*0aa0*/  @!P4 IMAD.MOV R0, RZ, RZ, R22 ;  /* 0x000000ffff00c224 */ /* 0x000fc800078e0216 */
[----:B------:R-:W-:Y:S02]  /*0ab0*/  VIADD R4, R0, 0x1 ;  /* 0x0000000100047836 */ /* 0x000fe40000000000 */
[----:B------:R-:W-:-:S04]  /*0ac0*/  @!P5 IMAD.MOV R4, RZ, RZ, R0 ;  /* 0x000000ffff04d224 */ /* 0x000fc800078e0200 */
[----:B------:R-:W-:Y:S02]  /*0ad0*/  IMAD.IADD R4, R9, 0x1, -R4 ;  /* 0x0000000109047824 */ /* 0x000fe400078e0a04 */
[----:B------:R-:W0:Y:S03]  /*0ae0*/  LDS.128 R8, [UR5+0x20] ;  /* 0x00002005ff087984 */ /* 0x000e260008000c00 */
[----:B------:R-:W-:Y:S02]  /*0af0*/  SEL R25, R4, RZ, P6 ;  /* 0x000000ff04197207 */ /* 0x000fe40003000000 */
[----:B------:R-:W-:Y:S01]  /*0b00*/  ISETP.NE.AND P6, PT, R24, 0x2, PT ;  /* 0x000000021800780c */ /* 0x000fe20003fc5270 */
[----:B-1----:R-:W-:-:S05]  /*0b10*/  IMAD.IADD R5, R16, 0x1, R17 ;  /* 0x0000000110057824 */ /* 0x002fca00078e0211 */
[----:B------:R-:W-:Y:S01]  /*0b20*/  SEL R4, R5, R16, !P6 ;  /* 0x0000001005047207 */ /* 0x000fe20007000000 */
[----:B------:R-:W-:Y:S01]  /*0b30*/  IMAD.IADD R5, R18, 0x1, R5 ;  /* 0x0000000112057824 */ /* 0x000fe200078e0205 */
[----:B------:R-:W-:-:S04]  /*0b40*/  ISETP.NE.AND P6, PT, R24, 0x3, PT ;  /* 0x000000031800780c */ /* 0x000fc80003fc5270 */
[----:B------:R-:W-:Y:S01]  /*0b50*/  SEL R4, R5, R4, !P6 ;  /* 0x0000000405047207 */ /* 0x000fe20007000000 */
[----:B------:R-:W-:Y:S01]  /*0b60*/  IMAD.IADD R5, R19, 0x1, R5 ;  /* 0x0000000113057824 */ /* 0x000fe200078e0205 */
[----:B------:R-:W-:-:S04]  /*0b70*/  ISETP.NE.AND P6, PT, R24, 0x4, PT ;  /* 0x000000041800780c */ /* 0x000fc80003fc5270 */
        /* <DEDUP_REMOVED lines=17> */
[----:B------:R-:W-:-:S04]  /*0c90*/  ISETP.NE.AND P6, PT, R24, 0xa, PT ;  /* 0x0000000a1800780c */ /* 0x000fc80003fc5270 */
[----:B------:R-:W-:Y:S01]  /*0ca0*/  SEL R4, R5, R4, !P6 ;  /* 0x0000000405047207 */ /* 0x000fe20007000000 */
[----:B------:R-:W-:Y:S01]  /*0cb0*/  IMAD.IADD R5, R10, 0x1, R5 ;  /* 0x000000010a057824 */ /* 0x000fe200078e0205 */
[----:B------:R-:W-:-:S03]  /*0cc0*/  ISETP.NE.AND P6, PT, R24, 0xb, PT ;  /* 0x0000000b1800780c */ /* 0x000fc60003fc5270 */
[----:B------:R-:W-:Y:S01]  /*0cd0*/  IMAD.IADD R21, R11, 0x1, R5 ;  /* 0x000000010b157824 */ /* 0x000fe200078e0205 */
[----:B------:R-:W-:Y:S02]  /*0ce0*/  SEL R4, R5, R4, !P6 ;  /* 0x0000000405047207 */ /* 0x000fe40007000000 */
        /* <DEDUP_REMOVED lines=8> */
[----:B------:R-:W-:Y:S02]  /*0d70*/  SEL R20, R21, R20, !P6 ;  /* 0x0000001415147207 */ /* 0x000fe40007000000 */
[----:B------:R-:W-:-:S13]  /*0d80*/  ISETP.NE.AND P6, PT, R24, 0xf, PT ;  /* 0x0000000f1800780c */ /* 0x000fda0003fc5270 */
[----:B------:R-:W-:Y:S01]  /*0d90*/  @!P6 IMAD.IADD R20, R6, 0x1, R21 ;  /* 0x000000010614e824 */ /* 0x000fe200078e0215 */
[----:B------:R-:W-:Y:S01]  /*0da0*/  ISETP.GE.U32.AND P6, PT, R3, 0x20, PT ;  /* 0x000000200300780c */ /* 0x000fe20003fc6070 */
[----:B------:R-:W0:Y:S01]  /*0db0*/  S2R R21, SR_TID.X ;  /* 0x0000000000157919 */ /* 0x000e220000002100 */
[----:B------:R-:W1:Y:S02]  /*0dc0*/  LDC R3, c[0x0][0x380] ;  /* 0x0000e000ff037b82 */ /* 0x000e640000000800 */
[----:B------:R-:W-:-:S05]  /*0dd0*/  SEL R20, R20, RZ, P6 ;  /* 0x000000ff14147207 */ /* 0x000fca0003000000 */
[----:B------:R-:W-:Y:S01]  /*0de0*/  IMAD.IADD R25, R20, 0x1, R25 ;  /* 0x0000000114197824 */ /* 0x000fe200078e0219 */
[----:B-1----:R-:W-:Y:S02]  /*0df0*/  IADD3 R2, PT, PT, R3, UR4, R2 ;  /* 0x0000000403027c10 */ /* 0x002fe4000fffe002 */
[----:B------:R-:W-:-:S03]  /*0e00*/  IADD3 R3, PT, PT, R18, R17, R16 ;  /* 0x0000001112037210 */ /* 0x000fc60007ffe010 */
[----:B------:R-:W-:Y:S01]  /*0e10*/  IMAD.IADD R23, R23, 0x1, R2 ;  /* 0x0000000117177824 */ /* 0x000fe200078e0202 */
[----:B------:R-:W-:Y:S02]  /*0e20*/  IADD3 R3, PT, PT, R12, R3, R19 ;  /* 0x000000030c037210 */ /* 0x000fe40007ffe013 */
[----:B0-----:R-:W-:Y:S01]  /*0e30*/  ISETP.NE.AND P6, PT, R21, RZ, PT ;  /* 0x000000ff1500720c */ /* 0x001fe20003fc5270 */
[C---:B------:R-:W-:Y:S01]  /*0e40*/  VIADD R24, R23.reuse, 0x1 ;  /* 0x0000000117187836 */ /* 0x040fe20000000000 */
[----:B------:R-:W-:Y:S01]  /*0e50*/  IADD3 R3, PT, PT, R14, R3, R13 ;  /* 0x000000030e037210 */ /* 0x000fe20007ffe00d */
[C---:B------:R-:W-:Y:S02]  /*0e60*/  VIADD R26, R23.reuse, 0x2 ;  /* 0x00000002171a7836 */ /* 0x040fe40000000000 */
[C---:B------:R-:W-:Y:S01]  /*0e70*/  VIADD R27, R23.reuse, 0x3 ;  /* 0x00000003171b7836 */ /* 0x040fe20000000000 */
[----:B------:R-:W-:Y:S01]  /*0e80*/  IADD3 R3, PT, PT, R8, R3, R15 ;  /* 0x0000000308037210 */ /* 0x000fe20007ffe00f */
[----:B------:R-:W-:-:S02]  /*0e90*/  VIADD R28, R23, 0x4 ;  /* 0x00000004171c7836 */ /* 0x000fc40000000000 */
[C---:B------:R-:W-:Y:S01]  /*0ea0*/  VIADD R29, R23.reuse, 0x5 ;  /* 0x00000005171d7836 */ /* 0x040fe20000000000 */
[----:B------:R-:W-:Y:S01]  /*0eb0*/  IADD3 R3, PT, PT, R10, R3, R9 ;  /* 0x000000030a037210 */ /* 0x000fe20007ffe009 */
[C---:B------:R-:W-:Y:S02]  /*0ec0*/  VIADD R30, R23.reuse, 0x6 ;  /* 0x00000006171e7836 */ /* 0x040fe40000000000 */
[C---:B------:R-:W-:Y:S01]  /*0ed0*/  VIADD R31, R23.reuse, 0x7 ;  /* 0x00000007171f7836 */ /* 0x040fe20000000000 */
[----:B------:R-:W-:Y:S01]  /*0ee0*/  IADD3 R3, PT, PT, R4, R3, R11 ;  /* 0x0000000304037210 */ /* 0x000fe20007ffe00b */
[C---:B------:R-:W-:Y:S02]  /*0ef0*/  VIADD R33, R23.reuse, 0x8 ;  /* 0x0000000817217836 */ /* 0x040fe40000000000 */
[C---:B------:R-:W-:Y:S01]  /*0f00*/  VIADD R34, R23.reuse, 0x9 ;  /* 0x0000000917227836 */ /* 0x040fe20000000000 */
[----:B------:R-:W-:Y:S01]  /*0f10*/  IADD3 R45, PT, PT, R6, R3, R5 ;  /* 0x00000003062d7210 */ /* 0x000fe20007ffe005 */
[----:B------:R-:W-:-:S02]  /*0f20*/  VIADD R35, R23, 0xa ;  /* 0x0000000a17237836 */ /* 0x000fc40000000000 */
[C---:B------:R-:W-:Y:S02]  /*0f30*/  VIADD R36, R23.reuse, 0xb ;  /* 0x0000000b17247836 */ /* 0x040fe40000000000 */
[C---:B------:R-:W-:Y:S02]  /*0f40*/  VIADD R37, R23.reuse, 0xc ;  /* 0x0000000c17257836 */ /* 0x040fe40000000000 */
[----:B------:R-:W-:Y:S01]  /*0f50*/  VIADD R38, R23, 0xd ;  /* 0x0000000d17267836 */ /* 0x000fe20000000000 */
[----:B------:R-:W-:Y:S06]  /*0f60*/  @P6 BRA `(.L_x_2018) ;  /* 0x00000000002c6947 */ /* 0x000fec0003800000 */
[----:B------:R-:W-:-:S04]  /*0f70*/  IADD3 R2, PT, PT, R18, R17, R16 ;  /* 0x0000001112027210 */ /* 0x000fc80007ffe010 */
[----:B------:R-:W-:-:S04]  /*0f80*/  IADD3 R2, PT, PT, R12, R2, R19 ;  /* 0x000000020c027210 */ /* 0x000fc80007ffe013 */
[----:B------:R-:W-:Y:S02]  /*0f90*/  IADD3 R20, PT, PT, R14, R2, R13 ;  /* 0x000000020e147210 */ /* 0x000fe40007ffe00d */
[----:B------:R-:W0:Y:S02]  /*0fa0*/  LDC.64 R2, c[0x0][0x3a8] ;  /* 0x0000ea00ff027b82 */ /* 0x000e240000000a00 */
[----:B------:R-:W-:-:S04]  /*0fb0*/  IADD3 R20, PT, PT, R8, R20, R15 ;  /* 0x0000001408147210 */ /* 0x000fc80007ffe00f */
[----:B------:R-:W-:-:S04]  /*0fc0*/  IADD3 R20, PT, PT, R10, R20, R9 ;  /* 0x000000140a147210 */ /* 0x000fc80007ffe009 */
[----:B------:R-:W-:-:S04]  /*0fd0*/  IADD3 R20, PT, PT, R4, R20, R11 ;  /* 0x0000001404147210 */ /* 0x000fc80007ffe00b */
[----:B------:R-:W-:Y:S01]  /*0fe0*/  IADD3 R21, PT, PT, R6, R20, R5 ;  /* 0x0000001406157210 */ /* 0x000fe20007ffe005 */
[----:B------:R-:W-:-:S04]  /*0ff0*/  IMAD.MOV.U32 R20, RZ, RZ, 0x65 ;  /* 0x00000065ff147424 */ /* 0x000fc800078e00ff */
[----:B------:R-:W-:-:S05]  /*1000*/  IMAD.IADD R21, R7, 0x1, R21 ;  /* 0x0000000107157824 */ /* 0x000fca00078e0215 */
[----:B0-----:R0:W-:Y:S02]  /*1010*/  ST.E.64.STRONG.GPU desc[UR8][R2.64+0x100], R20 ;  /* 0x0001001402007985 */ /* 0x0011e4000c10fb08 */
.L_x_2018:
[----:B------:R-:W-:Y:S05]  /*1020*/  BSYNC.RECONVERGENT B0 ;  /* 0x0000000000007941 */ /* 0x000fea0003800200 */
.L_x_2017:
[----:B------:R-:W-:Y:S02]  /*1030*/  IMAD.IADD R45, R7, 0x1, R45 ;  /* 0x00000001072d7824 */ /* 0x000fe400078e022d */
[----:B0-----:R-:W-:Y:S02]  /*1040*/  IMAD.IADD R2, R44, 0x1, R25 ;  /* 0x000000012c027824 */ /* 0x001fe400078e0219 */
[----:B------:R-:W-:Y:S01]  /*1050*/  IMAD.IADD R3, R25, 0x1, R60 ;  /* 0x0000000119037824 */ /* 0x000fe200078e023c */
[----:B------:R-:W-:Y:S01]  /*1060*/  ISETP.GT.AND P6, PT, R45, 0x200, PT ;  /* 0x000002002d00780c */ /* 0x000fe20003fc4270 */
[C---:B------:R-:W-:Y:S02]  /*1070*/  IMAD.IADD R20, R25.reuse, 0x1, R58 ;  /* 0x0000000119147824 */ /* 0x040fe400078e023a */
        /* <DEDUP_REMOVED lines=10> */
[----:B------:R-:W-:Y:S06]  /*1120*/  @P6 BRA `(.L_x_2019) ;  /* 0x0000000c00306947 */ /* 0x000fec0003800000 */
[----:B------:R-:W-:Y:S01]  /*1130*/  LOP3.LUT P6, RZ, R32, 0x1, RZ, 0xc0, !PT ;  /* 0x0000000120ff7812 */ /* 0x000fe200078cc0ff */
[----:B------:R-:W0:Y:S01]  /*1140*/  LDCU.U8 UR6, c[0x0][0x3c0] ;  /* 0x00007800ff0677ac */ /* 0x000e220008000000 */
[----:B------:R-:W-:Y:S11]  /*1150*/  BSSY.RECONVERGENT B0, `(.L_x_2020) ;  /* 0x000000d000007945 */ /* 0x000ff60003800200 */
[----:B------:R-:W-:Y:S05]  /*1160*/  @!P6 BRA `(.L_x_2021) ;  /* 0x00000000002ce947 */ /* 0x000fea0003800000 */
[----:B0-----:R-:W-:Y:S01]  /*1170*/  UISETP.NE.AND UP0, UPT, UR6, URZ, UPT ;  /* 0x000000ff0600728c */ /* 0x001fe2000bf05270 */
[----:B------:R-:W-:-:S08]  /*1180*/  CS2R R4, SRZ ;  /* 0x0000000000047805 */ /* 0x000fd0000001ff00 */
[----:B------:R-:W-:Y:S05]  /*1190*/  BRA.U UP0, `(.L_x_2022) ;  /* 0x0000000100087547 */ /* 0x000fea000b800000 */
[----:B------:R-:W0:Y:S02]  /*11a0*/  LDC.64 R4, c[0x0][0x3d8] ;  /* 0x0000f600ff047b82 */ /* 0x000e240000000a00 */
[----:B0-----:R-:W5:Y:S02]  /*11b0*/  LDG.E.64 R4, desc[UR8][R4.64] ;  /* 0x0000000804047981 */ /* 0x001f64000c1e1b00 */
.L_x_2022:
[----:B------:R-:W0:Y:S01]  /*11c0*/  LDCU.64 UR4, c[0x0][0x398] ;  /* 0x00007300ff0477ac */ /* 0x000e220008000a00 */
[----:B-----5:R-:W-:-:S04]  /*11d0*/  IADD3 R6, P6, PT, R25, R4, RZ ;  /* 0x0000000419067210 */ /* 0x020fc80007fde0ff */
[----:B------:R-:W-:Y:S02]  /*11e0*/  LEA.HI.X.SX32 R5, R25, R5, 0x1, P6 ;  /* 0x0000000519057211 */ /* 0x000fe400030f0eff */
[----:B0-----:R-:W-:-:S04]  /*11f0*/  LEA R4, P6, R6, UR4, 0x2 ;  /* 0x0000000406047c11 */ /* 0x001fc8000f8c10ff */
[----:B------:R-:W-:-:S05]  /*1200*/  LEA.HI.X R5, R6, UR5, R5, 0x2, P6 ;  /* 0x0000000506057c11 */ /* 0x000fca000b0f1405 */
[----:B------:R1:W-:Y:S04]  /*1210*/  STG.E desc[UR8][R4.64], R23 ;  /* 0x0000001704007986 */ /* 0x0003e8000c101908 */
.L_x_2021:
[----:B0-----:R-:W-:Y:S05]  /*1220*/  BSYNC.RECONVERGENT B0 ;  /* 0x0000000000007941 */ /* 0x001fea0003800200 */
.L_x_2020:
[----:B------:R-:W-:Y:S01]  /*1230*/  LOP3.LUT P6, RZ, R32, 0x2, RZ, 0xc0, !PT ;  /* 0x0000000220ff7812 */ /* 0x000fe200078cc0ff */
[----:B------:R-:W-:-:S12]  /*1240*/  BSSY.RECONVERGENT B0, `(.L_x_2023) ;  /* 0x000000d000007945 */ /* 0x000fd80003800200 */
[----:B------:R-:W-:Y:S05]  /*1250*/  @!P6 BRA `(.L_x_2024) ;  /* 0x00000000002ce947 */ /* 0x000fea0003800000 */
[----:B------:R-:W-:Y:S01]  /*1260*/  UISETP.NE.AND UP0, UPT, UR6, URZ, UPT ;  /* 0x000000ff0600728c */ /* 0x000fe2000bf05270 */
[----:B-1----:R-:W-:-:S08]  /*1270*/  CS2R R4, SRZ ;  /* 0x0000000000047805 */ /* 0x002fd0000001ff00 */
[----:B------:R-:W-:Y:S05]  /*1280*/  BRA.U UP0, `(.L_x_2025) ;  /* 0x0000000100087547 */ /* 0x000fea000b800000 */
[----:B------:R-:W0:Y:S02]  /*1290*/  LDC.64 R4, c[0x0][0x3d8] ;  /* 0x0000f600ff047b82 */ /* 0x000e240000000a00 */
[----:B0-----:R-:W5:Y:S02]  /*12a0*/  LDG.E.64 R4, desc[UR8][R4.64] ;  /* 0x0000000804047981 */ /* 0x001f64000c1e1b00 */
.L_x_2025:
[----:B------:R-:W0:Y:S01]  /*12b0*/  LDCU.64 UR4, c[0x0][0x398] ;  /* 0x00007300ff0477ac */ /* 0x000e220008000a00 */
[----:B-----5:R-:W-:-:S04]  /*12c0*/  IADD3 R6, P6, PT, R2, R4, RZ ;  /* 0x0000000402067210 */ /* 0x020fc80007fde0ff */
[----:B------:R-:W-:Y:S02]  /*12d0*/  LEA.HI.X.SX32 R5, R2, R5, 0x1, P6 ;  /* 0x0000000502057211 */ /* 0x000fe400030f0eff */
[----:B0-----:R-:W-:-:S04]  /*12e0*/  LEA R4, P6, R6, UR4, 0x2 ;  /* 0x0000000406047c11 */ /* 0x001fc8000f8c10ff */
[----:B------:R-:W-:-:S05]  /*12f0*/  LEA.HI.X R5, R6, UR5, R5, 0x2, P6 ;  /* 0x0000000506057c11 */ /* 0x000fca000b0f1405 */
[----:B------:R0:W-:Y:S04]  /*1300*/  STG.E desc[UR8][R4.64], R24 ;  /* 0x0000001804007986 */ /* 0x0001e8000c101908 */
.L_x_2024:
[----:B------:R-:W-:Y:S05]  /*1310*/  BSYNC.RECONVERGENT B0 ;  /* 0x0000000000007941 */ /* 0x000fea0003800200 */
.L_x_2023:
[----:B------:R-:W-:Y:S01]  /*1320*/  LOP3.LUT P6, RZ, R32, 0x4, RZ, 0xc0, !PT ;  /* 0x0000000420ff7812 */ /* 0x000fe200078cc0ff */
[----:B------:R-:W-:-:S12]  /*1330*/  BSSY.RECONVERGENT B0, `(.L_x_2026) ;  /* 0x000000d000007945 */ /* 0x000fd80003800200 */
[----:B------:R-:W-:Y:S05]  /*1340*/  @!P6 BRA `(.L_x_2027) ;  /* 0x00000000002ce947 */ /* 0x000fea0003800000 */
[----:B------:R-:W-:Y:S01]  /*1350*/  UISETP.NE.AND UP0, UPT, UR6, URZ, UPT ;  /* 0x000000ff0600728c */ /* 0x000fe2000bf05270 */
[----:B01----:R-:W-:-:S08]  /*1360*/  CS2R R4, SRZ ;  /* 0x0000000000047805 */ /* 0x003fd0000001ff00 */
[----:B------:R-:W-:Y:S05]  /*1370*/  BRA.U UP0, `(.L_x_2028) ;  /* 0x0000000100087547 */ /* 0x000fea000b800000 */
[----:B------:R-:W0:Y:S02]  /*1380*/  LDC.64 R4, c[0x0][0x3d8] ;  /* 0x0000f600ff047b82 */ /* 0x000e240000000a00 */
[----:B0-----:R-:W5:Y:S02]  /*1390*/  LDG.E.64 R4, desc[UR8][R4.64] ;  /* 0x0000000804047981 */ /* 0x001f64000c1e1b00 */
.L_x_2028:
[----:B------:R-:W0:Y:S01]  /*13a0*/  LDCU.64 UR4, c[0x0][0x398] ;  /* 0x00007300ff0477ac */ /* 0x000e220008000a00 */
[----:B-----5:R-:W-:-:S04]  /*13b0*/  IADD3 R4, P6, PT, R3, R4, RZ ;  /* 0x0000000403047210 */ /* 0x020fc80007fde0ff */
[----:B------:R-:W-:Y:S02]  /*13c0*/  LEA.HI.X.SX32 R3, R3, R5, 0x1, P6 ;  /* 0x0000000503037211 */ /* 0x000fe400030f0eff */
[----:B0-----:R-:W-:-:S04]  /*13d0*/  LEA R2, P6, R4, UR4, 0x2 ;  /* 0x0000000404027c11 */ /* 0x001fc8000f8c10ff */
[----:B------:R-:W-:-:S05]  /*13e0*/  LEA.HI.X R3, R4, UR5, R3, 0x2, P6 ;  /* 0x0000000504037c11 */ /* 0x000fca000b0f1403 */
[----:B------:R2:W-:Y:S04]  /*13f0*/  STG.E desc[UR8][R2.64], R26 ;  /* 0x0000001a02007986 */ /* 0x0005e8000c101908 */
.L_x_2027:
[----:B------:R-:W-:Y:S05]  /*1400*/  BSYNC.RECONVERGENT B0 ;  /* 0x0000000000007941 */ /* 0x000fea0003800200 */
.L_x_2026:
[----:B------:R-:W-:Y:S01]  /*1410*/  LOP3.LUT P6, RZ, R32, 0x8, RZ, 0xc0, !PT ;  /* 0x0000000820ff7812 */ /* 0x000fe200078cc0ff */
[----:B------:R-:W-:-:S12]  /*1420*/  BSSY.RECONVERGENT B0, `(.L_x_2029) ;  /* 0x000000d000007945 */ /* 0x000fd80003800200 */
[----:B------:R-:W-:Y:S05]  /*1430*/  @!P6 BRA `(.L_x_2030) ;  /* 0x00000000002ce947 */ /* 0x000fea0003800000 */
[----:B------:R-:W-:Y:S01]  /*1440*/  UISETP.NE.AND UP0, UPT, UR6, URZ, UPT ;  /* 0x000000ff0600728c */ /* 0x000fe2000bf05270 */
[----:B--2---:R-:W-:-:S08]  /*1450*/  CS2R R2, SRZ ;  /* 0x0000000000027805 */ /* 0x004fd0000001ff00 */
[----:B------:R-:W-:Y:S05]  /*1460*/  BRA.U UP0, `(.L_x_2031) ;  /* 0x0000000100087547 */ /* 0x000fea000b800000 */
[----:B------:R-:W2:Y:S02]  /*1470*/  LDC.64 R2, c[0x0][0x3d8] ;  /* 0x0000f600ff027b82 */ /* 0x000ea40000000a00 */
[----:B--2---:R-:W5:Y:S02]  /*1480*/  LDG.E.64 R2, desc[UR8][R2.64] ;  /* 0x0000000802027981 */ /* 0x004f64000c1e1b00 */
.L_x_2031:
[----:B------:R-:W2:Y:S01]  /*1490*/  LDCU.64 UR4, c[0x0][0x398] ;  /* 0x00007300ff0477ac */ /* 0x000ea20008000a00 */
[----:B01---5:R-:W-:-:S04]  /*14a0*/  IADD3 R4, P6, PT, R20, R2, RZ ;  /* 0x0000000214047210 */ /* 0x023fc80007fde0ff */
[----:B------:R-:W-:Y:S02]  /*14b0*/  LEA.HI.X.SX32 R3, R20, R3, 0x1, P6 ;  /* 0x0000000314037211 */ /* 0x000fe400030f0eff */
[----:B--2---:R-:W-:-:S04]  /*14c0*/  LEA R2, P6, R4, UR4, 0x2 ;  /* 0x0000000404027c11 */ /* 0x004fc8000f8c10ff */
[----:B------:R-:W-:-:S05]  /*14d0*/  LEA.HI.X R3, R4, UR5, R3, 0x2, P6 ;  /* 0x0000000504037c11 */ /* 0x000fca000b0f1403 */
[----:B------:R3:W-:Y:S04]  /*14e0*/  STG.E desc[UR8][R2.64], R27 ;  /* 0x0000001b02007986 */ /* 0x0007e8000c101908 */
.L_x_2030:
[----:B------:R-:W-:Y:S05]  /*14f0*/  BSYNC.RECONVERGENT B0 ;  /* 0x0000000000007941 */ /* 0x000fea0003800200 */
.L_x_2029:
[----:B------:R-:W-:Y:S01]  /*1500*/  LOP3.LUT P6, RZ, R32, 0x10, RZ, 0xc0, !PT ;  /* 0x0000001020ff7812 */ /* 0x000fe200078cc0ff */
[----:B------:R-:W-:-:S12]  /*1510*/  BSSY.RECONVERGENT B0, `(.L_x_2032) ;  /* 0x000000d000007945 */ /* 0x000fd80003800200 */
[----:B------:R-:W-:Y:S05]  /*1520*/  @!P6 BRA `(.L_x_2033) ;  /* 0x00000000002ce947 */ /* 0x000fea0003800000 */
[----:B------:R-:W-:Y:S01]  /*1530*/  UISETP.NE.AND UP0, UPT, UR6, URZ, UPT ;  /* 0x000000ff0600728c */ /* 0x000fe2000bf05270 */
[----:B--23--:R-:W-:-:S08]  /*1540*/  CS2R R2, SRZ ;  /* 0x0000000000027805 */ /* 0x00cfd0000001ff00 */
[----:B------:R-:W-:Y:S05]  /*1550*/  BRA.U UP0, `(.L_x_2034) ;  /* 0x0000000100087547 */ /* 0x000fea000b800000 */
[----:B------:R-:W2:Y:S02]  /*1560*/  LDC.64 R2, c[0x0][0x3d8] ;  /* 0x0000f600ff027b82 */ /* 0x000ea40000000a00 */
[----:B--2---:R-:W5:Y:S02]  /*1570*/  LDG.E.64 R2, desc[UR8][R2.64] ;  /* 0x0000000802027981 */ /* 0x004f64000c1e1b00 */
.L_x_2034:
[----:B------:R-:W2:Y:S01]  /*1580*/  LDCU.64 UR4, c[0x0][0x398] ;  /* 0x00007300ff0477ac */ /* 0x000ea20008000a00 */
[----:B01---5:R-:W-:-:S04]  /*1590*/  IADD3 R4, P6, PT, R39, R2, RZ ;  /* 0x0000000227047210 */ /* 0x023fc80007fde0ff */
[----:B------:R-:W-:Y:S02]  /*15a0*/  LEA.HI.X.SX32 R3, R39, R3, 0x1, P6 ;  /* 0x0000000327037211 */ /* 0x000fe400030f0eff */
[----:B--2---:R-:W-:-:S04]  /*15b0*/  LEA R2, P6, R4, UR4, 0x2 ;  /* 0x0000000404027c11 */ /* 0x004fc8000f8c10ff */
[----:B------:R-:W-:-:S05]  /*15c0*/  LEA.HI.X R3, R4, UR5, R3, 0x2, P6 ;  /* 0x0000000504037c11 */ /* 0x000fca000b0f1403 */
[----:B------:R4:W-:Y:S04]  /*15d0*/  STG.E desc[UR8][R2.64], R28 ;  /* 0x0000001c02007986 */ /* 0x0009e8000c101908 */
.L_x_2033:
[----:B------:R-:W-:Y:S05]  /*15e0*/  BSYNC.RECONVERGENT B0 ;  /* 0x0000000000007941 */ /* 0x000fea0003800200 */
.L_x_2032:
[----:B------:R-:W-:Y:S01]  /*15f0*/  LOP3.LUT P6, RZ, R32, 0x20, RZ, 0xc0, !PT ;  /* 0x0000002020ff7812 */ /* 0x000fe200078cc0ff */
[----:B------:R-:W-:-:S12]  /*1600*/  BSSY.RECONVERGENT B0, `(.L_x_2035) ;  /* 0x000000d000007945 */ /* 0x000fd80003800200 */
[----:B------:R-:W-:Y:S05]  /*1610*/  @!P6 BRA `(.L_x_2036) ;  /* 0x00000000002ce947 */ /* 0x000fea0003800000 */
[----:B------:R-:W-:Y:S01]  /*1620*/  UISETP.NE.AND UP0, UPT, UR6, URZ, UPT ;  /* 0x000000ff0600728c */ /* 0x000fe2000bf05270 */
[----:B--234-:R-:W-:-:S08]  /*1630*/  CS2R R2, SRZ ;  /* 0x0000000000027805 */ /* 0x01cfd0000001ff00 */
[----:B------:R-:W-:Y:S05]  /*1640*/  BRA.U UP0, `(.L_x_2037) ;  /* 0x0000000100087547 */ /* 0x000fea000b800000 */
[----:B------:R-:W2:Y:S02]  /*1650*/  LDC.64 R2, c[0x0][0x3d8] ;  /* 0x0000f600ff027b82 */ /* 0x000ea40000000a00 */
[----:B--2---:R-:W5:Y:S02]  /*1660*/  LDG.E.64 R2, desc[UR8][R2.64] ;  /* 0x0000000802027981 */ /* 0x004f64000c1e1b00 */
.L_x_2037:
[----:B------:R-:W2:Y:S01]  /*1670*/  LDCU.64 UR4, c[0x0][0x398] ;  /* 0x00007300ff0477ac */ /* 0x000ea20008000a00 */
[----:B01---5:R-:W-:-:S04]  /*1680*/  IADD3 R4, P6, PT, R21, R2, RZ ;  /* 0x0000000215047210 */ /* 0x023fc80007fde0ff */
[----:B------:R-:W-:Y:S02]  /*1690*/  LEA.HI.X.SX32 R3, R21, R3, 0x1, P6 ;  /* 0x0000000315037211 */ /* 0x000fe400030f0eff */
[----:B--2---:R-:W-:-:S04]  /*16a0*/  LEA R2, P6, R4, UR4, 0x2 ;  /* 0x0000000404027c11 */ /* 0x004fc8000f8c10ff */
[----:B------:R-:W-:-:S05]  /*16b0*/  LEA.HI.X R3, R4, UR5, R3, 0x2, P6 ;  /* 0x0000000504037c11 */ /* 0x000fca000b0f1403 */
[----:B------:R0:W-:Y:S04]  /*16c0*/  STG.E desc[UR8][R2.64], R29 ;  /* 0x0000001d02007986 */ /* 0x0001e8000c101908 */
.L_x_2036:
[----:B------:R-:W-:Y:S05]  /*16d0*/  BSYNC.RECONVERGENT B0 ;  /* 0x0000000000007941 */ /* 0x000fea0003800200 */
.L_x_2035:
[----:B------:R-:W-:Y:S01]  /*16e0*/  LOP3.LUT P6, RZ, R32, 0x40, RZ, 0xc0, !PT ;  /* 0x0000004020ff7812 */ /* 0x000fe200078cc0ff */
[----:B------:R-:W-:-:S12]  /*16f0*/  BSSY.RECONVERGENT B0, `(.L_x_2038) ;  /* 0x000000d000007945 */ /* 0x000fd80003800200 */
[----:B------:R-:W-:Y:S05]  /*1700*/  @!P6 BRA `(.L_x_2039) ;  /* 0x00000000002ce947 */ /* 0x000fea0003800000 */
[----:B------:R-:W-:Y:S01]  /*1710*/  UISETP.NE.AND UP0, UPT, UR6, URZ, UPT ;  /* 0x000000ff0600728c */ /* 0x000fe2000bf05270 */
[----:B0-234-:R-:W-:-:S08]  /*1720*/  CS2R R2, SRZ ;  /* 0x0000000000027805 */ /* 0x01dfd0000001ff00 */
[----:B------:R-:W-:Y:S05]  /*1730*/  BRA.U UP0, `(.L_x_2040) ;  /* 0x0000000100087547 */ /* 0x000fea000b800000 */
[----:B------:R-:W0:Y:S02]  /*1740*/  LDC.64 R2, c[0x0][0x3d8] ;  /* 0x0000f600ff027b82 */ /* 0x000e240000000a00 */
[----:B0-----:R-:W5:Y:S02]  /*1750*/  LDG.E.64 R2, desc[UR8][R2.64] ;  /* 0x0000000802027981 */ /* 0x001f64000c1e1b00 */
.L_x_2040:
[----:B------:R-:W0:Y:S01]  /*1760*/  LDCU.64 UR4, c[0x0][0x398] ;  /* 0x00007300ff0477ac */ /* 0x000e220008000a00 */
[----:B-1---5:R-:W-:-:S04]  /*1770*/  IADD3 R4, P6, PT, R43, R2, RZ ;  /* 0x000000022b047210 */ /* 0x022fc80007fde0ff */
[----:B------:R-:W-:Y:S02]  /*1780*/  LEA.HI.X.SX32 R3, R43, R3, 0x1, P6 ;  /* 0x000000032b037211 */ /* 0x000fe400030f0eff */
[----:B0-----:R-:W-:-:S04]  /*1790*/  LEA R2, P6, R4, UR4, 0x2 ;  /* 0x0000000404027c11 */ /* 0x001fc8000f8c10ff */
[----:B------:R-:W-:-:S05]  /*17a0*/  LEA.HI.X R3, R4, UR5, R3, 0x2, P6 ;  /* 0x0000000504037c11 */ /* 0x000fca000b0f1403 */
[----:B------:R0:W-:Y:S04]  /*17b0*/  STG.E desc[UR8][R2.64], R30 ;  /* 0x0000001e02007986 */ /* 0x0001e8000c101908 */
.L_x_2039:
[----:B------:R-:W-:Y:S05]  /*17c0*/  BSYNC.RECONVERGENT B0 ;  /* 0x0000000000007941 */ /* 0x000fea0003800200 */
.L_x_2038:
[----:B------:R-:W-:Y:S01]  /*17d0*/  LOP3.LUT P6, RZ, R32, 0x80, RZ, 0xc0, !PT ;  /* 0x0000008020ff7812 */ /* 0x000fe200078cc0ff */
        /* <DEDUP_REMOVED lines=8> */
.L_x_2043:
[----:B-1---5:R-:W-:-:S04]  /*1860*/  IADD3 R4, P6, PT, R41, R2, RZ ;  /* 0x0000000229047210 */ /* 0x022fc80007fde0ff */
[----:B------:R-:W-:Y:S02]  /*1870*/  LEA.HI.X.SX32 R3, R41, R3, 0x1, P6 ;  /* 0x0000000329037211 */ /* 0x000fe400030f0eff */
[----:B0-----:R-:W-:-:S04]  /*1880*/  LEA R2, P6, R4, UR4, 0x2 ;  /* 0x0000000404027c11 */ /* 0x001fc8000f8c10ff */
[----:B------:R-:W-:-:S05]  /*1890*/  LEA.HI.X R3, R4, UR5, R3, 0x2, P6 ;  /* 0x0000000504037c11 */ /* 0x000fca000b0f1403 */
[----:B------:R0:W-:Y:S04]  /*18a0*/  STG.E desc[UR8][R2.64], R31 ;  /* 0x0000001f02007986 */ /* 0x0001e8000c101908 */
.L_x_2042:
[----:B------:R-:W-:Y:S05]  /*18b0*/  BSYNC.RECONVERGENT B0 ;  /* 0x0000000000007941 */ /* 0x000fea0003800200 */
.L_x_2041:
[----:B------:R-:W-:Y:S04]  /*18c0*/  BSSY.RECONVERGENT B0, `(.L_x_2044) ;  /* 0x000000d000007945 */ /* 0x000fe80003800200 */
[----:B------:R-:W-:Y:S05]  /*18d0*/  @!P0 BRA `(.L_x_2045) ;  /* 0x00000000002c8947 */ /* 0x000fea0003800000 */
[----:B------:R-:W-:Y:S01]  /*18e0*/  UISETP.NE.AND UP0, UPT, UR6, URZ, UPT ;  /* 0x000000ff0600728c */ /* 0x000fe2000bf05270 */
[----:B0-234-:R-:W-:Y:S01]  /*18f0*/  CS2R R2, SRZ ;  /* 0x0000000000027805 */ /* 0x01dfe2000001ff00 */
[----:B------:R-:W0:Y:S07]  /*1900*/  LDCU.64 UR4, c[0x0][0x398] ;  /* 0x00007300ff0477ac */ /* 0x000e2e0008000a00 */
[----:B------:R-:W-:Y:S05]  /*1910*/  BRA.U UP0, `(.L_x_2046) ;  /* 0x0000000100087547 */ /* 0x000fea000b800000 */
[----:B------:R-:W2:Y:S02]  /*1920*/  LDC.64 R2, c[0x0][0x3d8] ;  /* 0x0000f600ff027b82 */ /* 0x000ea40000000a00 */
[----:B--2---:R-:W5:Y:S02]  /*1930*/  LDG.E.64 R2, desc[UR8][R2.64] ;  /* 0x0000000802027981 */ /* 0x004f64000c1e1b00 */
.L_x_2046:
[----:B-1---5:R-:W-:-:S04]  /*1940*/  IADD3 R4, P0, PT, R44, R2, RZ ;  /* 0x000000022c047210 */ /* 0x022fc80007f1e0ff */
[----:B------:R-:W-:Y:S02]  /*1950*/  LEA.HI.X.SX32 R3, R44, R3, 0x1, P0 ;  /* 0x000000032c037211 */ /* 0x000fe400000f0eff */
[----:B0-----:R-:W-:-:S04]  /*1960*/  LEA R2, P0, R4, UR4, 0x2 ;  /* 0x0000000404027c11 */ /* 0x001fc8000f8010ff */
[----:B------:R-:W-:-:S05]  /*1970*/  LEA.HI.X R3, R4, UR5, R3, 0x2, P0 ;  /* 0x0000000504037c11 */ /* 0x000fca00080f1403 */
[----:B------:R0:W-:Y:S04]  /*1980*/  STG.E desc[UR8][R2.64], R33 ;  /* 0x0000002102007986 */ /* 0x0001e8000c101908 */
.L_x_2045:
[----:B------:R-:W-:Y:S05]  /*1990*/  BSYNC.RECONVERGENT B0 ;  /* 0x0000000000007941 */ /* 0x000fea0003800200 */
.L_x_2044:
        /* <DEDUP_REMOVED lines=8> */
.L_x_2049:
[----:B-1---5:R-:W-:-:S04]  /*1a20*/  IADD3 R4, P0, PT, R46, R2, RZ ;  /* 0x000000022e047210 */ /* 0x022fc80007f1e0ff */
[----:B------:R-:W-:Y:S02]  /*1a30*/  LEA.HI.X.SX32 R3, R46, R3, 0x1, P0 ;  /* 0x000000032e037211 */ /* 0x000fe400000f0eff */
[----:B0-----:R-:W-:-:S04]  /*1a40*/  LEA R2, P0, R4, UR4, 0x2 ;  /* 0x0000000404027c11 */ /* 0x001fc8000f8010ff */
[----:B------:R-:W-:-:S05]  /*1a50*/  LEA.HI.X R3, R4, UR5, R3, 0x2, P0 ;  /* 0x0000000504037c11 */ /* 0x000fca00080f1403 */
[----:B------:R0:W-:Y:S04]  /*1a60*/  STG.E desc[UR8][R2.64], R34 ;  /* 0x0000002202007986 */ /* 0x0001e8000c101908 */
.L_x_2048:
[----:B------:R-:W-:Y:S05]  /*1a70*/  BSYNC.RECONVERGENT B0 ;  /* 0x0000000000007941 */ /* 0x000fea0003800200 */
.L_x_2047:
        /* <DEDUP_REMOVED lines=8> */
.L_x_2052:
[----:B-1---5:R-:W-:-:S04]  /*1b00*/  IADD3 R4, P0, PT, R42, R2, RZ ;  /* 0x000000022a047210 */ /* 0x022fc80007f1e0ff */
[----:B------:R-:W-:Y:S02]  /*1b10*/  LEA.HI.X.SX32 R3, R42, R3, 0x1, P0 ;  /* 0x000000032a037211 */ /* 0x000fe400000f0eff */
[----:B0-----:R-:W-:-:S04]  /*1b20*/  LEA R2, P0, R4, UR4, 0x2 ;  /* 0x0000000404027c11 */ /* 0x001fc8000f8010ff */
[----:B------:R-:W-:-:S05]  /*1b30*/  LEA.HI.X R3, R4, UR5, R3, 0x2, P0 ;  /* 0x0000000504037c11 */ /* 0x000fca00080f1403 */
[----:B------:R0:W-:Y:S04]  /*1b40*/  STG.E desc[UR8][R2.64], R35 ;  /* 0x0000002302007986 */ /* 0x0001e8000c101908 */
.L_x_2051:
[----:B------:R-:W-:Y:S05]  /*1b50*/  BSYNC.RECONVERGENT B0 ;  /* 0x0000000000007941 */ /* 0x000fea0003800200 */
.L_x_2050:
        /* <DEDUP_REMOVED lines=8> */
.L_x_2055:
[----:B-1---5:R-:W-:-:S04]  /*1be0*/  IADD3 R4, P0, PT, R40, R2, RZ ;  /* 0x0000000228047210 */ /* 0x022fc80007f1e0ff */
[----:B------:R-:W-:Y:S02]  /*1bf0*/  LEA.HI.X.SX32 R3, R40, R3, 0x1, P0 ;  /* 0x0000000328037211 */ /* 0x000fe400000f0eff */
[----:B0-----:R-:W-:-:S04]  /*1c00*/  LEA R2, P0, R4, UR4, 0x2 ;  /* 0x0000000404027c11 */ /* 0x001fc8000f8010ff */
[----:B------:R-:W-:-:S05]  /*1c10*/  LEA.HI.X R3, R4, UR5, R3, 0x2, P0 ;  /* 0x0000000504037c11 */ /* 0x000fca00080f1403 */
[----:B------:R0:W-:Y:S04]  /*1c20*/  STG.E desc[UR8][R2.64], R36 ;  /* 0x0000002402007986 */ /* 0x0001e8000c101908 */
.L_x_2054:
[----:B------:R-:W-:Y:S05]  /*1c30*/  BSYNC.RECONVERGENT B0 ;  /* 0x0000000000007941 */ /* 0x000fea0003800200 */
.L_x_2053:
        /* <DEDUP_REMOVED lines=8> */
.L_x_2058:
[----:B-1---5:R-:W-:-:S04]  /*1cc0*/  IADD3 R4, P0, PT, R22, R2, RZ ;  /* 0x0000000216047210 */ /* 0x022fc80007f1e0ff */
[----:B------:R-:W-:Y:S02]  /*1cd0*/  LEA.HI.X.SX32 R3, R22, R3, 0x1, P0 ;  /* 0x0000000316037211 */ /* 0x000fe400000f0eff */
[----:B0-----:R-:W-:-:S04]  /*1ce0*/  LEA R2, P0, R4, UR4, 0x2 ;  /* 0x0000000404027c11 */ /* 0x001fc8000f8010ff */
[----:B------:R-:W-:-:S05]  /*1cf0*/  LEA.HI.X R3, R4, UR5, R3, 0x2, P0 ;  /* 0x0000000504037c11 */ /* 0x000fca00080f1403 */
[----:B------:R0:W-:Y:S04]  /*1d00*/  STG.E desc[UR8][R2.64], R37 ;  /* 0x0000002502007986 */ /* 0x0001e8000c101908 */
.L_x_2057:
[----:B------:R-:W-:Y:S05]  /*1d10*/  BSYNC.RECONVERGENT B0 ;  /* 0x0000000000007941 */ /* 0x000fea0003800200 */
.L_x_2056:
[----:B------:R-:W-:Y:S05]  /*1d20*/  @!P5 EXIT ;  /* 0x000000000000d94d */ /* 0x000fea0003800000 */
[----:B------:R-:W-:Y:S01]  /*1d30*/  UISETP.NE.AND UP0, UPT, UR6, URZ, UPT ;  /* 0x000000ff0600728c */ /* 0x000fe2000bf05270 */
[----:B0-234-:R-:W-:-:S08]  /*1d40*/  CS2R R2, SRZ ;  /* 0x0000000000027805 */ /* 0x01dfd0000001ff00 */
[----:B------:R-:W-:Y:S05]  /*1d50*/  BRA.U UP0, `(.L_x_2059) ;  /* 0x0000000100087547 */ /* 0x000fea000b800000 */
[----:B------:R-:W0:Y:S02]  /*1d60*/  LDC.64 R2, c[0x0][0x3d8] ;  /* 0x0000f600ff027b82 */ /* 0x000e240000000a00 */
[----:B0-----:R-:W5:Y:S02]  /*1d70*/  LDG.E.64 R2, desc[UR8][R2.64] ;  /* 0x0000000802027981 */ /* 0x001f64000c1e1b00 */
.L_x_2059:
[----:B------:R-:W0:Y:S01]  /*1d80*/  LDCU.64 UR4, c[0x0][0x398] ;  /* 0x00007300ff0477ac */ /* 0x000e220008000a00 */
[----:B-1---5:R-:W-:-:S04]  /*1d90*/  IADD3 R4, P0, PT, R0, R2, RZ ;  /* 0x0000000200047210 */ /* 0x022fc80007f1e0ff */
[----:B------:R-:W-:Y:S02]  /*1da0*/  LEA.HI.X.SX32 R3, R0, R3, 0x1, P0 ;  /* 0x0000000300037211 */ /* 0x000fe400000f0eff */
[----:B0-----:R-:W-:-:S04]  /*1db0*/  LEA R2, P0, R4, UR4, 0x2 ;  /* 0x0000000404027c11 */ /* 0x001fc8000f8010ff */
[----:B------:R-:W-:-:S05]  /*1dc0*/  LEA.HI.X R3, R4, UR5, R3, 0x2, P0 ;  /* 0x0000000504037c11 */ /* 0x000fca00080f1403 */
[----:B------:R-:W-:Y:S01]  /*1dd0*/  STG.E desc[UR8][R2.64], R38 ;  /* 0x0000002602007986 */ /* 0x000fe2000c101908 */
[----:B------:R-:W-:Y:S05]  /*1de0*/  EXIT ;  /* 0x000000000000794d */ /* 0x000fea0003800000 */
.L_x_2019:
[----:B------:R-:W0:Y:S01]  /*1df0*/  S2UR UR5, SR_CgaCtaId ;  /* 0x00000000000579c3 */ /* 0x000e220000008800 */
[----:B------:R-:W-:-:S07]  /*1e00*/  P2R R48, PR, RZ, 0x1 ;  /* 0x00000001ff307803 */ /* 0x000fce0000000000 */
[----:B------:R-:W-:Y:S01]  /*1e10*/  BAR.SYNC.DEFER_BLOCKING 0x0 ;  /* 0x0000000000007b1d */ /* 0x000fe20000010000 */
[C---:B------:R-:W-:Y:S02]  /*1e20*/  LOP3.LUT P0, RZ, R32.reuse, 0x2, RZ, 0xc0, !PT ;  /* 0x0000000220ff7812 */ /* 0x040fe4000780c0ff */
[----:B------:R-:W-:Y:S02]  /*1e30*/  P2R R49, PR, RZ, 0x2 ;  /* 0x00000002ff317803 */ /* 0x000fe40000000000 */
[----:B------:R-:W-:Y:S01]  /*1e40*/  P2R R47, PR, RZ, 0x1 ;  /* 0x00000001ff2f7803 */ /* 0x000fe20000000000 */
[----:B------:R-:W-:Y:S01]  /*1e50*/  UMOV UR4, 0x400 ;  /* 0x0000040000047882 */ /* 0x000fe20000000000 */
[----:B------:R-:W-:Y:S02]  /*1e60*/  LOP3.LUT P0, RZ, R32, 0x1, RZ, 0xc0, !PT ;  /* 0x0000000120ff7812 */ /* 0x000fe4000780c0ff */
[----:B------:R-:W-:Y:S02]  /*1e70*/  P2R R50, PR, RZ, 0x4 ;  /* 0x00000004ff327803 */ /* 0x000fe40000000000 */
[----:B------:R-:W-:-:S02]  /*1e80*/  P2R R51, PR, RZ, 0x8 ;  /* 0x00000008ff337803 */ /* 0x000fc40000000000 */
[----:B------:R-:W-:Y:S02]  /*1e90*/  P2R R52, PR, RZ, 0x10 ;  /* 0x00000010ff347803 */ /* 0x000fe40000000000 */
[----:B------:R-:W-:Y:S02]  /*1ea0*/  P2R R53, PR, RZ, 0x20 ;  /* 0x00000020ff357803 */ /* 0x000fe40000000000 */
[C---:B------:R-:W-:Y:S02]  /*1eb0*/  LOP3.LUT P1, RZ, R32.reuse, 0x4, RZ, 0xc0, !PT ;  /* 0x0000000420ff7812 */ /* 0x040fe4000782c0ff */
[C---:B------:R-:W-:Y:S02]  /*1ec0*/  LOP3.LUT P2, RZ, R32.reuse, 0x8, RZ, 0xc0, !PT ;  /* 0x0000000820ff7812 */ /* 0x040fe4000784c0ff */
[C---:B------:R-:W-:Y:S01]  /*1ed0*/  LOP3.LUT P3, RZ, R32.reuse, 0x10, RZ, 0xc0, !PT ;  /* 0x0000001020ff7812 */ /* 0x040fe2000786c0ff */
[----:B0-----:R-:W-:Y:S01]  /*1ee0*/  ULEA UR4, UR5, UR4, 0x18 ;  /* 0x0000000405047291 */ /* 0x001fe2000f8ec0ff */
[----:B------:R-:W-:-:S02]  /*1ef0*/  LOP3.LUT P4, RZ, R32, 0x20, RZ, 0xc0, !PT ;  /* 0x0000002020ff7812 */ /* 0x000fc4000788c0ff */
[C---:B------:R-:W-:Y:S02]  /*1f00*/  LOP3.LUT P5, RZ, R32.reuse, 0x40, RZ, 0xc0, !PT ;  /* 0x0000004020ff7812 */ /* 0x040fe400078ac0ff */
[----:B------:R-:W-:Y:S02]  /*1f10*/  LOP3.LUT P6, RZ, R32, 0x80, RZ, 0xc0, !PT ;  /* 0x0000008020ff7812 */ /* 0x000fe400078cc0ff */
[----:B------:R-:W-:Y:S02]  /*1f20*/  @P0 LEA R32, R25, UR4, 0x2 ;  /* 0x0000000419200c11 */ /* 0x000fe4000f8e10ff */
[----:B------:R-:W-:Y:S02]  /*1f30*/  @P1 LEA R3, R3, UR4, 0x2 ;  /* 0x0000000403031c11 */ /* 0x000fe4000f8e10ff */
[----:B------:R-:W-:Y:S01]  /*1f40*/  @P2 LEA R20, R20, UR4, 0x2 ;  /* 0x0000000414142c11 */ /* 0x000fe2000f8e10ff */
[----:B------:R0:W-:Y:S01]  /*1f50*/  @P0 STS [R32], R23 ;  /* 0x0000001720000388 */ /* 0x0001e20000000800 */
[----:B------:R-:W-:-:S02]  /*1f60*/  ISETP.NE.AND P0, PT, R47, RZ, PT ;  /* 0x000000ff2f00720c */ /* 0x000fc40003f05270 */
[----:B------:R-:W-:Y:S02]  /*1f70*/  @P3 LEA R39, R39, UR4, 0x2 ;  /* 0x0000000427273c11 */ /* 0x000fe4000f8e10ff */
[----:B------:R-:W-:Y:S01]  /*1f80*/  @P5 LEA R43, R43, UR4, 0x2 ;  /* 0x000000042b2b5c11 */ /* 0x000fe2000f8e10ff */
[----:B0-----:R-:W0:Y:S08]  /*1f90*/  S2R R32, SR_TID.X ;  /* 0x0000000000207919 */ /* 0x001e300000002100 */
[----:B------:R-:W-:-:S02]  /*1fa0*/  @P0 LEA R25, R2, UR4, 0x2 ;  /* 0x0000000402190c11 */ /* 0x000fc4000f8e10ff */
[----:B------:R-:W-:-:S03]  /*1fb0*/  @P4 LEA R2, R21, UR4, 0x2 ;  /* 0x0000000415024c11 */ /* 0x000fc6000f8e10ff */
[----:B------:R1:W-:Y:S01]  /*1fc0*/  @P0 STS [R25], R24 ;  /* 0x0000001819000388 */ /* 0x0003e20000000800 */
[----:B------:R-:W-:-:S03]  /*1fd0*/  ISETP.NE.AND P0, PT, R48, RZ, PT ;  /* 0x000000ff3000720c */ /* 0x000fc60003f05270 */
[----:B------:R2:W-:Y:S01]  /*1fe0*/  @P1 STS [R3], R26 ;  /* 0x0000001a03001388 */ /* 0x0005e20000000800 */
[----:B------:R-:W-:-:S03]  /*1ff0*/  ISETP.NE.AND P1, PT, R49, RZ, PT ;  /* 0x000000ff3100720c */ /* 0x000fc60003f25270 */
[----:B------:R3:W-:Y:S01]  /*2000*/  @P2 STS [R20], R27 ;  /* 0x0000001b14002388 */ /* 0x0007e20000000800 */
[----:B------:R-:W-:Y:S02]  /*2010*/  ISETP.NE.AND P2, PT, R50, RZ, PT ;  /* 0x000000ff3200720c */ /* 0x000fe40003f45270 */
[----:B-1----:R-:W-:Y:S01]  /*2020*/  @P6 LEA R24, R41, UR4, 0x2 ;  /* 0x0000000429186c11 */ /* 0x002fe2000f8e10ff */
[----:B------:R3:W-:Y:S01]  /*2030*/  @P3 STS [R39], R28 ;  /* 0x0000001c27003388 */ /* 0x0007e20000000800 */
[----:B------:R-:W-:Y:S02]  /*2040*/  ISETP.NE.AND P3, PT, R51, RZ, PT ;  /* 0x000000ff3300720c */ /* 0x000fe40003f65270 */
[----:B------:R-:W-:Y:S01]  /*2050*/  @P0 LEA R44, R44, UR4, 0x2 ;  /* 0x000000042c2c0c11 */ /* 0x000fe2000f8e10ff */
[----:B------:R3:W-:Y:S01]  /*2060*/  @P4 STS [R2], R29 ;  /* 0x0000001d02004388 */ /* 0x0007e20000000800 */
[----:B------:R-:W-:Y:S02]  /*2070*/  ISETP.NE.AND P4, PT, R52, RZ, PT ;  /* 0x000000ff3400720c */ /* 0x000fe40003f85270 */
[----:B--2---:R-:W-:Y:S01]  /*2080*/  @P1 LEA R3, R46, UR4, 0x2 ;  /* 0x000000042e031c11 */ /* 0x004fe2000f8e10ff */
[----:B------:R3:W-:Y:S01]  /*2090*/  @P5 STS [R43], R30 ;  /* 0x0000001e2b005388 */ /* 0x0007e20000000800 */
[----:B------:R-:W-:-:S02]  /*20a0*/  ISETP.NE.AND P5, PT, R53, RZ, PT ;  /* 0x000000ff3500720c */ /* 0x000fc40003fa5270 */
[----:B------:R-:W-:Y:S01]  /*20b0*/  @P2 LEA R42, R42, UR4, 0x2 ;  /* 0x000000042a2a2c11 */ /* 0x000fe2000f8e10ff */
[----:B------:R3:W-:Y:S01]  /*20c0*/  @P6 STS [R24], R31 ;  /* 0x0000001f18006388 */ /* 0x0007e20000000800 */
[----:B0-----:R-:W-:Y:S02]  /*20d0*/  ISETP.GE.U32.AND P6, PT, R32, R45, PT ;  /* 0x0000002d2000720c */ /* 0x001fe40003fc6070 */
[----:B------:R-:W-:Y:S01]  /*20e0*/  @P3 LEA R21, R40, UR4, 0x2 ;  /* 0x0000000428153c11 */ /* 0x000fe2000f8e10ff */
[----:B------:R3:W-:Y:S02]  /*20f0*/  @P0 STS [R44], R33 ;  /* 0x000000212c000388 */ /* 0x0007e40000000800 */
[----:B------:R-:W-:Y:S02]  /*2100*/  @P4 LEA R22, R22, UR4, 0x2 ;  /* 0x0000000416164c11 */ /* 0x000fe4000f8e10ff */
        /* <DEDUP_REMOVED lines=9> */
[----:B------:R-:W-:Y:S01]  /*21a0*/  IMAD.MOV.U32 R0, RZ, RZ, R32 ;  /* 0x000000ffff007224 */ /* 0x000fe200078e0020 */
[----:B------:R-:W0:Y:S01]  /*21b0*/  LDCU.U8 UR10, c[0x0][0x3c0] ;  /* 0x00007800ff0a77ac */ /* 0x000e220008000000 */
[----:B------:R-:W-:Y:S01]  /*21c0*/  BSSY.RECONVERGENT B0, `(.L_x_2060) ;  /* 0x0000027000007945 */ /* 0x000fe20003800200 */
[----:B------:R-:W-:Y:S02]  /*21d0*/  IADD3 R17, PT, PT, R13, R17, R12 ;  /* 0x000000110d117210 */ /* 0x000fe40007ffe00c */
[----:B---3--:R-:W-:Y:S01]  /*21e0*/  LOP3.LUT R2, RZ, R0, RZ, 0x33, !PT ;  /* 0x00000000ff027212 */ /* 0x008fe200078e33ff */
[----:B------:R-:W1:Y:S01]  /*21f0*/  LDCU.64 UR6, c[0x0][0x398] ;  /* 0x00007300ff0677ac */ /* 0x000e620008000a00 */
        /* <DEDUP_REMOVED lines=8> */
[----:B01----:R-:W-:Y:S05]  /*2280*/  @!P0 BRA `(.L_x_2061) ;  /* 0x0000000000688947 */ /* 0x003fea0003800000 */
[----:B------:R-:W-:Y:S01]  /*2290*/  LEA.HI R2, R17, 0x1, RZ, 0x17 ;  /* 0x0000000111027811 */ /* 0x000fe200078fb8ff */
[----:B------:R-:W-:Y:S01]  /*22a0*/  BSSY.RECONVERGENT B1, `(.L_x_2062) ;  /* 0x0000017000017945 */ /* 0x000fe20003800200 */
[----:B------:R-:W-:Y:S01]  /*22b0*/  LEA R6, R0, UR4, 0x2 ;  /* 0x0000000400067c11 */ /* 0x000fe2000f8e10ff */
[----:B------:R-:W-:Y:S01]  /*22c0*/  IMAD.MOV.U32 R9, RZ, RZ, R0 ;  /* 0x000000ffff097224 */ /* 0x000fe200078e0000 */
[----:B------:R-:W-:Y:S01]  /*22d0*/  LOP3.LUT R2, R2, 0x3, RZ, 0xc0, !PT ;  /* 0x0000000302027812 */ /* 0x000fe200078ec0ff */
[----:B------:R-:W-:-:S04]  /*22e0*/  IMAD.MOV.U32 R11, RZ, RZ, RZ ;  /* 0x000000ffff0b7224 */ /* 0x000fc800078e00ff */
[----:B------:R-:W-:-:S07]  /*22f0*/  IMAD.MOV R0, RZ, RZ, -R2 ;  /* 0x000000ffff007224 */ /* 0x000fce00078e0a02 */
.L_x_2063:
[----:B------:R-:W-:Y:S02]  /*2300*/  ISETP.NE.AND P0, PT, RZ, UR10, PT ;  /* 0x0000000aff007c0c */ /* 0x000fe4000bf05270 */
[----:B0-----:R-:W-:Y:S01]  /*2310*/  CS2R R2, SRZ ;  /* 0x0000000000027805 */ /* 0x001fe2000001ff00 */
[----:B------:R0:W1:Y:S10]  /*2320*/  LDS R13, [R6] ;  /* 0x00000000060d7984 */ /* 0x0000740000000800 */
[----:B------:R-:W2:Y:S02]  /*2330*/  @!P0 LDC.64 R4, c[0x0][0x3d8] ;  /* 0x0000f600ff048b82 */ /* 0x000ea40000000a00 */
[----:B--2---:R-:W2:Y:S01]  /*2340*/  @!P0 LDG.E.64 R2, desc[UR8][R4.64] ;  /* 0x0000000804028981 */ /* 0x004ea2000c1e1b00 */
[----:B------:R-:W-:-:S02]  /*2350*/  VIADD R0, R0, 0x1 ;  /* 0x0000000100007836 */ /* 0x000fc40000000000 */
[----:B0-----:R-:W-:Y:S01]  /*2360*/  VIADD R6, R6, 0x800 ;  /* 0x0000080006067836 */ /* 0x001fe20000000000 */
[----:B--2---:R-:W-:-:S05]  /*2370*/  IADD3 R7, P0, PT, R9, R2, RZ ;  /* 0x0000000209077210 */ /* 0x004fca0007f1e0ff */
[----:B------:R-:W-:Y:S01]  /*2380*/  IMAD.X R8, R11, 0x1, R3, P0 ;  /* 0x000000010b087824 */ /* 0x000fe200000e0603 */
[----:B------:R-:W-:-:S04]  /*2390*/  LEA R2, P0, R7, UR6, 0x2 ;  /* 0x0000000607027c11 */ /* 0x000fc8000f8010ff */
[----:B------:R-:W-:Y:S02]  /*23a0*/  LEA.HI.X R3, R7, UR7, R8, 0x2, P0 ;  /* 0x0000000707037c11 */ /* 0x000fe400080f1408 */
[----:B------:R-:W-:Y:S02]  /*23b0*/  ISETP.NE.AND P0, PT, R0, RZ, PT ;  /* 0x000000ff0000720c */ /* 0x000fe40003f05270 */
[----:B------:R-:W-:Y:S01]  /*23c0*/  IADD3 R7, P1, PT, R9, 0x200, RZ ;  /* 0x0000020009077810 */ /* 0x000fe20007f3e0ff */
[----:B-1----:R0:W-:Y:S04]  /*23d0*/  STG.E desc[UR8][R2.64], R13 ;  /* 0x0000000d02007986 */ /* 0x0021e8000c101908 */
[----:B------:R-:W-:Y:S02]  /*23e0*/  IMAD.MOV.U32 R9, RZ, RZ, R7 ;  /* 0x000000ffff097224 */ /* 0x000fe400078e0007 */
[----:B------:R-:W-:-:S04]  /*23f0*/  IMAD.X R11, RZ, RZ, R11, P1 ;  /* 0x000000ffff0b7224 */ /* 0x000fc800008e060b */
[----:B------:R-:W-:Y:S05]  /*2400*/  @P0 BRA `(.L_x_2063) ;  /* 0xfffffffc00bc0947 */ /* 0x000fea000383ffff */
[----:B------:R-:W-:Y:S05]  /*2410*/  BSYNC.RECONVERGENT B1 ;  /* 0x0000000000017941 */ /* 0x000fea0003800200 */
.L_x_2062:
[----:B------:R-:W-:-:S07]  /*2420*/  IMAD.MOV.U32 R0, RZ, RZ, R7 ;  /* 0x000000ffff007224 */ /* 0x000fce00078e0007 */
.L_x_2061:
[----:B------:R-:W-:Y:S05]  /*2430*/  BSYNC.RECONVERGENT B0 ;  /* 0x0000000000007941 */ /* 0x000fea0003800200 */
.L_x_2060:
        /* <DEDUP_REMOVED lines=14> */
.L_x_2064:
        /* <DEDUP_REMOVED lines=43> */
[----:B------:R-:W-:Y:S05]  /*27d0*/  EXIT ;  /* 0x000000000000794d */ /* 0x000fea0003800000 */
.L_x_2016:
        /* <DEDUP_REMOVED lines=38> */
[----:B------:R-:W-:Y:S06]  /*2a40*/  BAR.SYNC.DEFER_BLOCKING 0x0 ;  /* 0x0000000000007b1d */ /* 0x000fec0000010000 */
[----:B--2---:R-:W-:Y:S02]  /*2a50*/  DSETP.NEU.AND P0, PT, R44, RZ, PT ;  /* 0x000000ff2c00722a */ /* 0x004fe40003f0d000 */
[----:B---3--:R-:W-:-:S04]  /*2a60*/  DSETP.NEU.AND P1, PT, R42, RZ, PT ;  /* 0x000000ff2a00722a */ /* 0x008fc80003f2d000 */
[----:B------:R-:W-:Y:S01]  /*2a70*/  SEL R28, RZ, 0x1, !P0 ;  /* 0x00000001ff1c7807 */ /* 0x000fe20004000000 */
[----:B----4-:R-:W-:-:S07]  /*2a80*/  DSETP.NEU.AND P2, PT, R40, RZ, PT ;  /* 0x000000ff2800722a */ /* 0x010fce0003f4d000 */
[----:B------:R-:W-:Y:S01]  /*2a90*/  @!P0 IMAD.MOV R29, RZ, RZ, 0x1 ;  /* 0x00000001ff1d8424 */ /* 0x000fe200078e02ff */
[----:B-----5:R-:W-:Y:S01]  /*2aa0*/  DSETP.NEU.AND P0, PT, R26, RZ, PT ;  /* 0x000000ff1a00722a */ /* 0x020fe20003f0d000 */
[----:B------:R-:W-:Y:S01]  /*2ab0*/  @!P1 IMAD.MOV R29, RZ, RZ, R28 ;  /* 0x000000ffff1d9224 */ /* 0x000fe200078e021c */
[----:B------:R-:W-:-:S03]  /*2ac0*/  DSETP.NEU.AND P1, PT, R24, RZ, PT ;  /* 0x000000ff1800722a */ /* 0x000fc60003f2d000 */
[----:B------:R-:W-:Y:S02]  /*2ad0*/  VIADD R28, R29, 0x1 ;  /* 0x000000011d1c7836 */ /* 0x000fe40000000000 */
[----:B------:R-:W-:Y:S01]  /*2ae0*/  @!P2 IMAD.MOV R28, RZ, RZ, R29 ;  /* 0x000000ffff1ca224 */ /* 0x000fe200078e021d */
[----:B0-----:R-:W-:-:S03]  /*2af0*/  ISETP.NE.AND P2, PT, R59, RZ, PT ;  /* 0x000000ff3b00720c */ /* 0x001fc60003f45270 */
[----:B------:R-:W-:-:S03]  /*2b00*/  VIADD R12, R28, 0x1 ;  /* 0x000000011c0c7836 */ /* 0x000fc60000000000 */
[----:B------:R-:W-:Y:S01]  /*2b10*/  @!P0 IMAD.MOV R12, RZ, RZ, R28 ;  /* 0x000000ffff0c8224 */ /* 0x000fe200078e021c */
[----:B------:R-:W-:-:S03]  /*2b20*/  DSETP.NEU.AND P0, PT, R22, RZ, PT ;  /* 0x000000ff1600722a */ /* 0x000fc60003f0d000 */
[----:B------:R-:W-:Y:S02]  /*2b30*/  VIADD R13, R12, 0x1 ;  /* 0x000000010c0d7836 */ /* 0x000fe40000000000 */
[----:B------:R-:W-:Y:S01]  /*2b40*/  @!P1 IMAD.MOV R13, RZ, RZ, R12 ;  /* 0x000000ffff0d9224 */ /* 0x000fe200078e020c */
[----:B------:R-:W-:-:S03]  /*2b50*/  DSETP.NEU.AND P1, PT, R20, RZ, PT ;  /* 0x000000ff1400722a */ /* 0x000fc60003f2d000 */
[----:B------:R-:W-:-:S05]  /*2b60*/  VIADD R12, R13, 0x1 ;  /* 0x000000010d0c7836 */ /* 0x000fca0000000000 */
        /* <DEDUP_REMOVED lines=22> */
[----:B------:R-:W-:-:S03]  /*2cd0*/  ISETP.NE.AND P1, PT, R59, 0x1f, PT ;  /* 0x0000001f3b00780c */ /* 0x000fc60003f25270 */
[----:B------:R-:W-:-:S05]  /*2ce0*/  VIADD R12, R13, 0x1 ;  /* 0x000000010d0c7836 */ /* 0x000fca0000000000 */
        /* <DEDUP_REMOVED lines=101> */
.L_x_2236:
[----:B------:R-:W-:Y:S05]  /*3340*/  @!P0 BRA `(.L_x_2067) ;  /* 0x0000000000848947 */ /* 0x000fea0003800000 */
[----:B------:R-:W-:Y:S02]  /*3350*/  VIADD R35, R50, UR4 ;  /* 0x0000000432237c36 */ /* 0x000fe40008000000 */
[----:B------:R-:W-:Y:S02]  /*3360*/  IMAD.MOV.U32 R36, RZ, RZ, 0x1a6 ;  /* 0x000001a6ff247424 */ /* 0x000fe400078e00ff */
[----:B------:R-:W-:-:S07]  /*3370*/  IMAD.WIDE R34, R35, 0x8, R38 ;  /* 0x0000000823227825 */ /* 0x000fce00078e0226 */
.L_x_2069:
        /* <DEDUP_REMOVED lines=27> */
.L_x_2239:
[----:B------:R-:W-:Y:S05]  /*3530*/  @P0 BRA `(.L_x_2069) ;  /* 0xfffffffc00900947 */ /* 0x000fea000383ffff */
[----:B------:R-:W-:Y:S02]  /*3540*/  IMAD.MOV.U32 R34, RZ, RZ, R38 ;  /* 0x000000ffff227224 */ /* 0x000fe400078e0026 */
[----:B------:R-:W-:-:S07]  /*3550*/  IMAD.MOV.U32 R35, RZ, RZ, R39 ;  /* 0x000000ffff237224 */ /* 0x000fce00078e0027 */
.L_x_2067:
        /* <DEDUP_REMOVED lines=39> */
.L_x_2248:
[----:B------:R-:W-:Y:S05]  /*37d0*/  @!P0 BRA `(.L_x_2071) ;  /* 0x0000000400388947 */ /* 0x000fea0003800000 */
[----:B------:R-:W-:-:S07]  /*37e0*/  IMAD.MOV.U32 R51, RZ, RZ, 0x1a6 ;  /* 0x000001a6ff337424 */ /* 0x000fce00078e00ff */
.L_x_2077:
        /* <DEDUP_REMOVED lines=10> */
.L_x_2251:
[----:B------:R-:W-:Y:S05]  /*3890*/  @!P0 BRA `(.L_x_2073) ;  /* 0x0000000000748947 */ /* 0x000fea0003800000 */
[----:B------:R-:W-:-:S07]  /*38a0*/  IMAD.MOV.U32 R36, RZ, RZ, R51 ;  /* 0x000000ffff247224 */ /* 0x000fce00078e0033 */
.L_x_2075:
        /* <DEDUP_REMOVED lines=27> */
.L_x_2254:
[----:B------:R-:W-:Y:S05]  /*3a60*/  @P0 BRA `(.L_x_2075) ;  /* 0xfffffffc00900947 */ /* 0x000fea000383ffff */
.L_x_2073:
        /* <DEDUP_REMOVED lines=36> */
.L_x_2263:
[----:B------:R-:W-:Y:S05]  /*3cb0*/  @P0 BRA `(.L_x_2077) ;  /* 0xfffffff800cc0947 */ /* 0x000fea000383ffff */
.L_x_2071:
[----:B------:R-:W0:Y:S01]  /*3cc0*/  S2R R12, SR_TID.X ;  /* 0x00000000000c7919 */ /* 0x000e220000002100 */
[----:B------:R-:W-:-:S13]  /*3cd0*/  ISETP.NE.AND P0, PT, R59, RZ, PT ;  /* 0x000000ff3b00720c */ /* 0x000fda0003f05270 */
[----:B------:R-:W1:Y:S01]  /*3ce0*/  @!P0 S2R R39, SR_CgaCtaId ;  /* 0x0000000000278919 */ /* 0x000e620000008800 */
[----:B------:R-:W-:Y:S02]  /*3cf0*/  @!P0 MOV R34, 0x400 ;  /* 0x0000040000228802 */ /* 0x000fe40000000f00 */
[----:B0-----:R-:W-:-:S13]  /*3d00*/  ISETP.NE.AND P1, PT, R12, RZ, PT ;  /* 0x000000ff0c00720c */ /* 0x001fda0003f25270 */
[----:B------:R-:W0:Y:S01]  /*3d10*/  @!P1 S2R R35, SR_CgaCtaId ;  /* 0x0000000000239919 */ /* 0x000e220000008800 */
[----:B------:R-:W-:Y:S01]  /*3d20*/  @!P1 MOV R12, 0x400 ;  /* 0x00000400000c9802 */ /* 0x000fe20000000f00 */
[----:B------:R-:W-:Y:S01]  /*3d30*/  @!P1 IMAD.IADD R37, R37, 0x1, R47 ;  /* 0x0000000125259824 */ /* 0x000fe200078e022f */
[----:B-1----:R-:W-:Y:S01]  /*3d40*/  @!P0 LEA R34, R39, R34, 0x18 ;  /* 0x0000002227228211 */ /* 0x002fe200078ec0ff */
[----:B------:R-:W-:-:S05]  /*3d50*/  @!P1 IMAD.MOV.U32 R36, RZ, RZ, 0x65 ;  /* 0x00000065ff249424 */ /* 0x000fca00078e00ff */
[----:B------:R1:W-:Y:S01]  /*3d60*/  @!P1 ST.E.64.STRONG.GPU desc[UR8][R32.64+0x100], R36 ;  /* 0x0001002420009985 */ /* 0x0003e2000c10fb08 */
[----:B0-----:R-:W-:Y:S01]  /*3d70*/  @!P1 LEA R12, R35, R12, 0x18 ;  /* 0x0000000c230c9211 */ /* 0x001fe200078ec0ff */
[----:B------:R-:W-:Y:S02]  /*3d80*/  IMAD.MOV.U32 R35, RZ, RZ, R60 ;  /* 0x000000ffff237224 */ /* 0x000fe400078e003c */
[----:B------:R-:W-:Y:S02]  /*3d90*/  @!P0 IMAD.MOV.U32 R35, RZ, RZ, R47 ;  /* 0x000000ffff238224 */ /* 0x000fe400078e002f */
[----:B------:R1:W-:Y:S04]  /*3da0*/  @!P1 STS [R12+0x68], R37 ;  /* 0x000068250c009388 */ /* 0x0003e80000000800 */
[----:B------:R1:W-:Y:S04]  /*3db0*/  @!P1 STS [R12+0x64], R47 ;  /* 0x0000642f0c009388 */ /* 0x0003e80000000800 */
[----:B------:R1:W-:Y:S02]  /*3dc0*/  @!P0 STS [R34+0x50], R47 ;  /* 0x0000502f22008388 */ /* 0x0003e40000000800 */
.L_x_2065:
[----:B------:R-:W-:Y:S05]  /*3dd0*/  WARPSYNC.ALL ;  /* 0x0000000000007948 */ /* 0x000fea0003800000 */
[----:B------:R-:W0:Y:S08]  /*3de0*/  S2UR UR5, SR_CgaCtaId ;  /* 0x00000000000579c3 */ /* 0x000e300000008800 */
[----:B------:R-:W-:Y:S01]  /*3df0*/  BAR.SYNC.DEFER_BLOCKING 0x0 ;  /* 0x0000000000007b1d */ /* 0x000fe20000010000 */
[----:B-1----:R-:W-:-:S05]  /*3e00*/  LOP3.LUT R32, R32, 0xfffffffe, RZ, 0xc0, !PT ;  /* 0xfffffffe20207812 */ /* 0x002fca00078ec0ff */
[----:B------:R-:W-:Y:S01]  /*3e10*/  UMOV UR4, 0x400 ;  /* 0x0000040000047882 */ /* 0x000fe20000000000 */
[----:B------:R-:W-:Y:S02]  /*3e20*/  DSETP.NEU.AND P0, PT, R44, RZ, PT ;  /* 0x000000ff2c00722a */ /* 0x000fe40003f0d000 */
[----:B------:R-:W-:Y:S02]  /*3e30*/  DSETP.NEU.AND P1, PT, R42, RZ, PT ;  /* 0x000000ff2a00722a */ /* 0x000fe40003f2d000 */
[----:B------:R-:W-:Y:S02]  /*3e40*/  DSETP.NEU.AND P2, PT, R40, RZ, PT ;  /* 0x000000ff2800722a */ /* 0x000fe40003f4d000 */
[----:B------:R-:W-:Y:S01]  /*3e50*/  SEL R36, RZ, 0x1, !P0 ;  /* 0x00000001ff247807 */ /* 0x000fe20004000000 */
[----:B------:R-:W-:Y:S02]  /*3e60*/  DSETP.NEU.AND P3, PT, R10, RZ, PT ;  /* 0x000000ff0a00722a */ /* 0x000fe40003f6d000 */
[----:B------:R-:W-:-:S02]  /*3e70*/  DSETP.NEU.AND P4, PT, R8, RZ, PT ;  /* 0x000000ff0800722a */ /* 0x000fc40003f8d000 */
[----:B------:R-:W-:Y:S01]  /*3e80*/  VIADD R34, R36, 0x1 ;  /* 0x0000000124227836 */ /* 0x000fe20000000000 */
[----:B------:R-:W-:Y:S02]  /*3e90*/  DSETP.NEU.AND P5, PT, R6, RZ, PT ;  /* 0x000000ff0600722a */ /* 0x000fe40003fad000 */
[----:B------:R-:W-:Y:S01]  /*3ea0*/  @P0 LOP3.LUT R32, R32, 0x1, RZ, 0xfc, !PT ;  /* 0x0000000120200812 */ /* 0x000fe200078efcff */
[----:B0-----:R-:W-:Y:S01]  /*3eb0*/  ULEA UR4, UR5, UR4, 0x18 ;  /* 0x0000000405047291 */ /* 0x001fe2000f8ec0ff */
[----:B------:R-:W-:Y:S01]  /*3ec0*/  ISETP.NE.AND P0, PT, R0, RZ, PT ;  /* 0x000000ff0000720c */ /* 0x000fe20003f05270 */
[----:B------:R-:W-:Y:S01]  /*3ed0*/  @!P1 IMAD.MOV R34, RZ, RZ, R36 ;  /* 0x000000ffff229224 */ /* 0x000fe200078e0224 */
[----:B------:R-:W-:-:S04]  /*3ee0*/  LOP3.LUT R32, R32, 0xfffffffd, RZ, 0xc0, !PT ;  /* 0xfffffffd20207812 */ /* 0x000fc800078ec0ff */
[----:B------:R-:W-:Y:S01]  /*3ef0*/  @P1 LOP3.LUT R32, R32, 0x2, RZ, 0xfc, !PT ;  /* 0x0000000220201812 */ /* 0x000fe200078efcff */
[----:B------:R-:W-:Y:S01]  /*3f00*/  DSETP.NEU.AND P1, PT, R26, RZ, PT ;  /* 0x000000ff1a00722a */ /* 0x000fe20003f2d000 */
[----:B------:R-:W0:Y:S02]  /*3f10*/  LDS R12, [UR4+0x50] ;  /* 0x00005004ff0c7984 */ /* 0x000e240008000800 */
[----:B------:R-:W-:Y:S02]  /*3f20*/  LOP3.LUT R32, R32, 0xfffffffb, RZ, 0xc0, !PT ;  /* 0xfffffffb20207812 */ /* 0x000fe400078ec0ff */
[----:B------:R-:W-:Y:S02]  /*3f30*/  LDS R11, [UR4+0x64] ;  /* 0x00006404ff0b7984 */ /* 0x000fe40008000800 */
[----:B------:R-:W-:-:S04]  /*3f40*/  @P2 LOP3.LUT R32, R32, 0x4, RZ, 0xfc, !PT ;  /* 0x0000000420202812 */ /* 0x000fc800078efcff */
[----:B------:R-:W-:-:S04]  /*3f50*/  LOP3.LUT R32, R32, 0xfffffff7, RZ, 0xc0, !PT ;  /* 0xfffffff720207812 */ /* 0x000fc800078ec0ff */
[----:B------:R-:W-:-:S04]  /*3f60*/  @P1 LOP3.LUT R32, R32, 0x8, RZ, 0xfc, !PT ;  /* 0x0000000820201812 */ /* 0x000fc800078efcff */
[----:B------:R-:W-:Y:S02]  /*3f70*/  LOP3.LUT R32, R32, 0xffffffef, RZ, 0xc0, !PT ;  /* 0xffffffef20207812 */ /* 0x000fe400078ec0ff */
[----:B0-----:R-:W-:Y:S01]  /*3f80*/  SEL R12, R12, RZ, P0 ;  /* 0x000000ff0c0c7207 */ /* 0x001fe20000000000 */
[----:B------:R-:W-:-:S04]  /*3f90*/  DSETP.NEU.AND P0, PT, R24, RZ, PT ;  /* 0x000000ff1800722a */ /* 0x000fc80003f0d000 */
[----:B------:R-:W-:-:S04]  /*3fa0*/  IMAD.IADD R33, R12, 0x1, R35 ;  /* 0x000000010c217824 */ /* 0x000fc800078e0223 */
[----:B------:R-:W-:Y:S02]  /*3fb0*/  IMAD.IADD R12, R33, 0x1, R34 ;  /* 0x00000001210c7824 */ /* 0x000fe400078e0222 */
[----:B------:R-:W-:Y:S02]  /*3fc0*/  IMAD.IADD R9, R36, 0x1, R33 ;  /* 0x0000000124097824 */ /* 0x000fe400078e0221 */
[----:B------:R-:W-:Y:S02]  /*3fd0*/  VIADD R26, R12, 0x1 ;  /* 0x000000010c1a7836 */ /* 0x000fe40000000000 */
[----:B------:R-:W-:Y:S01]  /*3fe0*/  @!P2 IMAD.MOV R26, RZ, RZ, R12 ;  /* 0x000000ffff1aa224 */ /* 0x000fe200078e020c */
[----:B------:R-:W-:Y:S01]  /*3ff0*/  @P0 LOP3.LUT R32, R32, 0x10, RZ, 0xfc, !PT ;  /* 0x0000001020200812 */ /* 0x000fe200078efcff */
[----:B------:R-:W-:Y:S02]  /*4000*/  DSETP.NEU.AND P2, PT, R14, RZ, PT ;  /* 0x000000ff0e00722a */ /* 0x000fe40003f4d000 */
[----:B------:R-:W-:Y:S01]  /*4010*/  VIADD R24, R26, 0x1 ;  /* 0x000000011a187836 */ /* 0x000fe20000000000 */
[----:B------:R-:W0:Y:S01]  /*4020*/  LDS R15, [UR4+0x6c] ;  /* 0x00006c04ff0f7984 */ /* 0x000e220008000800 */
[----:B------:R-:W-:Y:S01]  /*4030*/  @!P1 IMAD.MOV R24, RZ, RZ, R26 ;  /* 0x000000ffff189224 */ /* 0x000fe200078e021a */
[----:B------:R-:W-:Y:S01]  /*4040*/  DSETP.NEU.AND P1, PT, R22, RZ, PT ;  /* 0x000000ff1600722a */ /* 0x000fe20003f2d000 */
[----:B------:R-:W-:-:S02]  /*4050*/  LOP3.LUT R32, R32, 0xffffffdf, RZ, 0xc0, !PT ;  /* 0xffffffdf20207812 */ /* 0x000fc400078ec0ff */
[----:B------:R-:W-:Y:S02]  /*4060*/  VIADD R22, R24, 0x1 ;  /* 0x0000000118167836 */ /* 0x000fe40000000000 */
[----:B------:R-:W-:Y:S01]  /*4070*/  @!P0 IMAD.MOV R22, RZ, RZ, R24 ;  /* 0x000000ffff168224 */ /* 0x000fe200078e0218 */
[----:B------:R-:W-:-:S03]  /*4080*/  DSETP.NEU.AND P0, PT, R20, RZ, PT ;  /* 0x000000ff1400722a */ /* 0x000fc60003f0d000 */
[----:B------:R-:W-:-:S05]  /*4090*/  VIADD R23, R22, 0x1 ;  /* 0x0000000116177836 */ /* 0x000fca0000000000 */
[----:B------:R-:W-:Y:S01]  /*40a0*/  @P1 LOP3.LUT R32, R32, 0x20, RZ, 0xfc, !PT ;  /* 0x0000002020201812 */ /* 0x000fe200078efcff */
[----:B------:R-:W-:Y:S01]  /*40b0*/  @!P1 IMAD.MOV R23, RZ, RZ, R22 ;  /* 0x000000ffff179224 */ /* 0x000fe200078e0216 */
[----:B------:R-:W-:Y:S02]  /*40c0*/  DSETP.NEU.AND P1, PT, R16, RZ, PT ;  /* 0x000000ff1000722a */ /* 0x000fe40003f2d000 */
[----:B------:R-:W-:Y:S01]  /*40d0*/  LOP3.LUT R32, R32, 0xffffffbf, RZ, 0xc0, !PT ;  /* 0xffffffbf20207812 */ /* 0x000fe200078ec0ff */
[----:B------:R-:W-:Y:S02]  /*40e0*/  VIADD R21, R23, 0x1 ;  /* 0x0000000117157836 */ /* 0x000fe40000000000 */
[----:B------:R-:W-:Y:S01]  /*40f0*/  @!P0 IMAD.MOV R21, RZ, RZ, R23 ;  /* 0x000000ffff158224 */ /* 0x000fe200078e0217 */
[----:B------:R-:W-:Y:S01]  /*4100*/  @P0 LOP3.LUT R32, R32, 0x40, RZ, 0xfc, !PT ;  /* 0x0000004020200812 */ /* 0x000fe200078efcff */
[----:B------:R-:W-:Y:S02]  /*4110*/  DSETP.NEU.AND P0, PT, R18, RZ, PT ;  /* 0x000000ff1200722a */ /* 0x000fe40003f0d000 */
[----:B------:R-:W-:-:S12]  /*4120*/  VIADD R20, R21, 0x1 ;  /* 0x0000000115147836 */ /* 0x000fd80000000000 */
[----:B------:R-:W-:Y:S01]  /*4130*/  @!P0 IMAD.MOV R20, RZ, RZ, R21 ;  /* 0x000000ffff148224 */ /* 0x000fe200078e0215 */
[----:B0-----:R-:W-:-:S03]  /*4140*/  ISETP.GT.AND P6, PT, R15, 0x200, PT ;  /* 0x000002000f00780c */ /* 0x001fc60003fc4270 */
[----:B------:R-:W-:Y:S02]  /*4150*/  VIADD R18, R20, 0x1 ;  /* 0x0000000114127836 */ /* 0x000fe40000000000 */
[----:B------:R-:W-:-:S04]  /*4160*/  @!P1 IMAD.MOV R18, RZ, RZ, R20 ;  /* 0x000000ffff129224 */ /* 0x000fc800078e0214 */
[----:B------:R-:W-:Y:S02]  /*4170*/  VIADD R16, R18, 0x1 ;  /* 0x0000000112107836 */ /* 0x000fe40000000000 */
[----:B------:R-:W-:-:S04]  /*4180*/  @!P2 IMAD.MOV R16, RZ, RZ, R18 ;  /* 0x000000ffff10a224 */ /* 0x000fc800078e0212 */
[----:B------:R-:W-:Y:S02]  /*4190*/  VIADD R14, R16, 0x1 ;  /* 0x00000001100e7836 */ /* 0x000fe40000000000 */
[----:B------:R-:W-:-:S04]  /*41a0*/  @!P3 IMAD.MOV R14, RZ, RZ, R16 ;  /* 0x000000ffff0eb224 */ /* 0x000fc800078e0210 */
[----:B------:R-:W-:Y:S02]  /*41b0*/  VIADD R10, R14, 0x1 ;  /* 0x000000010e0a7836 */ /* 0x000fe40000000000 */
[----:B------:R-:W-:-:S04]  /*41c0*/  @!P4 IMAD.MOV R10, RZ, RZ, R14 ;  /* 0x000000ffff0ac224 */ /* 0x000fc800078e020e */
[----:B------:R-:W-:Y:S02]  /*41d0*/  VIADD R8, R10, 0x1 ;  /* 0x000000010a087836 */ /* 0x000fe40000000000 */
[----:B------:R-:W-:Y:S01]  /*41e0*/  @!P5 IMAD.MOV R8, RZ, RZ, R10 ;  /* 0x000000ffff08d224 */ /* 0x000fe200078e020a */
        /* <DEDUP_REMOVED lines=10> */
.L_x_2081:
[----:B------:R-:W0:Y:S01]  /*4290*/  LDCU.64 UR6, c[0x0][0x398] ;  /* 0x00007300ff0677ac */ /* 0x000e220008000a00 */
[----:B-----5:R-:W-:-:S04]  /*42a0*/  IADD3 R0, P6, PT, R33, R6, RZ ;  /* 0x0000000621007210 */ /* 0x020fc80007fde0ff */
[----:B------:R-:W-:Y:S02]  /*42b0*/  LEA.HI.X.SX32 R7, R33, R7, 0x1, P6 ;  /* 0x0000000721077211 */ /* 0x000fe400030f0eff */
[----:B0-----:R-:W-:-:S04]  /*42c0*/  LEA R6, P6, R0, UR6, 0x2 ;  /* 0x0000000600067c11 */ /* 0x001fc8000f8c10ff */
[----:B------:R-:W-:-:S05]  /*42d0*/  LEA.HI.X R7, R0, UR7, R7, 0x2, P6 ;  /* 0x0000000700077c11 */ /* 0x000fca000b0f1407 */
[----:B------:R1:W-:Y:S04]  /*42e0*/  STG.E desc[UR8][R6.64], R2 ;  /* 0x0000000206007986 */ /* 0x0003e8000c101908 */
.L_x_2080:
[----:B0-----:R-:W-:Y:S05]  /*42f0*/  BSYNC.RECONVERGENT B0 ;  /* 0x0000000000007941 */ /* 0x001fea0003800200 */
.L_x_2079:
        /* <DEDUP_REMOVED lines=8> */
.L_x_2084:
[----:B------:R-:W0:Y:S01]  /*4380*/  LDCU.64 UR6, c[0x0][0x398] ;  /* 0x00007300ff0677ac */ /* 0x000e220008000a00 */
[----:B-----5:R-:W-:-:S04]  /*4390*/  IADD3 R0, P6, PT, R9, R6, RZ ;  /* 0x0000000609007210 */ /* 0x020fc80007fde0ff */
[----:B------:R-:W-:Y:S02]  /*43a0*/  LEA.HI.X.SX32 R7, R9, R7, 0x1, P6 ;  /* 0x0000000709077211 */ /* 0x000fe400030f0eff */
[----:B0-----:R-:W-:-:S04]  /*43b0*/  LEA R6, P6, R0, UR6, 0x2 ;  /* 0x0000000600067c11 */ /* 0x001fc8000f8c10ff */
[----:B------:R-:W-:-:S05]  /*43c0*/  LEA.HI.X R7, R0, UR7, R7, 0x2, P6 ;  /* 0x0000000700077c11 */ /* 0x000fca000b0f1407 */
[----:B------:R0:W-:Y:S04]  /*43d0*/  STG.E desc[UR8][R6.64], R58 ;  /* 0x0000003a06007986 */ /* 0x0001e8000c101908 */
.L_x_2083:
[----:B------:R-:W-:Y:S05]  /*43e0*/  BSYNC.RECONVERGENT B0 ;  /* 0x0000000000007941 */ /* 0x000fea0003800200 */
.L_x_2082:
        /* <DEDUP_REMOVED lines=8> */
.L_x_2087:
[----:B------:R-:W0:Y:S01]  /*4470*/  LDCU.64 UR6, c[0x0][0x398] ;  /* 0x00007300ff0677ac */ /* 0x000e220008000a00 */
[----:B-----5:R-:W-:-:S04]  /*4480*/  IADD3 R0, P6, PT, R12, R6, RZ ;  /* 0x000000060c007210 */ /* 0x020fc80007fde0ff */
[----:B------:R-:W-:Y:S02]  /*4490*/  LEA.HI.X.SX32 R7, R12, R7, 0x1, P6 ;  /* 0x000000070c077211 */ /* 0x000fe400030f0eff */
[----:B0-----:R-:W-:-:S04]  /*44a0*/  LEA R6, P6, R0, UR6, 0x2 ;  /* 0x0000000600067c11 */ /* 0x001fc8000f8c10ff */
[----:B------:R-:W-:-:S05]  /*44b0*/  LEA.HI.X R7, R0, UR7, R7, 0x2, P6 ;  /* 0x0000000700077c11 */ /* 0x000fca000b0f1407 */
[----:B------:R2:W-:Y:S04]  /*44c0*/  STG.E desc[UR8][R6.64], R57 ;  /* 0x0000003906007986 */ /* 0x0005e8000c101908 */
.L_x_2086:
[----:B------:R-:W-:Y:S05]  /*44d0*/  BSYNC.RECONVERGENT B0 ;  /* 0x0000000000007941 */ /* 0x000fea0003800200 */
.L_x_2085:
[----:B------:R-:W-:Y:S01]  /*44e0*/  LOP3.LUT P6, RZ, R32, 0x8, RZ, 0xc0, !PT ;  /* 0x0000000820ff7812 */ /* 0x000fe200078cc0ff */
[----:B------:R-:W-:-:S12]  /*44f0*/  BSSY.RECONVERGENT B0, `(.L_x_2088) ;  /* 0x000000d000007945 */ /* 0x000fd80003800200 */
[----:B------:R-:W-:Y:S05]  /*4500*/  @!P6 BRA `(.L_x_2089) ;  /* 0x00000000002ce947 */ /* 0x000fea0003800000 */
[----:B------:R-:W-:Y:S01]  /*4510*/  UISETP.NE.AND UP0, UPT, UR4, URZ, UPT ;  /* 0x000000ff0400728c */ /* 0x000fe2000bf05270 */
[----:B012---:R-:W-:-:S08]  /*4520*/  CS2R R6, SRZ ;  /* 0x0000000000067805 */ /* 0x007fd0000001ff00 */
[----:B------:R-:W-:Y:S05]  /*4530*/  BRA.U UP0, `(.L_x_2090) ;  /* 0x0000000100087547 */ /* 0x000fea000b800000 */
[----:B------:R-:W0:Y:S02]  /*4540*/  LDC.64 R6, c[0x0][0x3d8] ;  /* 0x0000f600ff067b82 */ /* 0x000e240000000a00 */
[----:B0-----:R-:W5:Y:S02]  /*4550*/  LDG.E.64 R6, desc[UR8][R6.64] ;  /* 0x0000000806067981 */ /* 0x001f64000c1e1b00 */
.L_x_2090:
[----:B------:R-:W0:Y:S01]  /*4560*/  LDCU.64 UR6, c[0x0][0x398] ;  /* 0x00007300ff0677ac */ /* 0x000e220008000a00 */
[----:B-----5:R-:W-:-:S04]  /*4570*/  IADD3 R0, P6, PT, R26, R6, RZ ;  /* 0x000000061a007210 */ /* 0x020fc80007fde0ff */
[----:B------:R-:W-:Y:S02]  /*4580*/  LEA.HI.X.SX32 R7, R26, R7, 0x1, P6 ;  /* 0x000000071a077211 */ /* 0x000fe400030f0eff */
[----:B0-----:R-:W-:-:S04]  /*4590*/  LEA R6, P6, R0, UR6, 0x2 ;  /* 0x0000000600067c11 */ /* 0x001fc8000f8c10ff */
[----:B------:R-:W-:-:S05]  /*45a0*/  LEA.HI.X R7, R0, UR7, R7, 0x2, P6 ;  /* 0x0000000700077c11 */ /* 0x000fca000b0f1407 */
[----:B------:R3:W-:Y:S04]  /*45b0*/  STG.E desc[UR8][R6.64], R56 ;  /* 0x0000003806007986 */ /* 0x0007e8000c101908 */
.L_x_2089:
[----:B------:R-:W-:Y:S05]  /*45c0*/  BSYNC.RECONVERGENT B0 ;  /* 0x0000000000007941 */ /* 0x000fea0003800200 */
.L_x_2088:
[----:B------:R-:W-:Y:S01]  /*45d0*/  LOP3.LUT P6, RZ, R32, 0x10, RZ, 0xc0, !PT ;  /* 0x0000001020ff7812 */ /* 0x000fe200078cc0ff */
[----:B------:R-:W-:-:S12]  /*45e0*/  BSSY.RECONVERGENT B0, `(.L_x_2091) ;  /* 0x000000d000007945 */ /* 0x000fd80003800200 */
[----:B------:R-:W-:Y:S05]  /*45f0*/  @!P6 BRA `(.L_x_2092) ;  /* 0x00000000002ce947 */ /* 0x000fea0003800000 */
[----:B------:R-:W-:Y:S01]  /*4600*/  UISETP.NE.AND UP0, UPT, UR4, URZ, UPT ;  /* 0x000000ff0400728c */ /* 0x000fe2000bf05270 */
[----:B0123--:R-:W-:-:S08]  /*4610*/  CS2R R6, SRZ ;  /* 0x0000000000067805 */ /* 0x00ffd0000001ff00 */
[----:B------:R-:W-:Y:S05]  /*4620*/  BRA.U UP0, `(.L_x_2093) ;  /* 0x0000000100087547 */ /* 0x000fea000b800000 */
[----:B------:R-:W0:Y:S02]  /*4630*/  LDC.64 R6, c[0x0][0x3d8] ;  /* 0x0000f600ff067b82 */ /* 0x000e240000000a00 */
[----:B0-----:R-:W5:Y:S02]  /*4640*/  LDG.E.64 R6, desc[UR8][R6.64] ;  /* 0x0000000806067981 */ /* 0x001f64000c1e1b00 */
.L_x_2093:
[----:B------:R-:W0:Y:S01]  /*4650*/  LDCU.64 UR6, c[0x0][0x398] ;  /* 0x00007300ff0677ac */ /* 0x000e220008000a00 */
[----:B-----5:R-:W-:-:S04]  /*4660*/  IADD3 R0, P6, PT, R24, R6, RZ ;  /* 0x0000000618007210 */ /* 0x020fc80007fde0ff */
[----:B------:R-:W-:Y:S02]  /*4670*/  LEA.HI.X.SX32 R7, R24, R7, 0x1, P6 ;  /* 0x0000000718077211 */ /* 0x000fe400030f0eff */
[----:B0-----:R-:W-:-:S04]  /*4680*/  LEA R6, P6, R0, UR6, 0x2 ;  /* 0x0000000600067c11 */ /* 0x001fc8000f8c10ff */
[----:B------:R-:W-:-:S05]  /*4690*/  LEA.HI.X R7, R0, UR7, R7, 0x2, P6 ;  /* 0x0000000700077c11 */ /* 0x000fca000b0f1407 */
[----:B------:R4:W-:Y:S04]  /*46a0*/  STG.E desc[UR8][R6.64], R55 ;  /* 0x0000003706007986 */ /* 0x0009e8000c101908 */
.L_x_2092:
[----:B------:R-:W-:Y:S05]  /*46b0*/  BSYNC.RECONVERGENT B0 ;  /* 0x0000000000007941 */ /* 0x000fea0003800200 */
.L_x_2091:
[----:B------:R-:W-:Y:S01]  /*46c0*/  LOP3.LUT P6, RZ, R32, 0x20, RZ, 0xc0, !PT ;  /* 0x0000002020ff7812 */ /* 0x000fe200078cc0ff */
[----:B------:R-:W-:-:S12]  /*46d0*/  BSSY.RECONVERGENT B0, `(.L_x_2094) ;  /* 0x000000d000007945 */ /* 0x000fd80003800200 */
[----:B------:R-:W-:Y:S05]  /*46e0*/  @!P6 BRA `(.L_x_2095) ;  /* 0x00000000002ce947 */ /* 0x000fea0003800000 */
[----:B------:R-:W-:Y:S01]  /*46f0*/  UISETP.NE.AND UP0, UPT, UR4, URZ, UPT ;  /* 0x000000ff0400728c */ /* 0x000fe2000bf05270 */
[----:B01234-:R-:W-:-:S08]  /*4700*/  CS2R R6, SRZ ;  /* 0x0000000000067805 */ /* 0x01ffd0000001ff00 */
[----:B------:R-:W-:Y:S05]  /*4710*/  BRA.U UP0, `(.L_x_2096) ;  /* 0x0000000100087547 */ /* 0x000fea000b800000 */
[----:B------:R-:W0:Y:S02]  /*4720*/  LDC.64 R6, c[0x0][0x3d8] ;  /* 0x0000f600ff067b82 */ /* 0x000e240000000a00 */
[----:B0-----:R-:W5:Y:S02]  /*4730*/  LDG.E.64 R6, desc[UR8][R6.64] ;  /* 0x0000000806067981 */ /* 0x001f64000c1e1b00 */
.L_x_2096:
[----:B------:R-:W0:Y:S01]  /*4740*/  LDCU.64 UR6, c[0x0][0x398] ;  /* 0x00007300ff0677ac */ /* 0x000e220008000a00 */
[----:B-----5:R-:W-:-:S04]  /*4750*/  IADD3 R0, P6, PT, R22, R6, RZ ;  /* 0x0000000616007210 */ /* 0x020fc80007fde0ff */
[----:B------:R-:W-:Y:S02]  /*4760*/  LEA.HI.X.SX32 R7, R22, R7, 0x1, P6 ;  /* 0x0000000716077211 */ /* 0x000fe400030f0eff */
[----:B0-----:R-:W-:-:S04]  /*4770*/  LEA R6, P6, R0, UR6, 0x2 ;  /* 0x0000000600067c11 */ /* 0x001fc8000f8c10ff */
[----:B------:R-:W-:-:S05]  /*4780*/  LEA.HI.X R7, R0, UR7, R7, 0x2, P6 ;  /* 0x0000000700077c11 */ /* 0x000fca000b0f1407 */
[----:B------:R0:W-:Y:S04]  /*4790*/  STG.E desc[UR8][R6.64], R54 ;  /* 0x0000003606007986 */ /* 0x0001e8000c101908 */
.L_x_2095:
[----:B------:R-:W-:Y:S05]  /*47a0*/  BSYNC.RECONVERGENT B0 ;  /* 0x0000000000007941 */ /* 0x000fea0003800200 */
.L_x_2094:
[----:B------:R-:W-:Y:S01]  /*47b0*/  LOP3.LUT P6, RZ, R32, 0x40, RZ, 0xc0, !PT ;  /* 0x0000004020ff7812 */ /* 0x000fe200078cc0ff */
[----:B------:R-:W-:-:S12]  /*47c0*/  BSSY.RECONVERGENT B0, `(.L_x_2097) ;  /* 0x000000d000007945 */ /* 0x000fd80003800200 */
[----:B------:R-:W-:Y:S05]  /*47d0*/  @!P6 BRA `(.L_x_2098) ;  /* 0x00000000002ce947 */ /* 0x000fea0003800000 */
[----:B------:R-:W-:Y:S01]  /*47e0*/  UISETP.NE.AND UP0, UPT, UR4, URZ, UPT ;  /* 0x000000ff0400728c */ /* 0x000fe2000bf05270 */
[----:B01234-:R-:W-:Y:S01]  /*47f0*/  CS2R R6, SRZ ;  /* 0x0000000000067805 */ /* 0x01ffe2000001ff00 */
[----:B------:R-:W0:Y:S07]  /*4800*/  LDCU.64 UR6, c[0x0][0x398] ;  /* 0x00007300ff0677ac */ /* 0x000e2e0008000a00 */
[----:B------:R-:W-:Y:S05]  /*4810*/  BRA.U UP0, `(.L_x_2099) ;  /* 0x0000000100087547 */ /* 0x000fea000b800000 */
[----:B------:R-:W1:Y:S02]  /*4820*/  LDC.64 R6, c[0x0][0x3d8] ;  /* 0x0000f600ff067b82 */ /* 0x000e640000000a00 */
[----:B-1----:R-:W5:Y:S02]  /*4830*/  LDG.E.64 R6, desc[UR8][R6.64] ;  /* 0x0000000806067981 */ /* 0x002f64000c1e1b00 */
.L_x_2099:
[----:B-----5:R-:W-:-:S04]  /*4840*/  IADD3 R0, P6, PT, R23, R6, RZ ;  /* 0x0000000617007210 */ /* 0x020fc80007fde0ff */
[----:B------:R-:W-:Y:S02]  /*4850*/  LEA.HI.X.SX32 R7, R23, R7, 0x1, P6 ;  /* 0x0000000717077211 */ /* 0x000fe400030f0eff */
[----:B0-----:R-:W-:-:S04]  /*4860*/  LEA R6, P6, R0, UR6, 0x2 ;  /* 0x0000000600067c11 */ /* 0x001fc8000f8c10ff */
[----:B------:R-:W-:-:S05]  /*4870*/  LEA.HI.X R7, R0, UR7, R7, 0x2, P6 ;  /* 0x0000000700077c11 */ /* 0x000fca000b0f1407 */
[----:B------:R0:W-:Y:S04]  /*4880*/  STG.E desc[UR8][R6.64], R53 ;  /* 0x0000003506007986 */ /* 0x0001e8000c101908 */
.L_x_2098:
[----:B------:R-:W-:Y:S05]  /*4890*/  BSYNC.RECONVERGENT B0 ;  /* 0x0000000000007941 */ /* 0x000fea0003800200 */
.L_x_2097:
[----:B------:R-:W-:Y:S04]  /*48a0*/  BSSY.RECONVERGENT B0, `(.L_x_2100) ;  /* 0x000000d000007945 */ /* 0x000fe80003800200 */
[----:B------:R-:W-:Y:S05]  /*48b0*/  @!P0 BRA `(.L_x_2101) ;  /* 0x00000000002c8947 */ /* 0x000fea0003800000 */
[----:B------:R-:W-:Y:S01]  /*48c0*/  UISETP.NE.AND UP0, UPT, UR4, URZ, UPT ;  /* 0x000000ff0400728c */ /* 0x000fe2000bf05270 */
[----:B01234-:R-:W-:Y:S01]  /*48d0*/  CS2R R6, SRZ ;  /* 0x0000000000067805 */ /* 0x01ffe2000001ff00 */
[----:B------:R-:W0:Y:S07]  /*48e0*/  LDCU.64 UR6, c[0x0][0x398] ;  /* 0x00007300ff0677ac */ /* 0x000e2e0008000a00 */
[----:B------:R-:W-:Y:S05]  /*48f0*/  BRA.U UP0, `(.L_x_2102) ;  /* 0x0000000100087547 */ /* 0x000fea000b800000 */
[----:B------:R-:W1:Y:S02]  /*4900*/  LDC.64 R6, c[0x0][0x3d8] ;  /* 0x0000f600ff067b82 */ /* 0x000e640000000a00 */
[----:B-1----:R-:W5:Y:S02]  /*4910*/  LDG.E.64 R6, desc[UR8][R6.64] ;  /* 0x0000000806067981 */ /* 0x002f64000c1e1b00 */
.L_x_2102:
[----:B-----5:R-:W-:-:S04]  /*4920*/  IADD3 R0, P0, PT, R21, R6, RZ ;  /* 0x0000000615007210 */ /* 0x020fc80007f1e0ff */
[----:B------:R-:W-:Y:S02]  /*4930*/  LEA.HI.X.SX32 R7, R21, R7, 0x1, P0 ;  /* 0x0000000715077211 */ /* 0x000fe400000f0eff */
[----:B0-----:R-:W-:-:S04]  /*4940*/  LEA R6, P0, R0, UR6, 0x2 ;  /* 0x0000000600067c11 */ /* 0x001fc8000f8010ff */
[----:B------:R-:W-:-:S05]  /*4950*/  LEA.HI.X R7, R0, UR7, R7, 0x2, P0 ;  /* 0x0000000700077c11 */ /* 0x000fca00080f1407 */
[----:B------:R0:W-:Y:S04]  /*4960*/  STG.E desc[UR8][R6.64], R52 ;  /* 0x0000003406007986 */ /* 0x0001e8000c101908 */
.L_x_2101:
[----:B------:R-:W-:Y:S05]  /*4970*/  BSYNC.RECONVERGENT B0 ;  /* 0x0000000000007941 */ /* 0x000fea0003800200 */
.L_x_2100:
        /* <DEDUP_REMOVED lines=8> */
.L_x_2105:
[----:B-----5:R-:W-:-:S04]  /*4a00*/  IADD3 R0, P0, PT, R20, R6, RZ ;  /* 0x0000000614007210 */ /* 0x020fc80007f1e0ff */
[----:B------:R-:W-:Y:S02]  /*4a10*/  LEA.HI.X.SX32 R7, R20, R7, 0x1, P0 ;  /* 0x0000000714077211 */ /* 0x000fe400000f0eff */
[----:B0-----:R-:W-:-:S04]  /*4a20*/  LEA R6, P0, R0, UR6, 0x2 ;  /* 0x0000000600067c11 */ /* 0x001fc8000f8010ff */
[----:B------:R-:W-:-:S05]  /*4a30*/  LEA.HI.X R7, R0, UR7, R7, 0x2, P0 ;  /* 0x0000000700077c11 */ /* 0x000fca00080f1407 */
[----:B------:R0:W-:Y:S04]  /*4a40*/  STG.E desc[UR8][R6.64], R3 ;  /* 0x0000000306007986 */ /* 0x0001e8000c101908 */
.L_x_2104:
[----:B------:R-:W-:Y:S05]  /*4a50*/  BSYNC.RECONVERGENT B0 ;  /* 0x0000000000007941 */ /* 0x000fea0003800200 */
.L_x_2103:
[----:B------:R-:W-:Y:S04]  /*4a60*/  BSSY.RECONVERGENT B0, `(.L_x_2106) ;  /* 0x000000d000007945 */ /* 0x000fe80003800200 */
[----:B------:R-:W-:Y:S05]  /*4a70*/  @!P2 BRA `(.L_x_2107) ;  /* 0x00000000002ca947 */ /* 0x000fea0003800000 */
[----:B------:R-:W-:Y:S01]  /*4a80*/  UISETP.NE.AND UP0, UPT, UR4, URZ, UPT ;  /* 0x000000ff0400728c */ /* 0x000fe2000bf05270 */
[----:B01----:R-:W-:Y:S01]  /*4a90*/  CS2R R2, SRZ ;  /* 0x0000000000027805 */ /* 0x003fe2000001ff00 */
[----:B------:R-:W0:Y:S07]  /*4aa0*/  LDCU.64 UR6, c[0x0][0x398] ;  /* 0x00007300ff0677ac */ /* 0x000e2e0008000a00 */
[----:B------:R-:W-:Y:S05]  /*4ab0*/  BRA.U UP0, `(.L_x_2108) ;  /* 0x0000000100087547 */ /* 0x000fea000b800000 */
[----:B------:R-:W1:Y:S02]  /*4ac0*/  LDC.64 R2, c[0x0][0x3d8] ;  /* 0x0000f600ff027b82 */ /* 0x000e640000000a00 */
[----:B-1----:R-:W5:Y:S02]  /*4ad0*/  LDG.E.64 R2, desc[UR8][R2.64] ;  /* 0x0000000802027981 */ /* 0x002f64000c1e1b00 */
.L_x_2108:
[----:B-----5:R-:W-:-:S04]  /*4ae0*/  IADD3 R0, P0, PT, R18, R2, RZ ;  /* 0x0000000212007210 */ /* 0x020fc80007f1e0ff */
[----:B------:R-:W-:Y:S02]  /*4af0*/  LEA.HI.X.SX32 R3, R18, R3, 0x1, P0 ;  /* 0x0000000312037211 */ /* 0x000fe400000f0eff */
[----:B0-----:R-:W-:-:S04]  /*4b00*/  LEA R2, P0, R0, UR6, 0x2 ;  /* 0x0000000600027c11 */ /* 0x001fc8000f8010ff */
[----:B------:R-:W-:-:S05]  /*4b10*/  LEA.HI.X R3, R0, UR7, R3, 0x2, P0 ;  /* 0x0000000700037c11 */ /* 0x000fca00080f1403 */
[----:B------:R0:W-:Y:S04]  /*4b20*/  STG.E desc[UR8][R2.64], R13 ;  /* 0x0000000d02007986 */ /* 0x0001e8000c101908 */
.L_x_2107:
[----:B------:R-:W-:Y:S05]  /*4b30*/  BSYNC.RECONVERGENT B0 ;  /* 0x0000000000007941 */ /* 0x000fea0003800200 */
.L_x_2106:
        /* <DEDUP_REMOVED lines=8> */
.L_x_2111:
[----:B-----5:R-:W-:-:S04]  /*4bc0*/  IADD3 R0, P0, PT, R16, R2, RZ ;  /* 0x0000000210007210 */ /* 0x020fc80007f1e0ff */
[----:B------:R-:W-:Y:S02]  /*4bd0*/  LEA.HI.X.SX32 R3, R16, R3, 0x1, P0 ;  /* 0x0000000310037211 */ /* 0x000fe400000f0eff */
[----:B0-----:R-:W-:-:S04]  /*4be0*/  LEA R2, P0, R0, UR6, 0x2 ;  /* 0x0000000600027c11 */ /* 0x001fc8000f8010ff */
[----:B------:R-:W-:-:S05]  /*4bf0*/  LEA.HI.X R3, R0, UR7, R3, 0x2, P0 ;  /* 0x0000000700037c11 */ /* 0x000fca00080f1403 */
[----:B------:R0:W-:Y:S04]  /*4c00*/  STG.E desc[UR8][R2.64], R28 ;  /* 0x0000001c02007986 */ /* 0x0001e8000c101908 */
.L_x_2110:
[----:B------:R-:W-:Y:S05]  /*4c10*/  BSYNC.RECONVERGENT B0 ;  /* 0x0000000000007941 */ /* 0x000fea0003800200 */
.L_x_2109:
        /* <DEDUP_REMOVED lines=8> */
.L_x_2114:
[----:B-----5:R-:W-:-:S04]  /*4ca0*/  IADD3 R0, P0, PT, R14, R2, RZ ;  /* 0x000000020e007210 */ /* 0x020fc80007f1e0ff */
[----:B------:R-:W-:Y:S02]  /*4cb0*/  LEA.HI.X.SX32 R3, R14, R3, 0x1, P0 ;  /* 0x000000030e037211 */ /* 0x000fe400000f0eff */
[----:B0-----:R-:W-:-:S04]  /*4cc0*/  LEA R2, P0, R0, UR6, 0x2 ;  /* 0x0000000600027c11 */ /* 0x001fc8000f8010ff */
[----:B------:R-:W-:-:S05]  /*4cd0*/  LEA.HI.X R3, R0, UR7, R3, 0x2, P0 ;  /* 0x0000000700037c11 */ /* 0x000fca00080f1403 */
[----:B------:R0:W-:Y:S04]  /*4ce0*/  STG.E desc[UR8][R2.64], R29 ;  /* 0x0000001d02007986 */ /* 0x0001e8000c101908 */
.L_x_2113:
[----:B------:R-:W-:Y:S05]  /*4cf0*/  BSYNC.RECONVERGENT B0 ;  /* 0x0000000000007941 */ /* 0x000fea0003800200 */
.L_x_2112:
        /* <DEDUP_REMOVED lines=8> */
.L_x_2117:
[----:B-----5:R-:W-:-:S04]  /*4d80*/  IADD3 R0, P0, PT, R10, R2, RZ ;  /* 0x000000020a007210 */ /* 0x020fc80007f1e0ff */
[----:B------:R-:W-:Y:S02]  /*4d90*/  LEA.HI.X.SX32 R3, R10, R3, 0x1, P0 ;  /* 0x000000030a037211 */ /* 0x000fe400000f0eff */
[----:B0-----:R-:W-:-:S04]  /*4da0*/  LEA R2, P0, R0, UR6, 0x2 ;  /* 0x0000000600027c11 */ /* 0x001fc8000f8010ff */
[----:B------:R-:W-:-:S05]  /*4db0*/  LEA.HI.X R3, R0, UR7, R3, 0x2, P0 ;  /* 0x0000000700037c11 */ /* 0x000fca00080f1403 */
[----:B------:R0:W-:Y:S04]  /*4dc0*/  STG.E desc[UR8][R2.64], R30 ;  /* 0x0000001e02007986 */ /* 0x0001e8000c101908 */
.L_x_2116:
[----:B------:R-:W-:Y:S05]  /*4dd0*/  BSYNC.RECONVERGENT B0 ;  /* 0x0000000000007941 */ /* 0x000fea0003800200 */
.L_x_2115:
[----:B------:R-:W-:-:S14]  /*4de0*/  DSETP.NEU.AND P0, PT, R4, RZ, PT ;  /* 0x000000ff0400722a */ /* 0x000fdc0003f0d000 */
[----:B------:R-:W-:Y:S05]  /*4df0*/  @!P0 EXIT ;  /* 0x000000000000894d */ /* 0x000fea0003800000 */
[----:B------:R-:W-:Y:S01]  /*4e00*/  UISETP.NE.AND UP0, UPT, UR4, URZ, UPT ;  /* 0x000000ff0400728c */ /* 0x000fe2000bf05270 */
[----:B01----:R-:W-:-:S08]  /*4e10*/  CS2R R2, SRZ ;  /* 0x0000000000027805 */ /* 0x003fd0000001ff00 */
[----:B------:R-:W-:Y:S05]  /*4e20*/  BRA.U UP0, `(.L_x_2118) ;  /* 0x0000000100087547 */ /* 0x000fea000b800000 */
[----:B------:R-:W0:Y:S02]  /*4e30*/  LDC.64 R2, c[0x0][0x3d8] ;  /* 0x0000f600ff027b82 */ /* 0x000e240000000a00 */
[----:B0-----:R-:W5:Y:S02]  /*4e40*/  LDG.E.64 R2, desc[UR8][R2.64] ;  /* 0x0000000802027981 */ /* 0x001f64000c1e1b00 */
.L_x_2118:
[----:B------:R-:W0:Y:S01]  /*4e50*/  LDCU.64 UR4, c[0x0][0x398] ;  /* 0x00007300ff0477ac */ /* 0x000e220008000a00 */
[----:B-----5:R-:W-:-:S04]  /*4e60*/  IADD3 R0, P0, PT, R8, R2, RZ ;  /* 0x0000000208007210 */ /* 0x020fc80007f1e0ff */
[----:B------:R-:W-:Y:S02]  /*4e70*/  LEA.HI.X.SX32 R3, R8, R3, 0x1, P0 ;  /* 0x0000000308037211 */ /* 0x000fe400000f0eff */
[----:B0-----:R-:W-:-:S04]  /*4e80*/  LEA R2, P0, R0, UR4, 0x2 ;  /* 0x0000000400027c11 */ /* 0x001fc8000f8010ff */
[----:B------:R-:W-:-:S05]  /*4e90*/  LEA.HI.X R3, R0, UR5, R3, 0x2, P0 ;  /* 0x0000000500037c11 */ /* 0x000fca00080f1403 */
[----:B------:R-:W-:Y:S01]  /*4ea0*/  STG.E desc[UR8][R2.64], R31 ;  /* 0x0000001f02007986 */ /* 0x000fe2000c101908 */
[----:B------:R-:W-:Y:S05]  /*4eb0*/  EXIT ;  /* 0x000000000000794d */ /* 0x000fea0003800000 */
.L_x_2078:
[----:B------:R-:W-:Y:S01]  /*4ec0*/  P2R R6, PR, RZ, 0x1 ;  /* 0x00000001ff067803 */ /* 0x000fe20000000000 */
[----:B------:R-:W-:Y:S01]  /*4ed0*/  BAR.SYNC.DEFER_BLOCKING 0x0 ;  /* 0x0000000000007b1d */ /* 0x000fe20000010000 */
[C---:B------:R-:W-:Y:S02]  /*4ee0*/  LOP3.LUT P0, RZ, R32.reuse, 0x1, RZ, 0xc0, !PT ;  /* 0x0000000120ff7812 */ /* 0x040fe4000780c0ff */
[----:B------:R-:W-:Y:S02]  /*4ef0*/  P2R R17, PR, RZ, 0x2 ;  /* 0x00000002ff117803 */ /* 0x000fe40000000000 */
[C---:B------:R-:W-:Y:S02]  /*4f00*/  LOP3.LUT P1, RZ, R32.reuse, 0x2, RZ, 0xc0, !PT ;  /* 0x0000000220ff7812 */ /* 0x040fe4000782c0ff */
[----:B------:R-:W-:Y:S02]  /*4f10*/  P2R R19, PR, RZ, 0x4 ;  /* 0x00000004ff137803 */ /* 0x000fe40000000000 */
[----:B------:R-:W-:-:S02]  /*4f20*/  LOP3.LUT P2, RZ, R32, 0x4, RZ, 0xc0, !PT ;  /* 0x0000000420ff7812 */ /* 0x000fc4000784c0ff */
[----:B------:R-:W-:Y:S02]  /*4f30*/  P2R R25, PR, RZ, 0x8 ;  /* 0x00000008ff197803 */ /* 0x000fe40000000000 */
[C---:B------:R-:W-:Y:S01]  /*4f40*/  LOP3.LUT P3, RZ, R32.reuse, 0x8, RZ, 0xc0, !PT ;  /* 0x0000000820ff7812 */ /* 0x040fe2000786c0ff */
[--C-:B------:R-:W-:Y:S01]  /*4f50*/  @P0 IMAD.IADD R33, R33, 0x1, -R11.reuse ;  /* 0x0000000121210824 */ /* 0x100fe200078e0a0b */
[----:B------:R-:W-:Y:S02]  /*4f60*/  P2R R27, PR, RZ, 0x10 ;  /* 0x00000010ff1b7803 */ /* 0x000fe40000000000 */
[C---:B------:R-:W-:Y:S02]  /*4f70*/  LOP3.LUT P4, RZ, R32.reuse, 0x10, RZ, 0xc0, !PT ;  /* 0x0000001020ff7812 */ /* 0x040fe4000788c0ff */
[----:B------:R-:W-:Y:S02]  /*4f80*/  P2R R34, PR, RZ, 0x20 ;  /* 0x00000020ff227803 */ /* 0x000fe40000000000 */
[----:B------:R-:W-:Y:S01]  /*4f90*/  LOP3.LUT P5, RZ, R32, 0x20, RZ, 0xc0, !PT ;  /* 0x0000002020ff7812 */ /* 0x000fe200078ac0ff */
[----:B------:R-:W-:Y:S01]  /*4fa0*/  @P2 IMAD.IADD R12, R12, 0x1, -R11 ;  /* 0x000000010c0c2824 */ /* 0x000fe200078e0a0b */
[----:B------:R-:W-:-:S02]  /*4fb0*/  @P0 LEA R33, R33, UR4, 0x2 ;  /* 0x0000000421210c11 */ /* 0x000fc4000f8e10ff */
[----:B------:R-:W-:Y:S01]  /*4fc0*/  LOP3.LUT P6, RZ, R32, 0x40, RZ, 0xc0, !PT ;  /* 0x0000004020ff7812 */ /* 0x000fe200078cc0ff */
[--C-:B------:R-:W-:Y:S01]  /*4fd0*/  @P3 IMAD.IADD R26, R26, 0x1, -R11.reuse ;  /* 0x000000011a1a3824 */ /* 0x100fe200078e0a0b */
[----:B------:R-:W-:Y:S01]  /*4fe0*/  @P2 LEA R12, R12, UR4, 0x2 ;  /* 0x000000040c0c2c11 */ /* 0x000fe2000f8e10ff */
[----:B------:R0:W-:Y:S01]  /*4ff0*/  @P0 STS [R33], R2 ;  /* 0x0000000221000388 */ /* 0x0001e20000000800 */
[----:B------:R-:W-:Y:S01]  /*5000*/  ISETP.NE.AND P0, PT, R6, RZ, PT ;  /* 0x000000ff0600720c */ /* 0x000fe20003f05270 */
[--C-:B------:R-:W-:Y:S01]  /*5010*/  @P1 IMAD.IADD R6, R9, 0x1, -R11.reuse ;  /* 0x0000000109061824 */ /* 0x100fe200078e0a0b */
[----:B------:R-:W-:Y:S01]  /*5020*/  @P3 LEA R9, R26, UR4, 0x2 ;  /* 0x000000041a093c11 */ /* 0x000fe2000f8e10ff */
[--C-:B------:R-:W-:Y:S02]  /*5030*/  @P4 IMAD.IADD R24, R24, 0x1, -R11.reuse ;  /* 0x0000000118184824 */ /* 0x100fe400078e0a0b */
[----:B------:R-:W-:Y:S01]  /*5040*/  @P5 IMAD.IADD R22, R22, 0x1, -R11 ;  /* 0x0000000116165824 */ /* 0x000fe200078e0a0b */
[----:B------:R-:W-:-:S02]  /*5050*/  @P1 LEA R7, R6, UR4, 0x2 ;  /* 0x0000000406071c11 */ /* 0x000fc4000f8e10ff */
[----:B------:R-:W-:Y:S01]  /*5060*/  @P4 LEA R24, R24, UR4, 0x2 ;  /* 0x0000000418184c11 */ /* 0x000fe2000f8e10ff */
[--C-:B------:R-:W-:Y:S02]  /*5070*/  @P6 IMAD.IADD R23, R23, 0x1, -R11.reuse ;  /* 0x0000000117176824 */ /* 0x100fe400078e0a0b */
[----:B------:R1:W-:Y:S01]  /*5080*/  @P1 STS [R7], R58 ;  /* 0x0000003a07001388 */ /* 0x0003e20000000800 */
[----:B------:R-:W-:Y:S01]  /*5090*/  ISETP.NE.AND P1, PT, R17, RZ, PT ;  /* 0x000000ff1100720c */ /* 0x000fe20003f25270 */
[----:B------:R-:W-:Y:S01]  /*50a0*/  @P0 IMAD.IADD R21, R21, 0x1, -R11 ;  /* 0x0000000115150824 */ /* 0x000fe200078e0a0b */
[----:B0-----:R-:W-:Y:S01]  /*50b0*/  @P6 LEA R2, R23, UR4, 0x2 ;  /* 0x0000000417026c11 */ /* 0x001fe2000f8e10ff */
[----:B------:R-:W-:Y:S01]  /*50c0*/  @P2 STS [R12], R57 ;  /* 0x000000390c002388 */ /* 0x000fe20000000800 */
[----:B------:R-:W-:Y:S02]  /*50d0*/  ISETP.NE.AND P2, PT, R19, RZ, PT ;  /* 0x000000ff1300720c */ /* 0x000fe40003f45270 */
[----:B------:R-:W-:Y:S01]  /*50e0*/  @P0 LEA R21, R21, UR4, 0x2 ;  /* 0x0000000415150c11 */ /* 0x000fe2000f8e10ff */
[----:B------:R-:W-:Y:S01]  /*50f0*/  @P3 STS [R9], R56 ;  /* 0x0000003809003388 */ /* 0x000fe20000000800 */
[----:B------:R-:W-:-:S02]  /*5100*/  ISETP.NE.AND P3, PT, R25, RZ, PT ;  /* 0x000000ff1900720c */ /* 0x000fc40003f65270 */
[----:B-1----:R-:W-:Y:S01]  /*5110*/  @P5 LEA R7, R22, UR4, 0x2 ;  /* 0x0000000416075c11 */ /* 0x002fe2000f8e10ff */
[----:B------:R-:W-:Y:S01]  /*5120*/  @P4 STS [R24], R55 ;  /* 0x0000003718004388 */ /* 0x000fe20000000800 */
[----:B------:R-:W-:Y:S01]  /*5130*/  ISETP.NE.AND P4, PT, R27, RZ, PT ;  /* 0x000000ff1b00720c */ /* 0x000fe20003f85270 */
[--C-:B------:R-:W-:Y:S02]  /*5140*/  @P1 IMAD.IADD R20, R20, 0x1, -R11.reuse ;  /* 0x0000000114141824 */ /* 0x100fe400078e0a0b */
[----:B------:R0:W-:Y:S01]  /*5150*/  @P5 STS [R7], R54 ;  /* 0x0000003607005388 */ /* 0x0001e20000000800 */
[----:B------:R-:W-:Y:S01]  /*5160*/  ISETP.NE.AND P5, PT, R34, RZ, PT ;  /* 0x000000ff2200720c */ /* 0x000fe20003fa5270 */
[--C-:B------:R-:W-:Y:S01]  /*5170*/  @P2 IMAD.IADD R18, R18, 0x1, -R11.reuse ;  /* 0x0000000112122824 */ /* 0x100fe200078e0a0b */
[----:B------:R-:W-:Y:S01]  /*5180*/  @P1 LEA R20, R20, UR4, 0x2 ;  /* 0x0000000414141c11 */ /* 0x000fe2000f8e10ff */
[----:B------:R1:W-:Y:S01]  /*5190*/  @P6 STS [R2], R53 ;  /* 0x0000003502006388 */ /* 0x0003e20000000800 */
[----:B------:R-:W-:Y:S01]  /*51a0*/  DSETP.NEU.AND P6, PT, R4, RZ, PT ;  /* 0x000000ff0400722a */ /* 0x000fe20003fcd000 */
[--C-:B------:R-:W-:Y:S01]  /*51b0*/  @P3 IMAD.IADD R16, R16, 0x1, -R11.reuse ;  /* 0x0000000110103824 */ /* 0x100fe200078e0a0b */
[----:B------:R-:W-:Y:S01]  /*51c0*/  @P2 LEA R18, R18, UR4, 0x2 ;  /* 0x0000000412122c11 */ /* 0x000fe2000f8e10ff */
[----:B------:R1:W-:Y:S01]  /*51d0*/  @P0 STS [R21], R52 ;  /* 0x0000003415000388 */ /* 0x0003e20000000800 */
[----:B------:R-:W-:Y:S01]  /*51e0*/  ISETP.GE.AND P0, PT, R0, R15, PT ;  /* 0x0000000f0000720c */ /* 0x000fe20003f06270 */
[--C-:B------:R-:W-:Y:S01]  /*51f0*/  @P4 IMAD.IADD R14, R14, 0x1, -R11.reuse ;  /* 0x000000010e0e4824 */ /* 0x100fe200078e0a0b */
[----:B------:R-:W-:Y:S01]  /*5200*/  @P3 LEA R5, R16, UR4, 0x2 ;  /* 0x0000000410053c11 */ /* 0x000fe2000f8e10ff */
[----:B------:R1:W-:Y:S02]  /*5210*/  @P1 STS [R20], R3 ;  /* 0x0000000314001388 */ /* 0x0003e40000000800 */
[--C-:B------:R-:W-:Y:S01]  /*5220*/  @P5 IMAD.IADD R10, R10, 0x1, -R11.reuse ;  /* 0x000000010a0a5824 */ /* 0x100fe200078e0a0b */
[----:B------:R-:W-:Y:S01]  /*5230*/  @P4 LEA R14, R14, UR4, 0x2 ;  /* 0x000000040e0e4c11 */ /* 0x000fe2000f8e10ff */
[----:B------:R1:W-:Y:S03]  /*5240*/  @P2 STS [R18], R13 ;  /* 0x0000000d12002388 */ /* 0x0003e60000000800 */
[----:B------:R-:W-:Y:S01]  /*5250*/  @P6 IMAD.IADD R8, R8, 0x1, -R11 ;  /* 0x0000000108086824 */ /* 0x000fe200078e0a0b */
[----:B0-----:R-:W-:Y:S01]  /*5260*/  @P5 LEA R7, R10, UR4, 0x2 ;  /* 0x000000040a075c11 */ /* 0x001fe2000f8e10ff */
[----:B------:R1:W-:Y:S03]  /*5270*/  @P3 STS [R5], R28 ;  /* 0x0000001c05003388 */ /* 0x0003e60000000800 */
[----:B------:R-:W-:Y:S01]  /*5280*/  @P6 LEA R8, R8, UR4, 0x2 ;  /* 0x0000000408086c11 */ /* 0x000fe2000f8e10ff */
        /* <DEDUP_REMOVED lines=23> */
.L_x_2121:
        /* <DEDUP_REMOVED lines=14> */
.L_x_2120:
[----:B------:R-:W-:Y:S05]  /*54e0*/  BSYNC.RECONVERGENT B0 ;  /* 0x0000000000007941 */ /* 0x000fea0003800200 */
.L_x_2119:
[----:B------:R-:W-:Y:S05]  /*54f0*/  @!P1 EXIT ;  /* 0x000000000000994d */ /* 0x000fea0003800000 */
[----:B------:R-:W1:Y:S01]  /*5500*/  S2UR UR5, SR_CgaCtaId ;  /* 0x00000000000579c3 */ /* 0x000e620000008800 */
[----:B------:R-:W-:Y:S01]  /*5510*/  UMOV UR4, 0x400 ;  /* 0x0000040000047882 */ /* 0x000fe20000000000 */
[----:B------:R-:W-:Y:S01]  /*5520*/  UISETP.NE.AND UP0, UPT, UR6, URZ, UPT ;  /* 0x000000ff0600728c */ /* 0x000fe2000bf05270 */
[----:B0-----:R-:W-:Y:S01]  /*5530*/  IMAD.IADD R13, R0, 0x1, R11 ;  /* 0x00000001000d7824 */ /* 0x001fe200078e020b */
[----:B------:R-:W0:Y:S04]  /*5540*/  LDCU.64 UR10, c[0x0][0x398] ;  /* 0x00007300ff0a77ac */ /* 0x000e280008000a00 */
[----:B------:R-:W-:Y:S01]  /*5550*/  PLOP3.LUT P0, PT, PT, PT, UP0, 0x80, 0x8 ;  /* 0x000000000008781c */ /* 0x000fe20003f0f008 */
[----:B-1----:R-:W-:-:S06]  /*5560*/  ULEA UR4, UR5, UR4, 0x18 ;  /* 0x0000000405047291 */ /* 0x002fcc000f8ec0ff */
[----:B------:R-:W-:-:S05]  /*5570*/  LEA R12, R0, UR4, 0x2 ;  /* 0x00000004000c7c11 */ /* 0x000fca000f8e10ff */
[----:B0-----:R-:W-:-:S07]  /*5580*/  VIADD R12, R12, 0x1000 ;  /* 0x000010000c0c7836 */ /* 0x001fce0000000000 */
.L_x_2122:
[----:B-1----:R-:W0:Y:S01]  /*5590*/  @!P0 LDC.64 R6, c[0x0][0x3d8] ;  /* 0x0000f600ff068b82 */ /* 0x002e220000000a00 */
[----:B------:R-:W-:Y:S01]  /*55a0*/  CS2R R2, SRZ ;  /* 0x0000000000027805 */ /* 0x000fe2000001ff00 */
[----:B------:R-:W-:Y:S01]  /*55b0*/  UISETP.NE.AND UP0, UPT, UR6, URZ, UPT ;  /* 0x000000ff0600728c */ /* 0x000fe2000bf05270 */
[----:B------:R-:W1:Y:S01]  /*55c0*/  LDS R19, [R12+-0x1000] ;  /* 0xfff000000c137984 */ /* 0x000e620000000800 */
[----:B------:R-:W-:-:S03]  /*55d0*/  SHF.R.S32.HI R17, RZ, 0x1f, R13 ;  /* 0x0000001fff117819 */ /* 0x000fc6000001140d */
[----:B------:R-:W2:Y:S04]  /*55e0*/  LDS R21, [R12+-0x800] ;  /* 0xfff800000c157984 */ /* 0x000ea80000000800 */
[----:B0-----:R-:W3:Y:S01]  /*55f0*/  @!P0 LDG.E.64 R2, desc[UR8][R6.64] ;  /* 0x0000000806028981 */ /* 0x001ee2000c1e1b00 */
[----:B------:R-:W-:-:S13]  /*5600*/  PLOP3.LUT P0, PT, PT, PT, UP0, 0x80, 0x8 ;  /* 0x000000000008781c */ /* 0x000fda0003f0f008 */
[----:B------:R-:W0:Y:S01]  /*5610*/  @!P0 LDC.64 R8, c[0x0][0x3d8] ;  /* 0x0000f600ff088b82 */ /* 0x000e220000000a00 */
[----:B---3--:R-:W-:-:S05]  /*5620*/  IADD3 R2, P1, PT, R13, R2, RZ ;  /* 0x000000020d027210 */ /* 0x008fca0007f3e0ff */
[----:B------:R-:W-:Y:S01]  /*5630*/  IMAD.X R3, R17, 0x1, R3, P1 ;  /* 0x0000000111037824 */ /* 0x000fe200008e0603 */
[----:B------:R-:W-:-:S04]  /*5640*/  LEA R4, P1, R2, UR10, 0x2 ;  /* 0x0000000a02047c11 */ /* 0x000fc8000f8210ff */
[----:B------:R-:W-:Y:S02]  /*5650*/  LEA.HI.X R5, R2, UR11, R3, 0x2, P1 ;  /* 0x0000000b02057c11 */ /* 0x000fe400088f1403 */
[----:B------:R-:W-:-:S03]  /*5660*/  CS2R R2, SRZ ;  /* 0x0000000000027805 */ /* 0x000fc6000001ff00 */
[----:B-1----:R1:W-:Y:S04]  /*5670*/  STG.E desc[UR8][R4.64], R19 ;  /* 0x0000001304007986 */ /* 0x0023e8000c101908 */
[----:B0-----:R-:W3:Y:S01]  /*5680*/  @!P0 LDG.E.64 R2, desc[UR8][R8.64] ;  /* 0x0000000808028981 */ /* 0x001ee2000c1e1b00 */
[----:B------:R-:W0:Y:S03]  /*5690*/  @!P0 LDC.64 R10, c[0x0][0x3d8] ;  /* 0x0000f600ff0a8b82 */ /* 0x000e260000000a00 */
[----:B------:R-:W4:Y:S01]  /*56a0*/  LDS R19, [R12] ;  /* 0x000000000c137984 */ /* 0x000f220000000800 */
[----:B---3--:R-:W-:-:S05]  /*56b0*/  IADD3 R2, P1, PT, R13, R2, RZ ;  /* 0x000000020d027210 */ /* 0x008fca0007f3e0ff */
[----:B------:R-:W-:Y:S01]  /*56c0*/  IMAD.X R3, R17, 0x1, R3, P1 ;  /* 0x0000000111037824 */ /* 0x000fe200008e0603 */
[----:B------:R-:W-:-:S04]  /*56d0*/  LEA R6, P1, R2, UR10, 0x2 ;  /* 0x0000000a02067c11 */ /* 0x000fc8000f8210ff */
[----:B------:R-:W-:Y:S02]  /*56e0*/  LEA.HI.X R7, R2, UR11, R3, 0x2, P1 ;  /* 0x0000000b02077c11 */ /* 0x000fe400088f1403 */
[----:B------:R-:W-:-:S03]  /*56f0*/  CS2R R2, SRZ ;  /* 0x0000000000027805 */ /* 0x000fc6000001ff00 */
[----:B--2---:R-:W-:Y:S04]  /*5700*/  STG.E desc[UR8][R6.64+0x800], R21 ;  /* 0x0008001506007986 */ /* 0x004fe8000c101908 */
[----:B0-----:R-:W2:Y:S01]  /*5710*/  @!P0 LDG.E.64 R2, desc[UR8][R10.64] ;  /* 0x000000080a028981 */ /* 0x001ea2000c1e1b00 */
[----:B------:R-:W0:Y:S03]  /*5720*/  @!P0 LDC.64 R8, c[0x0][0x3d8] ;  /* 0x0000f600ff088b82 */ /* 0x000e260000000a00 */
[----:B------:R3:W5:Y:S01]  /*5730*/  LDS R7, [R12+0x800] ;  /* 0x000800000c077984 */ /* 0x0007620000000800 */
[----:B--2---:R-:W-:-:S05]  /*5740*/  IADD3 R2, P1, PT, R13, R2, RZ ;  /* 0x000000020d027210 */ /* 0x004fca0007f3e0ff */
[----:B------:R-:W-:Y:S01]  /*5750*/  IMAD.X R3, R17, 0x1, R3, P1 ;  /* 0x0000000111037824 */ /* 0x000fe200008e0603 */
[----:B-1----:R-:W-:-:S04]  /*5760*/  LEA R4, P1, R2, UR10, 0x2 ;  /* 0x0000000a02047c11 */ /* 0x002fc8000f8210ff */
[----:B------:R-:W-:Y:S02]  /*5770*/  LEA.HI.X R5, R2, UR11, R3, 0x2, P1 ;  /* 0x0000000b02057c11 */ /* 0x000fe400088f1403 */
[----:B------:R-:W-:-:S03]  /*5780*/  CS2R R2, SRZ ;  /* 0x0000000000027805 */ /* 0x000fc6000001ff00 */
[----:B----4-:R1:W-:Y:S04]  /*5790*/  STG.E desc[UR8][R4.64+0x1000], R19 ;  /* 0x0010001304007986 */ /* 0x0103e8000c101908 */
[----:B0-----:R-:W2:Y:S01]  /*57a0*/  @!P0 LDG.E.64 R2, desc[UR8][R8.64] ;  /* 0x0000000808028981 */ /* 0x001ea2000c1e1b00 */
        /* <DEDUP_REMOVED lines=11> */
.L_x_2015:
        /* <DEDUP_REMOVED lines=26> */
[----:B------:R-:W-:Y:S02]  /*5a00*/  IADD3.X R3, PT, PT, RZ, R3, RZ, P0, P1 ;  /* 0x00000003ff037210 */ /* 0x000fe400007e24ff */
[----:B------:R-:W-:Y:S02]  /*5a10*/  ISETP.GE.AND P0, PT, R4, UR4, PT ;  /* 0x0000000404007c0c */ /* 0x000fe4000bf06270 */
[----:B------:R-:W-:-:S05]  /*5a20*/  LEA.HI.X R3, R0, UR13, R3, 0x3, P3 ;  /* 0x0000000d00037c11 */ /* 0x000fca00098f1c03 */
[----:B------:R-:W2:Y:S06]  /*5a30*/  @!P2 LDG.E.64 R10, desc[UR8][R2.64] ;  /* 0x00000008020aa981 */ /* 0x000eac000c1e1b00 */
[----:B------:R-:W3:Y:S01]  /*5a40*/  @!P0 LDG.E.64 R4, desc[UR8][R2.64+0x8] ;  /* 0x0000080802048981 */ /* 0x000ee2000c1e1b00 */
[C---:B------:R-:W-:Y:S02]  /*5a50*/  VIADD R0, R57.reuse, 0x2 ;  /* 0x0000000239007836 */ /* 0x040fe40000000000 */
[----:B------:R-:W-:-:S03]  /*5a60*/  VIADD R8, R57, 0x5 ;  /* 0x0000000539087836 */ /* 0x000fc60000000000 */
[----:B------:R-:W-:Y:S01]  /*5a70*/  ISETP.GE.AND P3, PT, R0, UR4, PT ;  /* 0x0000000400007c0c */ /* 0x000fe2000bf66270 */
[----:B------:R-:W-:-:S05]  /*5a80*/  VIADD R0, R57, 0x3 ;  /* 0x0000000339007836 */ /* 0x000fca0000000000 */
[----:B------:R-:W-:Y:S01]  /*5a90*/  ISETP.GE.AND P1, PT, R0, UR4, PT ;  /* 0x0000000400007c0c */ /* 0x000fe2000bf26270 */
[----:B------:R-:W-:Y:S01]  /*5aa0*/  VIADD R0, R57, 0x4 ;  /* 0x0000000439007836 */ /* 0x000fe20000000000 */
[----:B------:R-:W-:-:S04]  /*5ab0*/  ISETP.GE.AND P4, PT, R8, UR4, PT ;  /* 0x0000000408007c0c */ /* 0x000fc8000bf86270 */
[----:B------:R-:W-:Y:S01]  /*5ac0*/  ISETP.GE.AND P5, PT, R0, UR4, PT ;  /* 0x0000000400007c0c */ /* 0x000fe2000bfa6270 */
[----:B------:R-:W4:Y:S01]  /*5ad0*/  @!P3 LDG.E.64 R6, desc[UR8][R2.64+0x10] ;  /* 0x000010080206b981 */ /* 0x000f22000c1e1b00 */
[----:B------:R-:W-:-:S05]  /*5ae0*/  VIADD R0, R57, 0x6 ;  /* 0x0000000639007836 */ /* 0x000fca0000000000 */
[----:B------:R-:W5:Y:S01]  /*5af0*/  @!P1 LDG.E.64 R8, desc[UR8][R2.64+0x18] ;  /* 0x0000180802089981 */ /* 0x000f62000c1e1b00 */
[----:B--2---:R-:W-:-:S03]  /*5b00*/  @!P2 DSETP.NEU.AND P6, PT, R10, RZ, PT ;  /* 0x000000ff0a00a22a */ /* 0x004fc60003fcd000 */
[----:B------:R-:W2:Y:S03]  /*5b10*/  @!P4 LDG.E.64 R10, desc[UR8][R2.64+0x28] ;  /* 0x00002808020ac981 */ /* 0x000ea6000c1e1b00 */
[----:B------:R-:W-:Y:S01]  /*5b20*/  @!P2 SEL R59, RZ, 0x1, !P6 ;  /* 0x00000001ff3ba807 */ /* 0x000fe20007000000 */
[----:B---3--:R-:W-:Y:S01]  /*5b30*/  @!P0 DSETP.NEU.AND P6, PT, R4, RZ, PT ;  /* 0x000000ff0400822a */ /* 0x008fe20003fcd000 */
[----:B------:R-:W-:Y:S01]  /*5b40*/  ISETP.GE.AND P2, PT, R0, UR4, PT ;  /* 0x0000000400007c0c */ /* 0x000fe2000bf46270 */
[----:B------:R-:W-:Y:S01]  /*5b50*/  VIADD R0, R57, 0x7 ;  /* 0x0000000739007836 */ /* 0x000fe20000000000 */
[----:B------:R-:W3:Y:S03]  /*5b60*/  @!P5 LDG.E.64 R4, desc[UR8][R2.64+0x20] ;  /* 0x000020080204d981 */ /* 0x000ee6000c1e1b00 */
[----:B------:R-:W-:-:S02]  /*5b70*/  @!P0 SEL R56, RZ, 0x1, !P6 ;  /* 0x00000001ff388807 */ /* 0x000fc40007000000 */
[----:B------:R-:W-:-:S06]  /*5b80*/  ISETP.GE.AND P0, PT, R0, UR4, PT ;  /* 0x0000000400007c0c */ /* 0x000fcc000bf06270 */
[----:B------:R-:W3:Y:S07]  /*5b90*/  @!P2 LDG.E.64 R12, desc[UR8][R2.64+0x30] ;  /* 0x00003008020ca981 */ /* 0x000eee000c1e1b00 */
[----:B------:R-:W3:Y:S01]  /*5ba0*/  @!P0 LDG.E.64 R14, desc[UR8][R2.64+0x38] ;  /* 0x00003808020e8981 */ /* 0x000ee2000c1e1b00 */
[----:B----4-:R-:W-:Y:S01]  /*5bb0*/  @!P3 DSETP.NEU.AND P6, PT, R6, RZ, PT ;  /* 0x000000ff0600b22a */ /* 0x010fe20003fcd000 */
[----:B------:R-:W-:-:S05]  /*5bc0*/  VIADD R0, R57, 0x8 ;  /* 0x0000000839007836 */ /* 0x000fca0000000000 */
[----:B------:R-:W-:Y:S01]  /*5bd0*/  @!P3 SEL R53, RZ, 0x1, !P6 ;  /* 0x00000001ff35b807 */ /* 0x000fe20007000000 */
[----:B-----5:R-:W-:-:S06]  /*5be0*/  @!P1 DSETP.NEU.AND P3, PT, R8, RZ, PT ;  /* 0x000000ff0800922a */ /* 0x020fcc0003f6d000 */
[----:B------:R-:W-:Y:S02]  /*5bf0*/  @!P1 SEL R49, RZ, 0x1, !P3 ;  /* 0x00000001ff319807 */ /* 0x000fe40005800000 */
[----:B------:R-:W-:Y:S01]  /*5c00*/  ISETP.GE.AND P1, PT, R0, UR4, PT ;  /* 0x0000000400007c0c */ /* 0x000fe2000bf26270 */
[----:B------:R-:W-:Y:S02]  /*5c10*/  VIADD R0, R57, 0x9 ;  /* 0x0000000939007836 */ /* 0x000fe40000000000 */
[----:B------:R-:W-:Y:S02]  /*5c20*/  IMAD.MOV.U32 R9, RZ, RZ, 0x1 ;  /* 0x00000001ff097424 */ /* 0x000fe400078e00ff */
[----:B------:R-:W-:-:S08]  /*5c30*/  IMAD.MOV.U32 R8, RZ, RZ, 0x1 ;  /* 0x00000001ff087424 */ /* 0x000fd000078e00ff */
[----:B------:R-:W4:Y:S01]  /*5c40*/  @!P1 LDG.E.64 R20, desc[UR8][R2.64+0x40] ;  /* 0x0000400802149981 */ /* 0x000f22000c1e1b00 */
[----:B------:R-:W-:Y:S01]  /*5c50*/  IMAD.MOV.U32 R7, RZ, RZ, 0x1 ;  /* 0x00000001ff077424 */ /* 0x000fe200078e00ff */
[----:B--2---:R-:W-:Y:S01]  /*5c60*/  @!P4 DSETP.NEU.AND P3, PT, R10, RZ, PT ;  /* 0x000000ff0a00c22a */ /* 0x004fe20003f6d000 */
[----:B------:R-:W-:Y:S01]  /*5c70*/  IMAD.MOV.U32 R10, RZ, RZ, 0x1 ;  /* 0x00000001ff0a7424 */ /* 0x000fe200078e00ff */
[----:B---3--:R-:W-:Y:S01]  /*5c80*/  @!P5 DSETP.NEU.AND P6, PT, R4, RZ, PT ;  /* 0x000000ff0400d22a */ /* 0x008fe20003fcd000 */
[----:B------:R-:W-:-:S03]  /*5c90*/  VIADD R4, R57, 0xa ;  /* 0x0000000a39047836 */ /* 0x000fc60000000000 */
[----:B------:R-:W-:Y:S02]  /*5ca0*/  @!P4 SEL R9, RZ, 0x1, !P3 ;  /* 0x00000001ff09c807 */ /* 0x000fe40005800000 */
[----:B------:R-:W-:Y:S02]  /*5cb0*/  @!P5 SEL R10, RZ, 0x1, !P6 ;  /* 0x00000001ff0ad807 */ /* 0x000fe40007000000 */
[----:B------:R-:W-:Y:S02]  /*5cc0*/  ISETP.GE.AND P6, PT, R0, UR4, PT ;  /* 0x0000000400007c0c */ /* 0x000fe4000bfc6270 */
[----:B------:R-:W-:Y:S01]  /*5cd0*/  ISETP.GE.AND P5, PT, R4, UR4, PT ;  /* 0x0000000404007c0c */ /* 0x000fe2000bfa6270 */
[----:B------:R-:W-:Y:S01]  /*5ce0*/  @!P2 DSETP.NEU.AND P4, PT, R12, RZ, PT ;  /* 0x000000ff0c00a22a */ /* 0x000fe20003f8d000 */
[C---:B------:R-:W-:Y:S02]  /*5cf0*/  VIADD R4, R57.reuse, 0xb ;  /* 0x0000000b39047836 */ /* 0x040fe40000000000 */
[----:B------:R-:W-:-:S03]  /*5d00*/  VIADD R0, R57, 0xc ;  /* 0x0000000c39007836 */ /* 0x000fc60000000000 */
[----:B------:R-:W-:Y:S02]  /*5d10*/  ISETP.GE.AND P3, PT, R4, UR4, PT ;  /* 0x0000000404007c0c */ /* 0x000fe4000bf66270 */
[----:B------:R-:W-:Y:S01]  /*5d20*/  @!P2 SEL R8, RZ, 0x1, !P4 ;  /* 0x00000001ff08a807 */ /* 0x000fe20006000000 */
[----:B------:R-:W-:Y:S01]  /*5d30*/  @!P0 DSETP.NEU.AND P4, PT, R14, RZ, PT ;  /* 0x000000ff0e00822a */ /* 0x000fe20003f8d000 */
[----:B------:R-:W-:Y:S01]  /*5d40*/  ISETP.GE.AND P2, PT, R0, UR4, PT ;  /* 0x0000000400007c0c */ /* 0x000fe2000bf46270 */
[----:B------:R-:W-:Y:S01]  /*5d50*/  VIADD R0, R57, 0xd ;  /* 0x0000000d39007836 */ /* 0x000fe20000000000 */
[----:B------:R-:W2:Y:S03]  /*5d60*/  @!P6 LDG.E.64 R4, desc[UR8][R2.64+0x48] ;  /* 0x000048080204e981 */ /* 0x000ea6000c1e1b00 */
[----:B------:R-:W-:Y:S01]  /*5d70*/  @!P0 SEL R7, RZ, 0x1, !P4 ;  /* 0x00000001ff078807 */ /* 0x000fe20006000000 */
[----:B------:R-:W3:Y:S01]  /*5d80*/  @!P5 LDG.E.64 R12, desc[UR8][R2.64+0x50] ;  /* 0x00005008020cd981 */ /* 0x000ee2000c1e1b00 */
[----:B------:R-:W-:-:S03]  /*5d90*/  ISETP.GE.AND P0, PT, R0, UR4, PT ;  /* 0x0000000400007c0c */ /* 0x000fc6000bf06270 */
[----:B------:R-:W5:Y:S04]  /*5da0*/  @!P3 LDG.E.64 R14, desc[UR8][R2.64+0x58] ;  /* 0x00005808020eb981 */ /* 0x000f68000c1e1b00 */
[----:B------:R-:W5:Y:S06]  /*5db0*/  @!P2 LDG.E.64 R16, desc[UR8][R2.64+0x60] ;  /* 0x000060080210a981 */ /* 0x000f6c000c1e1b00 */
[----:B------:R0:W5:Y:S01]  /*5dc0*/  @!P0 LDG.E.64 R18, desc[UR8][R2.64+0x68] ;  /* 0x0000680802128981 */ /* 0x000162000c1e1b00 */
[----:B------:R-:W-:Y:S01]  /*5dd0*/  IADD3 R0, PT, PT, R53, R56, R59 ;  /* 0x0000003835007210 */ /* 0x000fe20007ffe03b */
[----:B----4-:R-:W-:Y:S01]  /*5de0*/  @!P1 DSETP.NEU.AND P4, PT, R20, RZ, PT ;  /* 0x000000ff1400922a */ /* 0x010fe20003f8d000 */
[----:B------:R-:W-:-:S02]  /*5df0*/  IMAD.MOV.U32 R6, RZ, RZ, 0x1 ;  /* 0x00000001ff067424 */ /* 0x000fc400078e00ff */
[----:B------:R-:W-:-:S03]  /*5e00*/  IADD3 R0, PT, PT, R10, R49, R0 ;  /* 0x000000310a007210 */ /* 0x000fc60007ffe000 */
[----:B------:R-:W-:Y:S02]  /*5e10*/  @!P1 SEL R6, RZ, 0x1, !P4 ;  /* 0x00000001ff069807 */ /* 0x000fe40006000000 */
[----:B------:R-:W-:-:S04]  /*5e20*/  IADD3 R0, PT, PT, R8, R9, R0 ;  /* 0x0000000908007210 */ /* 0x000fc80007ffe000 */
[----:B------:R-:W-:Y:S01]  /*5e30*/  IADD3 R0, PT, PT, R6, R7, R0 ;  /* 0x0000000706007210 */ /* 0x000fe20007ffe000 */
[----:B0-----:R-:W-:Y:S02]  /*5e40*/  IMAD.MOV.U32 R3, RZ, RZ, 0x1 ;  /* 0x00000001ff037424 */ /* 0x001fe400078e00ff */
[----:B------:R-:W-:Y:S01]  /*5e50*/  IMAD.MOV.U32 R2, RZ, RZ, 0x1 ;  /* 0x00000001ff027424 */ /* 0x000fe200078e00ff */
[----:B------:R-:W0:Y:S01]  /*5e60*/  S2R R11, SR_LANEID ;  /* 0x00000000000b7919 */ /* 0x000e220000000000 */
[----:B------:R-:W-:Y:S01]  /*5e70*/  ULEA UR5, UR6, UR5, 0x18 ;  /* 0x0000000506057291 */ /* 0x000fe2000f8ec0ff */
[----:B------:R-:W-:Y:S01]  /*5e80*/  BAR.SYNC.DEFER_BLOCKING 0x0 ;  /* 0x0000000000007b1d */ /* 0x000fe20000010000 */
[----:B------:R-:W-:-:S05]  /*5e90*/  SHF.R.U32.HI R30, RZ, 0x5, R31 ;  /* 0x00000005ff1e7819 */ /* 0x000fca000001161f */
[----:B--2---:R-:W-:Y:S01]  /*5ea0*/  @!P6 DSETP.NEU.AND P4, PT, R4, RZ, PT ;  /* 0x000000ff0400e22a */ /* 0x004fe20003f8d000 */
[----:B------:R-:W-:Y:S01]  /*5eb0*/  IMAD.MOV.U32 R5, RZ, RZ, 0x1 ;  /* 0x00000001ff057424 */ /* 0x000fe200078e00ff */
[----:B---3--:R-:W-:-:S04]  /*5ec0*/  @!P5 DSETP.NEU.AND P1, PT, R12, RZ, PT ;  /* 0x000000ff0c00d22a */ /* 0x008fc80003f2d000 */
[----:B------:R-:W-:Y:S01]  /*5ed0*/  @!P6 SEL R5, RZ, 0x1, !P4 ;  /* 0x00000001ff05e807 */ /* 0x000fe20006000000 */
[----:B------:R-:W-:Y:S01]  /*5ee0*/  IMAD.MOV.U32 R4, RZ, RZ, 0x1 ;  /* 0x00000001ff047424 */ /* 0x000fe200078e00ff */
[----:B-----5:R-:W-:Y:S01]  /*5ef0*/  @!P3 DSETP.NEU.AND P4, PT, R14, RZ, PT ;  /* 0x000000ff0e00b22a */ /* 0x020fe20003f8d000 */
[----:B------:R-:W-:Y:S02]  /*5f00*/  @!P5 SEL R4, RZ, 0x1, !P1 ;  /* 0x00000001ff04d807 */ /* 0x000fe40004800000 */
[----:B------:R-:W-:Y:S01]  /*5f10*/  IMAD.IADD R55, R0, 0x1, R5 ;  /* 0x0000000100377824 */ /* 0x000fe200078e0205 */
[----:B------:R-:W-:Y:S02]  /*5f20*/  @!P2 DSETP.NEU.AND P1, PT, R16, RZ, PT ;  /* 0x000000ff1000a22a */ /* 0x000fe40003f2d000 */
[----:B------:R-:W-:Y:S01]  /*5f30*/  @!P3 SEL R3, RZ, 0x1, !P4 ;  /* 0x00000001ff03b807 */ /* 0x000fe20006000000 */
[----:B------:R-:W-:Y:S01]  /*5f40*/  IMAD.IADD R41, R55, 0x1, R4 ;  /* 0x0000000137297824 */ /* 0x000fe200078e0204 */
[----:B------:R-:W-:-:S02]  /*5f50*/  @!P0 DSETP.NEU.AND P3, PT, R18, RZ, PT ;  /* 0x000000ff1200822a */ /* 0x000fc40003f6d000 */
[----:B------:R-:W-:Y:S01]  /*5f60*/  @!P2 SEL R2, RZ, 0x1, !P1 ;  /* 0x00000001ff02a807 */ /* 0x000fe20004800000 */
[----:B------:R-:W-:Y:S02]  /*5f70*/  IMAD.IADD R43, R41, 0x1, R3 ;  /* 0x00000001292b7824 */ /* 0x000fe400078e0203 */
[----:B------:R-:W-:Y:S01]  /*5f80*/  IMAD.MOV.U32 R0, RZ, RZ, 0x1 ;  /* 0x00000001ff007424 */ /* 0x000fe200078e00ff */
[----:B------:R-:W-:Y:S01]  /*5f90*/  @!P0 SEL R0, RZ, 0x1, !P3 ;  /* 0x00000001ff008807 */ /* 0x000fe20005800000 */
[----:B------:R-:W-:-:S04]  /*5fa0*/  IMAD.IADD R45, R43, 0x1, R2 ;  /* 0x000000012b2d7824 */ /* 0x000fc800078e0202 */
        /* <DEDUP_REMOVED lines=26> */
[C---:B------:R-:W-:Y:S01]  /*6150*/  ISETP.NE.AND P1, PT, R30.reuse, 0x5, PT ;  /* 0x000000051e00780c */ /* 0x040fe20003f25270 */
        /* <DEDUP_REMOVED lines=33> */
[----:B------:R-:W-:Y:S02]  /*6370*/  ISETP.GE.U32.AND P0, PT, R31, 0x20, PT ;  /* 0x000000201f00780c */ /* 0x000fe40003f06070 */
[----:B------:R-:W-:Y:S02]  /*6380*/  ISETP.NE.AND P2, PT, R11, RZ, PT ;  /* 0x000000ff0b00720c */ /* 0x000fe40003f45270 */
        /* <DEDUP_REMOVED lines=48> */
.L_x_2129:
[----:B-----5:R-:W-:-:S04]  /*6690*/  IADD3 R14, P0, PT, R58, R12, RZ ;  /* 0x0000000c3a0e7210 */ /* 0x020fc80007f1e0ff */
[----:B------:R-:W-:Y:S02]  /*66a0*/  LEA.HI.X.SX32 R13, R58, R13, 0x1, P0 ;  /* 0x0000000d3a0d7211 */ /* 0x000fe400000f0eff */
[----:B0-----:R-:W-:-:S04]  /*66b0*/  LEA R12, P0, R14, UR4, 0x2 ;  /* 0x000000040e0c7c11 */ /* 0x001fc8000f8010ff */
[----:B------:R-:W-:-:S05]  /*66c0*/  LEA.HI.X R13, R14, UR5, R13, 0x2, P0 ;  /* 0x000000050e0d7c11 */ /* 0x000fca00080f140d */
[----:B------:R0:W-:Y:S04]  /*66d0*/  STG.E desc[UR8][R12.64], R57 ;  /* 0x000000390c007986 */ /* 0x0001e8000c101908 */
.L_x_2128:
[----:B------:R-:W-:Y:S05]  /*66e0*/  BSYNC.RECONVERGENT B2 ;  /* 0x0000000000027941 */ /* 0x000fea0003800200 */
.L_x_2127:
        /* <DEDUP_REMOVED lines=10> */
.L_x_2132:
[----:B-----5:R-:W-:-:S04]  /*6790*/  IADD3 R14, P0, PT, R55, R12, RZ ;  /* 0x0000000c370e7210 */ /* 0x020fc80007f1e0ff */
[----:B------:R-:W-:Y:S02]  /*67a0*/  LEA.HI.X.SX32 R13, R55, R13, 0x1, P0 ;  /* 0x0000000d370d7211 */ /* 0x000fe400000f0eff */
[----:B0-----:R-:W-:-:S04]  /*67b0*/  LEA R12, P0, R14, UR4, 0x2 ;  /* 0x000000040e0c7c11 */ /* 0x001fc8000f8010ff */
[----:B------:R-:W-:-:S05]  /*67c0*/  LEA.HI.X R13, R14, UR5, R13, 0x2, P0 ;  /* 0x000000050e0d7c11 */ /* 0x000fca00080f140d */
[----:B------:R1:W-:Y:S04]  /*67d0*/  STG.E desc[UR8][R12.64], R52 ;  /* 0x000000340c007986 */ /* 0x0003e8000c101908 */
.L_x_2131:
[----:B------:R-:W-:Y:S05]  /*67e0*/  BSYNC.RECONVERGENT B2 ;  /* 0x0000000000027941 */ /* 0x000fea0003800200 */
.L_x_2130:
        /* <DEDUP_REMOVED lines=10> */
.L_x_2135:
[----:B-----5:R-:W-:-:S04]  /*6890*/  IADD3 R14, P0, PT, R51, R12, RZ ;  /* 0x0000000c330e7210 */ /* 0x020fc80007f1e0ff */
[----:B------:R-:W-:Y:S02]  /*68a0*/  LEA.HI.X.SX32 R13, R51, R13, 0x1, P0 ;  /* 0x0000000d330d7211 */ /* 0x000fe400000f0eff */
[----:B0-----:R-:W-:-:S04]  /*68b0*/  LEA R12, P0, R14, UR4, 0x2 ;  /* 0x000000040e0c7c11 */ /* 0x001fc8000f8010ff */
[----:B------:R-:W-:-:S05]  /*68c0*/  LEA.HI.X R13, R14, UR5, R13, 0x2, P0 ;  /* 0x000000050e0d7c11 */ /* 0x000fca00080f140d */
[----:B------:R2:W-:Y:S04]  /*68d0*/  STG.E desc[UR8][R12.64], R48 ;  /* 0x000000300c007986 */ /* 0x0005e8000c101908 */
.L_x_2134:
[----:B------:R-:W-:Y:S05]  /*68e0*/  BSYNC.RECONVERGENT B2 ;  /* 0x0000000000027941 */ /* 0x000fea0003800200 */
.L_x_2133:
        /* <DEDUP_REMOVED lines=10> */
.L_x_2138:
[----:B-----5:R-:W-:-:S04]  /*6990*/  IADD3 R14, P0, PT, R47, R12, RZ ;  /* 0x0000000c2f0e7210 */ /* 0x020fc80007f1e0ff */
[----:B------:R-:W-:Y:S02]  /*69a0*/  LEA.HI.X.SX32 R13, R47, R13, 0x1, P0 ;  /* 0x0000000d2f0d7211 */ /* 0x000fe400000f0eff */
[----:B0-----:R-:W-:-:S04]  /*69b0*/  LEA R12, P0, R14, UR4, 0x2 ;  /* 0x000000040e0c7c11 */ /* 0x001fc8000f8010ff */
[----:B------:R-:W-:-:S05]  /*69c0*/  LEA.HI.X R13, R14, UR5, R13, 0x2, P0 ;  /* 0x000000050e0d7c11 */ /* 0x000fca00080f140d */
[----:B------:R3:W-:Y:S04]  /*69d0*/  STG.E desc[UR8][R12.64], R50 ;  /* 0x000000320c007986 */ /* 0x0007e8000c101908 */
.L_x_2137:
[----:B------:R-:W-:Y:S05]  /*69e0*/  BSYNC.RECONVERGENT B2 ;  /* 0x0000000000027941 */ /* 0x000fea0003800200 */
.L_x_2136:
        /* <DEDUP_REMOVED lines=10> */
.L_x_2141:
[----:B-----5:R-:W-:-:S04]  /*6a90*/  IADD3 R10, P0, PT, R28, R12, RZ ;  /* 0x0000000c1c0a7210 */ /* 0x020fc80007f1e0ff */
[----:B------:R-:W-:Y:S02]  /*6aa0*/  LEA.HI.X.SX32 R13, R28, R13, 0x1, P0 ;  /* 0x0000000d1c0d7211 */ /* 0x000fe400000f0eff */
[----:B0-----:R-:W-:-:S04]  /*6ab0*/  LEA R12, P0, R10, UR4, 0x2 ;  /* 0x000000040a0c7c11 */ /* 0x001fc8000f8010ff */
[----:B------:R-:W-:-:S05]  /*6ac0*/  LEA.HI.X R13, R10, UR5, R13, 0x2, P0 ;  /* 0x000000050a0d7c11 */ /* 0x000fca00080f140d */
[----:B------:R4:W-:Y:S04]  /*6ad0*/  STG.E desc[UR8][R12.64], R54 ;  /* 0x000000360c007986 */ /* 0x0009e8000c101908 */
.L_x_2140:
[----:B------:R-:W-:Y:S05]  /*6ae0*/  BSYNC.RECONVERGENT B2 ;  /* 0x0000000000027941 */ /* 0x000fea0003800200 */
.L_x_2139:
        /* <DEDUP_REMOVED lines=10> */
.L_x_2144:
[----:B-----5:R-:W-:-:S04]  /*6b90*/  IADD3 R9, P0, PT, R32, R12, RZ ;  /* 0x0000000c20097210 */ /* 0x020fc80007f1e0ff */
[----:B------:R-:W-:Y:S02]  /*6ba0*/  LEA.HI.X.SX32 R32, R32, R13, 0x1, P0 ;  /* 0x0000000d20207211 */ /* 0x000fe400000f0eff */
[----:B0-----:R-:W-:-:S04]  /*6bb0*/  LEA R12, P0, R9, UR4, 0x2 ;  /* 0x00000004090c7c11 */ /* 0x001fc8000f8010ff */
[----:B------:R-:W-:-:S05]  /*6bc0*/  LEA.HI.X R13, R9, UR5, R32, 0x2, P0 ;  /* 0x00000005090d7c11 */ /* 0x000fca00080f1420 */
[----:B------:R0:W-:Y:S04]  /*6bd0*/  STG.E desc[UR8][R12.64], R46 ;  /* 0x0000002e0c007986 */ /* 0x0001e8000c101908 */
.L_x_2143:
[----:B------:R-:W-:Y:S05]  /*6be0*/  BSYNC.RECONVERGENT B2 ;  /* 0x0000000000027941 */ /* 0x000fea0003800200 */
.L_x_2142:
        /* <DEDUP_REMOVED lines=10> */
.L_x_2147:
[----:B-----5:R-:W-:-:S04]  /*6c90*/  IADD3 R10, P0, PT, R35, R8, RZ ;  /* 0x00000008230a7210 */ /* 0x020fc80007f1e0ff */
[----:B------:R-:W-:Y:S02]  /*6ca0*/  LEA.HI.X.SX32 R9, R35, R9, 0x1, P0 ;  /* 0x0000000923097211 */ /* 0x000fe400000f0eff */
[----:B0-----:R-:W-:-:S04]  /*6cb0*/  LEA R8, P0, R10, UR4, 0x2 ;  /* 0x000000040a087c11 */ /* 0x001fc8000f8010ff */
[----:B------:R-:W-:-:S05]  /*6cc0*/  LEA.HI.X R9, R10, UR5, R9, 0x2, P0 ;  /* 0x000000050a097c11 */ /* 0x000fca00080f1409 */
[----:B------:R0:W-:Y:S04]  /*6cd0*/  STG.E desc[UR8][R8.64], R11 ;  /* 0x0000000b08007986 */ /* 0x0001e8000c101908 */
.L_x_2146:
[----:B------:R-:W-:Y:S05]  /*6ce0*/  BSYNC.RECONVERGENT B2 ;  /* 0x0000000000027941 */ /* 0x000fea0003800200 */
.L_x_2145:
        /* <DEDUP_REMOVED lines=10> */
.L_x_2150:
[----:B-----5:R-:W-:-:S04]  /*6d90*/  IADD3 R7, P0, PT, R39, R8, RZ ;  /* 0x0000000827077210 */ /* 0x020fc80007f1e0ff */
[----:B------:R-:W-:Y:S02]  /*6da0*/  LEA.HI.X.SX32 R10, R39, R9, 0x1, P0 ;  /* 0x00000009270a7211 */ /* 0x000fe400000f0eff */
[----:B0-----:R-:W-:-:S04]  /*6db0*/  LEA R8, P0, R7, UR4, 0x2 ;  /* 0x0000000407087c11 */ /* 0x001fc8000f8010ff */
[----:B------:R-:W-:-:S05]  /*6dc0*/  LEA.HI.X R9, R7, UR5, R10, 0x2, P0 ;  /* 0x0000000507097c11 */ /* 0x000fca00080f140a */
[----:B------:R0:W-:Y:S04]  /*6dd0*/  STG.E desc[UR8][R8.64], R29 ;  /* 0x0000001d08007986 */ /* 0x0001e8000c101908 */
.L_x_2149:
[----:B------:R-:W-:Y:S05]  /*6de0*/  BSYNC.RECONVERGENT B2 ;  /* 0x0000000000027941 */ /* 0x000fea0003800200 */
.L_x_2148:
        /* <DEDUP_REMOVED lines=10> */
.L_x_2153:
[----:B0----5:R-:W-:-:S04]  /*6e90*/  IADD3 R8, P0, PT, R42, R6, RZ ;  /* 0x000000062a087210 */ /* 0x021fc80007f1e0ff */
[----:B------:R-:W-:Y:S02]  /*6ea0*/  LEA.HI.X.SX32 R7, R42, R7, 0x1, P0 ;  /* 0x000000072a077211 */ /* 0x000fe400000f0eff */
[----:B------:R-:W-:-:S04]  /*6eb0*/  LEA R6, P0, R8, UR4, 0x2 ;  /* 0x0000000408067c11 */ /* 0x000fc8000f8010ff */
[----:B------:R-:W-:-:S05]  /*6ec0*/  LEA.HI.X R7, R8, UR5, R7, 0x2, P0 ;  /* 0x0000000508077c11 */ /* 0x000fca00080f1407 */
[----:B------:R0:W-:Y:S04]  /*6ed0*/  STG.E desc[UR8][R6.64], R30 ;  /* 0x0000001e06007986 */ /* 0x0001e8000c101908 */
.L_x_2152:
[----:B------:R-:W-:Y:S05]  /*6ee0*/  BSYNC.RECONVERGENT B2 ;  /* 0x0000000000027941 */ /* 0x000fea0003800200 */
.L_x_2151:
        /* <DEDUP_REMOVED lines=10> */
.L_x_2156:
[----:B-----5:R-:W-:-:S04]  /*6f90*/  IADD3 R5, P0, PT, R45, R6, RZ ;  /* 0x000000062d057210 */ /* 0x020fc80007f1e0ff */
[----:B------:R-:W-:Y:S02]  /*6fa0*/  LEA.HI.X.SX32 R8, R45, R7, 0x1, P0 ;  /* 0x000000072d087211 */ /* 0x000fe400000f0eff */
[----:B0-----:R-:W-:-:S04]  /*6fb0*/  LEA R6, P0, R5, UR4, 0x2 ;  /* 0x0000000405067c11 */ /* 0x001fc8000f8010ff */
[----:B------:R-:W-:-:S05]  /*6fc0*/  LEA.HI.X R7, R5, UR5, R8, 0x2, P0 ;  /* 0x0000000505077c11 */ /* 0x000fca00080f1408 */
[----:B------:R0:W-:Y:S04]  /*6fd0*/  STG.E desc[UR8][R6.64], R31 ;  /* 0x0000001f06007986 */ /* 0x0001e8000c101908 */
.L_x_2155:
[----:B------:R-:W-:Y:S05]  /*6fe0*/  BSYNC.RECONVERGENT B2 ;  /* 0x0000000000027941 */ /* 0x000fea0003800200 */
.L_x_2154:
        /* <DEDUP_REMOVED lines=10> */
.L_x_2159:
[----:B0----5:R-:W-:-:S04]  /*7090*/  IADD3 R6, P0, PT, R40, R4, RZ ;  /* 0x0000000428067210 */ /* 0x021fc80007f1e0ff */
[----:B------:R-:W-:Y:S02]  /*70a0*/  LEA.HI.X.SX32 R5, R40, R5, 0x1, P0 ;  /* 0x0000000528057211 */ /* 0x000fe400000f0eff */
[----:B------:R-:W-:-:S04]  /*70b0*/  LEA R4, P0, R6, UR4, 0x2 ;  /* 0x0000000406047c11 */ /* 0x000fc8000f8010ff */
[----:B------:R-:W-:-:S05]  /*70c0*/  LEA.HI.X R5, R6, UR5, R5, 0x2, P0 ;  /* 0x0000000506057c11 */ /* 0x000fca00080f1405 */
[----:B------:R0:W-:Y:S04]  /*70d0*/  STG.E desc[UR8][R4.64], R33 ;  /* 0x0000002104007986 */ /* 0x0001e8000c101908 */
.L_x_2158:
[----:B------:R-:W-:Y:S05]  /*70e0*/  BSYNC.RECONVERGENT B2 ;  /* 0x0000000000027941 */ /* 0x000fea0003800200 */
.L_x_2157:
        /* <DEDUP_REMOVED lines=10> */
.L_x_2162:
[----:B-----5:R-:W-:-:S04]  /*7190*/  IADD3 R3, P0, PT, R41, R4, RZ ;  /* 0x0000000429037210 */ /* 0x020fc80007f1e0ff */
[----:B------:R-:W-:Y:S02]  /*71a0*/  LEA.HI.X.SX32 R6, R41, R5, 0x1, P0 ;  /* 0x0000000529067211 */ /* 0x000fe400000f0eff */
[----:B0-----:R-:W-:-:S04]  /*71b0*/  LEA R4, P0, R3, UR4, 0x2 ;  /* 0x0000000403047c11 */ /* 0x001fc8000f8010ff */
[----:B------:R-:W-:-:S05]  /*71c0*/  LEA.HI.X R5, R3, UR5, R6, 0x2, P0 ;  /* 0x0000000503057c11 */ /* 0x000fca00080f1406 */
[----:B------:R0:W-:Y:S04]  /*71d0*/  STG.E desc[UR8][R4.64], R34 ;  /* 0x0000002204007986 */ /* 0x0001e8000c101908 */
.L_x_2161:
[----:B------:R-:W-:Y:S05]  /*71e0*/  BSYNC.RECONVERGENT B2 ;  /* 0x0000000000027941 */ /* 0x000fea0003800200 */
.L_x_2160:
        /* <DEDUP_REMOVED lines=10> */
.L_x_2165:
[----:B0----5:R-:W-:-:S04]  /*7290*/  IADD3 R4, P0, PT, R43, R2, RZ ;  /* 0x000000022b047210 */ /* 0x021fc80007f1e0ff */
[----:B------:R-:W-:Y:S02]  /*72a0*/  LEA.HI.X.SX32 R3, R43, R3, 0x1, P0 ;  /* 0x000000032b037211 */ /* 0x000fe400000f0eff */
[----:B------:R-:W-:-:S04]  /*72b0*/  LEA R2, P0, R4, UR4, 0x2 ;  /* 0x0000000404027c11 */ /* 0x000fc8000f8010ff */
[----:B------:R-:W-:-:S05]  /*72c0*/  LEA.HI.X R3, R4, UR5, R3, 0x2, P0 ;  /* 0x0000000504037c11 */ /* 0x000fca00080f1403 */
[----:B------:R0:W-:Y:S04]  /*72d0*/  STG.E desc[UR8][R2.64], R37 ;  /* 0x0000002502007986 */ /* 0x0001e8000c101908 */
.L_x_2164:
[----:B------:R-:W-:Y:S05]  /*72e0*/  BSYNC.RECONVERGENT B2 ;  /* 0x0000000000027941 */ /* 0x000fea0003800200 */
.L_x_2163:
        /* <DEDUP_REMOVED lines=9> */
.L_x_2167:
[----:B-----5:R-:W-:-:S04]  /*7380*/  IADD3 R0, P0, PT, R44, R2, RZ ;  /* 0x000000022c007210 */ /* 0x020fc80007f1e0ff */
[----:B------:R-:W-:Y:S02]  /*7390*/  LEA.HI.X.SX32 R3, R44, R3, 0x1, P0 ;  /* 0x000000032c037211 */ /* 0x000fe400000f0eff */
[----:B0-----:R-:W-:-:S04]  /*73a0*/  LEA R2, P0, R0, UR4, 0x2 ;  /* 0x0000000400027c11 */ /* 0x001fc8000f8010ff */
[----:B------:R-:W-:-:S05]  /*73b0*/  LEA.HI.X R3, R0, UR5, R3, 0x2, P0 ;  /* 0x0000000500037c11 */ /* 0x000fca00080f1403 */
[----:B------:R0:W-:Y:S01]  /*73c0*/  STG.E desc[UR8][R2.64], R38 ;  /* 0x0000002602007986 */ /* 0x0001e2000c101908 */
[----:B------:R-:W-:Y:S05]  /*73d0*/  BRA `(.L_x_2166) ;  /* 0x0000000800487947 */ /* 0x000fea0003800000 */
.L_x_2126:
[----:B------:R-:W0:Y:S08]  /*73e0*/  S2UR UR5, SR_CgaCtaId ;  /* 0x00000000000579c3 */ /* 0x000e300000008800 */
[----:B------:R-:W-:Y:S01]  /*73f0*/  BAR.SYNC.DEFER_BLOCKING 0x0 ;  /* 0x0000000000007b1d */ /* 0x000fe20000010000 */
[----:B------:R-:W-:Y:S02]  /*7400*/  ISETP.NE.AND P0, PT, R59, RZ, PT ;  /* 0x000000ff3b00720c */ /* 0x000fe40003f05270 */
[----:B------:R-:W-:-:S02]  /*7410*/  ISETP.NE.AND P4, PT, R56, RZ, PT ;  /* 0x000000ff3800720c */ /* 0x000fc40003f85270 */
[----:B------:R-:W-:Y:S01]  /*7420*/  ISETP.NE.AND P3, PT, R53, RZ, PT ;  /* 0x000000ff3500720c */ /* 0x000fe20003f65270 */
[----:B------:R-:W-:Y:S01]  /*7430*/  UMOV UR4, 0x400 ;  /* 0x0000040000047882 */ /* 0x000fe20000000000 */
[----:B------:R-:W-:Y:S01]  /*7440*/  ISETP.NE.AND P6, PT, R49, RZ, PT ;  /* 0x000000ff3100720c */ /* 0x000fe20003fc5270 */
[----:B------:R-:W1:Y:S01]  /*7450*/  LDCU.64 UR12, c[0x0][0x398] ;  /* 0x00007300ff0c77ac */ /* 0x000e620008000a00 */
[----:B------:R-:W-:Y:S02]  /*7460*/  ISETP.NE.AND P2, PT, R9, RZ, PT ;  /* 0x000000ff0900720c */ /* 0x000fe40003f45270 */
[----:B------:R-:W2:Y:S01]  /*7470*/  S2R R9, SR_TID.X ;  /* 0x0000000000097919 */ /* 0x000ea20000002100 */
[----:B------:R-:W-:Y:S02]  /*7480*/  ISETP.NE.AND P5, PT, R10, RZ, PT ;  /* 0x000000ff0a00720c */ /* 0x000fe40003fa5270 */
[----:B------:R-:W-:Y:S01]  /*7490*/  ISETP.NE.AND P1, PT, R8, RZ, PT ;  /* 0x000000ff0800720c */ /* 0x000fe20003f25270 */
[----:B0-----:R-:W-:-:S06]  /*74a0*/  ULEA UR6, UR5, UR4, 0x18 ;  /* 0x0000000405067291 */ /* 0x001fcc000f8ec0ff */
[----:B------:R-:W-:Y:S02]  /*74b0*/  @P0 LEA R58, R58, UR6, 0x2 ;  /* 0x000000063a3a0c11 */ /* 0x000fe4000f8e10ff */
[----:B------:R-:W-:Y:S02]  /*74c0*/  @P4 LEA R55, R55, UR6, 0x2 ;  /* 0x0000000637374c11 */ /* 0x000fe4000f8e10ff */
[----:B------:R-:W-:Y:S01]  /*74d0*/  @P3 LEA R51, R51, UR6, 0x2 ;  /* 0x0000000633333c11 */ /* 0x000fe2000f8e10ff */
[----:B------:R-:W-:Y:S01]  /*74e0*/  @P0 STS [R58], R57 ;  /* 0x000000393a000388 */ /* 0x000fe20000000800 */
[----:B------:R-:W-:Y:S02]  /*74f0*/  @P6 LEA R47, R47, UR6, 0x2 ;  /* 0x000000062f2f6c11 */ /* 0x000fe4000f8e10ff */
[----:B------:R-:W-:Y:S01]  /*7500*/  ISETP.NE.AND P0, PT, R7, RZ, PT ;  /* 0x000000ff0700720c */ /* 0x000fe20003f05270 */
[----:B------:R-:W-:Y:S01]  /*7510*/  @P4 STS [R55], R52 ;  /* 0x0000003437004388 */ /* 0x000fe20000000800 */
[----:B------:R-:W-:-:S02]  /*7520*/  @P5 LEA R7, R28, UR6, 0x2 ;  /* 0x000000061c075c11 */ /* 0x000fc4000f8e10ff */
[----:B------:R-:W-:Y:S01]  /*7530*/  ISETP.NE.AND P4, PT, R6, RZ, PT ;  /* 0x000000ff0600720c */ /* 0x000fe20003f85270 */
[----:B------:R-:W-:Y:S01]  /*7540*/  @P3 STS [R51], R48 ;  /* 0x0000003033003388 */ /* 0x000fe20000000800 */
[----:B------:R-:W-:Y:S02]  /*7550*/  ISETP.NE.AND P3, PT, R5, RZ, PT ;  /* 0x000000ff0500720c */ /* 0x000fe40003f65270 */
[----:B------:R-:W-:Y:S01]  /*7560*/  @P2 LEA R5, R32, UR6, 0x2 ;  /* 0x0000000620052c11 */ /* 0x000fe2000f8e10ff */
[----:B------:R-:W-:Y:S01]  /*7570*/  @P6 STS [R47], R50 ;  /* 0x000000322f006388 */ /* 0x000fe20000000800 */
[----:B------:R-:W-:Y:S02]  /*7580*/  ISETP.NE.AND P6, PT, R4, RZ, PT ;  /* 0x000000ff0400720c */ /* 0x000fe40003fc5270 */
[----:B------:R-:W-:Y:S01]  /*7590*/  @P1 LEA R4, R35, UR6, 0x2 ;  /* 0x0000000623041c11 */ /* 0x000fe2000f8e10ff */
[----:B------:R-:W-:Y:S01]  /*75a0*/  @P5 STS [R7], R54 ;  /* 0x0000003607005388 */ /* 0x000fe20000000800 */
        /* <DEDUP_REMOVED lines=10> */
[----:B--2---:R-:W-:-:S02]  /*7650*/  ISETP.GE.U32.AND P0, PT, R9, R36, PT ;  /* 0x000000240900720c */ /* 0x004fc40003f06070 */
[----:B------:R-:W-:Y:S01]  /*7660*/  @P5 LEA R41, R41, UR6, 0x2 ;  /* 0x0000000629295c11 */ /* 0x000fe2000f8e10ff */
[----:B------:R3:W-:Y:S01]  /*7670*/  @P4 STS [R3], R30 ;  /* 0x0000001e03004388 */ /* 0x0007e20000000800 */
[----:B------:R-:W-:Y:S02]  /*7680*/  @P2 LEA R6, R43, UR6, 0x2 ;  /* 0x000000062b062c11 */ /* 0x000fe4000f8e10ff */
[----:B0-----:R-:W-:Y:S01]  /*7690*/  @P1 LEA R5, R44, UR6, 0x2 ;  /* 0x000000062c051c11 */ /* 0x001fe2000f8e10ff */
[----:B------:R3:W-:Y:S04]  /*76a0*/  @P3 STS [R2], R31 ;  /* 0x0000001f02003388 */ /* 0x0007e80000000800 */
[----:B------:R3:W-:Y:S04]  /*76b0*/  @P6 STS [R40], R33 ;  /* 0x0000002128006388 */ /* 0x0007e80000000800 */
[----:B------:R3:W-:Y:S04]  /*76c0*/  @P5 STS [R41], R34 ;  /* 0x0000002229005388 */ /* 0x0007e80000000800 */
[----:B------:R3:W-:Y:S04]  /*76d0*/  @P2 STS [R6], R37 ;  /* 0x0000002506002388 */ /* 0x0007e80000000800 */
[----:B------:R3:W-:Y:S01]  /*76e0*/  @P1 STS [R5], R38 ;  /* 0x0000002605001388 */ /* 0x0007e20000000800 */
[----:B------:R-:W-:Y:S06]  /*76f0*/  BAR.SYNC.DEFER_BLOCKING 0x0 ;  /* 0x0000000000007b1d */ /* 0x000fec0000010000 */
[----:B-1----:R-:W-:Y:S05]  /*7700*/  @P0 BRA `(.L_x_2166) ;  /* 0x00000004007c0947 */ /* 0x002fea0003800000 */
[----:B------:R-:W-:Y:S01]  /*7710*/  IADD3 R25, PT, PT, R27, R25, R26 ;  /* 0x000000191b197210 */ /* 0x000fe20007ffe01a */
[----:B------:R-:W-:Y:S03]  /*7720*/  BSSY.RECONVERGENT B2, `(.L_x_2168) ;  /* 0x0000024000027945 */ /* 0x000fe60003800200 */
[----:B------:R-:W-:-:S04]  /*7730*/  IADD3 R25, PT, PT, R21, R25, R20 ;  /* 0x0000001915197210 */ /* 0x000fc80007ffe014 */
[----:B------:R-:W-:-:S04]  /*7740*/  IADD3 R25, PT, PT, R23, R25, R22 ;  /* 0x0000001917197210 */ /* 0x000fc80007ffe016 */
[----:B------:R-:W-:-:S04]  /*7750*/  IADD3 R25, PT, PT, R17, R25, R16 ;  /* 0x0000001911197210 */ /* 0x000fc80007ffe010 */
[----:B------:R-:W-:-:S04]  /*7760*/  IADD3 R25, PT, PT, R19, R25, R18 ;  /* 0x0000001913197210 */ /* 0x000fc80007ffe012 */
[----:B------:R-:W-:-:S04]  /*7770*/  IADD3 R25, PT, PT, R13, R25, R12 ;  /* 0x000000190d197210 */ /* 0x000fc80007ffe00c */
[----:B------:R-:W-:Y:S01]  /*7780*/  IADD3 R25, PT, PT, R15, R25, R14 ;  /* 0x000000190f197210 */ /* 0x000fe20007ffe00e */
[----:B------:R-:W-:-:S03]  /*7790*/  IMAD.MOV.U32 R15, RZ, RZ, R9 ;  /* 0x000000ffff0f7224 */ /* 0x000fc600078e0009 */
[----:B------:R-:W-:-:S04]  /*77a0*/  IADD3 R24, PT, PT, R25, UR7, R24 ;  /* 0x0000000719187c10 */ /* 0x000fc8000fffe018 */
[----:B------:R-:W-:-:S04]  /*77b0*/  IADD3 R24, PT, PT, R24, -0x1c01, -R15 ;  /* 0xffffe3ff18187810 */ /* 0x000fc80007ffe80f */
[----:B---3--:R-:W-:-:S04]  /*77c0*/  LOP3.LUT R0, R24, 0x600, RZ, 0xc0, !PT ;  /* 0x0000060018007812 */ /* 0x008fc800078ec0ff */
        /* <DEDUP_REMOVED lines=8> */
.L_x_2170:
        /* <DEDUP_REMOVED lines=17> */
.L_x_2169:
[----:B------:R-:W-:Y:S05]  /*7960*/  BSYNC.RECONVERGENT B2 ;  /* 0x0000000000027941 */ /* 0x000fea0003800200 */
.L_x_2168:
        /* <DEDUP_REMOVED lines=14> */
.L_x_2171:
        /* <DEDUP_REMOVED lines=43> */
.L_x_2166:
[----:B------:R-:W-:Y:S05]  /*7d00*/  BSYNC.RECONVERGENT B0 ;  /* 0x0000000000007941 */ /* 0x000fea0003800200 */
.L_x_2125:
[----:B------:R-:W-:Y:S05]  /*7d10*/  BRA `(.L_x_2172) ;  /* 0x0000003000047947 */ /* 0x000fea0003800000 */
.L_x_2124:
        /* <DEDUP_REMOVED lines=20> */
[----:B------:R-:W-:-:S02]  /*7e60*/  VIADD R0, R30, 0x2 ;  /* 0x000000021e007836 */ /* 0x000fc40000000000 */
[----:B------:R-:W-:Y:S02]  /*7e70*/  VIADD R6, R30, 0x4 ;  /* 0x000000041e067836 */ /* 0x000fe40000000000 */
[----:B------:R-:W-:Y:S01]  /*7e80*/  IMAD.MOV.U32 R26, RZ, RZ, 0x1 ;  /* 0x00000001ff1a7424 */ /* 0x000fe200078e00ff */
[----:B------:R-:W-:Y:S01]  /*7e90*/  ISETP.GE.AND P3, PT, R0, UR4, PT ;  /* 0x0000000400007c0c */ /* 0x000fe2000bf66270 */
[----:B------:R-:W-:Y:S01]  /*7ea0*/  VIADD R0, R30, 0x3 ;  /* 0x000000031e007836 */ /* 0x000fe20000000000 */
[----:B------:R-:W-:-:S04]  /*7eb0*/  ISETP.GE.AND P2, PT, R6, UR4, PT ;  /* 0x0000000406007c0c */ /* 0x000fc8000bf46270 */
[----:B------:R-:W-:Y:S01]  /*7ec0*/  ISETP.GE.AND P0, PT, R0, UR4, PT ;  /* 0x0000000400007c0c */ /* 0x000fe2000bf06270 */
[----:B------:R-:W-:-:S06]  /*7ed0*/  VIADD R0, R30, 0x5 ;  /* 0x000000051e007836 */ /* 0x000fcc0000000000 */
[----:B------:R-:W4:Y:S01]  /*7ee0*/  @!P3 LDG.E.64 R6, desc[UR8][R2.64+0x10] ;  /* 0x000010080206b981 */ /* 0x000f22000c1e1b00 */
[----:B------:R-:W-:Y:S01]  /*7ef0*/  ISETP.GE.AND P5, PT, R0, UR4, PT ;  /* 0x0000000400007c0c */ /* 0x000fe2000bfa6270 */
[----:B------:R-:W-:Y:S02]  /*7f00*/  VIADD R0, R30, 0x7 ;  /* 0x000000071e007836 */ /* 0x000fe40000000000 */
[----:B------:R-:W-:-:S10]  /*7f10*/  IMAD.MOV.U32 R25, RZ, RZ, 0x1 ;  /* 0x00000001ff197424 */ /* 0x000fd400078e00ff */
[----:B------:R-:W5:Y:S01]  /*7f20*/  @!P5 LDG.E.64 R12, desc[UR8][R2.64+0x28] ;  /* 0x00002808020cd981 */ /* 0x000f62000c1e1b00 */
[----:B--2---:R-:W-:Y:S01]  /*7f30*/  @!P4 DSETP.NEU.AND P6, PT, R8, RZ, PT ;  /* 0x000000ff0800c22a */ /* 0x004fe20003fcd000 */
[----:B------:R-:W-:-:S05]  /*7f40*/  VIADD R8, R30, 0x6 ;  /* 0x000000061e087836 */ /* 0x000fca0000000000 */
[----:B------:R-:W-:Y:S01]  /*7f50*/  @!P4 SEL R26, RZ, 0x1, !P6 ;  /* 0x00000001ff1ac807 */ /* 0x000fe20007000000 */
[----:B---3--:R-:W-:Y:S01]  /*7f60*/  @!P1 DSETP.NEU.AND P6, PT, R4, RZ, PT ;  /* 0x000000ff0400922a */ /* 0x008fe20003fcd000 */
[----:B------:R-:W-:Y:S01]  /*7f70*/  ISETP.GE.AND P4, PT, R8, UR4, PT ;  /* 0x0000000408007c0c */ /* 0x000fe2000bf86270 */
[----:B------:R-:W2:Y:S04]  /*7f80*/  @!P0 LDG.E.64 R4, desc[UR8][R2.64+0x18] ;  /* 0x0000180802048981 */ /* 0x000ea8000c1e1b00 */
[----:B------:R-:W3:Y:S01]  /*7f90*/  @!P2 LDG.E.64 R8, desc[UR8][R2.64+0x20] ;  /* 0x000020080208a981 */ /* 0x000ee2000c1e1b00 */
[----:B------:R-:W-:Y:S02]  /*7fa0*/  @!P1 SEL R25, RZ, 0x1, !P6 ;  /* 0x00000001ff199807 */ /* 0x000fe40007000000 */
[----:B------:R-:W-:-:S05]  /*7fb0*/  ISETP.GE.AND P1, PT, R0, UR4, PT ;  /* 0x0000000400007c0c */ /* 0x000fca000bf26270 */
[----:B------:R-:W5:Y:S08]  /*7fc0*/  @!P4 LDG.E.64 R14, desc[UR8][R2.64+0x30] ;  /* 0x00003008020ec981 */ /* 0x000f70000c1e1b00 */
[----:B------:R-:W5:Y:S01]  /*7fd0*/  @!P1 LDG.E.64 R16, desc[UR8][R2.64+0x38] ;  /* 0x0000380802109981 */ /* 0x000f62000c1e1b00 */
[----:B----4-:R-:W-:Y:S01]  /*7fe0*/  @!P3 DSETP.NEU.AND P6, PT, R6, RZ, PT ;  /* 0x000000ff0600b22a */ /* 0x010fe20003fcd000 */
[----:B------:R-:W-:-:S02]  /*7ff0*/  IMAD.MOV.U32 R24, RZ, RZ, 0x1 ;  /* 0x00000001ff187424 */ /* 0x000fc400078e00ff */
[----:B------:R-:W-:-:S03]  /*8000*/  VIADD R0, R30, 0x8 ;  /* 0x000000081e007836 */ /* 0x000fc60000000000 */
[----:B------:R-:W-:Y:S01]  /*8010*/  @!P3 SEL R24, RZ, 0x1, !P6 ;  /* 0x00000001ff18b807 */ /* 0x000fe20007000000 */
[----:B------:R-:W-:Y:S02]  /*8020*/  IMAD.MOV.U32 R11, RZ, RZ, 0x1 ;  /* 0x00000001ff0b7424 */ /* 0x000fe400078e00ff */
[----:B------:R-:W-:Y:S02]  /*8030*/  IMAD.MOV.U32 R10, RZ, RZ, 0x1 ;  /* 0x00000001ff0a7424 */ /* 0x000fe400078e00ff */
[----:B------:R-:W-:Y:S02]  /*8040*/  VIADD R6, R30, 0xd ;  /* 0x0000000d1e067836 */ /* 0x000fe40000000000 */
[----:B------:R-:W-:Y:S01]  /*8050*/  IMAD.MOV.U32 R7, RZ, RZ, 0x1 ;  /* 0x00000001ff077424 */ /* 0x000fe200078e00ff */
[----:B--2---:R-:W-:Y:S02]  /*8060*/  @!P0 DSETP.NEU.AND P6, PT, R4, RZ, PT ;  /* 0x000000ff0400822a */ /* 0x004fe40003fcd000 */
[----:B---3--:R-:W-:-:S04]  /*8070*/  @!P2 DSETP.NEU.AND P3, PT, R8, RZ, PT ;  /* 0x000000ff0800a22a */ /* 0x008fc80003f6d000 */
[----:B------:R-:W-:Y:S01]  /*8080*/  @!P0 SEL R11, RZ, 0x1, !P6 ;  /* 0x00000001ff0b8807 */ /* 0x000fe20007000000 */
[----:B-----5:R-:W-:Y:S01]  /*8090*/  @!P5 DSETP.NEU.AND P6, PT, R12, RZ, PT ;  /* 0x000000ff0c00d22a */ /* 0x020fe20003fcd000 */
[----:B------:R-:W-:Y:S01]  /*80a0*/  ISETP.GE.AND P0, PT, R0, UR4, PT ;  /* 0x0000000400007c0c */ /* 0x000fe2000bf06270 */
[C---:B------:R-:W-:Y:S01]  /*80b0*/  VIADD R4, R30.reuse, 0x9 ;  /* 0x000000091e047836 */ /* 0x040fe20000000000 */
[----:B------:R-:W-:Y:S01]  /*80c0*/  @!P2 SEL R10, RZ, 0x1, !P3 ;  /* 0x00000001ff0aa807 */ /* 0x000fe20005800000 */
[----:B------:R-:W-:Y:S01]  /*80d0*/  VIADD R0, R30, 0xa ;  /* 0x0000000a1e007836 */ /* 0x000fe20000000000 */
[----:B------:R-:W-:Y:S01]  /*80e0*/  @!P4 DSETP.NEU.AND P3, PT, R14, RZ, PT ;  /* 0x000000ff0e00c22a */ /* 0x000fe20003f6d000 */
[----:B------:R-:W-:Y:S01]  /*80f0*/  IMAD.MOV.U32 R9, RZ, RZ, 0x1 ;  /* 0x00000001ff097424 */ /* 0x000fe200078e00ff */
[----:B------:R-:W-:Y:S02]  /*8100*/  ISETP.GE.AND P2, PT, R4, UR4, PT ;  /* 0x0000000404007c0c */ /* 0x000fe4000bf46270 */
[----:B------:R-:W-:Y:S01]  /*8110*/  @!P5 SEL R9, RZ, 0x1, !P6 ;  /* 0x00000001ff09d807 */ /* 0x000fe20007000000 */
[----:B------:R-:W-:Y:S01]  /*8120*/  VIADD R4, R30, 0xb ;  /* 0x0000000b1e047836 */ /* 0x000fe20000000000 */
[----:B------:R-:W-:Y:S01]  /*8130*/  ISETP.GE.AND P6, PT, R0, UR4, PT ;  /* 0x0000000400007c0c */ /* 0x000fe2000bfc6270 */
[----:B------:R-:W-:Y:S01]  /*8140*/  IMAD.MOV.U32 R8, RZ, RZ, 0x1 ;  /* 0x00000001ff087424 */ /* 0x000fe200078e00ff */
[----:B------:R-:W-:Y:S01]  /*8150*/  @!P4 SEL R8, RZ, 0x1, !P3 ;  /* 0x00000001ff08c807 */ /* 0x000fe20005800000 */
[----:B------:R-:W-:Y:S01]  /*8160*/  VIADD R0, R30, 0xc ;  /* 0x0000000c1e007836 */ /* 0x000fe20000000000 */
[----:B------:R-:W-:Y:S01]  /*8170*/  @!P1 DSETP.NEU.AND P4, PT, R16, RZ, PT ;  /* 0x000000ff1000922a */ /* 0x000fe20003f8d000 */
[----:B------:R-:W2:Y:S01]  /*8180*/  @!P0 LDG.E.64 R20, desc[UR8][R2.64+0x40] ;  /* 0x0000400802148981 */ /* 0x000ea2000c1e1b00 */
[----:B------:R-:W-:-:S02]  /*8190*/  ISETP.GE.AND P5, PT, R4, UR4, PT ;  /* 0x0000000404007c0c */ /* 0x000fc4000bfa6270 */
[----:B------:R-:W-:Y:S01]  /*81a0*/  ISETP.GE.AND P3, PT, R0, UR4, PT ;  /* 0x0000000400007c0c */ /* 0x000fe2000bf66270 */
[----:B------:R-:W3:Y:S01]  /*81b0*/  @!P2 LDG.E.64 R4, desc[UR8][R2.64+0x48] ;  /* 0x000048080204a981 */ /* 0x000ee2000c1e1b00 */
[----:B------:R-:W-:Y:S02]  /*81c0*/  @!P1 SEL R7, RZ, 0x1, !P4 ;  /* 0x00000001ff079807 */ /* 0x000fe40006000000 */
[----:B------:R-:W-:Y:S01]  /*81d0*/  ISETP.GE.AND P1, PT, R6, UR4, PT ;  /* 0x0000000406007c0c */ /* 0x000fe2000bf26270 */
[----:B------:R-:W4:Y:S06]  /*81e0*/  @!P6 LDG.E.64 R12, desc[UR8][R2.64+0x50] ;  /* 0x00005008020ce981 */ /* 0x000f2c000c1e1b00 */
[----:B------:R-:W5:Y:S04]  /*81f0*/  @!P5 LDG.E.64 R14, desc[UR8][R2.64+0x58] ;  /* 0x00005808020ed981 */ /* 0x000f68000c1e1b00 */
[----:B------:R-:W5:Y:S04]  /*8200*/  @!P3 LDG.E.64 R16, desc[UR8][R2.64+0x60] ;  /* 0x000060080210b981 */ /* 0x000f68000c1e1b00 */
[----:B------:R0:W5:Y:S01]  /*8210*/  @!P1 LDG.E.64 R18, desc[UR8][R2.64+0x68] ;  /* 0x0000680802129981 */ /* 0x000162000c1e1b00 */
[----:B------:R-:W-:-:S02]  /*8220*/  IMAD.IADD R44, R25, 0x1, R26 ;  /* 0x00000001192c7824 */ /* 0x000fc400078e021a */
[----:B------:R-:W-:-:S03]  /*8230*/  IMAD.MOV.U32 R6, RZ, RZ, 0x1 ;  /* 0x00000001ff067424 */ /* 0x000fc600078e00ff */
[----:B------:R-:W-:-:S05]  /*8240*/  IADD3 R43, PT, PT, R11, R24, R44 ;  /* 0x000000180b2b7210 */ /* 0x000fca0007ffe02c */
        /* <DEDUP_REMOVED lines=9> */
[----:B------:R-:W-:Y:S06]  /*82e0*/  BAR.SYNC.DEFER_BLOCKING 0x0 ;  /* 0x0000000000007b1d */ /* 0x000fec0000010000 */
[----:B--2---:R-:W-:-:S06]  /*82f0*/  @!P0 DSETP.NEU.AND P4, PT, R20, RZ, PT ;  /* 0x000000ff1400822a */ /* 0x004fcc0003f8d000 */
[----:B------:R-:W-:Y:S01]  /*8300*/  @!P0 SEL R6, RZ, 0x1, !P4 ;  /* 0x00000001ff068807 */ /* 0x000fe20006000000 */
[----:B---3--:R-:W-:Y:S02]  /*8310*/  @!P2 DSETP.NEU.AND P4, PT, R4, RZ, PT ;  /* 0x000000ff0400a22a */ /* 0x008fe40003f8d000 */
[----:B----4-:R-:W-:Y:S01]  /*8320*/  @!P6 DSETP.NEU.AND P0, PT, R12, RZ, PT ;  /* 0x000000ff0c00e22a */ /* 0x010fe20003f0d000 */
[----:B------:R-:W-:-:S03]  /*8330*/  IMAD.MOV.U32 R5, RZ, RZ, 0x1 ;  /* 0x00000001ff057424 */ /* 0x000fc600078e00ff */
[----:B------:R-:W-:Y:S01]  /*8340*/  @!P2 SEL R5, RZ, 0x1, !P4 ;  /* 0x00000001ff05a807 */ /* 0x000fe20006000000 */
[----:B-----5:R-:W-:Y:S01]  /*8350*/  @!P5 DSETP.NEU.AND P4, PT, R14, RZ, PT ;  /* 0x000000ff0e00d22a */ /* 0x020fe20003f8d000 */
[----:B------:R-:W-:Y:S01]  /*8360*/  IMAD.MOV.U32 R4, RZ, RZ, 0x1 ;  /* 0x00000001ff047424 */ /* 0x000fe200078e00ff */
[----:B------:R-:W-:Y:S01]  /*8370*/  @!P6 SEL R4, RZ, 0x1, !P0 ;  /* 0x00000001ff04e807 */ /* 0x000fe20004000000 */
[----:B------:R-:W-:Y:S01]  /*8380*/  @!P3 DSETP.NEU.AND P2, PT, R16, RZ, PT ;  /* 0x000000ff1000b22a */ /* 0x000fe20003f4d000 */
[----:B------:R-:W-:Y:S01]  /*8390*/  IADD3 R12, PT, PT, R6, R7, R0 ;  /* 0x00000007060c7210 */ /* 0x000fe20007ffe000 */
[----:B------:R-:W-:Y:S01]  /*83a0*/  @!P1 DSETP.NEU.AND P0, PT, R18, RZ, PT ;  /* 0x000000ff1200922a */ /* 0x000fe20003f0d000 */
[----:B------:R-:W-:-:S03]  /*83b0*/  @!P5 SEL R3, RZ, 0x1, !P4 ;  /* 0x00000001ff03d807 */ /* 0x000fc60006000000 */
        /* <DEDUP_REMOVED lines=106> */
.L_x_2266:
[----:B------:R-:W-:Y:S05]  /*8a60*/  @!P0 BRA `(.L_x_2175) ;  /* 0x0000000000748947 */ /* 0x000fea0003800000 */
[----:B------:R-:W-:-:S07]  /*8a70*/  IMAD.MOV.U32 R36, RZ, RZ, 0x1a6 ;  /* 0x000001a6ff247424 */ /* 0x000fce00078e00ff */
.L_x_2177:
        /* <DEDUP_REMOVED lines=27> */
.L_x_2269:
[----:B------:R-:W-:Y:S05]  /*8c30*/  @P0 BRA `(.L_x_2177) ;  /* 0xfffffffc00900947 */ /* 0x000fea000383ffff */
.L_x_2175:
        /* <DEDUP_REMOVED lines=38> */
.L_x_2278:
[----:B------:R-:W-:Y:S05]  /*8ea0*/  @!P0 BRA `(.L_x_2179) ;  /* 0x0000000400248947 */ /* 0x000fea0003800000 */
[----:B------:R-:W-:-:S07]  /*8eb0*/  IMAD.MOV.U32 R53, RZ, RZ, 0x1a6 ;  /* 0x000001a6ff357424 */ /* 0x000fce00078e00ff */
.L_x_2185:
        /* <DEDUP_REMOVED lines=10> */
.L_x_2281:
[----:B------:R-:W-:Y:S05]  /*8f60*/  @!P0 BRA `(.L_x_2181) ;  /* 0x0000000000748947 */ /* 0x000fea0003800000 */
[----:B------:R-:W-:-:S07]  /*8f70*/  IMAD.MOV.U32 R36, RZ, RZ, R53 ;  /* 0x000000ffff247224 */ /* 0x000fce00078e0035 */
.L_x_2183:
        /* <DEDUP_REMOVED lines=27> */
.L_x_2284:
[----:B------:R-:W-:Y:S05]  /*9130*/  @P0 BRA `(.L_x_2183) ;  /* 0xfffffffc00900947 */ /* 0x000fea000383ffff */
.L_x_2181:
        /* <DEDUP_REMOVED lines=31> */
.L_x_2293:
[----:B------:R-:W-:Y:S05]  /*9330*/  @P0 BRA `(.L_x_2185) ;  /* 0xfffffff800e00947 */ /* 0x000fea000383ffff */
.L_x_2179:
        /* <DEDUP_REMOVED lines=16> */
.L_x_2173:
        /* <DEDUP_REMOVED lines=39> */
.L_x_2189:
[----:B-----5:R-:W-:-:S04]  /*96b0*/  IADD3 R13, P0, PT, R47, R14, RZ ;  /* 0x0000000e2f0d7210 */ /* 0x020fc80007f1e0ff */
[----:B------:R-:W-:Y:S02]  /*96c0*/  LEA.HI.X.SX32 R26, R47, R15, 0x1, P0 ;  /* 0x0000000f2f1a7211 */ /* 0x000fe400000f0eff */
[----:B0-----:R-:W-:-:S04]  /*96d0*/  LEA R14, P0, R13, UR12, 0x2 ;  /* 0x0000000c0d0e7c11 */ /* 0x001fc8000f8010ff */
[----:B------:R-:W-:-:S05]  /*96e0*/  LEA.HI.X R15, R13, UR13, R26, 0x2, P0 ;  /* 0x0000000d0d0f7c11 */ /* 0x000fca00080f141a */
[----:B------:R1:W-:Y:S04]  /*96f0*/  STG.E desc[UR8][R14.64], R16 ;  /* 0x000000100e007986 */ /* 0x0003e8000c101908 */
.L_x_2188:
[----:B0-----:R-:W-:Y:S05]  /*9700*/  BSYNC.RECONVERGENT B0 ;  /* 0x0000000000007941 */ /* 0x001fea0003800200 */
.L_x_2187:
        /* <DEDUP_REMOVED lines=10> */
.L_x_2192:
[----:B-----5:R-:W-:-:S04]  /*97b0*/  IADD3 R13, P0, PT, R49, R14, RZ ;  /* 0x0000000e310d7210 */ /* 0x020fc80007f1e0ff */
[----:B------:R-:W-:Y:S02]  /*97c0*/  LEA.HI.X.SX32 R16, R49, R15, 0x1, P0 ;  /* 0x0000000f31107211 */ /* 0x000fe400000f0eff */
[----:B0-----:R-:W-:-:S04]  /*97d0*/  LEA R14, P0, R13, UR12, 0x2 ;  /* 0x0000000c0d0e7c11 */ /* 0x001fc8000f8010ff */
[----:B------:R-:W-:-:S05]  /*97e0*/  LEA.HI.X R15, R13, UR13, R16, 0x2, P0 ;  /* 0x0000000d0d0f7c11 */ /* 0x000fca00080f1410 */
[----:B------:R0:W-:Y:S04]  /*97f0*/  STG.E desc[UR8][R14.64], R42 ;  /* 0x0000002a0e007986 */ /* 0x0001e8000c101908 */
.L_x_2191:
[----:B------:R-:W-:Y:S05]  /*9800*/  BSYNC.RECONVERGENT B0 ;  /* 0x0000000000007941 */ /* 0x000fea0003800200 */
.L_x_2190:
        /* <DEDUP_REMOVED lines=10> */
.L_x_2195:
[----:B-----5:R-:W-:-:S04]  /*98b0*/  IADD3 R13, P0, PT, R45, R14, RZ ;  /* 0x0000000e2d0d7210 */ /* 0x020fc80007f1e0ff */
[----:B------:R-:W-:Y:S02]  /*98c0*/  LEA.HI.X.SX32 R16, R45, R15, 0x1, P0 ;  /* 0x0000000f2d107211 */ /* 0x000fe400000f0eff */
[----:B0-----:R-:W-:-:S04]  /*98d0*/  LEA R14, P0, R13, UR12, 0x2 ;  /* 0x0000000c0d0e7c11 */ /* 0x001fc8000f8010ff */
[----:B------:R-:W-:-:S05]  /*98e0*/  LEA.HI.X R15, R13, UR13, R16, 0x2, P0 ;  /* 0x0000000d0d0f7c11 */ /* 0x000fca00080f1410 */
[----:B------:R2:W-:Y:S04]  /*98f0*/  STG.E desc[UR8][R14.64], R41 ;  /* 0x000000290e007986 */ /* 0x0005e8000c101908 */
.L_x_2194:
[----:B------:R-:W-:Y:S05]  /*9900*/  BSYNC.RECONVERGENT B0 ;  /* 0x0000000000007941 */ /* 0x000fea0003800200 */
.L_x_2193:
        /* <DEDUP_REMOVED lines=10> */
.L_x_2198:
[----:B-----5:R-:W-:-:S04]  /*99b0*/  IADD3 R11, P0, PT, R44, R14, RZ ;  /* 0x0000000e2c0b7210 */ /* 0x020fc80007f1e0ff */
[----:B------:R-:W-:Y:S02]  /*99c0*/  LEA.HI.X.SX32 R44, R44, R15, 0x1, P0 ;  /* 0x0000000f2c2c7211 */ /* 0x000fe400000f0eff */
[----:B0-----:R-:W-:-:S04]  /*99d0*/  LEA R14, P0, R11, UR12, 0x2 ;  /* 0x0000000c0b0e7c11 */ /* 0x001fc8000f8010ff */
[----:B------:R-:W-:-:S05]  /*99e0*/  LEA.HI.X R15, R11, UR13, R44, 0x2, P0 ;  /* 0x0000000d0b0f7c11 */ /* 0x000fca00080f142c */
[----:B------:R3:W-:Y:S04]  /*99f0*/  STG.E desc[UR8][R14.64], R17 ;  /* 0x000000110e007986 */ /* 0x0007e8000c101908 */
.L_x_2197:
[----:B------:R-:W-:Y:S05]  /*9a00*/  BSYNC.RECONVERGENT B0 ;  /* 0x0000000000007941 */ /* 0x000fea0003800200 */
.L_x_2196:
        /* <DEDUP_REMOVED lines=10> */
.L_x_2201:
[----:B-----5:R-:W-:-:S04]  /*9ab0*/  IADD3 R13, P0, PT, R39, R10, RZ ;  /* 0x0000000a270d7210 */ /* 0x020fc80007f1e0ff */
[----:B0123--:R-:W-:Y:S02]  /*9ac0*/  LEA.HI.X.SX32 R14, R39, R11, 0x1, P0 ;  /* 0x0000000b270e7211 */ /* 0x00ffe400000f0eff */
[----:B----4-:R-:W-:-:S04]  /*9ad0*/  LEA R10, P0, R13, UR12, 0x2 ;  /* 0x0000000c0d0a7c11 */ /* 0x010fc8000f8010ff */
[----:B------:R-:W-:-:S05]  /*9ae0*/  LEA.HI.X R11, R13, UR13, R14, 0x2, P0 ;  /* 0x0000000d0d0b7c11 */ /* 0x000fca00080f140e */
[----:B------:R4:W-:Y:S04]  /*9af0*/  STG.E desc[UR8][R10.64], R18 ;  /* 0x000000120a007986 */ /* 0x0009e8000c101908 */
.L_x_2200:
[----:B------:R-:W-:Y:S05]  /*9b00*/  BSYNC.RECONVERGENT B0 ;  /* 0x0000000000007941 */ /* 0x000fea0003800200 */
.L_x_2199:
        /* <DEDUP_REMOVED lines=10> */
.L_x_2204:
[----:B-----5:R-:W-:-:S04]  /*9bb0*/  IADD3 R9, P0, PT, R43, R10, RZ ;  /* 0x0000000a2b097210 */ /* 0x020fc80007f1e0ff */
[----:B0123--:R-:W-:Y:S02]  /*9bc0*/  LEA.HI.X.SX32 R14, R43, R11, 0x1, P0 ;  /* 0x0000000b2b0e7211 */ /* 0x00ffe400000f0eff */
[----:B----4-:R-:W-:-:S04]  /*9bd0*/  LEA R10, P0, R9, UR12, 0x2 ;  /* 0x0000000c090a7c11 */ /* 0x010fc8000f8010ff */
[----:B------:R-:W-:-:S05]  /*9be0*/  LEA.HI.X R11, R9, UR13, R14, 0x2, P0 ;  /* 0x0000000d090b7c11 */ /* 0x000fca00080f140e */
[----:B------:R0:W-:Y:S04]  /*9bf0*/  STG.E desc[UR8][R10.64], R19 ;  /* 0x000000130a007986 */ /* 0x0001e8000c101908 */
.L_x_2203:
[----:B------:R-:W-:Y:S05]  /*9c00*/  BSYNC.RECONVERGENT B0 ;  /* 0x0000000000007941 */ /* 0x000fea0003800200 */
.L_x_2202:
        /* <DEDUP_REMOVED lines=10> */
.L_x_2207:
[----:B0---45:R-:W-:-:S04]  /*9cb0*/  IADD3 R10, P0, PT, R34, R8, RZ ;  /* 0x00000008220a7210 */ /* 0x031fc80007f1e0ff */
[----:B------:R-:W-:Y:S02]  /*9cc0*/  LEA.HI.X.SX32 R9, R34, R9, 0x1, P0 ;  /* 0x0000000922097211 */ /* 0x000fe400000f0eff */
[----:B------:R-:W-:-:S04]  /*9cd0*/  LEA R8, P0, R10, UR12, 0x2 ;  /* 0x0000000c0a087c11 */ /* 0x000fc8000f8010ff */
[----:B------:R-:W-:-:S05]  /*9ce0*/  LEA.HI.X R9, R10, UR13, R9, 0x2, P0 ;  /* 0x0000000d0a097c11 */ /* 0x000fca00080f1409 */
[----:B------:R0:W-:Y:S04]  /*9cf0*/  STG.E desc[UR8][R8.64], R20 ;  /* 0x0000001408007986 */ /* 0x0001e8000c101908 */
.L_x_2206:
[----:B------:R-:W-:Y:S05]  /*9d00*/  BSYNC.RECONVERGENT B0 ;  /* 0x0000000000007941 */ /* 0x000fea0003800200 */
.L_x_2205:
        /* <DEDUP_REMOVED lines=10> */
.L_x_2210:
[----:B-----5:R-:W-:-:S04]  /*9db0*/  IADD3 R7, P0, PT, R33, R8, RZ ;  /* 0x0000000821077210 */ /* 0x020fc80007f1e0ff */
[----:B----4-:R-:W-:Y:S02]  /*9dc0*/  LEA.HI.X.SX32 R10, R33, R9, 0x1, P0 ;  /* 0x00000009210a7211 */ /* 0x010fe400000f0eff */
[----:B0-----:R-:W-:-:S04]  /*9dd0*/  LEA R8, P0, R7, UR12, 0x2 ;  /* 0x0000000c07087c11 */ /* 0x001fc8000f8010ff */
[----:B------:R-:W-:-:S05]  /*9de0*/  LEA.HI.X R9, R7, UR13, R10, 0x2, P0 ;  /* 0x0000000d07097c11 */ /* 0x000fca00080f140a */
[----:B------:R0:W-:Y:S04]  /*9df0*/  STG.E desc[UR8][R8.64], R21 ;  /* 0x0000001508007986 */ /* 0x0001e8000c101908 */
.L_x_2209:
[----:B------:R-:W-:Y:S05]  /*9e00*/  BSYNC.RECONVERGENT B0 ;  /* 0x0000000000007941 */ /* 0x000fea0003800200 */
.L_x_2208:
        /* <DEDUP_REMOVED lines=10> */
.L_x_2213:
[----:B0----5:R-:W-:-:S04]  /*9eb0*/  IADD3 R8, P0, PT, R32, R6, RZ ;  /* 0x0000000620087210 */ /* 0x021fc80007f1e0ff */
[----:B------:R-:W-:Y:S02]  /*9ec0*/  LEA.HI.X.SX32 R7, R32, R7, 0x1, P0 ;  /* 0x0000000720077211 */ /* 0x000fe400000f0eff */
[----:B------:R-:W-:-:S04]  /*9ed0*/  LEA R6, P0, R8, UR12, 0x2 ;  /* 0x0000000c08067c11 */ /* 0x000fc8000f8010ff */
[----:B------:R-:W-:-:S05]  /*9ee0*/  LEA.HI.X R7, R8, UR13, R7, 0x2, P0 ;  /* 0x0000000d08077c11 */ /* 0x000fca00080f1407 */
[----:B------:R0:W-:Y:S04]  /*9ef0*/  STG.E desc[UR8][R6.64], R22 ;  /* 0x0000001606007986 */ /* 0x0001e8000c101908 */
.L_x_2212:
[----:B------:R-:W-:Y:S05]  /*9f00*/  BSYNC.RECONVERGENT B0 ;  /* 0x0000000000007941 */ /* 0x000fea0003800200 */
.L_x_2211:
        /* <DEDUP_REMOVED lines=10> */
.L_x_2216:
[----:B-----5:R-:W-:-:S04]  /*9fb0*/  IADD3 R5, P0, PT, R28, R6, RZ ;  /* 0x000000061c057210 */ /* 0x020fc80007f1e0ff */
[----:B------:R-:W-:Y:S02]  /*9fc0*/  LEA.HI.X.SX32 R28, R28, R7, 0x1, P0 ;  /* 0x000000071c1c7211 */ /* 0x000fe400000f0eff */
[----:B0-----:R-:W-:-:S04]  /*9fd0*/  LEA R6, P0, R5, UR12, 0x2 ;  /* 0x0000000c05067c11 */ /* 0x001fc8000f8010ff */
[----:B------:R-:W-:-:S05]  /*9fe0*/  LEA.HI.X R7, R5, UR13, R28, 0x2, P0 ;  /* 0x0000000d05077c11 */ /* 0x000fca00080f141c */
[----:B------:R0:W-:Y:S04]  /*9ff0*/  STG.E desc[UR8][R6.64], R23 ;  /* 0x0000001706007986 */ /* 0x0001e8000c101908 */
.L_x_2215:
[----:B------:R-:W-:Y:S05]  /*a000*/  BSYNC.RECONVERGENT B0 ;  /* 0x0000000000007941 */ /* 0x000fea0003800200 */
.L_x_2214:
        /* <DEDUP_REMOVED lines=10> */
.L_x_2219:
[----:B0----5:R-:W-:-:S04]  /*a0b0*/  IADD3 R6, P0, PT, R12, R4, RZ ;  /* 0x000000040c067210 */ /* 0x021fc80007f1e0ff */
[----:B------:R-:W-:Y:S02]  /*a0c0*/  LEA.HI.X.SX32 R5, R12, R5, 0x1, P0 ;  /* 0x000000050c057211 */ /* 0x000fe400000f0eff */
[----:B------:R-:W-:-:S04]  /*a0d0*/  LEA R4, P0, R6, UR12, 0x2 ;  /* 0x0000000c06047c11 */ /* 0x000fc8000f8010ff */
[----:B------:R-:W-:-:S05]  /*a0e0*/  LEA.HI.X R5, R6, UR13, R5, 0x2, P0 ;  /* 0x0000000d06057c11 */ /* 0x000fca00080f1405 */
[----:B------:R0:W-:Y:S04]  /*a0f0*/  STG.E desc[UR8][R4.64], R29 ;  /* 0x0000001d04007986 */ /* 0x0001e8000c101908 */
.L_x_2218:
[----:B------:R-:W-:Y:S05]  /*a100*/  BSYNC.RECONVERGENT B0 ;  /* 0x0000000000007941 */ /* 0x000fea0003800200 */
.L_x_2217:
        /* <DEDUP_REMOVED lines=10> */
.L_x_2222:
[----:B-----5:R-:W-:-:S04]  /*a1b0*/  IADD3 R3, P0, PT, R35, R4, RZ ;  /* 0x0000000423037210 */ /* 0x020fc80007f1e0ff */
[----:B------:R-:W-:Y:S02]  /*a1c0*/  LEA.HI.X.SX32 R6, R35, R5, 0x1, P0 ;  /* 0x0000000523067211 */ /* 0x000fe400000f0eff */
[----:B0-----:R-:W-:-:S04]  /*a1d0*/  LEA R4, P0, R3, UR12, 0x2 ;  /* 0x0000000c03047c11 */ /* 0x001fc8000f8010ff */
[----:B------:R-:W-:-:S05]  /*a1e0*/  LEA.HI.X R5, R3, UR13, R6, 0x2, P0 ;  /* 0x0000000d03057c11 */ /* 0x000fca00080f1406 */
[----:B------:R0:W-:Y:S04]  /*a1f0*/  STG.E desc[UR8][R4.64], R30 ;  /* 0x0000001e04007986 */ /* 0x0001e8000c101908 */
.L_x_2221:
[----:B------:R-:W-:Y:S05]  /*a200*/  BSYNC.RECONVERGENT B0 ;  /* 0x0000000000007941 */ /* 0x000fea0003800200 */
.L_x_2220:
        /* <DEDUP_REMOVED lines=10> */
.L_x_2225:
[----:B0----5:R-:W-:-:S04]  /*a2b0*/  IADD3 R4, P0, PT, R38, R2, RZ ;  /* 0x0000000226047210 */ /* 0x021fc80007f1e0ff */
[----:B------:R-:W-:Y:S02]  /*a2c0*/  LEA.HI.X.SX32 R3, R38, R3, 0x1, P0 ;  /* 0x0000000326037211 */ /* 0x000fe400000f0eff */
[----:B------:R-:W-:-:S04]  /*a2d0*/  LEA R2, P0, R4, UR12, 0x2 ;  /* 0x0000000c04027c11 */ /* 0x000fc8000f8010ff */
[----:B------:R-:W-:-:S05]  /*a2e0*/  LEA.HI.X R3, R4, UR13, R3, 0x2, P0 ;  /* 0x0000000d04037c11 */ /* 0x000fca00080f1403 */
[----:B------:R0:W-:Y:S04]  /*a2f0*/  STG.E desc[UR8][R2.64], R31 ;  /* 0x0000001f02007986 */ /* 0x0001e8000c101908 */
.L_x_2224:
[----:B------:R-:W-:Y:S05]  /*a300*/  BSYNC.RECONVERGENT B0 ;  /* 0x0000000000007941 */ /* 0x000fea0003800200 */
.L_x_2223:
        /* <DEDUP_REMOVED lines=9> */
.L_x_2226:
[----:B-----5:R-:W-:-:S04]  /*a3a0*/  IADD3 R0, P0, PT, R40, R2, RZ ;  /* 0x0000000228007210 */ /* 0x020fc80007f1e0ff */
[----:B------:R-:W-:Y:S02]  /*a3b0*/  LEA.HI.X.SX32 R3, R40, R3, 0x1, P0 ;  /* 0x0000000328037211 */ /* 0x000fe400000f0eff */
[----:B0-----:R-:W-:-:S04]  /*a3c0*/  LEA R2, P0, R0, UR12, 0x2 ;  /* 0x0000000c00027c11 */ /* 0x001fc8000f8010ff */
[----:B------:R-:W-:-:S05]  /*a3d0*/  LEA.HI.X R3, R0, UR13, R3, 0x2, P0 ;  /* 0x0000000d00037c11 */ /* 0x000fca00080f1403 */
[----:B------:R0:W-:Y:S01]  /*a3e0*/  STG.E desc[UR8][R2.64], R37 ;  /* 0x0000002502007986 */ /* 0x0001e2000c101908 */
[----:B------:R-:W-:Y:S05]  /*a3f0*/  BRA `(.L_x_2172) ;  /* 0x00000008004c7947 */ /* 0x000fea0003800000 */
.L_x_2186:
        /* <DEDUP_REMOVED lines=81> */
.L_x_2229:
        /* <DEDUP_REMOVED lines=14> */
.L_x_2228:
[----:B------:R-:W-:Y:S05]  /*a9f0*/  BSYNC.RECONVERGENT B0 ;  /* 0x0000000000007941 */ /* 0x000fea0003800200 */
.L_x_2227:
        /* <DEDUP_REMOVED lines=8> */
.L_x_2230:
        /* <DEDUP_REMOVED lines=43> */
.L_x_2172:
[----:B------:R-:W-:Y:S05]  /*ad30*/  BSYNC.RECONVERGENT B1 ;  /* 0x0000000000017941 */ /* 0x000fea0003800200 */
.L_x_2123:
[----:B--23--:R-:W2:Y:S02]  /*ad40*/  S2R R0, SR_TID.X ;  /* 0x0000000000007919 */ /* 0x00cea40000002100 */
        /* <DEDUP_REMOVED lines=12> */
.L_x_2232:
[----:B-----5:R-:W-:-:S05]  /*ae10*/  IMAD.IADD R5, R5, 0x1, R36 ;  /* 0x0000000105057824 */ /* 0x020fca00078e0224 */
[----:B0-----:R-:W-:Y:S01]  /*ae20*/  STG.E desc[UR8][R2.64], R5 ;  /* 0x0000000502007986 */ /* 0x001fe2000c101908 */
[----:B------:R-:W-:Y:S05]  /*ae30*/  EXIT ;  /* 0x000000000000794d */ /* 0x000fea0003800000 */
.L_x_2231:
[----:B------:R-:W2:Y:S01]  /*ae40*/  LDCU.U8 UR4, c[0x0][0x3c0] ;  /* 0x00007800ff0477ac */ /* 0x000ea20008000000 */
[----:B01--4-:R-:W0:Y:S01]  /*ae50*/  LDC.64 R4, c[0x0][0x3e0] ;  /* 0x0000f800ff047b82 */ /* 0x013e220000000a00 */
[----:B------:R-:W-:Y:S01]  /*ae60*/  CS2R R2, SRZ ;  /* 0x0000000000027805 */ /* 0x000fe2000001ff00 */
[----:B--2---:R-:W-:-:S09]  /*ae70*/  UISETP.NE.AND UP0, UPT, UR4, URZ, UPT ;  /* 0x000000ff0400728c */ /* 0x004fd2000bf05270 */
[----:B------:R-:W-:Y:S05]  /*ae80*/  BRA.U UP0, `(.L_x_2233) ;  /* 0x0000000100087547 */ /* 0x000fea000b800000 */
[----:B------:R-:W1:Y:S02]  /*ae90*/  LDC.64 R2, c[0x0][0x3d8] ;  /* 0x0000f600ff027b82 */ /* 0x000e640000000a00 */
[----:B-1----:R-:W5:Y:S02]  /*aea0*/  LDG.E.64 R2, desc[UR8][R2.64] ;  /* 0x0000000802027981 */ /* 0x002f64000c1e1b00 */
.L_x_2233:
[----:B-----5:R-:W-:-:S04]  /*aeb0*/  IADD3 R2, P0, PT, R36, R2, RZ ;  /* 0x0000000224027210 */ /* 0x020fc80007f1e0ff */
[----:B------:R-:W-:-:S05]  /*aec0*/  LEA.HI.X.SX32 R3, R36, R3, 0x1, P0 ;  /* 0x0000000324037211 */ /* 0x000fca00000f0eff */
[----:B0-----:R-:W-:Y:S01]  /*aed0*/  STG.E.64 desc[UR8][R4.64], R2 ;  /* 0x0000000204007986 */ /* 0x001fe2000c101b08 */
[----:B------:R-:W-:Y:S05]  /*aee0*/  EXIT ;  /* 0x000000000000794d */ /* 0x000fea0003800000 */
.L_x_2066:
[----:B------:R-:W-:Y:S01]  /*aef0*/  BSSY B0, `(.L_x_2234) ;  /* 0x0000006000007945 */ /* 0x000fe20003800000 */
[----:B------:R-:W-:Y:S01]  /*af00*/  PLOP3.LUT P0, PT, P0, PT, PT, 0x8, 0x80 ;  /* 0x000000000080781c */ /* 0x000fe2000070e170 */
[----:B------:R-:W-:-:S12]  /*af10*/  IMAD.MOV.U32 R12, RZ, RZ, -0x1 ;  /* 0xffffffffff0c7424 */ /* 0x000fd800078e00ff */
[----:B------:R-:W-:Y:S05]  /*af20*/  WARPSYNC.COLLECTIVE R12, `(.L_x_2235) ;  /* 0x000000000c087348 */ /* 0x000fea0003c00000 */
[----:B------:R-:W-:Y:S01]  /*af30*/  VOTE.ANY P0, P0 ;  /* 0x0000000000ff7806 */ /* 0x000fe20000000100 */
[----:B------:R-:W-:-:S12]  /*af40*/  ENDCOLLECTIVE ;  /* 0x000000000000791b */ /* 0x000fd80003800000 */
.L_x_2235:
[----:B------:R-:W-:Y:S05]  /*af50*/  BSYNC B0 ;  /* 0x0000000000007941 */ /* 0x000fea0003800000 */
.L_x_2234:
[----:B------:R-:W-:Y:S05]  /*af60*/  BRA `(.L_x_2236) ;  /* 0xffffff8000f47947 */ /* 0x000fea000383ffff */
.L_x_2068:
[----:B------:R-:W-:Y:S01]  /*af70*/  BSSY B0, `(.L_x_2237) ;  /* 0x0000006000007945 */ /* 0x000fe20003800000 */
[----:B------:R-:W-:Y:S01]  /*af80*/  PLOP3.LUT P0, PT, P0, PT, PT, 0x8, 0x80 ;  /* 0x000000000080781c */ /* 0x000fe2000070e170 */
[----:B------:R-:W-:-:S12]  /*af90*/  IMAD.MOV.U32 R12, RZ, RZ, -0x1 ;  /* 0xffffffffff0c7424 */ /* 0x000fd800078e00ff */
[----:B------:R-:W-:Y:S05]  /*afa0*/  WARPSYNC.COLLECTIVE R12, `(.L_x_2238) ;  /* 0x000000000c087348 */ /* 0x000fea0003c00000 */
[----:B------:R-:W-:Y:S01]  /*afb0*/  VOTE.ANY P0, P0 ;  /* 0x0000000000ff7806 */ /* 0x000fe20000000100 */
[----:B------:R-:W-:-:S12]  /*afc0*/  ENDCOLLECTIVE ;  /* 0x000000000000791b */ /* 0x000fd80003800000 */
.L_x_2238:
[----:B------:R-:W-:Y:S05]  /*afd0*/  BSYNC B0 ;  /* 0x0000000000007941 */ /* 0x000fea0003800000 */
.L_x_2237:
[----:B------:R-:W-:Y:S05]  /*afe0*/  BRA `(.L_x_2239) ;  /* 0xffffff8400507947 */ /* 0x000fea000383ffff */
.L_x_2070:
        /* <DEDUP_REMOVED lines=8> */
.L_x_2241:
[----:B------:R-:W-:Y:S05]  /*b070*/  BSYNC B0 ;  /* 0x0000000000007941 */ /* 0x000fea0003800000 */
.L_x_2240:
        /* <DEDUP_REMOVED lines=9> */
.L_x_2242:
        /* <DEDUP_REMOVED lines=11> */
.L_x_2243:
        /* <DEDUP_REMOVED lines=10> */
.L_x_2244:
        /* <DEDUP_REMOVED lines=8> */
.L_x_2245:
[----:B------:R-:W-:Y:S01]  /*b2e0*/  IMAD.MOV.U32 R36, RZ, RZ, 0x10 ;  /* 0x00000010ff247424 */ /* 0x000fe200078e00ff */
[----:B------:R-:W-:-:S05]  /*b2f0*/  SEL R34, R39, RZ, !P2 ;  /* 0x000000ff27227207 */ /* 0x000fca0005000000 */
[----:B------:R-:W-:-:S04]  /*b300*/  IMAD.IADD R51, R35, 0x1, R34 ;  /* 0x0000000123337824 */ /* 0x000fc800078e0222 */
[----:B------:R-:W-:-:S07]  /*b310*/  IMAD.MOV.U32 R35, RZ, RZ, R51 ;  /* 0x000000ffff237224 */ /* 0x000fce00078e0033 */
[----:B------:R-:W-:Y:S05]  /*b320*/  WARPSYNC.COLLECTIVE R12, `(.L_x_2246) ;  /* 0x000000000c087348 */ /* 0x000fea0003c00000 */
[----:B------:R0:W1:Y:S02]  /*b330*/  SHFL.DOWN P1, R39, R35, R36, R38 ;  /* 0x0800002423277389 */ /* 0x0000640000020026 */
[----:B01----:R-:W-:Y:S05]  /*b340*/  ENDCOLLECTIVE ;  /* 0x000000000000791b */ /* 0x003fea0003800000 */
.L_x_2246:
[----:B------:R-:W-:Y:S05]  /*b350*/  WARPSYNC.COLLECTIVE R12, `(.L_x_2247) ;  /* 0x000000000c087348 */ /* 0x000fea0003c00000 */
[----:B------:R-:W-:Y:S01]  /*b360*/  VOTE.ALL P0, P0 ;  /* 0x0000000000ff7806 */ /* 0x000fe20000000000 */
[----:B------:R-:W-:-:S12]  /*b370*/  ENDCOLLECTIVE ;  /* 0x000000000000791b */ /* 0x000fd80003800000 */
.L_x_2247:
[----:B------:R-:W-:-:S04]  /*b380*/  ISETP.GT.AND P1, PT, R47, R38, PT ;  /* 0x000000262f00720c */ /* 0x000fc80003f24270 */
[----:B------:R-:W-:Y:S02]  /*b390*/  SEL R34, R39, RZ, !P1 ;  /* 0x000000ff27227207 */ /* 0x000fe40004800000 */
[----:B------:R-:W-:-:S03]  /*b3a0*/  IADD3 R48, P1, PT, R48, 0x100, RZ ;  /* 0x0000010030307810 */ /* 0x000fc60007f3e0ff */
[----:B------:R-:W-:Y:S02]  /*b3b0*/  IMAD.IADD R47, R51, 0x1, R34 ;  /* 0x00000001332f7824 */ /* 0x000fe400078e0222 */
[----:B------:R-:W-:Y:S01]  /*b3c0*/  IMAD.X R49, RZ, RZ, R49, P1 ;  /* 0x000000ffff317224 */ /* 0x000fe200008e0631 */
[----:B------:R-:W-:Y:S07]  /*b3d0*/  BRA `(.L_x_2248) ;  /* 0xffffff8000fc7947 */ /* 0x000fee000383ffff */
.L_x_2072:
[----:B------:R-:W-:Y:S01]  /*b3e0*/  BSSY B0, `(.L_x_2249) ;  /* 0x0000006000007945 */ /* 0x000fe20003800000 */
[----:B------:R-:W-:Y:S01]  /*b3f0*/  PLOP3.LUT P0, PT, P0, PT, PT, 0x8, 0x80 ;  /* 0x000000000080781c */ /* 0x000fe2000070e170 */
[----:B------:R-:W-:-:S12]  /*b400*/  IMAD.MOV.U32 R12, RZ, RZ, -0x1 ;  /* 0xffffffffff0c7424 */ /* 0x000fd800078e00ff */
[----:B------:R-:W-:Y:S05]  /*b410*/  WARPSYNC.COLLECTIVE R12, `(.L_x_2250) ;  /* 0x000000000c087348 */ /* 0x000fea0003c00000 */
[----:B------:R-:W-:Y:S01]  /*b420*/  VOTE.ANY P0, P0 ;  /* 0x0000000000ff7806 */ /* 0x000fe20000000100 */
[----:B------:R-:W-:-:S12]  /*b430*/  ENDCOLLECTIVE ;  /* 0x000000000000791b */ /* 0x000fd80003800000 */
.L_x_2250:
[----:B------:R-:W-:Y:S05]  /*b440*/  BSYNC B0 ;  /* 0x0000000000007941 */ /* 0x000fea0003800000 */
.L_x_2249:
[----:B------:R-:W-:Y:S05]  /*b450*/  BRA `(.L_x_2251) ;  /* 0xffffff84000c7947 */ /* 0x000fea000383ffff */
.L_x_2074:
[----:B------:R-:W-:Y:S01]  /*b460*/  BSSY B0, `(.L_x_2252) ;  /* 0x0000006000007945 */ /* 0x000fe20003800000 */
[----:B------:R-:W-:Y:S01]  /*b470*/  PLOP3.LUT P0, PT, P0, PT, PT, 0x8, 0x80 ;  /* 0x000000000080781c */ /* 0x000fe2000070e170 */
[----:B------:R-:W-:-:S12]  /*b480*/  IMAD.MOV.U32 R12, RZ, RZ, -0x1 ;  /* 0xffffffffff0c7424 */ /* 0x000fd800078e00ff */
[----:B------:R-:W-:Y:S05]  /*b490*/  WARPSYNC.COLLECTIVE R12, `(.L_x_2253) ;  /* 0x000000000c087348 */ /* 0x000fea0003c00000 */
[----:B------:R-:W-:Y:S01]  /*b4a0*/  VOTE.ANY P0, P0 ;  /* 0x0000000000ff7806 */ /* 0x000fe20000000100 */
[----:B------:R-:W-:-:S12]  /*b4b0*/  ENDCOLLECTIVE ;  /* 0x000000000000791b */ /* 0x000fd80003800000 */
.L_x_2253:
[----:B------:R-:W-:Y:S05]  /*b4c0*/  BSYNC B0 ;  /* 0x0000000000007941 */ /* 0x000fea0003800000 */
.L_x_2252:
[----:B------:R-:W-:Y:S05]  /*b4d0*/  BRA `(.L_x_2254) ;  /* 0xffffff8400607947 */ /* 0x000fea000383ffff */
.L_x_2076:
[----:B------:R-:W-:Y:S01]  /*b4e0*/  BSSY B0, `(.L_x_2255) ;  /* 0x0000006000007945 */ /* 0x000fe20003800000 */
[----:B------:R-:W-:Y:S01]  /*b4f0*/  PLOP3.LUT P1, PT, P0, PT, PT, 0x8, 0x80 ;  /* 0x000000000080781c */ /* 0x000fe2000072e170 */
[----:B------:R-:W-:-:S12]  /*b500*/  IMAD.MOV.U32 R12, RZ, RZ, -0x1 ;  /* 0xffffffffff0c7424 */ /* 0x000fd800078e00ff */
[----:B------:R-:W-:Y:S05]  /*b510*/  WARPSYNC.COLLECTIVE R12, `(.L_x_2256) ;  /* 0x000000000c087348 */ /* 0x000fea0003c00000 */
[----:B------:R-:W-:Y:S01]  /*b520*/  VOTE.ANY R12, PT, P1 ;  /* 0x00000000000c7806 */ /* 0x000fe200008e0100 */
[----:B------:R-:W-:Y:S06]  /*b530*/  ENDCOLLECTIVE ;  /* 0x000000000000791b */ /* 0x000fec0003800000 */
.L_x_2256:
[----:B------:R-:W-:Y:S05]  /*b540*/  BSYNC B0 ;  /* 0x0000000000007941 */ /* 0x000fea0003800000 */
.L_x_2255:
        /* <DEDUP_REMOVED lines=12> */
.L_x_2257:
        /* <DEDUP_REMOVED lines=9> */
.L_x_2258:
        /* <DEDUP_REMOVED lines=8> */
.L_x_2259:
        /* <DEDUP_REMOVED lines=8> */
.L_x_2260:
[----:B------:R-:W-:Y:S01]  /*b7a0*/  IMAD.MOV.U32 R36, RZ, RZ, 0x10 ;  /* 0x00000010ff247424 */ /* 0x000fe200078e00ff */
[----:B------:R-:W-:Y:S02]  /*b7b0*/  SEL R39, R39, RZ, !P0 ;  /* 0x000000ff27277207 */ /* 0x000fe40004000000 */
[----:B------:R-:W-:-:S03]  /*b7c0*/  ISETP.GT.AND P0, PT, R61, R38, PT ;  /* 0x000000263d00720c */ /* 0x000fc60003f04270 */
[----:B------:R-:W-:-:S10]  /*b7d0*/  IMAD.IADD R35, R35, 0x1, R39 ;  /* 0x0000000123237824 */ /* 0x000fd400078e0227 */
[----:B------:R-:W-:Y:S05]  /*b7e0*/  WARPSYNC.COLLECTIVE R12, `(.L_x_2261) ;  /* 0x000000000c087348 */ /* 0x000fea0003c00000 */
[----:B------:R0:W1:Y:S02]  /*b7f0*/  SHFL.DOWN P1, R39, R35, R36, R38 ;  /* 0x0800002423277389 */ /* 0x0000640000020026 */
[----:B01----:R-:W-:Y:S05]  /*b800*/  ENDCOLLECTIVE ;  /* 0x000000000000791b */ /* 0x003fea0003800000 */
.L_x_2261:
[----:B------:R-:W-:Y:S02]  /*b810*/  SEL R39, R39, RZ, !P0 ;  /* 0x000000ff27277207 */ /* 0x000fe40004000000 */
[----:B------:R-:W-:Y:S02]  /*b820*/  ISETP.NE.AND P0, PT, R34, 0x65, PT ;  /* 0x000000652200780c */ /* 0x000fe40003f05270 */
[----:B------:R-:W-:-:S11]  /*b830*/  IADD3 R47, PT, PT, R35, R39, R47 ;  /* 0x00000027232f7210 */ /* 0x000fd60007ffe02f */
[----:B------:R-:W-:Y:S05]  /*b840*/  WARPSYNC.COLLECTIVE R12, `(.L_x_2262) ;  /* 0x000000000c087348 */ /* 0x000fea0003c00000 */
[----:B------:R-:W-:Y:S01]  /*b850*/  VOTE.ALL P0, P0 ;  /* 0x0000000000ff7806 */ /* 0x000fe20000000000 */
[----:B------:R-:W-:-:S12]  /*b860*/  ENDCOLLECTIVE ;  /* 0x000000000000791b */ /* 0x000fd80003800000 */
.L_x_2262:
[----:B------:R-:W-:Y:S05]  /*b870*/  BRA `(.L_x_2263) ;  /* 0xffffff84000c7947 */ /* 0x000fea000383ffff */
.L_x_2174:
[----:B------:R-:W-:Y:S01]  /*b880*/  BSSY B0, `(.L_x_2264) ;  /* 0x0000006000007945 */ /* 0x000fe20003800000 */
[----:B------:R-:W-:Y:S01]  /*b890*/  PLOP3.LUT P0, PT, P0, PT, PT, 0x8, 0x80 ;  /* 0x000000000080781c */ /* 0x000fe2000070e170 */
[----:B------:R-:W-:-:S12]  /*b8a0*/  IMAD.MOV.U32 R12, RZ, RZ, -0x1 ;  /* 0xffffffffff0c7424 */ /* 0x000fd800078e00ff */
[----:B------:R-:W-:Y:S05]  /*b8b0*/  WARPSYNC.COLLECTIVE R12, `(.L_x_2265) ;  /* 0x000000000c087348 */ /* 0x000fea0003c00000 */
[----:B------:R-:W-:Y:S01]  /*b8c0*/  VOTE.ANY P0, P0 ;  /* 0x0000000000ff7806 */ /* 0x000fe20000000100 */
[----:B------:R-:W-:-:S12]  /*b8d0*/  ENDCOLLECTIVE ;  /* 0x000000000000791b */ /* 0x000fd80003800000 */
.L_x_2265:
[----:B------:R-:W-:Y:S05]  /*b8e0*/  BSYNC B0 ;  /* 0x0000000000007941 */ /* 0x000fea0003800000 */
.L_x_2264:
[----:B------:R-:W-:Y:S05]  /*b8f0*/  BRA `(.L_x_2266) ;  /* 0xffffffd000587947 */ /* 0x000fea000383ffff */
.L_x_2176:
[----:B------:R-:W-:Y:S01]  /*b900*/  BSSY B0, `(.L_x_2267) ;  /* 0x0000006000007945 */ /* 0x000fe20003800000 */
[----:B------:R-:W-:Y:S01]  /*b910*/  PLOP3.LUT P0, PT, P0, PT, PT, 0x8, 0x80 ;  /* 0x000000000080781c */ /* 0x000fe2000070e170 */
[----:B------:R-:W-:-:S12]  /*b920*/  IMAD.MOV.U32 R12, RZ, RZ, -0x1 ;  /* 0xffffffffff0c7424 */ /* 0x000fd800078e00ff */
[----:B------:R-:W-:Y:S05]  /*b930*/  WARPSYNC.COLLECTIVE R12, `(.L_x_2268) ;  /* 0x000000000c087348 */ /* 0x000fea0003c00000 */
[----:B------:R-:W-:Y:S01]  /*b940*/  VOTE.ANY P0, P0 ;  /* 0x0000000000ff7806 */ /* 0x000fe20000000100 */
[----:B------:R-:W-:-:S12]  /*b950*/  ENDCOLLECTIVE ;  /* 0x000000000000791b */ /* 0x000fd80003800000 */
.L_x_2268:
[----:B------:R-:W-:Y:S05]  /*b960*/  BSYNC B0 ;  /* 0x0000000000007941 */ /* 0x000fea0003800000 */
.L_x_2267:
[----:B------:R-:W-:Y:S05]  /*b970*/  BRA `(.L_x_2269) ;  /* 0xffffffd000ac7947 */ /* 0x000fea000383ffff */
.L_x_2178:
[----:B------:R-:W0:Y:S01]  /*b980*/  S2R R55, SR_GEMASK ;  /* 0x0000000000377919 */ /* 0x000e220000003c00 */
[----:B------:R-:W-:Y:S01]  /*b990*/  BSSY B0, `(.L_x_2270) ;  /* 0x0000006000007945 */ /* 0x000fe20003800000 */
[----:B------:R-:W-:Y:S01]  /*b9a0*/  PLOP3.LUT P1, PT, P0, PT, PT, 0x8, 0x80 ;  /* 0x000000000080781c */ /* 0x000fe2000072e170 */
[----:B------:R-:W-:-:S12]  /*b9b0*/  IMAD.MOV.U32 R12, RZ, RZ, -0x1 ;  /* 0xffffffffff0c7424 */ /* 0x000fd800078e00ff */
[----:B0-----:R-:W-:Y:S05]  /*b9c0*/  WARPSYNC.COLLECTIVE R12, `(.L_x_2271) ;  /* 0x000000000c087348 */ /* 0x001fea0003c00000 */
[----:B------:R-:W-:Y:S01]  /*b9d0*/  VOTE.ANY R12, PT, P1 ;  /* 0x00000000000c7806 */ /* 0x000fe200008e0100 */
[----:B0-----:R-:W-:Y:S06]  /*b9e0*/  ENDCOLLECTIVE ;  /* 0x000000000000791b */ /* 0x001fec0003800000 */
.L_x_2271:
[----:B------:R-:W-:Y:S05]  /*b9f0*/  BSYNC B0 ;  /* 0x0000000000007941 */ /* 0x000fea0003800000 */
.L_x_2270:
        /* <DEDUP_REMOVED lines=12> */
.L_x_2272:
        /* <DEDUP_REMOVED lines=9> */
.L_x_2273:
        /* <DEDUP_REMOVED lines=9> */
.L_x_2274:
        /* <DEDUP_REMOVED lines=8> */
.L_x_2275:
        /* <DEDUP_REMOVED lines=9> */
.L_x_2276:
[----:B------:R-:W-:Y:S05]  /*bcf0*/  WARPSYNC.COLLECTIVE R12, `(.L_x_2277) ;  /* 0x000000000c087348 */ /* 0x000fea0003c00000 */
[----:B------:R-:W-:Y:S01]  /*bd00*/  VOTE.ALL P0, P0 ;  /* 0x0000000000ff7806 */ /* 0x000fe20000000000 */
[----:B------:R-:W-:-:S12]  /*bd10*/  ENDCOLLECTIVE ;  /* 0x000000000000791b */ /* 0x000fd80003800000 */
.L_x_2277:
[----:B------:R-:W-:-:S05]  /*bd20*/  IADD3 R50, P2, PT, R14, 0x100, RZ ;  /* 0x000001000e327810 */ /* 0x000fca0007f5e0ff */
[----:B------:R-:W-:Y:S01]  /*bd30*/  IMAD.X R52, RZ, RZ, R15, P2 ;  /* 0x000000ffff347224 */ /* 0x000fe200010e060f */
[----:B------:R-:W-:-:S04]  /*bd40*/  ISETP.GT.AND P1, PT, R49, R38, PT ;  /* 0x000000263100720c */ /* 0x000fc80003f24270 */
[----:B------:R-:W-:-:S05]  /*bd50*/  SEL R14, R39, RZ, !P1 ;  /* 0x000000ff270e7207 */ /* 0x000fca0004800000 */
[----:B------:R-:W-:Y:S01]  /*bd60*/  IMAD.IADD R51, R57, 0x1, R14 ;  /* 0x0000000139337824 */ /* 0x000fe200078e020e */
[----:B------:R-:W-:Y:S06]  /*bd70*/  BRA `(.L_x_2278) ;  /* 0xffffffd000487947 */ /* 0x000fec000383ffff */
.L_x_2180:
[----:B------:R-:W-:Y:S01]  /*bd80*/  BSSY B0, `(.L_x_2279) ;  /* 0x0000006000007945 */ /* 0x000fe20003800000 */
[----:B------:R-:W-:Y:S01]  /*bd90*/  PLOP3.LUT P0, PT, P0, PT, PT, 0x8, 0x80 ;  /* 0x000000000080781c */ /* 0x000fe2000070e170 */
[----:B------:R-:W-:-:S12]  /*bda0*/  IMAD.MOV.U32 R12, RZ, RZ, -0x1 ;  /* 0xffffffffff0c7424 */ /* 0x000fd800078e00ff */
[----:B------:R-:W-:Y:S05]  /*bdb0*/  WARPSYNC.COLLECTIVE R12, `(.L_x_2280) ;  /* 0x000000000c087348 */ /* 0x000fea0003c00000 */
[----:B------:R-:W-:Y:S01]  /*bdc0*/  VOTE.ANY P0, P0 ;  /* 0x0000000000ff7806 */ /* 0x000fe20000000100 */
[----:B------:R-:W-:-:S12]  /*bdd0*/  ENDCOLLECTIVE ;  /* 0x000000000000791b */ /* 0x000fd80003800000 */
.L_x_2280:
[----:B------:R-:W-:Y:S05]  /*bde0*/  BSYNC B0 ;  /* 0x0000000000007941 */ /* 0x000fea0003800000 */
.L_x_2279:
[----:B------:R-:W-:Y:S05]  /*bdf0*/  BRA `(.L_x_2281) ;  /* 0xffffffd000587947 */ /* 0x000fea000383ffff */
.L_x_2182:
[----:B------:R-:W-:Y:S01]  /*be00*/  BSSY B0, `(.L_x_2282) ;  /* 0x0000006000007945 */ /* 0x000fe20003800000 */
[----:B------:R-:W-:Y:S01]  /*be10*/  PLOP3.LUT P0, PT, P0, PT, PT, 0x8, 0x80 ;  /* 0x000000000080781c */ /* 0x000fe2000070e170 */
[----:B------:R-:W-:-:S12]  /*be20*/  IMAD.MOV.U32 R12, RZ, RZ, -0x1 ;  /* 0xffffffffff0c7424 */ /* 0x000fd800078e00ff */
[----:B------:R-:W-:Y:S05]  /*be30*/  WARPSYNC.COLLECTIVE R12, `(.L_x_2283) ;  /* 0x000000000c087348 */ /* 0x000fea0003c00000 */
[----:B------:R-:W-:Y:S01]  /*be40*/  VOTE.ANY P0, P0 ;  /* 0x0000000000ff7806 */ /* 0x000fe20000000100 */
[----:B------:R-:W-:-:S12]  /*be50*/  ENDCOLLECTIVE ;  /* 0x000000000000791b */ /* 0x000fd80003800000 */
.L_x_2283:
[----:B------:R-:W-:Y:S05]  /*be60*/  BSYNC B0 ;  /* 0x0000000000007941 */ /* 0x000fea0003800000 */
.L_x_2282:
[----:B------:R-:W-:Y:S05]  /*be70*/  BRA `(.L_x_2284) ;  /* 0xffffffd000ac7947 */ /* 0x000fea000383ffff */
.L_x_2184:
[----:B------:R-:W-:Y:S01]  /*be80*/  BSSY B0, `(.L_x_2285) ;  /* 0x0000006000007945 */ /* 0x000fe20003800000 */
[----:B------:R-:W-:Y:S01]  /*be90*/  PLOP3.LUT P1, PT, P0, PT, PT, 0x8, 0x80 ;  /* 0x000000000080781c */ /* 0x000fe2000072e170 */
[----:B------:R-:W-:-:S12]  /*bea0*/  IMAD.MOV.U32 R12, RZ, RZ, -0x1 ;  /* 0xffffffffff0c7424 */ /* 0x000fd800078e00ff */
[----:B------:R-:W-:Y:S05]  /*beb0*/  WARPSYNC.COLLECTIVE R12, `(.L_x_2286) ;  /* 0x000000000c087348 */ /* 0x000fea0003c00000 */
[----:B------:R-:W-:Y:S01]  /*bec0*/  VOTE.ANY R12, PT, P1 ;  /* 0x00000000000c7806 */ /* 0x000fe200008e0100 */
[----:B------:R-:W-:Y:S06]  /*bed0*/  ENDCOLLECTIVE ;  /* 0x000000000000791b */ /* 0x000fec0003800000 */
.L_x_2286:
[----:B------:R-:W-:Y:S05]  /*bee0*/  BSYNC B0 ;  /* 0x0000000000007941 */ /* 0x000fea0003800000 */
.L_x_2285:
        /* <DEDUP_REMOVED lines=10> */
.L_x_2287:
        /* <DEDUP_REMOVED lines=9> */
.L_x_2288:
        /* <DEDUP_REMOVED lines=8> */
.L_x_2289:
        /* <DEDUP_REMOVED lines=8> */
.L_x_2290:
        /* <DEDUP_REMOVED lines=8> */
.L_x_2291:
[----:B------:R-:W-:Y:S05]  /*c1a0*/  WARPSYNC.COLLECTIVE R12, `(.L_x_2292) ;  /* 0x000000000c087348 */ /* 0x000fea0003c00000 */
[----:B------:R-:W-:Y:S01]  /*c1b0*/  VOTE.ALL P0, P0 ;  /* 0x0000000000ff7806 */ /* 0x000fe20000000000 */
[----:B------:R-:W-:-:S12]  /*c1c0*/  ENDCOLLECTIVE ;  /* 0x000000000000791b */ /* 0x000fd80003800000 */
.L_x_2292:
[----:B------:R-:W-:-:S04]  /*c1d0*/  ISETP.GT.AND P1, PT, R49, R38, PT ;  /* 0x000000263100720c */ /* 0x000fc80003f24270 */
[----:B------:R-:W-:-:S04]  /*c1e0*/  SEL R39, R39, RZ, !P1 ;  /* 0x000000ff27277207 */ /* 0x000fc80004800000 */
[----:B------:R-:W-:Y:S01]  /*c1f0*/  IADD3 R51, PT, PT, R14, R39, R51 ;  /* 0x000000270e337210 */ /* 0x000fe20007ffe033 */
[----:B------:R-:W-:Y:S06]  /*c200*/  BRA `(.L_x_2293) ;  /* 0xffffffd000487947 */ /* 0x000fec000383ffff */
.L_x_2294:
        /* <DEDUP_REMOVED lines=15> */
.L_x_3264:


//--------------------- .text._ZN3cub18CUB_300001_SM_10006detail6select23DeviceSelectSweepKernelINS2_10policy_hubIjbiLb0ELNS0_10SelectImplE0EE10Policy1000EN6thrust24THRUST_300001_SM_1000_NS17counting_iteratorIjNS9_11use_defaultESB_SB_EENS9_18transform_iteratorI9NonZeroOpIfEPKfSB_SB_EEPjSJ_NS0_13ScanTileStateIiLb1EEENS0_8NullTypeESM_iNS2_19streaming_context_tIlLb1EEELS5_0EEEvT0_T1_T2_T3_T4_T5_T6_T7_iT8_NS1_7vsmem_tE --------------------------
	.section	.text._ZN3cub18CUB_300001_SM_10006detail6select23DeviceSelectSweepKernelINS2_10policy_hubIjbiLb0ELNS0_10SelectImplE0EE10Policy1000EN6thrust24THRUST_300001_SM_1000_NS17counting_iteratorIjNS9_11use_defaultESB_SB_EENS9_18transform_iteratorI9NonZeroOpIfEPKfSB_SB_EEPjSJ_NS0_13ScanTileStateIiLb1EEENS0_8NullTypeESM_iNS2_19streaming_context_tIlLb1EEELS5_0EEEvT0_T1_T2_T3_T4_T5_T6_T7_iT8_NS1_7vsmem_tE,"ax",@progbits
	.align	128
        .global         _ZN3cub18CUB_300001_SM_10006detail6select23DeviceSelectSweepKernelINS2_10policy_hubIjbiLb0ELNS0_10SelectImplE0EE10Policy1000EN6thrust24THRUST_300001_SM_1000_NS17counting_iteratorIjNS9_11use_defaultESB_SB_EENS9_18transform_iteratorI9NonZeroOpIfEPKfSB_SB_EEPjSJ_NS0_13ScanTileStateIiLb1EEENS0_8NullTypeESM_iNS2_19streaming_context_tIlLb1EEELS5_0EEEvT0_T1_T2_T3_T4_T5_T6_T7_iT8_NS1_7vsmem_tE
        .type           _ZN3cub18CUB_300001_SM_10006detail6select23DeviceSelectSweepKernelINS2_10policy_hubIjbiLb0ELNS0_10SelectImplE0EE10Policy1000EN6thrust24THRUST_300001_SM_1000_NS17counting_iteratorIjNS9_11use_defaultESB_SB_EENS9_18transform_iteratorI9NonZeroOpIfEPKfSB_SB_EEPjSJ_NS0_13ScanTileStateIiLb1EEENS0_8NullTypeESM_iNS2_19streaming_context_tIlLb1EEELS5_0EEEvT0_T1_T2_T3_T4_T5_T6_T7_iT8_NS1_7vsmem_tE,@function
        .size           _ZN3cub18CUB_300001_SM_10006detail6select23DeviceSelectSweepKernelINS2_10policy_hubIjbiLb0ELNS0_10SelectImplE0EE10Policy1000EN6thrust24THRUST_300001_SM_1000_NS17counting_iteratorIjNS9_11use_defaultESB_SB_EENS9_18transform_iteratorI9NonZeroOpIfEPKfSB_SB_EEPjSJ_NS0_13ScanTileStateIiLb1EEENS0_8NullTypeESM_iNS2_19streaming_context_tIlLb1EEELS5_0EEEvT0_T1_T2_T3_T4_T5_T6_T7_iT8_NS1_7vsmem_tE,(.L_x_3265 - _ZN3cub18CUB_300001_SM_10006detail6select23DeviceSelectSweepKernelINS2_10policy_hubIjbiLb0ELNS0_10SelectImplE0EE10Policy1000EN6thrust24THRUST_300001_SM_1000_NS17counting_iteratorIjNS9_11use_defaultESB_SB_EENS9_18transform_iteratorI9NonZeroOpIfEPKfSB_SB_EEPjSJ_NS0_13ScanTileStateIiLb1EEENS0_8NullTypeESM_iNS2_19streaming_context_tIlLb1EEELS5_0EEEvT0_T1_T2_T3_T4_T5_T6_T7_iT8_NS1_7vsmem_tE)
        .other          _ZN3cub18CUB_300001_SM_10006detail6select23DeviceSelectSweepKernelINS2_10policy_hubIjbiLb0ELNS0_10SelectImplE0EE10Policy1000EN6thrust24THRUST_300001_SM_1000_NS17counting_iteratorIjNS9_11use_defaultESB_SB_EENS9_18transform_iteratorI9NonZeroOpIfEPKfSB_SB_EEPjSJ_NS0_13ScanTileStateIiLb1EEENS0_8NullTypeESM_iNS2_19streaming_context_tIlLb1EEELS5_0EEEvT0_T1_T2_T3_T4_T5_T6_T7_iT8_NS1_7vsmem_tE,@"STO_CUDA_ENTRY STV_DEFAULT"
_ZN3cub18CUB_300001_SM_10006detail6select23DeviceSelectSweepKernelINS2_10policy_hubIjbiLb0ELNS0_10SelectImplE0EE10Policy1000EN6thrust24THRUST_300001_SM_1000_NS17counting_iteratorIjNS9_11use_defaultESB_SB_EENS9_18transform_iteratorI9NonZeroOpIfEPKfSB_SB_EEPjSJ_NS0_13ScanTileStateIiLb1EEENS0_8NullTypeESM_iNS2_19streaming_context_tIlLb1EEELS5_0EEEvT0_T1_T2_T3_T4_T5_T6_T7_iT8_NS1_7vsmem_tE:
.text._ZN3cub18CUB_300001_SM_10006detail6select23DeviceSelectSweepKernelINS2_10policy_hubIjbiLb0ELNS0_10SelectImplE0EE10Policy1000EN6thrust24THRUST_300001_SM_1000_NS17counting_iteratorIjNS9_11use_defaultESB_SB_EENS9_18transform_iteratorI9NonZeroOpIfEPKfSB_SB_EEPjSJ_NS0_13ScanTileStateIiLb1EEENS0_8NullTypeESM_iNS2_19streaming_context_tIlLb1EEELS5_0EEEvT0_T1_T2_T3_T4_T5_T6_T7_iT8_NS1_7vsmem_tE:
[----:B------:R-:W-:Y:S08]  /*0000*/  LDC R1, c[0x0][0x37c] ;  /* 0x0000df00ff017b82 */ /* 0x000ff00000000800 */
[----:B------:R-:W-:Y:S01]  /*0010*/  S2UR UR4, SR_CTAID.X ;  /* 0x00000000000479c3 */ /* 0x000fe20000002500 */
[----:B------:R-:W0:Y:S01]  /*0020*/  LDCU UR5, c[0x0][0x374] ;  /* 0x00006e80ff0577ac */ /* 0x000e220008000800 */
[----:B------:R-:W1:Y:S06]  /*0030*/  LDCU UR7, c[0x0][0x3b8] ;  /* 0x00007700ff0777ac */ /* 0x000e6c0008000800 */
[----:B------:R-:W0:Y:S01]  /*0040*/  S2UR UR6, SR_CTAID.Y ;  /* 0x00000000000679c3 */ /* 0x000e220000002600 */
[----:B------:R-:W2:Y:S01]  /*0050*/  LDCU.64 UR8, c[0x0][0x358] ;  /* 0x00006b00ff0877ac */ /* 0x000ea20008000a00 */
[----:B0-----:R-:W-:-:S02]  /*0060*/  UIMAD UR4, UR4, UR5, UR6 ;  /* 0x00000005040472a4 */ /* 0x001fc4000f8e0206 */
[----:B-1----:R-:W-:Y:S02]  /*0070*/  UIADD3 UR5, UPT, UPT, UR7, -0x1, URZ ;  /* 0xffffffff07057890 */ /* 0x002fe4000fffe0ff */
        /* <DEDUP_REMOVED lines=34> */
[----:B------:R-:W-:Y:S01]  /*02a0*/  LOP3.LUT R48, R48, 0xfffffffe, RZ, 0xc0, !PT ;  /* 0xfffffffe30307812 */ /* 0x000fe200078ec0ff */
[----:B------:R-:W1:Y:S01]  /*02b0*/  S2UR UR5, SR_CgaCtaId ;  /* 0x00000000000579c3 */ /* 0x000e620000008800 */
[----:B------:R-:W-:Y:S01]  /*02c0*/  UMOV UR4, 0x400 ;  /* 0x0000040000047882 */ /* 0x000fe20000000000 */
[----:B------:R-:W-:Y:S01]  /*02d0*/  BSSY.RECONVERGENT B0, `(.L_x_2297) ;  /* 0x00000b9000007945 */ /* 0x000fe20003800200 */
[----:B-1----:R-:W-:-:S05]  /*02e0*/  ULEA UR4, UR5, UR4, 0x18 ;  /* 0x0000000405047291 */ /* 0x002fca000f8ec0ff */
[----:B------:R-:W-:Y:S01]  /*02f0*/  BAR.SYNC.DEFER_BLOCKING 0x0 ;  /* 0x0000000000007b1d */ /* 0x000fe20000010000 */
[----:B--2---:R-:W-:Y:S02]  /*0300*/  FSETP.NEU.AND P5, PT, R18, RZ, PT ;  /* 0x000000ff1200720b */ /* 0x004fe40003fad000 */
[----:B---3--:R-:W-:Y:S01]  /*0310*/  FSETP.NEU.AND P4, PT, R0, RZ, PT ;  /* 0x000000ff0000720b */ /* 0x008fe20003f8d000 */
[----:B------:R-:W-:Y:S01]  /*0320*/  IMAD.MOV.U32 R0, RZ, RZ, 0x2 ;  /* 0x00000002ff007424 */ /* 0x000fe200078e00ff */
[----:B------:R-:W-:Y:S02]  /*0330*/  SEL R43, RZ, 0x1, !P5 ;  /* 0x00000001ff2b7807 */ /* 0x000fe40006800000 */
[----:B----4-:R-:W-:-:S03]  /*0340*/  FSETP.NEU.AND P3, PT, R6, RZ, PT ;  /* 0x000000ff0600720b */ /* 0x010fc60003f6d000 */
[----:B------:R-:W-:Y:S01]  /*0350*/  VIADD R41, R43, 0x1 ;  /* 0x000000012b297836 */ /* 0x000fe20000000000 */
[----:B-----5:R-:W-:-:S03]  /*0360*/  FSETP.NEU.AND P1, PT, R7, RZ, PT ;  /* 0x000000ff0700720b */ /* 0x020fc60003f2d000 */
[----:B------:R-:W-:Y:S01]  /*0370*/  @!P5 IMAD.MOV R0, RZ, RZ, 0x1 ;  /* 0x00000001ff00d424 */ /* 0x000fe200078e02ff */
[----:B------:R-:W-:Y:S02]  /*0380*/  @P5 LOP3.LUT R48, R48, 0x1, RZ, 0xfc, !PT ;  /* 0x0000000130305812 */ /* 0x000fe400078efcff */
[----:B------:R-:W-:Y:S01]  /*0390*/  FSETP.NEU.AND P0, PT, R8, RZ, PT ;  /* 0x000000ff0800720b */ /* 0x000fe20003f0d000 */
[----:B------:R-:W-:Y:S01]  /*03a0*/  @!P4 IMAD.MOV R0, RZ, RZ, R43 ;  /* 0x000000ffff00c224 */ /* 0x000fe200078e022b */
[----:B------:R-:W-:Y:S01]  /*03b0*/  LOP3.LUT R48, R48, 0xfffffffd, RZ, 0xc0, !PT ;  /* 0xfffffffd30307812 */ /* 0x000fe200078ec0ff */
[----:B------:R-:W1:Y:S02]  /*03c0*/  S2R R8, SR_LANEID ;  /* 0x0000000000087919 */ /* 0x000e640000000000 */
[----:B------:R-:W-:Y:S01]  /*03d0*/  VIADD R6, R0, 0x1 ;  /* 0x0000000100067836 */ /* 0x000fe20000000000 */
[----:B------:R-:W-:Y:S01]  /*03e0*/  @P4 LOP3.LUT R48, R48, 0x2, RZ, 0xfc, !PT ;  /* 0x0000000230304812 */ /* 0x000fe200078efcff */
[----:B------:R-:W-:-:S03]  /*03f0*/  @!P3 IMAD.MOV R6, RZ, RZ, R0 ;  /* 0x000000ffff06b224 */ /* 0x000fc600078e0200 */
[----:B------:R-:W-:Y:S01]  /*0400*/  LOP3.LUT R48, R48, 0xfffffffb, RZ, 0xc0, !PT ;  /* 0xfffffffb30307812 */ /* 0x000fe200078ec0ff */
[----:B------:R-:W-:Y:S02]  /*0410*/  VIADD R21, R6, 0x1 ;  /* 0x0000000106157836 */ /* 0x000fe40000000000 */
[----:B------:R-:W-:Y:S01]  /*0420*/  @!P1 IMAD.MOV R21, RZ, RZ, R6 ;  /* 0x000000ffff159224 */ /* 0x000fe200078e0206 */
[----:B------:R-:W-:Y:S02]  /*0430*/  @P3 LOP3.LUT R48, R48, 0x4, RZ, 0xfc, !PT ;  /* 0x0000000430303812 */ /* 0x000fe400078efcff */
[----:B------:R-:W-:Y:S01]  /*0440*/  FSETP.NEU.AND P2, PT, R12, RZ, PT ;  /* 0x000000ff0c00720b */ /* 0x000fe20003f4d000 */
[----:B------:R-:W-:Y:S01]  /*0450*/  VIADD R0, R21, 0x1 ;  /* 0x0000000115007836 */ /* 0x000fe20000000000 */
[----:B------:R-:W-:Y:S01]  /*0460*/  LOP3.LUT R48, R48, 0xffffffdf, RZ, 0xc0, !PT ;  /* 0xffffffdf30307812 */ /* 0x000fe200078ec0ff */
[----:B------:R-:W-:Y:S01]  /*0470*/  @!P0 IMAD.MOV R0, RZ, RZ, R21 ;  /* 0x000000ffff008224 */ /* 0x000fe200078e0215 */
[----:B------:R-:W-:-:S02]  /*0480*/  FSETP.NEU.AND P3, PT, R13, RZ, PT ;  /* 0x000000ff0d00720b */ /* 0x000fc40003f6d000 */
[----:B------:R-:W-:Y:S01]  /*0490*/  @P1 LOP3.LUT R48, R48, 0x20, RZ, 0xfc, !PT ;  /* 0x0000002030301812 */ /* 0x000fe200078efcff */
[----:B0-----:R-:W-:Y:S01]  /*04a0*/  VIADD R4, R0, 0x1 ;  /* 0x0000000100047836 */ /* 0x001fe20000000000 */
[----:B------:R-:W-:Y:S02]  /*04b0*/  FSETP.NEU.AND P1, PT, R9, RZ, PT ;  /* 0x000000ff0900720b */ /* 0x000fe40003f2d000 */
[----:B------:R-:W-:Y:S02]  /*04c0*/  LOP3.LUT R48, R48, 0xfffffff7, RZ, 0xc0, !PT ;  /* 0xfffffff730307812 */ /* 0x000fe400078ec0ff */
[----:B------:R-:W-:Y:S02]  /*04d0*/  FSETP.NEU.AND P4, PT, R14, RZ, PT ;  /* 0x000000ff0e00720b */ /* 0x000fe40003f8d000 */
[----:B------:R-:W-:Y:S02]  /*04e0*/  @P0 LOP3.LUT R48, R48, 0x8, RZ, 0xfc, !PT ;  /* 0x0000000830300812 */ /* 0x000fe400078efcff */
[----:B------:R-:W-:-:S02]  /*04f0*/  FSETP.NEU.AND P0, PT, R10, RZ, PT ;  /* 0x000000ff0a00720b */ /* 0x000fc40003f0d000 */
[----:B------:R-:W-:Y:S02]  /*0500*/  LOP3.LUT R48, R48, 0xffffffef, RZ, 0xc0, !PT ;  /* 0xffffffef30307812 */ /* 0x000fe400078ec0ff */
[----:B------:R-:W-:Y:S01]  /*0510*/  FSETP.NEU.AND P5, PT, R15, RZ, PT ;  /* 0x000000ff0f00720b */ /* 0x000fe20003fad000 */
[----:B------:R-:W-:Y:S01]  /*0520*/  @!P1 IMAD.MOV R4, RZ, RZ, R0 ;  /* 0x000000ffff049224 */ /* 0x000fe200078e0200 */
[----:B------:R-:W-:Y:S02]  /*0530*/  @P1 LOP3.LUT R48, R48, 0x10, RZ, 0xfc, !PT ;  /* 0x0000001030301812 */ /* 0x000fe400078efcff */
[----:B------:R-:W-:Y:S01]  /*0540*/  FSETP.NEU.AND P1, PT, R11, RZ, PT ;  /* 0x000000ff0b00720b */ /* 0x000fe20003f2d000 */
[----:B------:R-:W-:Y:S01]  /*0550*/  VIADD R0, R4, 0x1 ;  /* 0x0000000104007836 */ /* 0x000fe20000000000 */
[----:B------:R-:W-:Y:S02]  /*0560*/  P2R R23, PR, RZ, 0x1 ;  /* 0x00000001ff177803 */ /* 0x000fe40000000000 */
[----:B------:R-:W-:Y:S01]  /*0570*/  LOP3.LUT R48, R48, 0xffffff7f, RZ, 0xc0, !PT ;  /* 0xffffff7f30307812 */ /* 0x000fe200078ec0ff */
[----:B------:R-:W-:Y:S01]  /*0580*/  @!P0 IMAD.MOV R0, RZ, RZ, R4 ;  /* 0x000000ffff008224 */ /* 0x000fe200078e0204 */
[----:B------:R-:W-:-:S03]  /*0590*/  FSETP.NEU.AND P0, PT, R16, RZ, PT ;  /* 0x000000ff1000720b */ /* 0x000fc60003f0d000 */
[----:B------:R-:W-:Y:S01]  /*05a0*/  VIADD R4, R0, 0x1 ;  /* 0x0000000100047836 */ /* 0x000fe20000000000 */
[----:B------:R-:W-:-:S03]  /*05b0*/  @P5 LOP3.LUT R48, R48, 0x80, RZ, 0xfc, !PT ;  /* 0x0000008030305812 */ /* 0x000fc600078efcff */
[----:B------:R-:W-:Y:S01]  /*05c0*/  @!P1 IMAD.MOV R4, RZ, RZ, R0 ;  /* 0x000000ffff049224 */ /* 0x000fe200078e0200 */
[----:B------:R-:W-:-:S03]  /*05d0*/  LOP3.LUT R48, R48, 0xffffffbf, RZ, 0xc0, !PT ;  /* 0xffffffbf30307812 */ /* 0x000fc600078ec0ff */
[----:B------:R-:W-:Y:S02]  /*05e0*/  VIADD R0, R4, 0x1 ;  /* 0x0000000104007836 */ /* 0x000fe40000000000 */
[----:B------:R-:W-:Y:S01]  /*05f0*/  @!P2 IMAD.MOV R0, RZ, RZ, R4 ;  /* 0x000000ffff00a224 */ /* 0x000fe200078e0204 */
[----:B------:R-:W-:-:S03]  /*0600*/  @P0 LOP3.LUT R48, R48, 0x40, RZ, 0xfc, !PT ;  /* 0x0000004030300812 */ /* 0x000fc600078efcff */
[----:B------:R-:W-:Y:S02]  /*0610*/  VIADD R4, R0, 0x1 ;  /* 0x0000000100047836 */ /* 0x000fe40000000000 */
[----:B------:R-:W-:-:S04]  /*0620*/  @!P3 IMAD.MOV R4, RZ, RZ, R0 ;  /* 0x000000ffff04b224 */ /* 0x000fc800078e0200 */
[----:B------:R-:W-:Y:S02]  /*0630*/  VIADD R0, R4, 0x1 ;  /* 0x0000000104007836 */ /* 0x000fe40000000000 */
[----:B------:R-:W-:-:S04]  /*0640*/  @!P4 IMAD.MOV R0, RZ, RZ, R4 ;  /* 0x000000ffff00c224 */ /* 0x000fc800078e0204 */
[----:B------:R-:W-:Y:S02]  /*0650*/  VIADD R45, R0, 0x1 ;  /* 0x00000001002d7836 */ /* 0x000fe40000000000 */
[----:B------:R-:W-:Y:S01]  /*0660*/  @!P5 IMAD.MOV R45, RZ, RZ, R0 ;  /* 0x000000ffff2dd224 */ /* 0x000fe200078e0200 */
[----:B------:R-:W-:-:S03]  /*0670*/  FSETP.NEU.AND P5, PT, R17, RZ, PT ;  /* 0x000000ff1100720b */ /* 0x000fc60003fad000 */
[----:B------:R-:W-:Y:S02]  /*0680*/  VIADD R44, R45, 0x1 ;  /* 0x000000012d2c7836 */ /* 0x000fe40000000000 */
[----:B------:R-:W-:Y:S01]  /*0690*/  @!P0 IMAD.MOV R44, RZ, RZ, R45 ;  /* 0x000000ffff2c8224 */ /* 0x000fe200078e022d */
[----:B------:R-:W-:-:S03]  /*06a0*/  LOP3.LUT P0, RZ, R48, 0x10, RZ, 0xc0, !PT ;  /* 0x0000001030ff7812 */ /* 0x000fc6000780c0ff */
[----:B------:R-:W-:-:S04]  /*06b0*/  VIADD R0, R44, 0x1 ;  /* 0x000000012c007836 */ /* 0x000fc80000000000 */
[----:B------:R-:W-:-:S05]  /*06c0*/  @!P5 IMAD.MOV R0, RZ, RZ, R44 ;  /* 0x000000ffff00d224 */ /* 0x000fca00078e022c */
[----:B------:R-:W0:Y:S02]  /*06d0*/  SHFL.UP P6, R5, R0, 0x1, RZ ;  /* 0x0420000000057989 */ /* 0x000e2400000c00ff */
[----:B0-----:R-:W-:Y:S01]  /*06e0*/  @P6 IMAD.IADD R5, R5, 0x1, R0 ;  /* 0x0000000105056824 */ /* 0x001fe200078e0200 */
[----:B------:R-:W-:-:S04]  /*06f0*/  SHF.R.U32.HI R0, RZ, 0x5, R20 ;  /* 0x00000005ff007819 */ /* 0x000fc80000011614 */
        /* <DEDUP_REMOVED lines=8> */
[----:B-1----:R-:W-:Y:S01]  /*0780*/  ISETP.NE.AND P6, PT, R8, 0x1f, PT ;  /* 0x0000001f0800780c */ /* 0x002fe20003fc5270 */
[----:B------:R-:W-:Y:S02]  /*0790*/  VIADD R6, R44, 0x1 ;  /* 0x000000012c067836 */ /* 0x000fe40000000000 */
[----:B------:R-:W-:-:S04]  /*07a0*/  @!P5 IMAD.MOV R6, RZ, RZ, R44 ;  /* 0x000000ffff06d224 */ /* 0x000fc800078e022c */
[----:B------:R-:W-:-:S06]  /*07b0*/  IMAD.IADD R6, R9, 0x1, -R6 ;  /* 0x0000000109067824 */ /* 0x000fcc00078e0a06 */
[----:B------:R-:W-:-:S05]  /*07c0*/  @!P6 LEA R4, R0, UR4, 0x2 ;  /* 0x000000040004ec11 */ /* 0x000fca000f8e10ff */
[----:B------:R-:W-:Y:S01]  /*07d0*/  @!P6 STS [R4], R9 ;  /* 0x000000090400e388 */ /* 0x000fe20000000800 */
[----:B------:R-:W-:Y:S01]  /*07e0*/  BAR.SYNC.DEFER_BLOCKING 0x0 ;  /* 0x0000000000007b1d */ /* 0x000fe20000010000 */
[----:B------:R-:W-:-:S04]  /*07f0*/  ISETP.NE.AND P6, PT, R8, RZ, PT ;  /* 0x000000ff0800720c */ /* 0x000fc80003fc5270 */
[----:B------:R-:W-:Y:S02]  /*0800*/  SEL R27, R6, RZ, P6 ;  /* 0x000000ff061b7207 */ /* 0x000fe40003000000 */
[----:B------:R-:W-:Y:S01]  /*0810*/  ISETP.NE.AND P6, PT, R0, 0x2, PT ;  /* 0x000000020000780c */ /* 0x000fe20003fc5270 */
[----:B------:R-:W0:Y:S04]  /*0820*/  LDS.128 R16, [UR4] ;  /* 0x00000004ff107984 */ /* 0x000e280008000c00 */
[----:B------:R-:W1:Y:S04]  /*0830*/  LDS.128 R12, [UR4+0x10] ;  /* 0x00001004ff0c7984 */ /* 0x000e680008000c00 */
[----:B------:R-:W2:Y:S01]  /*0840*/  LDS.128 R8, [UR4+0x20] ;  /* 0x00002004ff087984 */ /* 0x000ea20008000c00 */
[----:B0-----:R-:W-:-:S05]  /*0850*/  IMAD.IADD R5, R16, 0x1, R17 ;  /* 0x0000000110057824 */ /* 0x001fca00078e0211 */
[----:B------:R-:W-:Y:S01]  /*0860*/  SEL R6, R5, R16, !P6 ;  /* 0x0000001005067207 */ /* 0x000fe20007000000 */
[----:B------:R-:W-:Y:S01]  /*0870*/  IMAD.IADD R5, R18, 0x1, R5 ;  /* 0x0000000112057824 */ /* 0x000fe200078e0205 */
[----:B------:R-:W-:-:S04]  /*0880*/  ISETP.NE.AND P6, PT, R0, 0x3, PT ;  /* 0x000000030000780c */ /* 0x000fc80003fc5270 */
[----:B------:R-:W-:Y:S01]  /*0890*/  SEL R6, R5, R6, !P6 ;  /* 0x0000000605067207 */ /* 0x000fe20007000000 */
[----:B------:R-:W-:Y:S01]  /*08a0*/  IMAD.IADD R5, R19, 0x1, R5 ;  /* 0x0000000113057824 */ /* 0x000fe200078e0205 */
[----:B------:R-:W-:-:S04]  /*08b0*/  ISETP.NE.AND P6, PT, R0, 0x4, PT ;  /* 0x000000040000780c */ /* 0x000fc80003fc5270 */
[C---:B------:R-:W-:Y:S01]  /*08c0*/  SEL R6, R5.reuse, R6, !P6 ;  /* 0x0000000605067207 */ /* 0x040fe20007000000 */
[----:B-1----:R-:W-:Y:S01]  /*08d0*/  IMAD.IADD R5, R5, 0x1, R12 ;  /* 0x0000000105057824 */ /* 0x002fe200078e020c */
        /* <DEDUP_REMOVED lines=32> */
[----:B------:R-:W-:Y:S02]  /*0ae0*/  ISETP.GE.U32.AND P6, PT, R20, 0x20, PT ;  /* 0x000000201400780c */ /* 0x000fe40003fc6070 */
[----:B------:R-:W0:Y:S02]  /*0af0*/  LDC R20, c[0x0][0x380] ;  /* 0x0000e000ff147b82 */ /* 0x000e240000000800 */
[----:B------:R-:W-:Y:S02]  /*0b00*/  SEL R22, R22, RZ, P6 ;  /* 0x000000ff16167207 */ /* 0x000fe40003000000 */
[----:B------:R-:W-:-:S03]  /*0b10*/  LOP3.LUT P6, RZ, R48, 0x8, RZ, 0xc0, !PT ;  /* 0x0000000830ff7812 */ /* 0x000fc600078cc0ff */
[----:B------:R-:W-:-:S04]  /*0b20*/  IMAD.IADD R46, R22, 0x1, R27 ;  /* 0x00000001162e7824 */ /* 0x000fc800078e021b */
[----:B------:R-:W-:-:S04]  /*0b30*/  IMAD.IADD R22, R21, 0x1, R46 ;  /* 0x0000000115167824 */ /* 0x000fc800078e022e */
[----:B------:R-:W-:Y:S02]  /*0b40*/  VIADD R0, R22, 0x1 ;  /* 0x0000000116007836 */ /* 0x000fe40000000000 */
[----:B------:R-:W-:Y:S01]  /*0b50*/  @!P6 IMAD.MOV R0, RZ, RZ, R22 ;  /* 0x000000ffff00e224 */ /* 0x000fe200078e0216 */
[----:B------:R-:W-:-:S03]  /*0b60*/  LOP3.LUT P6, RZ, R48, 0x2, RZ, 0xc0, !PT ;  /* 0x0000000230ff7812 */ /* 0x000fc600078cc0ff */
[----:B------:R-:W-:Y:S02]  /*0b70*/  VIADD R39, R0, 0x1 ;  /* 0x0000000100277836 */ /* 0x000fe40000000000 */
[----:B------:R-:W-:Y:S01]  /*0b80*/  @!P0 IMAD.MOV R39, RZ, RZ, R0 ;  /* 0x000000ffff278224 */ /* 0x000fe200078e0200 */
[----:B0-----:R-:W-:Y:S02]  /*0b90*/  IADD3 R47, PT, PT, R20, UR7, R3 ;  /* 0x00000007142f7c10 */ /* 0x001fe4000fffe003 */
[----:B------:R-:W0:Y:S01]  /*0ba0*/  S2R R3, SR_TID.X ;  /* 0x0000000000037919 */ /* 0x000e220000002100 */
[----:B------:R-:W-:Y:S01]  /*0bb0*/  ISETP.NE.AND P0, PT, R23, RZ, PT ;  /* 0x000000ff1700720c */ /* 0x000fe20003f05270 */
[----:B------:R-:W-:Y:S02]  /*0bc0*/  VIADD R36, R39, 0x1 ;  /* 0x0000000127247836 */ /* 0x000fe40000000000 */
[----:B------:R-:W-:Y:S01]  /*0bd0*/  IMAD.IADD R47, R2, 0x1, R47 ;  /* 0x00000001022f7824 */ /* 0x000fe200078e022f */
[----:B------:R-:W-:Y:S01]  /*0be0*/  IADD3 R2, PT, PT, R18, R17, R16 ;  /* 0x0000001112027210 */ /* 0x000fe20007ffe010 */
[----:B------:R-:W-:-:S02]  /*0bf0*/  @!P6 IMAD.MOV R41, RZ, RZ, R43 ;  /* 0x000000ffff29e224 */ /* 0x000fc400078e022b */
[C---:B------:R-:W-:Y:S01]  /*0c00*/  VIADD R40, R47.reuse, 0x1 ;  /* 0x000000012f287836 */ /* 0x040fe20000000000 */
[----:B------:R-:W-:Y:S01]  /*0c10*/  IADD3 R2, PT, PT, R12, R2, R19 ;  /* 0x000000020c027210 */ /* 0x000fe20007ffe013 */
[C---:B------:R-:W-:Y:S02]  /*0c20*/  VIADD R38, R47.reuse, 0x2 ;  /* 0x000000022f267836 */ /* 0x040fe40000000000 */
[C---:B------:R-:W-:Y:S01]  /*0c30*/  VIADD R37, R47.reuse, 0x3 ;  /* 0x000000032f257836 */ /* 0x040fe20000000000 */
[----:B------:R-:W-:Y:S01]  /*0c40*/  IADD3 R2, PT, PT, R14, R2, R13 ;  /* 0x000000020e027210 */ /* 0x000fe20007ffe00d */
[----:B------:R-:W-:Y:S02]  /*0c50*/  @!P0 IMAD.MOV R36, RZ, RZ, R39 ;  /* 0x000000ffff248224 */ /* 0x000fe400078e0227 */
[----:B------:R-:W-:Y:S01]  /*0c60*/  VIADD R35, R47, 0x4 ;  /* 0x000000042f237836 */ /* 0x000fe20000000000 */
[----:B------:R-:W-:Y:S01]  /*0c70*/  IADD3 R2, PT, PT, R8, R2, R15 ;  /* 0x0000000208027210 */ /* 0x000fe20007ffe00f */
[----:B------:R-:W-:-:S02]  /*0c80*/  VIADD R31, R36, 0x1 ;  /* 0x00000001241f7836 */ /* 0x000fc40000000000 */
[----:B------:R-:W-:Y:S01]  /*0c90*/  @!P1 IMAD.MOV R31, RZ, RZ, R36 ;  /* 0x000000ffff1f9224 */ /* 0x000fe200078e0224 */
[----:B------:R-:W-:Y:S01]  /*0ca0*/  IADD3 R2, PT, PT, R10, R2, R9 ;  /* 0x000000020a027210 */ /* 0x000fe20007ffe009 */
[----:B------:R-:W-:Y:S02]  /*0cb0*/  VIADD R34, R47, 0x5 ;  /* 0x000000052f227836 */ /* 0x000fe40000000000 */
[----:B------:R-:W-:Y:S01]  /*0cc0*/  VIADD R26, R31, 0x1 ;  /* 0x000000011f1a7836 */ /* 0x000fe20000000000 */
[----:B------:R-:W-:Y:S01]  /*0cd0*/  IADD3 R2, PT, PT, R4, R2, R11 ;  /* 0x0000000204027210 */ /* 0x000fe20007ffe00b */
[----:B------:R-:W-:Y:S02]  /*0ce0*/  @!P2 IMAD.MOV R26, RZ, RZ, R31 ;  /* 0x000000ffff1aa224 */ /* 0x000fe400078e021f */
[C---:B------:R-:W-:Y:S01]  /*0cf0*/  VIADD R33, R47.reuse, 0x6 ;  /* 0x000000062f217836 */ /* 0x040fe20000000000 */
[----:B------:R-:W-:Y:S01]  /*0d00*/  IADD3 R50, PT, PT, R6, R2, R5 ;  /* 0x0000000206327210 */ /* 0x000fe20007ffe005 */
[----:B------:R-:W-:Y:S01]  /*0d10*/  VIADD R32, R47, 0x7 ;  /* 0x000000072f207836 */ /* 0x000fe20000000000 */
[----:B0-----:R-:W-:Y:S01]  /*0d20*/  ISETP.NE.AND P6, PT, R3, RZ, PT ;  /* 0x000000ff0300720c */ /* 0x001fe20003fc5270 */
[----:B------:R-:W-:-:S02]  /*0d30*/  VIADD R30, R47, 0x8 ;  /* 0x000000082f1e7836 */ /* 0x000fc40000000000 */
[C---:B------:R-:W-:Y:S02]  /*0d40*/  VIADD R29, R47.reuse, 0x9 ;  /* 0x000000092f1d7836 */ /* 0x040fe40000000000 */
[C---:B------:R-:W-:Y:S02]  /*0d50*/  VIADD R28, R47.reuse, 0xa ;  /* 0x0000000a2f1c7836 */ /* 0x040fe40000000000 */
[C---:B------:R-:W-:Y:S02]  /*0d60*/  VIADD R27, R47.reuse, 0xb ;  /* 0x0000000b2f1b7836 */ /* 0x040fe40000000000 */
[C---:B------:R-:W-:Y:S02]  /*0d70*/  VIADD R25, R47.reuse, 0xc ;  /* 0x0000000c2f197836 */ /* 0x040fe40000000000 */
[----:B------:R-:W-:Y:S02]  /*0d80*/  VIADD R24, R47, 0xd ;  /* 0x0000000d2f187836 */ /* 0x000fe40000000000 */
        /* <DEDUP_REMOVED lines=13> */
.L_x_2298:
[----:B------:R-:W-:Y:S05]  /*0e60*/  BSYNC.RECONVERGENT B0 ;  /* 0x0000000000007941 */ /* 0x000fea0003800200 */
.L_x_2297:
[----:B------:R-:W-:Y:S01]  /*0e70*/  LOP3.LUT P6, RZ, R48, 0x4, RZ, 0xc0, !PT ;  /* 0x0000000430ff7812 */ /* 0x000fe200078cc0ff */
[----:B------:R-:W-:Y:S02]  /*0e80*/  IMAD.IADD R42, R46, 0x1, R41 ;  /* 0x000000012e2a7824 */ /* 0x000fe400078e0229 */
[----:B------:R-:W-:Y:S02]  /*0e90*/  IMAD.IADD R41, R7, 0x1, R50 ;  /* 0x0000000107297824 */ /* 0x000fe400078e0232 */
[----:B0-----:R-:W-:Y:S02]  /*0ea0*/  VIADD R21, R42, 0x1 ;  /* 0x000000012a157836 */ /* 0x001fe40000000000 */
[----:B------:R-:W-:Y:S02]  /*0eb0*/  @!P3 IMAD.MOV R23, RZ, RZ, R26 ;  /* 0x000000ffff17b224 */ /* 0x000fe400078e021a */
[----:B------:R-:W-:Y:S02]  /*0ec0*/  IMAD.IADD R3, R45, 0x1, R46 ;  /* 0x000000012d037824 */ /* 0x000fe400078e022e */
[----:B------:R-:W-:-:S02]  /*0ed0*/  VIADD R2, R23, 0x1 ;  /* 0x0000000117027836 */ /* 0x000fc40000000000 */
[----:B------:R-:W-:Y:S01]  /*0ee0*/  @!P6 IMAD.MOV R21, RZ, RZ, R42 ;  /* 0x000000ffff15e224 */ /* 0x000fe200078e022a */
[----:B------:R-:W-:Y:S01]  /*0ef0*/  ISETP.GT.AND P6, PT, R41, 0x200, PT ;  /* 0x000002002900780c */ /* 0x000fe20003fc4270 */
[--C-:B------:R-:W-:Y:S02]  /*0f00*/  IMAD.IADD R20, R44, 0x1, R46.reuse ;  /* 0x000000012c147824 */ /* 0x100fe400078e022e */
[----:B------:R-:W-:Y:S02]  /*0f10*/  IMAD.IADD R43, R43, 0x1, R46 ;  /* 0x000000012b2b7824 */ /* 0x000fe400078e022e */
[----:B------:R-:W-:-:S08]  /*0f20*/  @!P4 IMAD.MOV R2, RZ, RZ, R23 ;  /* 0x000000ffff02c224 */ /* 0x000fd000078e0217 */
[----:B------:R-:W-:Y:S05]  /*0f30*/  @P6 BRA `(.L_x_2299) ;  /* 0x0000000c00306947 */ /* 0x000fea0003800000 */
        /* <DEDUP_REMOVED lines=9> */
.L_x_2302:
[----:B------:R-:W0:Y:S01]  /*0fd0*/  LDCU.64 UR4, c[0x0][0x398] ;  /* 0x00007300ff0477ac */ /* 0x000e220008000a00 */
[----:B-----5:R-:W-:-:S04]  /*0fe0*/  IADD3 R6, P6, PT, R46, R4, RZ ;  /* 0x000000042e067210 */ /* 0x020fc80007fde0ff */
[----:B------:R-:W-:Y:S02]  /*0ff0*/  LEA.HI.X.SX32 R5, R46, R5, 0x1, P6 ;  /* 0x000000052e057211 */ /* 0x000fe400030f0eff */
[----:B0-----:R-:W-:-:S04]  /*1000*/  LEA R4, P6, R6, UR4, 0x2 ;  /* 0x0000000406047c11 */ /* 0x001fc8000f8c10ff */
[----:B------:R-:W-:-:S05]  /*1010*/  LEA.HI.X R5, R6, UR5, R5, 0x2, P6 ;  /* 0x0000000506057c11 */ /* 0x000fca000b0f1405 */
[----:B------:R1:W-:Y:S04]  /*1020*/  STG.E desc[UR8][R4.64], R47 ;  /* 0x0000002f04007986 */ /* 0x0003e8000c101908 */
.L_x_2301:
[----:B0-----:R-:W-:Y:S05]  /*1030*/  BSYNC.RECONVERGENT B0 ;  /* 0x0000000000007941 */ /* 0x001fea0003800200 */
.L_x_2300:
        /* <DEDUP_REMOVED lines=8> */
.L_x_2305:
[----:B------:R-:W0:Y:S01]  /*10c0*/  LDCU.64 UR4, c[0x0][0x398] ;  /* 0x00007300ff0477ac */ /* 0x000e220008000a00 */
[----:B-----5:R-:W-:-:S04]  /*10d0*/  IADD3 R6, P6, PT, R43, R4, RZ ;  /* 0x000000042b067210 */ /* 0x020fc80007fde0ff */
[----:B------:R-:W-:Y:S02]  /*10e0*/  LEA.HI.X.SX32 R5, R43, R5, 0x1, P6 ;  /* 0x000000052b057211 */ /* 0x000fe400030f0eff */
[----:B0-----:R-:W-:-:S04]  /*10f0*/  LEA R4, P6, R6, UR4, 0x2 ;  /* 0x0000000406047c11 */ /* 0x001fc8000f8c10ff */
[----:B------:R-:W-:-:S05]  /*1100*/  LEA.HI.X R5, R6, UR5, R5, 0x2, P6 ;  /* 0x0000000506057c11 */ /* 0x000fca000b0f1405 */
[----:B------:R0:W-:Y:S04]  /*1110*/  STG.E desc[UR8][R4.64], R40 ;  /* 0x0000002804007986 */ /* 0x0001e8000c101908 */
.L_x_2304:
[----:B------:R-:W-:Y:S05]  /*1120*/  BSYNC.RECONVERGENT B0 ;  /* 0x0000000000007941 */ /* 0x000fea0003800200 */
.L_x_2303:
        /* <DEDUP_REMOVED lines=8> */
.L_x_2308:
[----:B------:R-:W0:Y:S01]  /*11b0*/  LDCU.64 UR4, c[0x0][0x398] ;  /* 0x00007300ff0477ac */ /* 0x000e220008000a00 */
[----:B-----5:R-:W-:-:S04]  /*11c0*/  IADD3 R6, P6, PT, R42, R4, RZ ;  /* 0x000000042a067210 */ /* 0x020fc80007fde0ff */
[----:B------:R-:W-:Y:S02]  /*11d0*/  LEA.HI.X.SX32 R5, R42, R5, 0x1, P6 ;  /* 0x000000052a057211 */ /* 0x000fe400030f0eff */
[----:B0-----:R-:W-:-:S04]  /*11e0*/  LEA R4, P6, R6, UR4, 0x2 ;  /* 0x0000000406047c11 */ /* 0x001fc8000f8c10ff */
[----:B------:R-:W-:-:S05]  /*11f0*/  LEA.HI.X R5, R6, UR5, R5, 0x2, P6 ;  /* 0x0000000506057c11 */ /* 0x000fca000b0f1405 */
[----:B------:R2:W-:Y:S04]  /*1200*/  STG.E desc[UR8][R4.64], R38 ;  /* 0x0000002604007986 */ /* 0x0005e8000c101908 */
.L_x_2307:
[----:B------:R-:W-:Y:S05]  /*1210*/  BSYNC.RECONVERGENT B0 ;  /* 0x0000000000007941 */ /* 0x000fea0003800200 */
.L_x_2306:
        /* <DEDUP_REMOVED lines=8> */
.L_x_2311:
[----:B------:R-:W0:Y:S01]  /*12a0*/  LDCU.64 UR4, c[0x0][0x398] ;  /* 0x00007300ff0477ac */ /* 0x000e220008000a00 */
[----:B-----5:R-:W-:-:S04]  /*12b0*/  IADD3 R6, P6, PT, R21, R4, RZ ;  /* 0x0000000415067210 */ /* 0x020fc80007fde0ff */
[----:B------:R-:W-:Y:S02]  /*12c0*/  LEA.HI.X.SX32 R5, R21, R5, 0x1, P6 ;  /* 0x0000000515057211 */ /* 0x000fe400030f0eff */
[----:B0-----:R-:W-:-:S04]  /*12d0*/  LEA R4, P6, R6, UR4, 0x2 ;  /* 0x0000000406047c11 */ /* 0x001fc8000f8c10ff */
[----:B------:R-:W-:-:S05]  /*12e0*/  LEA.HI.X R5, R6, UR5, R5, 0x2, P6 ;  /* 0x0000000506057c11 */ /* 0x000fca000b0f1405 */
[----:B------:R3:W-:Y:S04]  /*12f0*/  STG.E desc[UR8][R4.64], R37 ;  /* 0x0000002504007986 */ /* 0x0007e8000c101908 */
.L_x_2310:
[----:B------:R-:W-:Y:S05]  /*1300*/  BSYNC.RECONVERGENT B0 ;  /* 0x0000000000007941 */ /* 0x000fea0003800200 */
.L_x_2309:
        /* <DEDUP_REMOVED lines=8> */
.L_x_2314:
[----:B------:R-:W0:Y:S01]  /*1390*/  LDCU.64 UR4, c[0x0][0x398] ;  /* 0x00007300ff0477ac */ /* 0x000e220008000a00 */
[----:B-----5:R-:W-:-:S04]  /*13a0*/  IADD3 R6, P6, PT, R22, R4, RZ ;  /* 0x0000000416067210 */ /* 0x020fc80007fde0ff */
[----:B------:R-:W-:Y:S02]  /*13b0*/  LEA.HI.X.SX32 R5, R22, R5, 0x1, P6 ;  /* 0x0000000516057211 */ /* 0x000fe400030f0eff */
[----:B0-----:R-:W-:-:S04]  /*13c0*/  LEA R4, P6, R6, UR4, 0x2 ;  /* 0x0000000406047c11 */ /* 0x001fc8000f8c10ff */
[----:B------:R-:W-:-:S05]  /*13d0*/  LEA.HI.X R5, R6, UR5, R5, 0x2, P6 ;  /* 0x0000000506057c11 */ /* 0x000fca000b0f1405 */
[----:B------:R4:W-:Y:S04]  /*13e0*/  STG.E desc[UR8][R4.64], R35 ;  /* 0x0000002304007986 */ /* 0x0009e8000c101908 */
.L_x_2313:
[----:B------:R-:W-:Y:S05]  /*13f0*/  BSYNC.RECONVERGENT B0 ;  /* 0x0000000000007941 */ /* 0x000fea0003800200 */
.L_x_2312:
        /* <DEDUP_REMOVED lines=8> */
.L_x_2317:
[----:B------:R-:W0:Y:S01]  /*1480*/  LDCU.64 UR4, c[0x0][0x398] ;  /* 0x00007300ff0477ac */ /* 0x000e220008000a00 */
[----:B-----5:R-:W-:-:S04]  /*1490*/  IADD3 R6, P6, PT, R0, R4, RZ ;  /* 0x0000000400067210 */ /* 0x020fc80007fde0ff */
[----:B------:R-:W-:Y:S02]  /*14a0*/  LEA.HI.X.SX32 R5, R0, R5, 0x1, P6 ;  /* 0x0000000500057211 */ /* 0x000fe400030f0eff */
[----:B0-----:R-:W-:-:S04]  /*14b0*/  LEA R4, P6, R6, UR4, 0x2 ;  /* 0x0000000406047c11 */ /* 0x001fc8000f8c10ff */
[----:B------:R-:W-:-:S05]  /*14c0*/  LEA.HI.X R5, R6, UR5, R5, 0x2, P6 ;  /* 0x0000000506057c11 */ /* 0x000fca000b0f1405 */
[----:B------:R0:W-:Y:S04]  /*14d0*/  STG.E desc[UR8][R4.64], R34 ;  /* 0x0000002204007986 */ /* 0x0001e8000c101908 */
.L_x_2316:
[----:B------:R-:W-:Y:S05]  /*14e0*/  BSYNC.RECONVERGENT B0 ;  /* 0x0000000000007941 */ /* 0x000fea0003800200 */
.L_x_2315:
[----:B------:R-:W-:Y:S04]  /*14f0*/  BSSY.RECONVERGENT B0, `(.L_x_2318) ;  /* 0x000000d000007945 */ /* 0x000fe80003800200 */
[----:B------:R-:W-:Y:S05]  /*1500*/  @!P0 BRA `(.L_x_2319) ;  /* 0x00000000002c8947 */ /* 0x000fea0003800000 */
[----:B------:R-:W-:Y:S01]  /*1510*/  UISETP.NE.AND UP0, UPT, UR6, URZ, UPT ;  /* 0x000000ff0600728c */ /* 0x000fe2000bf05270 */
[----:B01234-:R-:W-:-:S08]  /*1520*/  CS2R R4, SRZ ;  /* 0x0000000000047805 */ /* 0x01ffd0000001ff00 */
[----:B------:R-:W-:Y:S05]  /*1530*/  BRA.U UP0, `(.L_x_2320) ;  /* 0x0000000100087547 */ /* 0x000fea000b800000 */
[----:B------:R-:W0:Y:S02]  /*1540*/  LDC.64 R4, c[0x0][0x3d8] ;  /* 0x0000f600ff047b82 */ /* 0x000e240000000a00 */
[----:B0-----:R-:W5:Y:S02]  /*1550*/  LDG.E.64 R4, desc[UR8][R4.64] ;  /* 0x0000000804047981 */ /* 0x001f64000c1e1b00 */
.L_x_2320:
[----:B------:R-:W0:Y:S01]  /*1560*/  LDCU.64 UR4, c[0x0][0x398] ;  /* 0x00007300ff0477ac */ /* 0x000e220008000a00 */
[----:B-----5:R-:W-:-:S04]  /*1570*/  IADD3 R0, P0, PT, R39, R4, RZ ;  /* 0x0000000427007210 */ /* 0x020fc80007f1e0ff */
[----:B------:R-:W-:Y:S02]  /*1580*/  LEA.HI.X.SX32 R5, R39, R5, 0x1, P0 ;  /* 0x0000000527057211 */ /* 0x000fe400000f0eff */
[----:B0-----:R-:W-:-:S04]  /*1590*/  LEA R4, P0, R0, UR4, 0x2 ;  /* 0x0000000400047c11 */ /* 0x001fc8000f8010ff */
[----:B------:R-:W-:-:S05]  /*15a0*/  LEA.HI.X R5, R0, UR5, R5, 0x2, P0 ;  /* 0x0000000500057c11 */ /* 0x000fca00080f1405 */
[----:B------:R0:W-:Y:S04]  /*15b0*/  STG.E desc[UR8][R4.64], R33 ;  /* 0x0000002104007986 */ /* 0x0001e8000c101908 */
.L_x_2319:
[----:B------:R-:W-:Y:S05]  /*15c0*/  BSYNC.RECONVERGENT B0 ;  /* 0x0000000000007941 */ /* 0x000fea0003800200 */
.L_x_2318:
        /* <DEDUP_REMOVED lines=8> */
.L_x_2323:
[----:B-----5:R-:W-:-:S04]  /*1650*/  IADD3 R0, P0, PT, R36, R4, RZ ;  /* 0x0000000424007210 */ /* 0x020fc80007f1e0ff */
[----:B------:R-:W-:Y:S02]  /*1660*/  LEA.HI.X.SX32 R5, R36, R5, 0x1, P0 ;  /* 0x0000000524057211 */ /* 0x000fe400000f0eff */
[----:B0-----:R-:W-:-:S04]  /*1670*/  LEA R4, P0, R0, UR4, 0x2 ;  /* 0x0000000400047c11 */ /* 0x001fc8000f8010ff */
[----:B------:R-:W-:-:S05]  /*1680*/  LEA.HI.X R5, R0, UR5, R5, 0x2, P0 ;  /* 0x0000000500057c11 */ /* 0x000fca00080f1405 */
[----:B------:R0:W-:Y:S04]  /*1690*/  STG.E desc[UR8][R4.64], R32 ;  /* 0x0000002004007986 */ /* 0x0001e8000c101908 */
.L_x_2322:
[----:B------:R-:W-:Y:S05]  /*16a0*/  BSYNC.RECONVERGENT B0 ;  /* 0x0000000000007941 */ /* 0x000fea0003800200 */
.L_x_2321:
        /* <DEDUP_REMOVED lines=8> */
.L_x_2326:
[----:B-----5:R-:W-:-:S04]  /*1730*/  IADD3 R0, P0, PT, R31, R4, RZ ;  /* 0x000000041f007210 */ /* 0x020fc80007f1e0ff */
[----:B------:R-:W-:Y:S02]  /*1740*/  LEA.HI.X.SX32 R5, R31, R5, 0x1, P0 ;  /* 0x000000051f057211 */ /* 0x000fe400000f0eff */
[----:B0-----:R-:W-:-:S04]  /*1750*/  LEA R4, P0, R0, UR4, 0x2 ;  /* 0x0000000400047c11 */ /* 0x001fc8000f8010ff */
[----:B------:R-:W-:-:S05]  /*1760*/  LEA.HI.X R5, R0, UR5, R5, 0x2, P0 ;  /* 0x0000000500057c11 */ /* 0x000fca00080f1405 */
[----:B------:R0:W-:Y:S04]  /*1770*/  STG.E desc[UR8][R4.64], R30 ;  /* 0x0000001e04007986 */ /* 0x0001e8000c101908 */
.L_x_2325:
[----:B------:R-:W-:Y:S05]  /*1780*/  BSYNC.RECONVERGENT B0 ;  /* 0x0000000000007941 */ /* 0x000fea0003800200 */
.L_x_2324:
        /* <DEDUP_REMOVED lines=8> */
.L_x_2329:
[----:B-----5:R-:W-:-:S04]  /*1810*/  IADD3 R0, P0, PT, R26, R4, RZ ;  /* 0x000000041a007210 */ /* 0x020fc80007f1e0ff */
[----:B------:R-:W-:Y:S02]  /*1820*/  LEA.HI.X.SX32 R5, R26, R5, 0x1, P0 ;  /* 0x000000051a057211 */ /* 0x000fe400000f0eff */
[----:B0-----:R-:W-:-:S04]  /*1830*/  LEA R4, P0, R0, UR4, 0x2 ;  /* 0x0000000400047c11 */ /* 0x001fc8000f8010ff */
[----:B------:R-:W-:-:S05]  /*1840*/  LEA.HI.X R5, R0, UR5, R5, 0x2, P0 ;  /* 0x0000000500057c11 */ /* 0x000fca00080f1405 */
[----:B------:R0:W-:Y:S04]  /*1850*/  STG.E desc[UR8][R4.64], R29 ;  /* 0x0000001d04007986 */ /* 0x0001e8000c101908 */
.L_x_2328:
[----:B------:R-:W-:Y:S05]  /*1860*/  BSYNC.RECONVERGENT B0 ;  /* 0x0000000000007941 */ /* 0x000fea0003800200 */
.L_x_2327:
        /* <DEDUP_REMOVED lines=8> */
.L_x_2332:
[----:B-----5:R-:W-:-:S04]  /*18f0*/  IADD3 R0, P0, PT, R23, R4, RZ ;  /* 0x0000000417007210 */ /* 0x020fc80007f1e0ff */
[----:B------:R-:W-:Y:S02]  /*1900*/  LEA.HI.X.SX32 R5, R23, R5, 0x1, P0 ;  /* 0x0000000517057211 */ /* 0x000fe400000f0eff */
[----:B0-----:R-:W-:-:S04]  /*1910*/  LEA R4, P0, R0, UR4, 0x2 ;  /* 0x0000000400047c11 */ /* 0x001fc8000f8010ff */
[----:B------:R-:W-:-:S05]  /*1920*/  LEA.HI.X R5, R0, UR5, R5, 0x2, P0 ;  /* 0x0000000500057c11 */ /* 0x000fca00080f1405 */
[----:B------:R0:W-:Y:S04]  /*1930*/  STG.E desc[UR8][R4.64], R28 ;  /* 0x0000001c04007986 */ /* 0x0001e8000c101908 */
.L_x_2331:
[----:B------:R-:W-:Y:S05]  /*1940*/  BSYNC.RECONVERGENT B0 ;  /* 0x0000000000007941 */ /* 0x000fea0003800200 */
.L_x_2330:
        /* <DEDUP_REMOVED lines=9> */
.L_x_2335:
[----:B-----5:R-:W-:-:S04]  /*19e0*/  IADD3 R0, P0, PT, R2, R4, RZ ;  /* 0x0000000402007210 */ /* 0x020fc80007f1e0ff */
[----:B------:R-:W-:Y:S02]  /*19f0*/  LEA.HI.X.SX32 R5, R2, R5, 0x1, P0 ;  /* 0x0000000502057211 */ /* 0x000fe400000f0eff */
[----:B0-----:R-:W-:-:S04]  /*1a00*/  LEA R4, P0, R0, UR4, 0x2 ;  /* 0x0000000400047c11 */ /* 0x001fc8000f8010ff */
[----:B------:R-:W-:-:S05]  /*1a10*/  LEA.HI.X R5, R0, UR5, R5, 0x2, P0 ;  /* 0x0000000500057c11 */ /* 0x000fca00080f1405 */
[----:B------:R0:W-:Y:S04]  /*1a20*/  STG.E desc[UR8][R4.64], R27 ;  /* 0x0000001b04007986 */ /* 0x0001e8000c101908 */
.L_x_2334:
[----:B------:R-:W-:Y:S05]  /*1a30*/  BSYNC.RECONVERGENT B0 ;  /* 0x0000000000007941 */ /* 0x000fea0003800200 */
.L_x_2333:
        /* <DEDUP_REMOVED lines=9> */
.L_x_2338:
[----:B-----5:R-:W-:-:S04]  /*1ad0*/  IADD3 R0, P0, PT, R3, R4, RZ ;  /* 0x0000000403007210 */ /* 0x020fc80007f1e0ff */
[----:B------:R-:W-:Y:S02]  /*1ae0*/  LEA.HI.X.SX32 R3, R3, R5, 0x1, P0 ;  /* 0x0000000503037211 */ /* 0x000fe400000f0eff */
[----:B0-----:R-:W-:-:S04]  /*1af0*/  LEA R2, P0, R0, UR4, 0x2 ;  /* 0x0000000400027c11 */ /* 0x001fc8000f8010ff */
[----:B------:R-:W-:-:S05]  /*1b00*/  LEA.HI.X R3, R0, UR5, R3, 0x2, P0 ;  /* 0x0000000500037c11 */ /* 0x000fca00080f1403 */
[----:B------:R0:W-:Y:S04]  /*1b10*/  STG.E desc[UR8][R2.64], R25 ;  /* 0x0000001902007986 */ /* 0x0001e8000c101908 */
.L_x_2337:
[----:B------:R-:W-:Y:S05]  /*1b20*/  BSYNC.RECONVERGENT B0 ;  /* 0x0000000000007941 */ /* 0x000fea0003800200 */
.L_x_2336:
[----:B------:R-:W-:Y:S05]  /*1b30*/  @!P5 EXIT ;  /* 0x000000000000d94d */ /* 0x000fea0003800000 */
[----:B------:R-:W-:Y:S01]  /*1b40*/  UISETP.NE.AND UP0, UPT, UR6, URZ, UPT ;  /* 0x000000ff0600728c */ /* 0x000fe2000bf05270 */
[----:B0-----:R-:W-:-:S08]  /*1b50*/  CS2R R2, SRZ ;  /* 0x0000000000027805 */ /* 0x001fd0000001ff00 */
[----:B------:R-:W-:Y:S05]  /*1b60*/  BRA.U UP0, `(.L_x_2339) ;  /* 0x0000000100087547 */ /* 0x000fea000b800000 */
[----:B------:R-:W0:Y:S02]  /*1b70*/  LDC.64 R2, c[0x0][0x3d8] ;  /* 0x0000f600ff027b82 */ /* 0x000e240000000a00 */
[----:B0-----:R-:W5:Y:S02]  /*1b80*/  LDG.E.64 R2, desc[UR8][R2.64] ;  /* 0x0000000802027981 */ /* 0x001f64000c1e1b00 */
.L_x_2339:
[----:B------:R-:W0:Y:S01]  /*1b90*/  LDCU.64 UR4, c[0x0][0x398] ;  /* 0x00007300ff0477ac */ /* 0x000e220008000a00 */
[----:B-----5:R-:W-:-:S04]  /*1ba0*/  IADD3 R0, P0, PT, R20, R2, RZ ;  /* 0x0000000214007210 */ /* 0x020fc80007f1e0ff */
[----:B------:R-:W-:Y:S02]  /*1bb0*/  LEA.HI.X.SX32 R3, R20, R3, 0x1, P0 ;  /* 0x0000000314037211 */ /* 0x000fe400000f0eff */
[----:B0-----:R-:W-:-:S04]  /*1bc0*/  LEA R2, P0, R0, UR4, 0x2 ;  /* 0x0000000400027c11 */ /* 0x001fc8000f8010ff */
[----:B------:R-:W-:-:S05]  /*1bd0*/  LEA.HI.X R3, R0, UR5, R3, 0x2, P0 ;  /* 0x0000000500037c11 */ /* 0x000fca00080f1403 */
[----:B------:R-:W-:Y:S01]  /*1be0*/  STG.E desc[UR8][R2.64], R24 ;  /* 0x0000001802007986 */ /* 0x000fe2000c101908 */
[----:B------:R-:W-:Y:S05]  /*1bf0*/  EXIT ;  /* 0x000000000000794d */ /* 0x000fea0003800000 */
.L_x_2299:
[----:B------:R-:W0:Y:S08]  /*1c00*/  S2UR UR5, SR_CgaCtaId ;  /* 0x00000000000579c3 */ /* 0x000e300000008800 */
[----:B------:R-:W-:Y:S01]  /*1c10*/  BAR.SYNC.DEFER_BLOCKING 0x0 ;  /* 0x0000000000007b1d */ /* 0x000fe20000010000 */
[----:B------:R-:W-:Y:S02]  /*1c20*/  P2R R44, PR, RZ, 0x1 ;  /* 0x00000001ff2c7803 */ /* 0x000fe40000000000 */
[----:B------:R-:W-:-:S02]  /*1c30*/  LOP3.LUT P0, RZ, R48, 0x1, RZ, 0xc0, !PT ;  /* 0x0000000130ff7812 */ /* 0x000fc4000780c0ff */
[----:B------:R-:W-:Y:S01]  /*1c40*/  P2R R45, PR, RZ, 0x2 ;  /* 0x00000002ff2d7803 */ /* 0x000fe20000000000 */
[----:B------:R-:W-:Y:S01]  /*1c50*/  UMOV UR4, 0x400 ;  /* 0x0000040000047882 */ /* 0x000fe20000000000 */
[C---:B------:R-:W-:Y:S02]  /*1c60*/  LOP3.LUT P1, RZ, R48.reuse, 0x2, RZ, 0xc0, !PT ;  /* 0x0000000230ff7812 */ /* 0x040fe4000782c0ff */
[----:B------:R-:W-:Y:S02]  /*1c70*/  P2R R49, PR, RZ, 0x4 ;  /* 0x00000004ff317803 */ /* 0x000fe40000000000 */
[C---:B------:R-:W-:Y:S02]  /*1c80*/  LOP3.LUT P2, RZ, R48.reuse, 0x4, RZ, 0xc0, !PT ;  /* 0x0000000430ff7812 */ /* 0x040fe4000784c0ff */
[----:B------:R-:W-:Y:S02]  /*1c90*/  P2R R50, PR, RZ, 0x8 ;  /* 0x00000008ff327803 */ /* 0x000fe40000000000 */
[----:B------:R-:W-:-:S02]  /*1ca0*/  LOP3.LUT P3, RZ, R48, 0x20, RZ, 0xc0, !PT ;  /* 0x0000002030ff7812 */ /* 0x000fc4000786c0ff */
[----:B------:R-:W-:Y:S02]  /*1cb0*/  P2R R51, PR, RZ, 0x10 ;  /* 0x00000010ff337803 */ /* 0x000fe40000000000 */
[C---:B------:R-:W-:Y:S02]  /*1cc0*/  LOP3.LUT P4, RZ, R48.reuse, 0x8, RZ, 0xc0, !PT ;  /* 0x0000000830ff7812 */ /* 0x040fe4000788c0ff */
[----:B------:R-:W-:Y:S01]  /*1cd0*/  P2R R52, PR, RZ, 0x20 ;  /* 0x00000020ff347803 */ /* 0x000fe20000000000 */
[----:B0-----:R-:W-:Y:S01]  /*1ce0*/  ULEA UR4, UR5, UR4, 0x18 ;  /* 0x0000000405047291 */ /* 0x001fe2000f8ec0ff */
[C---:B------:R-:W-:Y:S02]  /*1cf0*/  LOP3.LUT P5, RZ, R48.reuse, 0x10, RZ, 0xc0, !PT ;  /* 0x0000001030ff7812 */ /* 0x040fe400078ac0ff */
[----:B------:R-:W-:-:S03]  /*1d00*/  LOP3.LUT P6, RZ, R48, 0x40, RZ, 0xc0, !PT ;  /* 0x0000004030ff7812 */ /* 0x000fc600078cc0ff */
[----:B------:R-:W-:Y:S02]  /*1d10*/  @P0 LEA R46, R46, UR4, 0x2 ;  /* 0x000000042e2e0c11 */ /* 0x000fe4000f8e10ff */
[----:B------:R-:W-:Y:S02]  /*1d20*/  @P1 LEA R43, R43, UR4, 0x2 ;  /* 0x000000042b2b1c11 */ /* 0x000fe4000f8e10ff */
[----:B------:R-:W-:Y:S01]  /*1d30*/  @P4 LEA R22, R22, UR4, 0x2 ;  /* 0x0000000416164c11 */ /* 0x000fe2000f8e10ff */
[----:B------:R-:W-:Y:S01]  /*1d40*/  @P0 STS [R46], R47 ;  /* 0x0000002f2e000388 */ /* 0x000fe20000000800 */
[----:B------:R-:W-:-:S03]  /*1d50*/  ISETP.NE.AND P0, PT, R44, RZ, PT ;  /* 0x000000ff2c00720c */ /* 0x000fc60003f05270 */
[----:B------:R0:W-:Y:S01]  /*1d60*/  @P1 STS [R43], R40 ;  /* 0x000000282b001388 */ /* 0x0001e20000000800 */
[----:B------:R-:W-:Y:S02]  /*1d70*/  ISETP.NE.AND P1, PT, R45, RZ, PT ;  /* 0x000000ff2d00720c */ /* 0x000fe40003f25270 */
[----:B------:R-:W-:Y:S02]  /*1d80*/  @P2 LEA R45, R42, UR4, 0x2 ;  /* 0x000000042a2d2c11 */ /* 0x000fe4000f8e10ff */
[----:B------:R-:W-:Y:S02]  /*1d90*/  @P3 LEA R42, R21, UR4, 0x2 ;  /* 0x00000004152a3c11 */ /* 0x000fe4000f8e10ff */
[----:B------:R-:W-:Y:S01]  /*1da0*/  @P5 LEA R21, R0, UR4, 0x2 ;  /* 0x0000000400155c11 */ /* 0x000fe2000f8e10ff */
[----:B------:R-:W-:Y:S01]  /*1db0*/  @P2 STS [R45], R38 ;  /* 0x000000262d002388 */ /* 0x000fe20000000800 */
[----:B------:R-:W-:Y:S02]  /*1dc0*/  ISETP.NE.AND P2, PT, R49, RZ, PT ;  /* 0x000000ff3100720c */ /* 0x000fe40003f45270 */
[----:B------:R-:W-:Y:S01]  /*1dd0*/  @P0 LEA R0, R39, UR4, 0x2 ;  /* 0x0000000427000c11 */ /* 0x000fe2000f8e10ff */
[----:B------:R-:W-:Y:S01]  /*1de0*/  @P3 STS [R42], R37 ;  /* 0x000000252a003388 */ /* 0x000fe20000000800 */
[----:B------:R-:W-:-:S02]  /*1df0*/  ISETP.NE.AND P3, PT, R50, RZ, PT ;  /* 0x000000ff3200720c */ /* 0x000fc40003f65270 */
[----:B------:R-:W-:Y:S01]  /*1e00*/  @P1 LEA R39, R36, UR4, 0x2 ;  /* 0x0000000424271c11 */ /* 0x000fe2000f8e10ff */
[----:B------:R1:W-:Y:S01]  /*1e10*/  @P4 STS [R22], R35 ;  /* 0x0000002316004388 */ /* 0x0003e20000000800 */
[----:B------:R-:W-:-:S03]  /*1e20*/  ISETP.NE.AND P4, PT, R51, RZ, PT ;  /* 0x000000ff3300720c */ /* 0x000fc60003f85270 */
[----:B------:R2:W-:Y:S01]  /*1e30*/  @P5 STS [R21], R34 ;  /* 0x0000002215005388 */ /* 0x0005e20000000800 */
[----:B------:R-:W-:Y:S02]  /*1e40*/  ISETP.NE.AND P5, PT, R52, RZ, PT ;  /* 0x000000ff3400720c */ /* 0x000fe40003fa5270 */
[----:B------:R-:W-:Y:S01]  /*1e50*/  @P2 LEA R31, R31, UR4, 0x2 ;  /* 0x000000041f1f2c11 */ /* 0x000fe2000f8e10ff */
[----:B------:R2:W-:Y:S02]  /*1e60*/  @P0 STS [R0], R33 ;  /* 0x0000002100000388 */ /* 0x0005e40000000800 */
[----:B------:R-:W-:Y:S02]  /*1e70*/  @P3 LEA R26, R26, UR4, 0x2 ;  /* 0x000000041a1a3c11 */ /* 0x000fe4000f8e10ff */
[----:B------:R2:W-:Y:S01]  /*1e80*/  @P1 STS [R39], R32 ;  /* 0x0000002027001388 */ /* 0x0005e20000000800 */
[----:B------:R-:W-:Y:S02]  /*1e90*/  LOP3.LUT P1, RZ, R48, 0x80, RZ, 0xc0, !PT ;  /* 0x0000008030ff7812 */ /* 0x000fe4000782c0ff */
[----:B------:R-:W-:Y:S01]  /*1ea0*/  @P4 LEA R23, R23, UR4, 0x2 ;  /* 0x0000000417174c11 */ /* 0x000fe2000f8e10ff */
[----:B0-----:R-:W0:Y:S01]  /*1eb0*/  S2R R40, SR_TID.X ;  /* 0x0000000000287919 */ /* 0x001e220000002100 */
[----:B-1----:R-:W-:-:S02]  /*1ec0*/  @P6 LEA R22, R3, UR4, 0x2 ;  /* 0x0000000403166c11 */ /* 0x002fc4000f8e10ff */
[----:B------:R-:W-:Y:S01]  /*1ed0*/  @P5 LEA R3, R20, UR4, 0x2 ;  /* 0x0000000414035c11 */ /* 0x000fe2000f8e10ff */
[----:B------:R2:W-:Y:S04]  /*1ee0*/  @P2 STS [R31], R30 ;  /* 0x0000001e1f002388 */ /* 0x0005e80000000800 */
[----:B------:R2:W-:Y:S02]  /*1ef0*/  @P3 STS [R26], R29 ;  /* 0x0000001d1a003388 */ /* 0x0005e40000000800 */
[----:B------:R-:W-:Y:S02]  /*1f00*/  @P1 LEA R2, R2, UR4, 0x2 ;  /* 0x0000000402021c11 */ /* 0x000fe4000f8e10ff */
[----:B------:R2:W-:Y:S04]  /*1f10*/  @P4 STS [R23], R28 ;  /* 0x0000001c17004388 */ /* 0x0005e80000000800 */
[----:B------:R2:W-:Y:S04]  /*1f20*/  @P1 STS [R2], R27 ;  /* 0x0000001b02001388 */ /* 0x0005e80000000800 */
[----:B------:R2:W-:Y:S04]  /*1f30*/  @P6 STS [R22], R25 ;  /* 0x0000001916006388 */ /* 0x0005e80000000800 */
[----:B------:R2:W-:Y:S01]  /*1f40*/  @P5 STS [R3], R24 ;  /* 0x0000001803005388 */ /* 0x0005e20000000800 */
[----:B------:R-:W-:Y:S01]  /*1f50*/  BAR.SYNC.DEFER_BLOCKING 0x0 ;  /* 0x0000000000007b1d */ /* 0x000fe20000010000 */
[----:B0-----:R-:W-:-:S13]  /*1f60*/  ISETP.GE.U32.AND P0, PT, R40, R41, PT ;  /* 0x000000292800720c */ /* 0x001fda0003f06070 */
[----:B--2---:R-:W-:Y:S05]  /*1f70*/  @P0 EXIT ;  /* 0x000000000000094d */ /* 0x004fea0003800000 */
[----:B------:R-:W-:Y:S01]  /*1f80*/  IADD3 R17, PT, PT, R19, R17, R18 ;  /* 0x0000001113117210 */ /* 0x000fe20007ffe012 */
[----:B------:R-:W-:Y:S01]  /*1f90*/  IMAD.MOV.U32 R0, RZ, RZ, R40 ;  /* 0x000000ffff007224 */ /* 0x000fe200078e0028 */
[----:B------:R-:W0:Y:S01]  /*1fa0*/  LDCU.U8 UR10, c[0x0][0x3c0] ;  /* 0x00007800ff0a77ac */ /* 0x000e220008000000 */
[----:B------:R-:W-:Y:S01]  /*1fb0*/  BSSY.RECONVERGENT B0, `(.L_x_2340) ;  /* 0x0000027000007945 */ /* 0x000fe20003800200 */
[----:B------:R-:W-:Y:S02]  /*1fc0*/  IADD3 R17, PT, PT, R13, R17, R12 ;  /* 0x000000110d117210 */ /* 0x000fe40007ffe00c */
[----:B------:R-:W-:Y:S01]  /*1fd0*/  LOP3.LUT R2, RZ, R0, RZ, 0x33, !PT ;  /* 0x00000000ff027212 */ /* 0x000fe200078e33ff */
        /* <DEDUP_REMOVED lines=17> */
.L_x_2343:
        /* <DEDUP_REMOVED lines=18> */
.L_x_2342:
[----:B------:R-:W-:-:S07]  /*2210*/  IMAD.MOV.U32 R0, RZ, RZ, R7 ;  /* 0x000000ffff007224 */ /* 0x000fce00078e0007 */
.L_x_2341:
[----:B------:R-:W-:Y:S05]  /*2220*/  BSYNC.RECONVERGENT B0 ;  /* 0x0000000000007941 */ /* 0x000fea0003800200 */
.L_x_2340:
        /* <DEDUP_REMOVED lines=14> */
.L_x_2344:
        /* <DEDUP_REMOVED lines=44> */
.L_x_2296:
        /* <DEDUP_REMOVED lines=32> */
[----:B------:R-:W-:Y:S01]  /*27d0*/  SHF.R.U32.HI R41, RZ, 0x5, R39 ;  /* 0x00000005ff297819 */ /* 0x000fe20000011627 */
[----:B-1----:R-:W-:-:S05]  /*27e0*/  ULEA UR4, UR5, UR4, 0x18 ;  /* 0x0000000405047291 */ /* 0x002fca000f8ec0ff */
[----:B------:R-:W-:Y:S01]  /*27f0*/  BAR.SYNC.DEFER_BLOCKING 0x0 ;  /* 0x0000000000007b1d */ /* 0x000fe20000010000 */
[----:B--2---:R-:W-:Y:S02]  /*2800*/  FSETP.NEU.AND P0, PT, R35, RZ, PT ;  /* 0x000000ff2300720b */ /* 0x004fe40003f0d000 */
[----:B---3--:R-:W-:Y:S02]  /*2810*/  FSETP.NEU.AND P1, PT, R34, RZ, PT ;  /* 0x000000ff2200720b */ /* 0x008fe40003f2d000 */
[----:B------:R-:W-:Y:S02]  /*2820*/  SEL R0, RZ, 0x1, !P0 ;  /* 0x00000001ff007807 */ /* 0x000fe40004000000 */
[----:B----4-:R-:W-:-:S07]  /*2830*/  FSETP.NEU.AND P2, PT, R33, RZ, PT ;  /* 0x000000ff2100720b */ /* 0x010fce0003f4d000 */
[----:B------:R-:W-:Y:S01]  /*2840*/  @!P0 IMAD.MOV R9, RZ, RZ, 0x1 ;  /* 0x00000001ff098424 */ /* 0x000fe200078e02ff */
[----:B-----5:R-:W-:Y:S01]  /*2850*/  FSETP.NEU.AND P0, PT, R32, RZ, PT ;  /* 0x000000ff2000720b */ /* 0x020fe20003f0d000 */
[----:B------:R-:W-:Y:S01]  /*2860*/  @!P1 IMAD.MOV R9, RZ, RZ, R0 ;  /* 0x000000ffff099224 */ /* 0x000fe200078e0200 */
[----:B------:R-:W-:-:S03]  /*2870*/  FSETP.NEU.AND P1, PT, R31, RZ, PT ;  /* 0x000000ff1f00720b */ /* 0x000fc60003f2d000 */
[----:B------:R-:W-:Y:S02]  /*2880*/  VIADD R8, R9, 0x1 ;  /* 0x0000000109087836 */ /* 0x000fe40000000000 */
[----:B------:R-:W-:-:S04]  /*2890*/  @!P2 IMAD.MOV R8, RZ, RZ, R9 ;  /* 0x000000ffff08a224 */ /* 0x000fc800078e0209 */
[----:B------:R-:W-:Y:S02]  /*28a0*/  VIADD R7, R8, 0x1 ;  /* 0x0000000108077836 */ /* 0x000fe40000000000 */
[----:B------:R-:W-:Y:S01]  /*28b0*/  @!P0 IMAD.MOV R7, RZ, RZ, R8 ;  /* 0x000000ffff078224 */ /* 0x000fe200078e0208 */
[----:B------:R-:W-:-:S03]  /*28c0*/  FSETP.NEU.AND P0, PT, R30, RZ, PT ;  /* 0x000000ff1e00720b */ /* 0x000fc60003f0d000 */
[----:B------:R-:W-:Y:S02]  /*28d0*/  VIADD R6, R7, 0x1 ;  /* 0x0000000107067836 */ /* 0x000fe40000000000 */
[----:B------:R-:W-:Y:S01]  /*28e0*/  @!P1 IMAD.MOV R6, RZ, RZ, R7 ;  /* 0x000000ffff069224 */ /* 0x000fe200078e0207 */
[----:B------:R-:W-:-:S03]  /*28f0*/  FSETP.NEU.AND P1, PT, R29, RZ, PT ;  /* 0x000000ff1d00720b */ /* 0x000fc60003f2d000 */
[----:B------:R-:W-:-:S04]  /*2900*/  VIADD R5, R6, 0x1 ;  /* 0x0000000106057836 */ /* 0x000fc80000000000 */
[----:B------:R-:W-:Y:S01]  /*2910*/  @!P0 IMAD.MOV R5, RZ, RZ, R6 ;  /* 0x000000ffff058224 */ /* 0x000fe200078e0206 */
[----:B------:R-:W-:-:S03]  /*2920*/  FSETP.NEU.AND P0, PT, R28, RZ, PT ;  /* 0x000000ff1c00720b */ /* 0x000fc60003f0d000 */
[----:B------:R-:W-:Y:S02]  /*2930*/  VIADD R0, R5, 0x1 ;  /* 0x0000000105007836 */ /* 0x000fe40000000000 */
[----:B------:R-:W-:Y:S01]  /*2940*/  @!P1 IMAD.MOV R0, RZ, RZ, R5 ;  /* 0x000000ffff009224 */ /* 0x000fe200078e0205 */
[----:B------:R-:W-:-:S03]  /*2950*/  FSETP.NEU.AND P1, PT, R27, RZ, PT ;  /* 0x000000ff1b00720b */ /* 0x000fc60003f2d000 */
[----:B0-----:R-:W-:-:S04]  /*2960*/  VIADD R2, R0, 0x1 ;  /* 0x0000000100027836 */ /* 0x001fc80000000000 */
        /* <DEDUP_REMOVED lines=15> */
[----:B------:R-:W-:-:S04]  /*2a60*/  @!P1 IMAD.MOV R0, RZ, RZ, R2 ;  /* 0x000000ffff009224 */ /* 0x000fc800078e0202 */
[----:B------:R-:W-:-:S04]  /*2a70*/  VIADD R40, R0, 0x1 ;  /* 0x0000000100287836 */ /* 0x000fc80000000000 */
[----:B------:R-:W-:Y:S02]  /*2a80*/  @!P0 IMAD.MOV R40, RZ, RZ, R0 ;  /* 0x000000ffff288224 */ /* 0x000fe400078e0200 */
[----:B------:R-:W0:Y:S03]  /*2a90*/  S2R R0, SR_LANEID ;  /* 0x0000000000007919 */ /* 0x000e260000000000 */
[----:B------:R-:W1:Y:S02]  /*2aa0*/  SHFL.UP P0, R13, R40, 0x1, RZ ;  /* 0x04200000280d7989 */ /* 0x000e6400000000ff */
[----:B-1----:R-:W-:Y:S01]  /*2ab0*/  @P0 IMAD.IADD R13, R13, 0x1, R40 ;  /* 0x000000010d0d0824 */ /* 0x002fe200078e0228 */
[----:B0-----:R-:W-:-:S04]  /*2ac0*/  ISETP.NE.AND P1, PT, R0, 0x1f, PT ;  /* 0x0000001f0000780c */ /* 0x001fc80003f25270 */
[----:B------:R-:W0:Y:S01]  /*2ad0*/  SHFL.UP P0, R12, R13, 0x2, RZ ;  /* 0x044000000d0c7989 */ /* 0x000e2200000000ff */
[----:B------:R-:W-:-:S08]  /*2ae0*/  ISETP.NE.AND P2, PT, R0, RZ, PT ;  /* 0x000000ff0000720c */ /* 0x000fd00003f45270 */
[----:B------:R-:W-:Y:S01]  /*2af0*/  @!P1 LEA R42, R41, UR4, 0x2 ;  /* 0x00000004292a9c11 */ /* 0x000fe2000f8e10ff */
[----:B0-----:R-:W-:-:S05]  /*2b00*/  @P0 IMAD.IADD R12, R13, 0x1, R12 ;  /* 0x000000010d0c0824 */ /* 0x001fca00078e020c */
[----:B------:R-:W0:Y:S02]  /*2b10*/  SHFL.UP P0, R15, R12, 0x4, RZ ;  /* 0x048000000c0f7989 */ /* 0x000e2400000000ff */
[----:B0-----:R-:W-:-:S05]  /*2b20*/  @P0 IMAD.IADD R15, R12, 0x1, R15 ;  /* 0x000000010c0f0824 */ /* 0x001fca00078e020f */
[----:B------:R-:W0:Y:S02]  /*2b30*/  SHFL.UP P0, R14, R15, 0x8, RZ ;  /* 0x050000000f0e7989 */ /* 0x000e2400000000ff */
[----:B0-----:R-:W-:-:S05]  /*2b40*/  @P0 IMAD.IADD R14, R15, 0x1, R14 ;  /* 0x000000010f0e0824 */ /* 0x001fca00078e020e */
[----:B------:R-:W0:Y:S02]  /*2b50*/  SHFL.UP P0, R43, R14, 0x10, RZ ;  /* 0x060000000e2b7989 */ /* 0x000e2400000000ff */
[----:B0-----:R-:W-:Y:S01]  /*2b60*/  @P0 IMAD.IADD R43, R14, 0x1, R43 ;  /* 0x000000010e2b0824 */ /* 0x001fe200078e022b */
[----:B------:R-:W-:-:S04]  /*2b70*/  ISETP.NE.AND P0, PT, R41, 0x2, PT ;  /* 0x000000022900780c */ /* 0x000fc80003f05270 */
        /* <DEDUP_REMOVED lines=21> */
[----:B------:R-:W-:Y:S02]  /*2cd0*/  ISETP.NE.AND P0, PT, R41, 0x6, PT ;  /* 0x000000062900780c */ /* 0x000fe40003f05270 */
[----:B--2---:R-:W-:Y:S02]  /*2ce0*/  IMAD.IADD R16, R15, 0x1, R16 ;  /* 0x000000010f107824 */ /* 0x004fe400078e0210 */
[----:B------:R-:W-:Y:S02]  /*2cf0*/  SEL R42, R13, R42, !P0 ;  /* 0x0000002a0d2a7207 */ /* 0x000fe40004000000 */
[----:B------:R-:W-:Y:S01]  /*2d00*/  ISETP.NE.AND P0, PT, R41, 0x7, PT ;  /* 0x000000072900780c */ /* 0x000fe20003f05270 */
[----:B------:R-:W-:Y:S01]  /*2d10*/  IMAD.IADD R17, R17, 0x1, R16 ;  /* 0x0000000111117824 */ /* 0x000fe200078e0210 */
[----:B------:R-:W1:Y:S02]  /*2d20*/  LDC R13, c[0x0][0x380] ;  /* 0x0000e000ff0d7b82 */ /* 0x000e640000000800 */
[----:B------:R-:W-:Y:S01]  /*2d30*/  SEL R42, R14, R42, !P0 ;  /* 0x0000002a0e2a7207 */ /* 0x000fe20004000000 */
[----:B------:R-:W-:Y:S01]  /*2d40*/  IMAD.IADD R18, R18, 0x1, R17 ;  /* 0x0000000112127824 */ /* 0x000fe200078e0211 */
[----:B------:R-:W-:-:S03]  /*2d50*/  ISETP.NE.AND P0, PT, R41, 0x8, PT ;  /* 0x000000082900780c */ /* 0x000fc60003f05270 */
[----:B------:R-:W-:Y:S01]  /*2d60*/  IMAD.IADD R19, R19, 0x1, R18 ;  /* 0x0000000113137824 */ /* 0x000fe200078e0212 */
[----:B------:R-:W-:Y:S02]  /*2d70*/  SEL R42, R15, R42, !P0 ;  /* 0x0000002a0f2a7207 */ /* 0x000fe40004000000 */
[----:B------:R-:W-:-:S04]  /*2d80*/  ISETP.NE.AND P0, PT, R41, 0x9, PT ;  /* 0x000000092900780c */ /* 0x000fc80003f05270 */
[----:B------:R-:W-:Y:S02]  /*2d90*/  SEL R42, R16, R42, !P0 ;  /* 0x0000002a102a7207 */ /* 0x000fe40004000000 */
[----:B------:R-:W-:-:S04]  /*2da0*/  ISETP.NE.AND P0, PT, R41, 0xa, PT ;  /* 0x0000000a2900780c */ /* 0x000fc80003f05270 */
[----:B------:R-:W-:Y:S02]  /*2db0*/  SEL R42, R17, R42, !P0 ;  /* 0x0000002a112a7207 */ /* 0x000fe40004000000 */
[----:B------:R-:W-:Y:S02]  /*2dc0*/  ISETP.NE.AND P0, PT, R41, 0xb, PT ;  /* 0x0000000b2900780c */ /* 0x000fe40003f05270 */
[----:B-1----:R-:W-:Y:S01]  /*2dd0*/  IADD3 R12, PT, PT, R13, UR7, R38 ;  /* 0x000000070d0c7c10 */ /* 0x002fe2000fffe026 */
[----:B------:R-:W-:Y:S01]  /*2de0*/  IMAD.MOV.U32 R13, RZ, RZ, R39 ;  /* 0x000000ffff0d7224 */ /* 0x000fe200078e0027 */
[----:B------:R-:W-:Y:S02]  /*2df0*/  SEL R42, R18, R42, !P0 ;  /* 0x0000002a122a7207 */ /* 0x000fe40004000000 */
[----:B------:R-:W-:Y:S01]  /*2e00*/  ISETP.NE.AND P0, PT, R41, 0xc, PT ;  /* 0x0000000c2900780c */ /* 0x000fe20003f05270 */
[----:B------:R-:W-:Y:S02]  /*2e10*/  IMAD.IADD R12, R37, 0x1, R12 ;  /* 0x00000001250c7824 */ /* 0x000fe400078e020c */
[C---:B0-----:R-:W-:Y:S01]  /*2e20*/  IMAD.IADD R20, R19.reuse, 0x1, R20 ;  /* 0x0000000113147824 */ /* 0x041fe200078e0214 */
[----:B------:R-:W-:Y:S01]  /*2e30*/  SEL R42, R19, R42, !P0 ;  /* 0x0000002a132a7207 */ /* 0x000fe20004000000 */
[----:B------:R-:W-:Y:S01]  /*2e40*/  VIADD R48, R12, 0x1 ;  /* 0x000000010c307836 */ /* 0x000fe20000000000 */
[----:B------:R-:W-:Y:S01]  /*2e50*/  ISETP.NE.AND P0, PT, R41, 0xd, PT ;  /* 0x0000000d2900780c */ /* 0x000fe20003f05270 */
[----:B------:R-:W-:-:S02]  /*2e60*/  IMAD.IADD R21, R21, 0x1, R20 ;  /* 0x0000000115157824 */ /* 0x000fc400078e0214 */
[----:B------:R-:W-:Y:S01]  /*2e70*/  VIADD R47, R12, 0x2 ;  /* 0x000000020c2f7836 */ /* 0x000fe20000000000 */
[----:B------:R-:W-:Y:S01]  /*2e80*/  SEL R42, R20, R42, !P0 ;  /* 0x0000002a142a7207 */ /* 0x000fe20004000000 */
[----:B------:R-:W-:Y:S01]  /*2e90*/  IMAD.IADD R22, R22, 0x1, R21 ;  /* 0x0000000116167824 */ /* 0x000fe200078e0215 */
[----:B------:R-:W-:Y:S01]  /*2ea0*/  ISETP.NE.AND P0, PT, R41, 0xe, PT ;  /* 0x0000000e2900780c */ /* 0x000fe20003f05270 */
[----:B------:R-:W-:Y:S02]  /*2eb0*/  IMAD.IADD R20, R43, 0x1, -R40 ;  /* 0x000000012b147824 */ /* 0x000fe400078e0a28 */
[----:B------:R-:W-:Y:S01]  /*2ec0*/  IMAD.IADD R23, R23, 0x1, R22 ;  /* 0x0000000117177824 */ /* 0x000fe200078e0216 */
[----:B------:R-:W-:Y:S01]  /*2ed0*/  SEL R42, R21, R42, !P0 ;  /* 0x0000002a152a7207 */ /* 0x000fe20004000000 */
[----:B------:R-:W-:Y:S01]  /*2ee0*/  VIADD R46, R12, 0x3 ;  /* 0x000000030c2e7836 */ /* 0x000fe20000000000 */
[----:B------:R-:W-:Y:S01]  /*2ef0*/  SEL R15, R20, RZ, P2 ;  /* 0x000000ff140f7207 */ /* 0x000fe20001000000 */
[----:B------:R-:W-:Y:S01]  /*2f00*/  VIADD R45, R12, 0x4 ;  /* 0x000000040c2d7836 */ /* 0x000fe20000000000 */
[----:B------:R-:W-:Y:S01]  /*2f10*/  SEL R42, R22, R42, !P1 ;  /* 0x0000002a162a7207 */ /* 0x000fe20004800000 */
[C---:B------:R-:W-:Y:S01]  /*2f20*/  VIADD R44, R12.reuse, 0x5 ;  /* 0x000000050c2c7836 */ /* 0x040fe20000000000 */
[C---:B------:R-:W-:Y:S01]  /*2f30*/  ISETP.GT.U32.AND P1, PT, R13.reuse, 0x1f, PT ;  /* 0x0000001f0d00780c */ /* 0x040fe20003f24070 */
[----:B------:R-:W-:Y:S01]  /*2f40*/  VIADD R43, R12, 0x6 ;  /* 0x000000060c2b7836 */ /* 0x000fe20000000000 */
[----:B------:R-:W-:Y:S01]  /*2f50*/  ISETP.GE.U32.AND P0, PT, R13, 0x20, PT ;  /* 0x000000200d00780c */ /* 0x000fe20003f06070 */
[----:B------:R-:W-:-:S02]  /*2f60*/  IMAD.IADD R15, R42, 0x1, R15 ;  /* 0x000000012a0f7824 */ /* 0x000fc400078e020f */
[C---:B------:R-:W-:Y:S02]  /*2f70*/  VIADD R42, R12.reuse, 0x7 ;  /* 0x000000070c2a7836 */ /* 0x040fe40000000000 */
[----:B------:R-:W-:Y:S01]  /*2f80*/  VIADD R41, R12, 0x8 ;  /* 0x000000080c297836 */ /* 0x000fe20000000000 */
[----:B------:R-:W-:Y:S01]  /*2f90*/  SEL R20, R20, R15, !P0 ;  /* 0x0000000f14147207 */ /* 0x000fe20004000000 */
        /* <DEDUP_REMOVED lines=21> */
.L_x_2516:
[----:B------:R-:W-:Y:S05]  /*30f0*/  @!P0 BRA `(.L_x_2347) ;  /* 0x0000000000748947 */ /* 0x000fea0003800000 */
[----:B------:R-:W-:-:S07]  /*3100*/  IMAD.MOV.U32 R22, RZ, RZ, 0x1a6 ;  /* 0x000001a6ff167424 */ /* 0x000fce00078e00ff */
.L_x_2349:
        /* <DEDUP_REMOVED lines=27> */
.L_x_2519:
[----:B------:R-:W-:Y:S05]  /*32c0*/  @P0 BRA `(.L_x_2349) ;  /* 0xfffffffc00900947 */ /* 0x000fea000383ffff */
.L_x_2347:
[----:B------:R-:W-:Y:S01]  /*32d0*/  UMOV UR5, 0xffffffff ;  /* 0xffffffff00057882 */ /* 0x000fe20000000000 */
[----:B------:R-:W-:Y:S02]  /*32e0*/  ISETP.NE.AND P1, PT, R14, 0x65, PT ;  /* 0x000000650e00780c */ /* 0x000fe40003f25270 */
[----:B------:R-:W-:Y:S11]  /*32f0*/  BRA.DIV UR5, `(.L_x_2350) ;  /* 0x0000007605bc7947 */ /* 0x000ff6000b800000 */
[----:B------:R-:W0:Y:S01]  /*3300*/  S2R R22, SR_GEMASK ;  /* 0x0000000000167919 */ /* 0x000e220000003c00 */
[----:B------:R-:W-:Y:S01]  /*3310*/  VOTE.ANY R53, PT, !P1 ;  /* 0x0000000000357806 */ /* 0x000fe200048e0100 */
        /* <DEDUP_REMOVED lines=17> */
[----:B0-----:R-:W-:Y:S02]  /*3430*/  SEL R18, R61, RZ, !P0 ;  /* 0x000000ff3d127207 */ /* 0x001fe40004000000 */
[----:B------:R-:W-:-:S03]  /*3440*/  ISETP.GT.AND P0, PT, R50, R60, PT ;  /* 0x0000003c3200720c */ /* 0x000fc60003f04270 */
[----:B------:R-:W-:Y:S02]  /*3450*/  IMAD.IADD R57, R55, 0x1, R18 ;  /* 0x0000000137397824 */ /* 0x000fe400078e0212 */
[----:B------:R-:W-:-:S03]  /*3460*/  VIADD R55, R0, 0x10 ;  /* 0x0000001000377836 */ /* 0x000fc60000000000 */
[----:B------:R-:W0:Y:S02]  /*3470*/  SHFL.DOWN PT, R61, R57, 0x8, R60 ;  /* 0x09000000393d7989 */ /* 0x000e2400000e003c */
[----:B------:R-:W-:Y:S02]  /*3480*/  ISETP.GT.AND P1, PT, R55, R60, PT ;  /* 0x0000003c3700720c */ /* 0x000fe40003f24270 */
        /* <DEDUP_REMOVED lines=10> */
.L_x_2528:
[----:B------:R-:W-:Y:S05]  /*3530*/  @!P0 BRA `(.L_x_2351) ;  /* 0x00000004001c8947 */ /* 0x000fea0003800000 */
[----:B------:R-:W-:-:S07]  /*3540*/  IMAD.MOV.U32 R58, RZ, RZ, 0x1a6 ;  /* 0x000001a6ff3a7424 */ /* 0x000fce00078e00ff */
.L_x_2357:
        /* <DEDUP_REMOVED lines=8> */
.L_x_2531:
[----:B------:R-:W-:Y:S05]  /*35d0*/  @!P0 BRA `(.L_x_2353) ;  /* 0x0000000000748947 */ /* 0x000fea0003800000 */
[----:B------:R-:W-:-:S07]  /*35e0*/  IMAD.MOV.U32 R59, RZ, RZ, R58 ;  /* 0x000000ffff3b7224 */ /* 0x000fce00078e003a */
.L_x_2355:
        /* <DEDUP_REMOVED lines=27> */
.L_x_2534:
[----:B------:R-:W-:Y:S05]  /*37a0*/  @P0 BRA `(.L_x_2355) ;  /* 0xfffffffc00900947 */ /* 0x000fea000383ffff */
.L_x_2353:
        /* <DEDUP_REMOVED lines=31> */
.L_x_2543:
[----:B------:R-:W-:Y:S05]  /*39a0*/  @P0 BRA `(.L_x_2357) ;  /* 0xfffffff800e80947 */ /* 0x000fea000383ffff */
.L_x_2351:
        /* <DEDUP_REMOVED lines=9> */
[----:B0-----:R-:W-:Y:S01]  /*3a40*/  @!P1 LEA R0, R15, R0, 0x18 ;  /* 0x000000000f009211 */ /* 0x001fe200078ec0ff */
[----:B------:R-:W-:Y:S02]  /*3a50*/  IMAD.MOV.U32 R15, RZ, RZ, R20 ;  /* 0x000000ffff0f7224 */ /* 0x000fe400078e0014 */
[----:B------:R-:W-:Y:S01]  /*3a60*/  @!P0 IMAD.MOV.U32 R15, RZ, RZ, R54 ;  /* 0x000000ffff0f8224 */ /* 0x000fe200078e0036 */
[----:B-1----:R-:W-:Y:S01]  /*3a70*/  @!P0 LEA R19, R19, R14, 0x18 ;  /* 0x0000000e13138211 */ /* 0x002fe200078ec0ff */
[----:B------:R2:W-:Y:S04]  /*3a80*/  @!P1 STS [R0+0x68], R23 ;  /* 0x0000681700009388 */ /* 0x0005e80000000800 */
[----:B------:R2:W-:Y:S04]  /*3a90*/  @!P1 STS [R0+0x64], R54 ;  /* 0x0000643600009388 */ /* 0x0005e80000000800 */
[----:B------:R2:W-:Y:S02]  /*3aa0*/  @!P0 STS [R19+0x50], R54 ;  /* 0x0000503613008388 */ /* 0x0005e40000000800 */
.L_x_2345:
[----:B------:R-:W-:Y:S05]  /*3ab0*/  WARPSYNC.ALL ;  /* 0x0000000000007948 */ /* 0x000fea0003800000 */
[----:B------:R-:W0:Y:S08]  /*3ac0*/  S2UR UR5, SR_CgaCtaId ;  /* 0x00000000000579c3 */ /* 0x000e300000008800 */
[----:B------:R-:W-:Y:S01]  /*3ad0*/  BAR.SYNC.DEFER_BLOCKING 0x0 ;  /* 0x0000000000007b1d */ /* 0x000fe20000010000 */
[----:B------:R-:W-:-:S02]  /*3ae0*/  ISETP.NE.AND P0, PT, R13, RZ, PT ;  /* 0x000000ff0d00720c */ /* 0x000fc40003f05270 */
[----:B------:R-:W-:Y:S02]  /*3af0*/  FSETP.NEU.AND P3, PT, R29, RZ, PT ;  /* 0x000000ff1d00720b */ /* 0x000fe40003f6d000 */
[----:B------:R-:W-:Y:S01]  /*3b00*/  FSETP.NEU.AND P6, PT, R35, RZ, PT ;  /* 0x000000ff2300720b */ /* 0x000fe20003fcd000 */
[----:B------:R-:W-:Y:S01]  /*3b10*/  UMOV UR4, 0x400 ;  /* 0x0000040000047882 */ /* 0x000fe20000000000 */
[----:B------:R-:W-:Y:S02]  /*3b20*/  FSETP.NEU.AND P1, PT, R28, RZ, PT ;  /* 0x000000ff1c00720b */ /* 0x000fe40003f2d000 */
[----:B------:R-:W-:Y:S02]  /*3b30*/  FSETP.NEU.AND P4, PT, R25, RZ, PT ;  /* 0x000000ff1900720b */ /* 0x000fe40003f8d000 */
[----:B------:R-:W-:Y:S01]  /*3b40*/  FSETP.NEU.AND P2, PT, R11, RZ, PT ;  /* 0x000000ff0b00720b */ /* 0x000fe20003f4d000 */
        /* <DEDUP_REMOVED lines=12> */
[----:B------:R-:W-:-:S02]  /*3c10*/  IMAD.IADD R17, R9, 0x1, R23 ;  /* 0x0000000109117824 */ /* 0x000fc400078e0217 */
[----:B------:R-:W-:Y:S02]  /*3c20*/  VIADD R19, R23, 0x1 ;  /* 0x0000000117137836 */ /* 0x000fe40000000000 */
[----:B------:R-:W-:Y:S02]  /*3c30*/  VIADD R14, R16, 0x1 ;  /* 0x00000001100e7836 */ /* 0x000fe40000000000 */
[----:B------:R-:W-:Y:S02]  /*3c40*/  VIADD R11, R15, 0x1 ;  /* 0x000000010f0b7836 */ /* 0x000fe40000000000 */
[----:B------:R-:W-:Y:S02]  /*3c50*/  VIADD R9, R0, 0x1 ;  /* 0x0000000100097836 */ /* 0x000fe40000000000 */
        /* <DEDUP_REMOVED lines=18> */
.L_x_2361:
[----:B-----5:R-:W-:-:S04]  /*3d80*/  IADD3 R13, P0, PT, R23, R2, RZ ;  /* 0x00000002170d7210 */ /* 0x020fc80007f1e0ff */
[----:B------:R-:W-:Y:S02]  /*3d90*/  LEA.HI.X.SX32 R18, R23, R3, 0x1, P0 ;  /* 0x0000000317127211 */ /* 0x000fe400000f0eff */
[----:B0-----:R-:W-:-:S04]  /*3da0*/  LEA R2, P0, R13, UR6, 0x2 ;  /* 0x000000060d027c11 */ /* 0x001fc8000f8010ff */
[----:B------:R-:W-:-:S05]  /*3db0*/  LEA.HI.X R3, R13, UR7, R18, 0x2, P0 ;  /* 0x000000070d037c11 */ /* 0x000fca00080f1412 */
[----:B------:R1:W-:Y:S04]  /*3dc0*/  STG.E desc[UR8][R2.64], R12 ;  /* 0x0000000c02007986 */ /* 0x0003e8000c101908 */
.L_x_2360:
[----:B0-----:R-:W-:Y:S05]  /*3dd0*/  BSYNC.RECONVERGENT B0 ;  /* 0x0000000000007941 */ /* 0x001fea0003800200 */
.L_x_2359:
[----:B------:R-:W-:Y:S01]  /*3de0*/  FSETP.NEU.AND P0, PT, R34, RZ, PT ;  /* 0x000000ff2200720b */ /* 0x000fe20003f0d000 */
[----:B------:R-:W-:-:S12]  /*3df0*/  BSSY.RECONVERGENT B0, `(.L_x_2362) ;  /* 0x000000d000007945 */ /* 0x000fd80003800200 */
[----:B------:R-:W-:Y:S05]  /*3e00*/  @!P0 BRA `(.L_x_2363) ;  /* 0x00000000002c8947 */ /* 0x000fea0003800000 */
[----:B------:R-:W-:Y:S01]  /*3e10*/  UISETP.NE.AND UP0, UPT, UR4, URZ, UPT ;  /* 0x000000ff0400728c */ /* 0x000fe2000bf05270 */
[----:B-1----:R-:W-:Y:S01]  /*3e20*/  CS2R R2, SRZ ;  /* 0x0000000000027805 */ /* 0x002fe2000001ff00 */
[----:B------:R-:W0:Y:S07]  /*3e30*/  LDCU.64 UR6, c[0x0][0x398] ;  /* 0x00007300ff0677ac */ /* 0x000e2e0008000a00 */
[----:B------:R-:W-:Y:S05]  /*3e40*/  BRA.U UP0, `(.L_x_2364) ;  /* 0x0000000100087547 */ /* 0x000fea000b800000 */
[----:B------:R-:W1:Y:S02]  /*3e50*/  LDC.64 R2, c[0x0][0x3d8] ;  /* 0x0000f600ff027b82 */ /* 0x000e640000000a00 */
[----:B-1----:R-:W5:Y:S02]  /*3e60*/  LDG.E.64 R2, desc[UR8][R2.64] ;  /* 0x0000000802027981 */ /* 0x002f64000c1e1b00 */
.L_x_2364:
[----:B-----5:R-:W-:-:S04]  /*3e70*/  IADD3 R12, P0, PT, R19, R2, RZ ;  /* 0x00000002130c7210 */ /* 0x020fc80007f1e0ff */
[----:B------:R-:W-:Y:S02]  /*3e80*/  LEA.HI.X.SX32 R3, R19, R3, 0x1, P0 ;  /* 0x0000000313037211 */ /* 0x000fe400000f0eff */
[----:B0-----:R-:W-:-:S04]  /*3e90*/  LEA R2, P0, R12, UR6, 0x2 ;  /* 0x000000060c027c11 */ /* 0x001fc8000f8010ff */
[----:B------:R-:W-:-:S05]  /*3ea0*/  LEA.HI.X R3, R12, UR7, R3, 0x2, P0 ;  /* 0x000000070c037c11 */ /* 0x000fca00080f1403 */
[----:B------:R0:W-:Y:S04]  /*3eb0*/  STG.E desc[UR8][R2.64], R48 ;  /* 0x0000003002007986 */ /* 0x0001e8000c101908 */
.L_x_2363:
[----:B------:R-:W-:Y:S05]  /*3ec0*/  BSYNC.RECONVERGENT B0 ;  /* 0x0000000000007941 */ /* 0x000fea0003800200 */
.L_x_2362:
[----:B------:R-:W-:Y:S01]  /*3ed0*/  FSETP.NEU.AND P0, PT, R33, RZ, PT ;  /* 0x000000ff2100720b */ /* 0x000fe20003f0d000 */
[----:B------:R-:W-:-:S12]  /*3ee0*/  BSSY.RECONVERGENT B0, `(.L_x_2365) ;  /* 0x000000d000007945 */ /* 0x000fd80003800200 */
[----:B------:R-:W-:Y:S05]  /*3ef0*/  @!P0 BRA `(.L_x_2366) ;  /* 0x00000000002c8947 */ /* 0x000fea0003800000 */
[----:B------:R-:W-:Y:S01]  /*3f00*/  UISETP.NE.AND UP0, UPT, UR4, URZ, UPT ;  /* 0x000000ff0400728c */ /* 0x000fe2000bf05270 */
[----:B01----:R-:W-:Y:S01]  /*3f10*/  CS2R R2, SRZ ;  /* 0x0000000000027805 */ /* 0x003fe2000001ff00 */
[----:B------:R-:W0:Y:S07]  /*3f20*/  LDCU.64 UR6, c[0x0][0x398] ;  /* 0x00007300ff0677ac */ /* 0x000e2e0008000a00 */
[----:B------:R-:W-:Y:S05]  /*3f30*/  BRA.U UP0, `(.L_x_2367) ;  /* 0x0000000100087547 */ /* 0x000fea000b800000 */
[----:B------:R-:W1:Y:S02]  /*3f40*/  LDC.64 R2, c[0x0][0x3d8] ;  /* 0x0000f600ff027b82 */ /* 0x000e640000000a00 */
[----:B-1----:R-:W5:Y:S02]  /*3f50*/  LDG.E.64 R2, desc[UR8][R2.64] ;  /* 0x0000000802027981 */ /* 0x002f64000c1e1b00 */
.L_x_2367:
[----:B-----5:R-:W-:-:S04]  /*3f60*/  IADD3 R12, P0, PT, R17, R2, RZ ;  /* 0x00000002110c7210 */ /* 0x020fc80007f1e0ff */
[----:B------:R-:W-:Y:S02]  /*3f70*/  LEA.HI.X.SX32 R3, R17, R3, 0x1, P0 ;  /* 0x0000000311037211 */ /* 0x000fe400000f0eff */
[----:B0-----:R-:W-:-:S04]  /*3f80*/  LEA R2, P0, R12, UR6, 0x2 ;  /* 0x000000060c027c11 */ /* 0x001fc8000f8010ff */
[----:B------:R-:W-:-:S05]  /*3f90*/  LEA.HI.X R3, R12, UR7, R3, 0x2, P0 ;  /* 0x000000070c037c11 */ /* 0x000fca00080f1403 */
[----:B------:R2:W-:Y:S04]  /*3fa0*/  STG.E desc[UR8][R2.64], R47 ;  /* 0x0000002f02007986 */ /* 0x0005e8000c101908 */
.L_x_2366:
[----:B------:R-:W-:Y:S05]  /*3fb0*/  BSYNC.RECONVERGENT B0 ;  /* 0x0000000000007941 */ /* 0x000fea0003800200 */
.L_x_2365:
[----:B------:R-:W-:Y:S01]  /*3fc0*/  FSETP.NEU.AND P0, PT, R32, RZ, PT ;  /* 0x000000ff2000720b */ /* 0x000fe20003f0d000 */
[----:B------:R-:W-:-:S12]  /*3fd0*/  BSSY.RECONVERGENT B0, `(.L_x_2368) ;  /* 0x000000d000007945 */ /* 0x000fd80003800200 */
[----:B------:R-:W-:Y:S05]  /*3fe0*/  @!P0 BRA `(.L_x_2369) ;  /* 0x00000000002c8947 */ /* 0x000fea0003800000 */
[----:B------:R-:W-:Y:S01]  /*3ff0*/  UISETP.NE.AND UP0, UPT, UR4, URZ, UPT ;  /* 0x000000ff0400728c */ /* 0x000fe2000bf05270 */
[----:B012---:R-:W-:Y:S01]  /*4000*/  CS2R R2, SRZ ;  /* 0x0000000000027805 */ /* 0x007fe2000001ff00 */
[----:B------:R-:W0:Y:S07]  /*4010*/  LDCU.64 UR6, c[0x0][0x398] ;  /* 0x00007300ff0677ac */ /* 0x000e2e0008000a00 */
[----:B------:R-:W-:Y:S05]  /*4020*/  BRA.U UP0, `(.L_x_2370) ;  /* 0x0000000100087547 */ /* 0x000fea000b800000 */
[----:B------:R-:W1:Y:S02]  /*4030*/  LDC.64 R2, c[0x0][0x3d8] ;  /* 0x0000f600ff027b82 */ /* 0x000e640000000a00 */
[----:B-1----:R-:W5:Y:S02]  /*4040*/  LDG.E.64 R2, desc[UR8][R2.64] ;  /* 0x0000000802027981 */ /* 0x002f64000c1e1b00 */
.L_x_2370:
[----:B-----5:R-:W-:-:S04]  /*4050*/  IADD3 R12, P0, PT, R8, R2, RZ ;  /* 0x00000002080c7210 */ /* 0x020fc80007f1e0ff */
[----:B------:R-:W-:Y:S02]  /*4060*/  LEA.HI.X.SX32 R3, R8, R3, 0x1, P0 ;  /* 0x0000000308037211 */ /* 0x000fe400000f0eff */
[----:B0-----:R-:W-:-:S04]  /*4070*/  LEA R2, P0, R12, UR6, 0x2 ;  /* 0x000000060c027c11 */ /* 0x001fc8000f8010ff */
[----:B------:R-:W-:-:S05]  /*4080*/  LEA.HI.X R3, R12, UR7, R3, 0x2, P0 ;  /* 0x000000070c037c11 */ /* 0x000fca00080f1403 */
[----:B------:R3:W-:Y:S04]  /*4090*/  STG.E desc[UR8][R2.64], R46 ;  /* 0x0000002e02007986 */ /* 0x0007e8000c101908 */
.L_x_2369:
[----:B------:R-:W-:Y:S05]  /*40a0*/  BSYNC.RECONVERGENT B0 ;  /* 0x0000000000007941 */ /* 0x000fea0003800200 */
.L_x_2368:
[----:B------:R-:W-:Y:S01]  /*40b0*/  FSETP.NEU.AND P0, PT, R31, RZ, PT ;  /* 0x000000ff1f00720b */ /* 0x000fe20003f0d000 */
[----:B------:R-:W-:-:S12]  /*40c0*/  BSSY.RECONVERGENT B0, `(.L_x_2371) ;  /* 0x000000d000007945 */ /* 0x000fd80003800200 */
[----:B------:R-:W-:Y:S05]  /*40d0*/  @!P0 BRA `(.L_x_2372) ;  /* 0x00000000002c8947 */ /* 0x000fea0003800000 */
[----:B------:R-:W-:Y:S01]  /*40e0*/  UISETP.NE.AND UP0, UPT, UR4, URZ, UPT ;  /* 0x000000ff0400728c */ /* 0x000fe2000bf05270 */
[----:B0123--:R-:W-:Y:S01]  /*40f0*/  CS2R R2, SRZ ;  /* 0x0000000000027805 */ /* 0x00ffe2000001ff00 */
[----:B------:R-:W0:Y:S07]  /*4100*/  LDCU.64 UR6, c[0x0][0x398] ;  /* 0x00007300ff0677ac */ /* 0x000e2e0008000a00 */
[----:B------:R-:W-:Y:S05]  /*4110*/  BRA.U UP0, `(.L_x_2373) ;  /* 0x0000000100087547 */ /* 0x000fea000b800000 */
[----:B------:R-:W1:Y:S02]  /*4120*/  LDC.64 R2, c[0x0][0x3d8] ;  /* 0x0000f600ff027b82 */ /* 0x000e640000000a00 */
[----:B-1----:R-:W5:Y:S02]  /*4130*/  LDG.E.64 R2, desc[UR8][R2.64] ;  /* 0x0000000802027981 */ /* 0x002f64000c1e1b00 */
.L_x_2373:
[----:B-----5:R-:W-:-:S04]  /*4140*/  IADD3 R8, P0, PT, R7, R2, RZ ;  /* 0x0000000207087210 */ /* 0x020fc80007f1e0ff */
[----:B------:R-:W-:Y:S02]  /*4150*/  LEA.HI.X.SX32 R3, R7, R3, 0x1, P0 ;  /* 0x0000000307037211 */ /* 0x000fe400000f0eff */
[----:B0-----:R-:W-:-:S04]  /*4160*/  LEA R2, P0, R8, UR6, 0x2 ;  /* 0x0000000608027c11 */ /* 0x001fc8000f8010ff */
[----:B------:R-:W-:-:S05]  /*4170*/  LEA.HI.X R3, R8, UR7, R3, 0x2, P0 ;  /* 0x0000000708037c11 */ /* 0x000fca00080f1403 */
[----:B------:R4:W-:Y:S04]  /*4180*/  STG.E desc[UR8][R2.64], R45 ;  /* 0x0000002d02007986 */ /* 0x0009e8000c101908 */
.L_x_2372:
[----:B------:R-:W-:Y:S05]  /*4190*/  BSYNC.RECONVERGENT B0 ;  /* 0x0000000000007941 */ /* 0x000fea0003800200 */
.L_x_2371:
[----:B------:R-:W-:Y:S01]  /*41a0*/  FSETP.NEU.AND P0, PT, R30, RZ, PT ;  /* 0x000000ff1e00720b */ /* 0x000fe20003f0d000 */
        /* <DEDUP_REMOVED lines=8> */
.L_x_2376:
[----:B-----5:R-:W-:-:S04]  /*4230*/  IADD3 R7, P0, PT, R6, R2, RZ ;  /* 0x0000000206077210 */ /* 0x020fc80007f1e0ff */
[----:B------:R-:W-:Y:S02]  /*4240*/  LEA.HI.X.SX32 R6, R6, R3, 0x1, P0 ;  /* 0x0000000306067211 */ /* 0x000fe400000f0eff */
[----:B0-----:R-:W-:-:S04]  /*4250*/  LEA R2, P0, R7, UR6, 0x2 ;  /* 0x0000000607027c11 */ /* 0x001fc8000f8010ff */
[----:B------:R-:W-:-:S05]  /*4260*/  LEA.HI.X R3, R7, UR7, R6, 0x2, P0 ;  /* 0x0000000707037c11 */ /* 0x000fca00080f1406 */
[----:B------:R0:W-:Y:S04]  /*4270*/  STG.E desc[UR8][R2.64], R44 ;  /* 0x0000002c02007986 */ /* 0x0001e8000c101908 */
.L_x_2375:
[----:B------:R-:W-:Y:S05]  /*4280*/  BSYNC.RECONVERGENT B0 ;  /* 0x0000000000007941 */ /* 0x000fea0003800200 */
.L_x_2374:
        /* <DEDUP_REMOVED lines=8> */
.L_x_2379:
[----:B-----5:R-:W-:-:S04]  /*4310*/  IADD3 R6, P0, PT, R5, R2, RZ ;  /* 0x0000000205067210 */ /* 0x020fc80007f1e0ff */
[----:B------:R-:W-:Y:S02]  /*4320*/  LEA.HI.X.SX32 R3, R5, R3, 0x1, P0 ;  /* 0x0000000305037211 */ /* 0x000fe400000f0eff */
[----:B0-----:R-:W-:-:S04]  /*4330*/  LEA R2, P0, R6, UR6, 0x2 ;  /* 0x0000000606027c11 */ /* 0x001fc8000f8010ff */
[----:B------:R-:W-:-:S05]  /*4340*/  LEA.HI.X R3, R6, UR7, R3, 0x2, P0 ;  /* 0x0000000706037c11 */ /* 0x000fca00080f1403 */
[----:B------:R0:W-:Y:S04]  /*4350*/  STG.E desc[UR8][R2.64], R43 ;  /* 0x0000002b02007986 */ /* 0x0001e8000c101908 */
.L_x_2378:
[----:B------:R-:W-:Y:S05]  /*4360*/  BSYNC.RECONVERGENT B0 ;  /* 0x0000000000007941 */ /* 0x000fea0003800200 */
.L_x_2377:
        /* <DEDUP_REMOVED lines=8> */
.L_x_2382:
[----:B-----5:R-:W-:-:S04]  /*43f0*/  IADD3 R5, P0, PT, R0, R2, RZ ;  /* 0x0000000200057210 */ /* 0x020fc80007f1e0ff */
[----:B------:R-:W-:Y:S02]  /*4400*/  LEA.HI.X.SX32 R0, R0, R3, 0x1, P0 ;  /* 0x0000000300007211 */ /* 0x000fe400000f0eff */
[----:B0-----:R-:W-:-:S04]  /*4410*/  LEA R2, P0, R5, UR6, 0x2 ;  /* 0x0000000605027c11 */ /* 0x001fc8000f8010ff */
[----:B------:R-:W-:-:S05]  /*4420*/  LEA.HI.X R3, R5, UR7, R0, 0x2, P0 ;  /* 0x0000000705037c11 */ /* 0x000fca00080f1400 */
[----:B------:R0:W-:Y:S04]  /*4430*/  STG.E desc[UR8][R2.64], R42 ;  /* 0x0000002a02007986 */ /* 0x0001e8000c101908 */
.L_x_2381:
[----:B------:R-:W-:Y:S05]  /*4440*/  BSYNC.RECONVERGENT B0 ;  /* 0x0000000000007941 */ /* 0x000fea0003800200 */
.L_x_2380:
        /* <DEDUP_REMOVED lines=9> */
.L_x_2385:
[----:B-----5:R-:W-:-:S04]  /*44e0*/  IADD3 R0, P0, PT, R9, R2, RZ ;  /* 0x0000000209007210 */ /* 0x020fc80007f1e0ff */
[----:B------:R-:W-:Y:S02]  /*44f0*/  LEA.HI.X.SX32 R3, R9, R3, 0x1, P0 ;  /* 0x0000000309037211 */ /* 0x000fe400000f0eff */
[----:B0-----:R-:W-:-:S04]  /*4500*/  LEA R2, P0, R0, UR6, 0x2 ;  /* 0x0000000600027c11 */ /* 0x001fc8000f8010ff */
[----:B------:R-:W-:-:S05]  /*4510*/  LEA.HI.X R3, R0, UR7, R3, 0x2, P0 ;  /* 0x0000000700037c11 */ /* 0x000fca00080f1403 */
[----:B------:R0:W-:Y:S04]  /*4520*/  STG.E desc[UR8][R2.64], R41 ;  /* 0x0000002902007986 */ /* 0x0001e8000c101908 */
.L_x_2384:
[----:B------:R-:W-:Y:S05]  /*4530*/  BSYNC.RECONVERGENT B0 ;  /* 0x0000000000007941 */ /* 0x000fea0003800200 */
.L_x_2383:
        /* <DEDUP_REMOVED lines=9> */
.L_x_2388:
[----:B-----5:R-:W-:-:S04]  /*45d0*/  IADD3 R0, P0, PT, R4, R2, RZ ;  /* 0x0000000204007210 */ /* 0x020fc80007f1e0ff */
[----:B------:R-:W-:Y:S02]  /*45e0*/  LEA.HI.X.SX32 R3, R4, R3, 0x1, P0 ;  /* 0x0000000304037211 */ /* 0x000fe400000f0eff */
[----:B0-----:R-:W-:-:S04]  /*45f0*/  LEA R2, P0, R0, UR6, 0x2 ;  /* 0x0000000600027c11 */ /* 0x001fc8000f8010ff */
[----:B------:R-:W-:-:S05]  /*4600*/  LEA.HI.X R3, R0, UR7, R3, 0x2, P0 ;  /* 0x0000000700037c11 */ /* 0x000fca00080f1403 */
[----:B------:R0:W-:Y:S04]  /*4610*/  STG.E desc[UR8][R2.64], R40 ;  /* 0x0000002802007986 */ /* 0x0001e8000c101908 */
.L_x_2387:
[----:B------:R-:W-:Y:S05]  /*4620*/  BSYNC.RECONVERGENT B0 ;  /* 0x0000000000007941 */ /* 0x000fea0003800200 */
.L_x_2386:
        /* <DEDUP_REMOVED lines=8> */
.L_x_2391:
[----:B-----5:R-:W-:-:S04]  /*46b0*/  IADD3 R0, P0, PT, R16, R2, RZ ;  /* 0x0000000210007210 */ /* 0x020fc80007f1e0ff */
[----:B------:R-:W-:Y:S02]  /*46c0*/  LEA.HI.X.SX32 R3, R16, R3, 0x1, P0 ;  /* 0x0000000310037211 */ /* 0x000fe400000f0eff */
[----:B0-----:R-:W-:-:S04]  /*46d0*/  LEA R2, P0, R0, UR6, 0x2 ;  /* 0x0000000600027c11 */ /* 0x001fc8000f8010ff */
[----:B------:R-:W-:-:S05]  /*46e0*/  LEA.HI.X R3, R0, UR7, R3, 0x2, P0 ;  /* 0x0000000700037c11 */ /* 0x000fca00080f1403 */
[----:B------:R0:W-:Y:S04]  /*46f0*/  STG.E desc[UR8][R2.64], R39 ;  /* 0x0000002702007986 */ /* 0x0001e8000c101908 */
.L_x_2390:
[----:B------:R-:W-:Y:S05]  /*4700*/  BSYNC.RECONVERGENT B0 ;  /* 0x0000000000007941 */ /* 0x000fea0003800200 */
.L_x_2389:
        /* <DEDUP_REMOVED lines=9> */
.L_x_2394:
[----:B-----5:R-:W-:-:S04]  /*47a0*/  IADD3 R0, P0, PT, R14, R2, RZ ;  /* 0x000000020e007210 */ /* 0x020fc80007f1e0ff */
[----:B------:R-:W-:Y:S02]  /*47b0*/  LEA.HI.X.SX32 R3, R14, R3, 0x1, P0 ;  /* 0x000000030e037211 */ /* 0x000fe400000f0eff */
[----:B0-----:R-:W-:-:S04]  /*47c0*/  LEA R2, P0, R0, UR6, 0x2 ;  /* 0x0000000600027c11 */ /* 0x001fc8000f8010ff */
[----:B------:R-:W-:-:S05]  /*47d0*/  LEA.HI.X R3, R0, UR7, R3, 0x2, P0 ;  /* 0x0000000700037c11 */ /* 0x000fca00080f1403 */
[----:B------:R0:W-:Y:S04]  /*47e0*/  STG.E desc[UR8][R2.64], R38 ;  /* 0x0000002602007986 */ /* 0x0001e8000c101908 */
.L_x_2393:
[----:B------:R-:W-:Y:S05]  /*47f0*/  BSYNC.RECONVERGENT B0 ;  /* 0x0000000000007941 */ /* 0x000fea0003800200 */
.L_x_2392:
        /* <DEDUP_REMOVED lines=8> */
.L_x_2397:
[----:B-----5:R-:W-:-:S04]  /*4880*/  IADD3 R0, P0, PT, R15, R2, RZ ;  /* 0x000000020f007210 */ /* 0x020fc80007f1e0ff */
[----:B------:R-:W-:Y:S02]  /*4890*/  LEA.HI.X.SX32 R3, R15, R3, 0x1, P0 ;  /* 0x000000030f037211 */ /* 0x000fe400000f0eff */
[----:B0-----:R-:W-:-:S04]  /*48a0*/  LEA R2, P0, R0, UR6, 0x2 ;  /* 0x0000000600027c11 */ /* 0x001fc8000f8010ff */
[----:B------:R-:W-:-:S05]  /*48b0*/  LEA.HI.X R3, R0, UR7, R3, 0x2, P0 ;  /* 0x0000000700037c11 */ /* 0x000fca00080f1403 */
[----:B------:R0:W-:Y:S04]  /*48c0*/  STG.E desc[UR8][R2.64], R37 ;  /* 0x0000002502007986 */ /* 0x0001e8000c101908 */
.L_x_2396:
[----:B------:R-:W-:Y:S05]  /*48d0*/  BSYNC.RECONVERGENT B0 ;  /* 0x0000000000007941 */ /* 0x000fea0003800200 */
.L_x_2395:
[----:B------:R-:W-:-:S13]  /*48e0*/  FSETP.NEU.AND P0, PT, R10, RZ, PT ;  /* 0x000000ff0a00720b */ /* 0x000fda0003f0d000 */
[----:B------:R-:W-:Y:S05]  /*48f0*/  @!P0 EXIT ;  /* 0x000000000000894d */ /* 0x000fea0003800000 */
[----:B------:R-:W-:Y:S01]  /*4900*/  UISETP.NE.AND UP0, UPT, UR4, URZ, UPT ;  /* 0x000000ff0400728c */ /* 0x000fe2000bf05270 */
[----:B01234-:R-:W-:-:S08]  /*4910*/  CS2R R2, SRZ ;  /* 0x0000000000027805 */ /* 0x01ffd0000001ff00 */
[----:B------:R-:W-:Y:S05]  /*4920*/  BRA.U UP0, `(.L_x_2398) ;  /* 0x0000000100087547 */ /* 0x000fea000b800000 */
[----:B------:R-:W0:Y:S02]  /*4930*/  LDC.64 R2, c[0x0][0x3d8] ;  /* 0x0000f600ff027b82 */ /* 0x000e240000000a00 */
[----:B0-----:R-:W5:Y:S02]  /*4940*/  LDG.E.64 R2, desc[UR8][R2.64] ;  /* 0x0000000802027981 */ /* 0x001f64000c1e1b00 */
.L_x_2398:
[----:B------:R-:W0:Y:S01]  /*4950*/  LDCU.64 UR4, c[0x0][0x398] ;  /* 0x00007300ff0477ac */ /* 0x000e220008000a00 */
[----:B-----5:R-:W-:-:S04]  /*4960*/  IADD3 R0, P0, PT, R11, R2, RZ ;  /* 0x000000020b007210 */ /* 0x020fc80007f1e0ff */
[----:B------:R-:W-:Y:S02]  /*4970*/  LEA.HI.X.SX32 R3, R11, R3, 0x1, P0 ;  /* 0x000000030b037211 */ /* 0x000fe400000f0eff */
[----:B0-----:R-:W-:-:S04]  /*4980*/  LEA R2, P0, R0, UR4, 0x2 ;  /* 0x0000000400027c11 */ /* 0x001fc8000f8010ff */
[----:B------:R-:W-:-:S05]  /*4990*/  LEA.HI.X R3, R0, UR5, R3, 0x2, P0 ;  /* 0x0000000500037c11 */ /* 0x000fca00080f1403 */
[----:B------:R-:W-:Y:S01]  /*49a0*/  STG.E desc[UR8][R2.64], R21 ;  /* 0x0000001502007986 */ /* 0x000fe2000c101908 */
[----:B------:R-:W-:Y:S05]  /*49b0*/  EXIT ;  /* 0x000000000000794d */ /* 0x000fea0003800000 */
.L_x_2358:
[----:B------:R-:W-:Y:S01]  /*49c0*/  BAR.SYNC.DEFER_BLOCKING 0x0 ;  /* 0x0000000000007b1d */ /* 0x000fe20000010000 */
[----:B------:R-:W-:Y:S01]  /*49d0*/  FSETP.NEU.AND P5, PT, R34, RZ, PT ;  /* 0x000000ff2200720b */ /* 0x000fe20003fad000 */
[--C-:B------:R-:W-:Y:S01]  /*49e0*/  @P6 IMAD.IADD R2, R23, 0x1, -R20.reuse ;  /* 0x0000000117026824 */ /* 0x100fe200078e0a14 */
[----:B------:R-:W-:Y:S01]  /*49f0*/  FSETP.NEU.AND P0, PT, R33, RZ, PT ;  /* 0x000000ff2100720b */ /* 0x000fe20003f0d000 */
[--C-:B------:R-:W-:Y:S02]  /*4a00*/  @P3 IMAD.IADD R5, R5, 0x1, -R20.reuse ;  /* 0x0000000105053824 */ /* 0x100fe400078e0a14 */
[--C-:B------:R-:W-:Y:S01]  /*4a10*/  @P1 IMAD.IADD R0, R0, 0x1, -R20.reuse ;  /* 0x0000000100001824 */ /* 0x100fe200078e0a14 */
[----:B------:R-:W-:Y:S01]  /*4a20*/  @P6 LEA R3, R2, UR4, 0x2 ;  /* 0x0000000402036c11 */ /* 0x000fe2000f8e10ff */
[--C-:B------:R-:W-:Y:S02]  /*4a30*/  @P4 IMAD.IADD R16, R16, 0x1, -R20.reuse ;  /* 0x0000000110104824 */ /* 0x100fe400078e0a14 */
[----:B------:R-:W-:-:S03]  /*4a40*/  @P2 IMAD.IADD R15, R15, 0x1, -R20 ;  /* 0x000000010f0f2824 */ /* 0x000fc600078e0a14 */
[----:B------:R-:W-:Y:S01]  /*4a50*/  @P4 LEA R16, R16, UR4, 0x2 ;  /* 0x0000000410104c11 */ /* 0x000fe2000f8e10ff */
[--C-:B------:R-:W-:Y:S02]  /*4a60*/  @P5 IMAD.IADD R19, R19, 0x1, -R20.reuse ;  /* 0x0000000113135824 */ /* 0x100fe400078e0a14 */
[----:B------:R-:W-:-:S03]  /*4a70*/  @P0 IMAD.IADD R17, R17, 0x1, -R20 ;  /* 0x0000000111110824 */ /* 0x000fc600078e0a14 */
[----:B------:R-:W-:Y:S02]  /*4a80*/  @P5 LEA R19, R19, UR4, 0x2 ;  /* 0x0000000413135c11 */ /* 0x000fe4000f8e10ff */
[----:B------:R-:W-:Y:S01]  /*4a90*/  @P0 LEA R2, R17, UR4, 0x2 ;  /* 0x0000000411020c11 */ /* 0x000fe2000f8e10ff */
[----:B------:R-:W-:Y:S01]  /*4aa0*/  @P6 STS [R3], R12 ;  /* 0x0000000c03006388 */ /* 0x000fe20000000800 */
[----:B------:R-:W-:-:S03]  /*4ab0*/  FSETP.NEU.AND P6, PT, R32, RZ, PT ;  /* 0x000000ff2000720b */ /* 0x000fc60003fcd000 */
[----:B------:R-:W-:Y:S01]  /*4ac0*/  @P5 STS [R19], R48 ;  /* 0x0000003013005388 */ /* 0x000fe20000000800 */
[----:B------:R-:W-:-:S03]  /*4ad0*/  FSETP.NEU.AND P5, PT, R31, RZ, PT ;  /* 0x000000ff1f00720b */ /* 0x000fc60003fad000 */
[----:B------:R0:W-:Y:S01]  /*4ae0*/  @P0 STS [R2], R47 ;  /* 0x0000002f02000388 */ /* 0x0001e20000000800 */
[----:B------:R-:W-:-:S05]  /*4af0*/  FSETP.NEU.AND P0, PT, R30, RZ, PT ;  /* 0x000000ff1e00720b */ /* 0x000fca0003f0d000 */
[----:B------:R-:W-:-:S04]  /*4b00*/  @P6 IMAD.IADD R8, R8, 0x1, -R20 ;  /* 0x0000000108086824 */ /* 0x000fc800078e0a14 */
[--C-:B------:R-:W-:Y:S01]  /*4b10*/  @P5 IMAD.IADD R7, R7, 0x1, -R20.reuse ;  /* 0x0000000107075824 */ /* 0x100fe200078e0a14 */
[----:B------:R-:W-:Y:S02]  /*4b20*/  @P6 LEA R17, R8, UR4, 0x2 ;  /* 0x0000000408116c11 */ /* 0x000fe4000f8e10ff */
[----:B0-----:R-:W-:Y:S01]  /*4b30*/  @P3 LEA R2, R5, UR4, 0x2 ;  /* 0x0000000405023c11 */ /* 0x001fe2000f8e10ff */
[----:B------:R-:W-:Y:S01]  /*4b40*/  @P0 IMAD.IADD R3, R6, 0x1, -R20 ;  /* 0x0000000106030824 */ /* 0x000fe200078e0a14 */
[----:B------:R-:W-:Y:S01]  /*4b50*/  @P5 LEA R6, R7, UR4, 0x2 ;  /* 0x0000000407065c11 */ /* 0x000fe2000f8e10ff */
[----:B------:R-:W-:Y:S01]  /*4b60*/  @P6 STS [R17], R46 ;  /* 0x0000002e11006388 */ /* 0x000fe20000000800 */
[----:B------:R-:W-:Y:S02]  /*4b70*/  FSETP.NEU.AND P6, PT, R27, RZ, PT ;  /* 0x000000ff1b00720b */ /* 0x000fe40003fcd000 */
[----:B------:R-:W-:Y:S01]  /*4b80*/  @P0 LEA R3, R3, UR4, 0x2 ;  /* 0x0000000403030c11 */ /* 0x000fe2000f8e10ff */
[----:B------:R-:W-:Y:S01]  /*4b90*/  @P5 STS [R6], R45 ;  /* 0x0000002d06005388 */ /* 0x000fe20000000800 */
[----:B------:R-:W-:-:S02]  /*4ba0*/  FSETP.NEU.AND P5, PT, R26, RZ, PT ;  /* 0x000000ff1a00720b */ /* 0x000fc40003fad000 */
[----:B------:R-:W-:Y:S01]  /*4bb0*/  @P1 LEA R5, R0, UR4, 0x2 ;  /* 0x0000000400051c11 */ /* 0x000fe2000f8e10ff */
[----:B------:R0:W-:Y:S01]  /*4bc0*/  @P0 STS [R3], R44 ;  /* 0x0000002c03000388 */ /* 0x0001e20000000800 */
[----:B------:R-:W-:-:S03]  /*4bd0*/  FSETP.NEU.AND P0, PT, R24, RZ, PT ;  /* 0x000000ff1800720b */ /* 0x000fc60003f0d000 */
[----:B------:R1:W-:Y:S01]  /*4be0*/  @P3 STS [R2], R43 ;  /* 0x0000002b02003388 */ /* 0x0003e20000000800 */
[----:B------:R-:W-:Y:S01]  /*4bf0*/  FSETP.NEU.AND P3, PT, R10, RZ, PT ;  /* 0x000000ff0a00720b */ /* 0x000fe20003f6d000 */
[--C-:B------:R-:W-:Y:S02]  /*4c00*/  @P6 IMAD.IADD R9, R9, 0x1, -R20.reuse ;  /* 0x0000000109096824 */ /* 0x100fe400078e0a14 */
[----:B------:R-:W-:Y:S01]  /*4c10*/  @P1 STS [R5], R42 ;  /* 0x0000002a05001388 */ /* 0x000fe20000000800 */
[----:B------:R-:W-:Y:S01]  /*4c20*/  ISETP.GE.AND P1, PT, R13, R18, PT ;  /* 0x000000120d00720c */ /* 0x000fe20003f26270 */
[----:B------:R-:W-:Y:S01]  /*4c30*/  @P5 IMAD.IADD R4, R4, 0x1, -R20 ;  /* 0x0000000104045824 */ /* 0x000fe200078e0a14 */
[----:B------:R-:W-:-:S03]  /*4c40*/  @P6 LEA R0, R9, UR4, 0x2 ;  /* 0x0000000409006c11 */ /* 0x000fc6000f8e10ff */
[--C-:B------:R-:W-:Y:S01]  /*4c50*/  @P0 IMAD.IADD R14, R14, 0x1, -R20.reuse ;  /* 0x000000010e0e0824 */ /* 0x100fe200078e0a14 */
[----:B0-----:R-:W-:Y:S01]  /*4c60*/  @P5 LEA R3, R4, UR4, 0x2 ;  /* 0x0000000404035c11 */ /* 0x001fe2000f8e10ff */
[----:B------:R0:W-:Y:S01]  /*4c70*/  @P6 STS [R0], R41 ;  /* 0x0000002900006388 */ /* 0x0001e20000000800 */
[----:B-1----:R-:W-:Y:S01]  /*4c80*/  @P2 LEA R2, R15, UR4, 0x2 ;  /* 0x000000040f022c11 */ /* 0x002fe2000f8e10ff */
[----:B------:R-:W-:Y:S01]  /*4c90*/  @P3 IMAD.IADD R11, R11, 0x1, -R20 ;  /* 0x000000010b0b3824 */ /* 0x000fe200078e0a14 */
[----:B------:R-:W-:Y:S01]  /*4ca0*/  @P0 LEA R7, R14, UR4, 0x2 ;  /* 0x000000040e070c11 */ /* 0x000fe2000f8e10ff */
[----:B------:R1:W-:Y:S04]  /*4cb0*/  @P5 STS [R3], R40 ;  /* 0x0000002803005388 */ /* 0x0003e80000000800 */
[----:B------:R1:W-:Y:S01]  /*4cc0*/  @P4 STS [R16], R39 ;  /* 0x0000002710004388 */ /* 0x0003e20000000800 */
[----:B0-----:R-:W-:-:S03]  /*4cd0*/  @P3 LEA R0, R11, UR4, 0x2 ;  /* 0x000000040b003c11 */ /* 0x001fc6000f8e10ff */
        /* <DEDUP_REMOVED lines=23> */
.L_x_2401:
        /* <DEDUP_REMOVED lines=14> */
.L_x_2400:
[----:B------:R-:W-:Y:S05]  /*4f30*/  BSYNC.RECONVERGENT B0 ;  /* 0x0000000000007941 */ /* 0x000fea0003800200 */
.L_x_2399:
        /* <DEDUP_REMOVED lines=10> */
.L_x_2402:
        /* <DEDUP_REMOVED lines=45> */
.L_x_2295:
        /* <DEDUP_REMOVED lines=9> */
[----:B------:R-:W4:Y:S01]  /*5340*/  LDC R0, c[0x0][0x3d4] ;  /* 0x0000f500ff007b82 */ /* 0x000f220000000800 */
[----:B--2---:R-:W-:-:S04]  /*5350*/  ISETP.NE.AND P0, PT, RZ, UR10, PT ;  /* 0x0000000aff007c0c */ /* 0x004fc8000bf05270 */
[----:B-1----:R-:W-:Y:S01]  /*5360*/  SEL R3, R3, RZ, !P0 ;  /* 0x000000ff03037207 */ /* 0x002fe20004000000 */
[----:B0-----:R-:W-:Y:S01]  /*5370*/  IMAD R44, R59, 0xe, RZ ;  /* 0x0000000e3b2c7824 */ /* 0x001fe200078e02ff */
[----:B----4-:R-:W-:-:S04]  /*5380*/  SEL R0, R0, RZ, !P0 ;  /* 0x000000ff00007207 */ /* 0x010fc80004000000 */
[C---:B------:R-:W-:Y:S02]  /*5390*/  IADD3 R2, P1, P2, R44.reuse, UR7, R3 ;  /* 0x000000072c027c10 */ /* 0x040fe4000fa3e003 */
[C---:B------:R-:W-:Y:S02]  /*53a0*/  ISETP.GE.AND P0, PT, R44.reuse, UR4, PT ;  /* 0x000000042c007c0c */ /* 0x040fe4000bf06270 */
[----:B------:R-:W-:Y:S01]  /*53b0*/  IADD3.X R5, PT, PT, RZ, R0, RZ, P1, P2 ;  /* 0x00000000ff057210 */ /* 0x000fe20000fe44ff */
[----:B------:R-:W-:Y:S01]  /*53c0*/  VIADD R0, R44, 0x1 ;  /* 0x000000012c007836 */ /* 0x000fe20000000000 */
[----:B---3--:R-:W-:-:S04]  /*53d0*/  LEA R4, P3, R2, UR12, 0x2 ;  /* 0x0000000c02047c11 */ /* 0x008fc8000f8610ff */
        /* <DEDUP_REMOVED lines=9> */
[----:B------:R-:W-:Y:S01]  /*5470*/  VIADD R0, R44, 0x3 ;  /* 0x000000032c007836 */ /* 0x000fe20000000000 */
[----:B------:R-:W-:Y:S01]  /*5480*/  ISETP.GE.AND P4, PT, R2, UR4, PT ;  /* 0x0000000402007c0c */ /* 0x000fe2000bf86270 */
[----:B------:R-:W-:-:S03]  /*5490*/  VIADD R2, R44, 0x6 ;  /* 0x000000062c027836 */ /* 0x000fc60000000000 */
[----:B------:R-:W-:Y:S01]  /*54a0*/  ISETP.GE.AND P1, PT, R0, UR4, PT ;  /* 0x0000000400007c0c */ /* 0x000fe2000bf26270 */
[----:B------:R-:W-:-:S06]  /*54b0*/  VIADD R0, R44, 0x5 ;  /* 0x000000052c007836 */ /* 0x000fcc0000000000 */
[----:B------:R-:W4:Y:S01]  /*54c0*/  @!P3 LDG.E R10, desc[UR8][R4.64+0x8] ;  /* 0x00000808040ab981 */ /* 0x000f22000c1e1900 */
[----:B------:R-:W-:Y:S01]  /*54d0*/  ISETP.GE.AND P5, PT, R0, UR4, PT ;  /* 0x0000000400007c0c */ /* 0x000fe2000bfa6270 */
[----:B------:R-:W-:Y:S02]  /*54e0*/  VIADD R0, R44, 0x7 ;  /* 0x000000072c007836 */ /* 0x000fe40000000000 */
[----:B------:R-:W-:Y:S01]  /*54f0*/  IMAD.MOV.U32 R58, RZ, RZ, 0x1 ;  /* 0x00000001ff3a7424 */ /* 0x000fe200078e00ff */
[----:B--2---:R-:W-:-:S09]  /*5500*/  @!P0 FSETP.NEU.AND P6, PT, R7, RZ, PT ;  /* 0x000000ff0700820b */ /* 0x004fd20003fcd000 */
[----:B------:R-:W2:Y:S01]  /*5510*/  @!P5 LDG.E R7, desc[UR8][R4.64+0x14] ;  /* 0x000014080407d981 */ /* 0x000ea2000c1e1900 */
[----:B------:R-:W-:Y:S02]  /*5520*/  @!P0 SEL R60, RZ, 0x1, !P6 ;  /* 0x00000001ff3c8807 */ /* 0x000fe40007000000 */
[----:B------:R-:W-:Y:S02]  /*5530*/  ISETP.GE.AND P0, PT, R2, UR4, PT ;  /* 0x0000000402007c0c */ /* 0x000fe4000bf06270 */
[----:B---3--:R-:W-:Y:S01]  /*5540*/  @!P2 FSETP.NEU.AND P6, PT, R6, RZ, PT ;  /* 0x000000ff0600a20b */ /* 0x008fe20003fcd000 */
[----:B------:R-:W3:Y:S03]  /*5550*/  @!P1 LDG.E R2, desc[UR8][R4.64+0xc] ;  /* 0x00000c0804029981 */ /* 0x000ee6000c1e1900 */
[----:B------:R-:W-:Y:S01]  /*5560*/  @!P2 SEL R58, RZ, 0x1, !P6 ;  /* 0x00000001ff3aa807 */ /* 0x000fe20007000000 */
[----:B------:R-:W5:Y:S01]  /*5570*/  @!P4 LDG.E R6, desc[UR8][R4.64+0x10] ;  /* 0x000010080406c981 */ /* 0x000f62000c1e1900 */
[----:B------:R-:W-:-:S05]  /*5580*/  ISETP.GE.AND P2, PT, R0, UR4, PT ;  /* 0x0000000400007c0c */ /* 0x000fca000bf46270 */
[----:B------:R-:W2:Y:S08]  /*5590*/  @!P0 LDG.E R8, desc[UR8][R4.64+0x18] ;  /* 0x0000180804088981 */ /* 0x000eb0000c1e1900 */
[----:B------:R-:W2:Y:S01]  /*55a0*/  @!P2 LDG.E R9, desc[UR8][R4.64+0x1c] ;  /* 0x00001c080409a981 */ /* 0x000ea2000c1e1900 */
[----:B----4-:R-:W-:Y:S01]  /*55b0*/  @!P3 FSETP.NEU.AND P6, PT, R10, RZ, PT ;  /* 0x000000ff0a00b20b */ /* 0x010fe20003fcd000 */
[----:B------:R-:W-:-:S02]  /*55c0*/  IMAD.MOV.U32 R57, RZ, RZ, 0x1 ;  /* 0x00000001ff397424 */ /* 0x000fc400078e00ff */
[----:B------:R-:W-:Y:S01]  /*55d0*/  VIADD R0, R44, 0x8 ;  /* 0x000000082c007836 */ /* 0x000fe20000000000 */
[----:B------:R-:W-:Y:S01]  /*55e0*/  @!P3 SEL R57, RZ, 0x1, !P6 ;  /* 0x00000001ff39b807 */ /* 0x000fe20007000000 */
[----:B------:R-:W-:Y:S02]  /*55f0*/  IMAD.MOV.U32 R56, RZ, RZ, 0x1 ;  /* 0x00000001ff387424 */ /* 0x000fe400078e00ff */
[----:B------:R-:W-:Y:S02]  /*5600*/  IMAD.MOV.U32 R55, RZ, RZ, 0x1 ;  /* 0x00000001ff377424 */ /* 0x000fe400078e00ff */
[----:B------:R-:W-:Y:S02]  /*5610*/  IMAD.MOV.U32 R54, RZ, RZ, 0x1 ;  /* 0x00000001ff367424 */ /* 0x000fe400078e00ff */
[----:B------:R-:W-:Y:S02]  /*5620*/  IMAD.MOV.U32 R53, RZ, RZ, 0x1 ;  /* 0x00000001ff357424 */ /* 0x000fe400078e00ff */
[----:B------:R-:W-:Y:S01]  /*5630*/  IMAD.MOV.U32 R52, RZ, RZ, 0x1 ;  /* 0x00000001ff347424 */ /* 0x000fe200078e00ff */
[----:B---3--:R-:W-:Y:S01]  /*5640*/  @!P1 FSETP.NEU.AND P3, PT, R2, RZ, PT ;  /* 0x000000ff0200920b */ /* 0x008fe20003f6d000 */
[----:B------:R-:W-:-:S03]  /*5650*/  VIADD R2, R44, 0x9 ;  /* 0x000000092c027836 */ /* 0x000fc60000000000 */
[----:B------:R-:W-:Y:S02]  /*5660*/  @!P1 SEL R56, RZ, 0x1, !P3 ;  /* 0x00000001ff389807 */ /* 0x000fe40005800000 */
[----:B------:R-:W-:Y:S02]  /*5670*/  ISETP.GE.AND P1, PT, R0, UR4, PT ;  /* 0x0000000400007c0c */ /* 0x000fe4000bf26270 */
[----:B-----5:R-:W-:Y:S02]  /*5680*/  @!P4 FSETP.NEU.AND P6, PT, R6, RZ, PT ;  /* 0x000000ff0600c20b */ /* 0x020fe40003fcd000 */
[----:B------:R-:W-:Y:S01]  /*5690*/  ISETP.GE.AND P3, PT, R2, UR4, PT ;  /* 0x0000000402007c0c */ /* 0x000fe2000bf66270 */
[----:B------:R-:W-:Y:S01]  /*56a0*/  VIADD R2, R44, 0xb ;  /* 0x0000000b2c027836 */ /* 0x000fe20000000000 */
[----:B------:R-:W-:Y:S02]  /*56b0*/  @!P4 SEL R55, RZ, 0x1, !P6 ;  /* 0x00000001ff37c807 */ /* 0x000fe40007000000 */
[----:B--2---:R-:W-:-:S02]  /*56c0*/  @!P5 FSETP.NEU.AND P6, PT, R7, RZ, PT ;  /* 0x000000ff0700d20b */ /* 0x004fc40003fcd000 */
[----:B------:R-:W-:Y:S02]  /*56d0*/  @!P0 FSETP.NEU.AND P4, PT, R8, RZ, PT ;  /* 0x000000ff0800820b */ /* 0x000fe40003f8d000 */
[----:B------:R-:W-:Y:S01]  /*56e0*/  @!P5 SEL R54, RZ, 0x1, !P6 ;  /* 0x00000001ff36d807 */ /* 0x000fe20007000000 */
[----:B------:R-:W-:Y:S01]  /*56f0*/  VIADD R0, R44, 0xa ;  /* 0x0000000a2c007836 */ /* 0x000fe20000000000 */
[----:B------:R-:W-:Y:S01]  /*5700*/  ISETP.GE.AND P5, PT, R2, UR4, PT ;  /* 0x0000000402007c0c */ /* 0x000fe2000bfa6270 */
[----:B------:R-:W-:Y:S01]  /*5710*/  VIADD R2, R44, 0xd ;  /* 0x0000000d2c027836 */ /* 0x000fe20000000000 */
[----:B------:R-:W-:Y:S01]  /*5720*/  @!P0 SEL R53, RZ, 0x1, !P4 ;  /* 0x00000001ff358807 */ /* 0x000fe20006000000 */
[----:B------:R-:W2:Y:S01]  /*5730*/  @!P1 LDG.E R10, desc[UR8][R4.64+0x20] ;  /* 0x00002008040a9981 */ /* 0x000ea2000c1e1900 */
[----:B------:R-:W-:Y:S02]  /*5740*/  @!P2 FSETP.NEU.AND P4, PT, R9, RZ, PT ;  /* 0x000000ff0900a20b */ /* 0x000fe40003f8d000 */
[----:B------:R-:W-:-:S02]  /*5750*/  ISETP.GE.AND P6, PT, R0, UR4, PT ;  /* 0x0000000400007c0c */ /* 0x000fc4000bfc6270 */
[----:B------:R-:W-:Y:S02]  /*5760*/  @!P2 SEL R52, RZ, 0x1, !P4 ;  /* 0x00000001ff34a807 */ /* 0x000fe40006000000 */
[----:B------:R-:W-:Y:S01]  /*5770*/  ISETP.GE.AND P2, PT, R2, UR4, PT ;  /* 0x0000000402007c0c */ /* 0x000fe2000bf46270 */
[----:B------:R-:W-:Y:S01]  /*5780*/  VIADD R0, R44, 0xc ;  /* 0x0000000c2c007836 */ /* 0x000fe20000000000 */
[----:B------:R-:W3:Y:S04]  /*5790*/  @!P3 LDG.E R2, desc[UR8][R4.64+0x24] ;  /* 0x000024080402b981 */ /* 0x000ee8000c1e1900 */
[----:B------:R-:W-:Y:S01]  /*57a0*/  ISETP.GE.AND P0, PT, R0, UR4, PT ;  /* 0x0000000400007c0c */ /* 0x000fe2000bf06270 */
[----:B------:R-:W4:Y:S04]  /*57b0*/  @!P5 LDG.E R7, desc[UR8][R4.64+0x2c] ;  /* 0x00002c080407d981 */ /* 0x000f28000c1e1900 */
[----:B------:R-:W5:Y:S04]  /*57c0*/  @!P6 LDG.E R6, desc[UR8][R4.64+0x28] ;  /* 0x000028080406e981 */ /* 0x000f68000c1e1900 */
[----:B------:R-:W4:Y:S04]  /*57d0*/  @!P2 LDG.E R9, desc[UR8][R4.64+0x34] ;  /* 0x000034080409a981 */ /* 0x000f28000c1e1900 */
[----:B------:R0:W4:Y:S01]  /*57e0*/  @!P0 LDG.E R8, desc[UR8][R4.64+0x30] ;  /* 0x0000300804088981 */ /* 0x000122000c1e1900 */
[----:B------:R-:W-:-:S02]  /*57f0*/  IMAD.IADD R0, R58, 0x1, R60 ;  /* 0x000000013a007824 */ /* 0x000fc400078e023c */
[----:B------:R-:W-:Y:S02]  /*5800*/  IMAD.MOV.U32 R51, RZ, RZ, 0x1 ;  /* 0x00000001ff337424 */ /* 0x000fe400078e00ff */
[----:B------:R-:W-:Y:S02]  /*5810*/  IMAD.MOV.U32 R50, RZ, RZ, 0x1 ;  /* 0x00000001ff327424 */ /* 0x000fe400078e00ff */
[----:B------:R-:W-:Y:S02]  /*5820*/  IMAD.MOV.U32 R49, RZ, RZ, 0x1 ;  /* 0x00000001ff317424 */ /* 0x000fe400078e00ff */
[----:B------:R-:W-:Y:S02]  /*5830*/  IMAD.MOV.U32 R48, RZ, RZ, 0x1 ;  /* 0x00000001ff307424 */ /* 0x000fe400078e00ff */
[----:B------:R-:W-:Y:S02]  /*5840*/  IMAD.MOV.U32 R47, RZ, RZ, 0x1 ;  /* 0x00000001ff2f7424 */ /* 0x000fe400078e00ff */
[----:B------:R-:W-:Y:S01]  /*5850*/  IMAD.MOV.U32 R46, RZ, RZ, 0x1 ;  /* 0x00000001ff2e7424 */ /* 0x000fe200078e00ff */
[----:B0-----:R-:W0:Y:S01]  /*5860*/  S2R R5, SR_LANEID ;  /* 0x0000000000057919 */ /* 0x001e220000000000 */
[----:B------:R-:W1:Y:S01]  /*5870*/  S2UR UR6, SR_CgaCtaId ;  /* 0x00000000000679c3 */ /* 0x000e620000008800 */
[----:B------:R-:W-:-:S02]  /*5880*/  UMOV UR5, 0x400 ;  /* 0x0000040000057882 */ /* 0x000fc40000000000 */
[----:B-1----:R-:W-:-:S05]  /*5890*/  ULEA UR5, UR6, UR5, 0x18 ;  /* 0x0000000506057291 */ /* 0x002fca000f8ec0ff */
[----:B------:R-:W-:Y:S01]  /*58a0*/  BAR.SYNC.DEFER_BLOCKING 0x0 ;  /* 0x0000000000007b1d */ /* 0x000fe20000010000 */
[----:B--2---:R-:W-:-:S04]  /*58b0*/  @!P1 FSETP.NEU.AND P4, PT, R10, RZ, PT ;  /* 0x000000ff0a00920b */ /* 0x004fc80003f8d000 */
[----:B------:R-:W-:Y:S02]  /*58c0*/  @!P1 SEL R51, RZ, 0x1, !P4 ;  /* 0x00000001ff339807 */ /* 0x000fe40006000000 */
[----:B---3--:R-:W-:Y:S02]  /*58d0*/  @!P3 FSETP.NEU.AND P4, PT, R2, RZ, PT ;  /* 0x000000ff0200b20b */ /* 0x008fe40003f8d000 */
[----:B------:R-:W-:-:S05]  /*58e0*/  IADD3 R2, PT, PT, R56, R57, R0 ;  /* 0x0000003938027210 */ /* 0x000fca0007ffe000 */
[----:B------:R-:W-:-:S04]  /*58f0*/  IMAD.IADD R13, R2, 0x1, R55 ;  /* 0x00000001020d7824 */ /* 0x000fc800078e0237 */
[----:B------:R-:W-:Y:S01]  /*5900*/  IMAD.IADD R2, R13, 0x1, R54 ;  /* 0x000000010d027824 */ /* 0x000fe200078e0236 */
[----:B-----5:R-:W-:Y:S02]  /*5910*/  @!P6 FSETP.NEU.AND P1, PT, R6, RZ, PT ;  /* 0x000000ff0600e20b */ /* 0x020fe40003f2d000 */
[----:B------:R-:W-:Y:S02]  /*5920*/  @!P3 SEL R50, RZ, 0x1, !P4 ;  /* 0x00000001ff32b807 */ /* 0x000fe40006000000 */
[----:B----4-:R-:W-:Y:S02]  /*5930*/  @!P5 FSETP.NEU.AND P4, PT, R7, RZ, PT ;  /* 0x000000ff0700d20b */ /* 0x010fe40003f8d000 */
[----:B------:R-:W-:Y:S02]  /*5940*/  IADD3 R4, PT, PT, R52, R53, R2 ;  /* 0x0000003534047210 */ /* 0x000fe40007ffe002 */
[----:B------:R-:W-:Y:S02]  /*5950*/  @!P6 SEL R49, RZ, 0x1, !P1 ;  /* 0x00000001ff31e807 */ /* 0x000fe40004800000 */
[----:B------:R-:W-:-:S02]  /*5960*/  @!P0 FSETP.NEU.AND P3, PT, R8, RZ, PT ;  /* 0x000000ff0800820b */ /* 0x000fc40003f6d000 */
[----:B------:R-:W-:Y:S02]  /*5970*/  @!P2 FSETP.NEU.AND P1, PT, R9, RZ, PT ;  /* 0x000000ff0900a20b */ /* 0x000fe40003f2d000 */
[----:B------:R-:W-:Y:S02]  /*5980*/  @!P5 SEL R48, RZ, 0x1, !P4 ;  /* 0x00000001ff30d807 */ /* 0x000fe40006000000 */
[----:B------:R-:W-:Y:S02]  /*5990*/  IADD3 R4, PT, PT, R50, R51, R4 ;  /* 0x0000003332047210 */ /* 0x000fe40007ffe004 */
        /* <DEDUP_REMOVED lines=13> */
[----:B------:R-:W0:Y:S01]  /*5a70*/  SHFL.UP P0, R7, R10, 0x10, RZ ;  /* 0x060000000a077989 */ /* 0x000e2200000000ff */
[----:B------:R-:W-:-:S06]  /*5a80*/  SHF.R.U32.HI R6, RZ, 0x5, R59 ;  /* 0x00000005ff067819 */ /* 0x000fcc000001163b */
[----:B------:R-:W-:Y:S01]  /*5a90*/  @!P1 LEA R8, R6, UR5, 0x2 ;  /* 0x0000000506089c11 */ /* 0x000fe2000f8e10ff */
[----:B0-----:R-:W-:-:S05]  /*5aa0*/  @P0 IMAD.IADD R7, R10, 0x1, R7 ;  /* 0x000000010a070824 */ /* 0x001fca00078e0207 */
[----:B------:R0:W-:Y:S01]  /*5ab0*/  @!P1 STS [R8], R7 ;  /* 0x0000000708009388 */ /* 0x0001e20000000800 */
[----:B------:R-:W-:Y:S01]  /*5ac0*/  BAR.SYNC.DEFER_BLOCKING 0x0 ;  /* 0x0000000000007b1d */ /* 0x000fe20000010000 */
[----:B------:R-:W-:Y:S01]  /*5ad0*/  ISETP.NE.AND P0, PT, R6, 0x2, PT ;  /* 0x000000020600780c */ /* 0x000fe20003f05270 */
[----:B------:R-:W-:Y:S01]  /*5ae0*/  IMAD.IADD R4, R7, 0x1, -R4 ;  /* 0x0000000107047824 */ /* 0x000fe200078e0a04 */
[----:B------:R-:W-:-:S05]  /*5af0*/  ISETP.NE.AND P2, PT, R5, RZ, PT ;  /* 0x000000ff0500720c */ /* 0x000fca0003f45270 */
[----:B0-----:R-:W0:Y:S01]  /*5b00*/  LDC R8, c[0x0][0x380] ;  /* 0x0000e000ff087b82 */ /* 0x001e220000000800 */
[----:B------:R-:W1:Y:S04]  /*5b10*/  LDS.128 R32, [UR5] ;  /* 0x00000005ff207984 */ /* 0x000e680008000c00 */
[----:B------:R-:W2:Y:S04]  /*5b20*/  LDS.128 R28, [UR5+0x10] ;  /* 0x00001005ff1c7984 */ /* 0x000ea80008000c00 */
[----:B------:R-:W3:Y:S01]  /*5b30*/  LDS.128 R24, [UR5+0x20] ;  /* 0x00002005ff187984 */ /* 0x000ee20008000c00 */
[----:B------:R-:W-:-:S03]  /*5b40*/  ISETP.NE.AND P1, PT, R6, 0x3, PT ;  /* 0x000000030600780c */ /* 0x000fc60003f25270 */
[----:B------:R-:W4:Y:S01]  /*5b50*/  LDS.128 R20, [UR5+0x30] ;  /* 0x00003005ff147984 */ /* 0x000f220008000c00 */
        /* <DEDUP_REMOVED lines=32> */
[----:B----4-:R-:W-:Y:S01]  /*5d60*/  IMAD.IADD R9, R9, 0x1, R20 ;  /* 0x0000000109097824 */ /* 0x010fe200078e0214 */
[----:B------:R-:W-:-:S04]  /*5d70*/  ISETP.NE.AND P0, PT, R6, 0xe, PT ;  /* 0x0000000e0600780c */ /* 0x000fc80003f05270 */
[----:B------:R-:W-:Y:S01]  /*5d80*/  SEL R10, R9, R10, !P1 ;  /* 0x0000000a090a7207 */ /* 0x000fe20004800000 */
[----:B------:R-:W-:Y:S01]  /*5d90*/  IMAD.IADD R9, R21, 0x1, R9 ;  /* 0x0000000115097824 */ /* 0x000fe200078e0209 */
[----:B------:R-:W-:-:S03]  /*5da0*/  ISETP.NE.AND P1, PT, R6, 0xf, PT ;  /* 0x0000000f0600780c */ /* 0x000fc60003f25270 */
[----:B------:R-:W-:Y:S01]  /*5db0*/  IMAD.IADD R6, R22, 0x1, R9 ;  /* 0x0000000116067824 */ /* 0x000fe200078e0209 */
[----:B------:R-:W-:Y:S02]  /*5dc0*/  SEL R11, R9, R10, !P0 ;  /* 0x0000000a090b7207 */ /* 0x000fe40004000000 */
[----:B------:R-:W-:Y:S02]  /*5dd0*/  ISETP.GE.U32.AND P0, PT, R59, 0x20, PT ;  /* 0x000000203b00780c */ /* 0x000fe40003f06070 */
[----:B------:R-:W-:Y:S02]  /*5de0*/  SEL R11, R6, R11, !P1 ;  /* 0x0000000b060b7207 */ /* 0x000fe40004800000 */
[----:B------:R-:W-:Y:S02]  /*5df0*/  SEL R4, R4, RZ, P2 ;  /* 0x000000ff04047207 */ /* 0x000fe40001000000 */
[----:B------:R-:W-:-:S05]  /*5e00*/  SEL R11, R11, RZ, P0 ;  /* 0x000000ff0b0b7207 */ /* 0x000fca0000000000 */
[----:B------:R-:W-:Y:S01]  /*5e10*/  IMAD.IADD R45, R11, 0x1, R4 ;  /* 0x000000010b2d7824 */ /* 0x000fe200078e0204 */
[----:B------:R-:W-:-:S03]  /*5e20*/  IADD3 R14, PT, PT, R6, UR4, R23 ;  /* 0x00000004060e7c10 */ /* 0x000fc6000fffe017 */
[----:B------:R-:W-:-:S04]  /*5e30*/  IMAD.IADD R43, R2, 0x1, R45 ;  /* 0x00000001022b7824 */ /* 0x000fc800078e022d */
[----:B------:R-:W-:Y:S02]  /*5e40*/  IMAD.IADD R41, R43, 0x1, R53 ;  /* 0x000000012b297824 */ /* 0x000fe400078e0235 */
[----:B------:R-:W-:Y:S02]  /*5e50*/  VIADD R14, R14, 0xffffe400 ;  /* 0xffffe4000e0e7836 */ /* 0x000fe40000000000 */
[----:B------:R-:W-:-:S03]  /*5e60*/  IMAD.IADD R39, R41, 0x1, R52 ;  /* 0x0000000129277824 */ /* 0x000fc600078e0234 */
[----:B------:R-:W-:Y:S01]  /*5e70*/  ISETP.GT.AND P0, PT, R14, 0x200, PT ;  /* 0x000002000e00780c */ /* 0x000fe20003f04270 */
[----:B------:R-:W-:Y:S01]  /*5e80*/  IMAD.IADD R37, R39, 0x1, R51 ;  /* 0x0000000127257824 */ /* 0x000fe200078e0233 */
[----:B0-----:R-:W-:-:S03]  /*5e90*/  IADD3 R3, PT, PT, R3, UR7, R8 ;  /* 0x0000000703037c10 */ /* 0x001fc6000fffe008 */
[----:B------:R-:W-:Y:S02]  /*5ea0*/  IMAD.IADD R19, R37, 0x1, R50 ;  /* 0x0000000125137824 */ /* 0x000fe400078e0232 */
[----:B------:R-:W-:Y:S02]  /*5eb0*/  IMAD.IADD R17, R0, 0x1, R45 ;  /* 0x0000000100117824 */ /* 0x000fe400078e022d */
[----:B------:R-:W-:Y:S01]  /*5ec0*/  IMAD.IADD R15, R19, 0x1, R49 ;  /* 0x00000001130f7824 */ /* 0x000fe200078e0231 */
[----:B------:R-:W-:Y:S01]  /*5ed0*/  BSSY.RECONVERGENT B0, `(.L_x_2405) ;  /* 0x0000186000007945 */ /* 0x000fe20003800200 */
[----:B------:R-:W-:Y:S02]  /*5ee0*/  IMAD.IADD R44, R44, 0x1, R3 ;  /* 0x000000012c2c7824 */ /* 0x000fe400078e0203 */
[----:B------:R-:W-:Y:S02]  /*5ef0*/  IMAD.IADD R11, R17, 0x1, R57 ;  /* 0x00000001110b7824 */ /* 0x000fe400078e0239 */
[----:B------:R-:W-:-:S02]  /*5f00*/  IMAD.IADD R9, R15, 0x1, R48 ;  /* 0x000000010f097824 */ /* 0x000fc400078e0230 */
        /* <DEDUP_REMOVED lines=13> */
[----:B------:R-:W-:Y:S02]  /*5fe0*/  VIADD R0, R44, 0xd ;  /* 0x0000000d2c007836 */ /* 0x000fe40000000000 */
        /* <DEDUP_REMOVED lines=14> */
.L_x_2409:
[----:B-----5:R-:W-:-:S04]  /*60d0*/  IADD3 R22, P0, PT, R45, R20, RZ ;  /* 0x000000142d167210 */ /* 0x020fc80007f1e0ff */
[----:B------:R-:W-:Y:S02]  /*60e0*/  LEA.HI.X.SX32 R21, R45, R21, 0x1, P0 ;  /* 0x000000152d157211 */ /* 0x000fe400000f0eff */
[----:B0-----:R-:W-:-:S04]  /*60f0*/  LEA R20, P0, R22, UR4, 0x2 ;  /* 0x0000000416147c11 */ /* 0x001fc8000f8010ff */
[----:B------:R-:W-:-:S05]  /*6100*/  LEA.HI.X R21, R22, UR5, R21, 0x2, P0 ;  /* 0x0000000516157c11 */ /* 0x000fca00080f1415 */
[----:B------:R0:W-:Y:S04]  /*6110*/  STG.E desc[UR8][R20.64], R44 ;  /* 0x0000002c14007986 */ /* 0x0001e8000c101908 */
.L_x_2408:
[----:B------:R-:W-:Y:S05]  /*6120*/  BSYNC.RECONVERGENT B2 ;  /* 0x0000000000027941 */ /* 0x000fea0003800200 */
.L_x_2407:
        /* <DEDUP_REMOVED lines=10> */
.L_x_2412:
[----:B-----5:R-:W-:-:S04]  /*61d0*/  IADD3 R22, P0, PT, R7, R20, RZ ;  /* 0x0000001407167210 */ /* 0x020fc80007f1e0ff */
[----:B------:R-:W-:Y:S02]  /*61e0*/  LEA.HI.X.SX32 R7, R7, R21, 0x1, P0 ;  /* 0x0000001507077211 */ /* 0x000fe400000f0eff */
[----:B0-----:R-:W-:-:S04]  /*61f0*/  LEA R20, P0, R22, UR4, 0x2 ;  /* 0x0000000416147c11 */ /* 0x001fc8000f8010ff */
[----:B------:R-:W-:-:S05]  /*6200*/  LEA.HI.X R21, R22, UR5, R7, 0x2, P0 ;  /* 0x0000000516157c11 */ /* 0x000fca00080f1407 */
[----:B------:R1:W-:Y:S04]  /*6210*/  STG.E desc[UR8][R20.64], R42 ;  /* 0x0000002a14007986 */ /* 0x0003e8000c101908 */
.L_x_2411:
[----:B------:R-:W-:Y:S05]  /*6220*/  BSYNC.RECONVERGENT B2 ;  /* 0x0000000000027941 */ /* 0x000fea0003800200 */
.L_x_2410:
        /* <DEDUP_REMOVED lines=10> */
.L_x_2415:
[----:B-----5:R-:W-:-:S04]  /*62d0*/  IADD3 R7, P0, PT, R17, R20, RZ ;  /* 0x0000001411077210 */ /* 0x020fc80007f1e0ff */
[----:B------:R-:W-:Y:S02]  /*62e0*/  LEA.HI.X.SX32 R22, R17, R21, 0x1, P0 ;  /* 0x0000001511167211 */ /* 0x000fe400000f0eff */
[----:B0-----:R-:W-:-:S04]  /*62f0*/  LEA R20, P0, R7, UR4, 0x2 ;  /* 0x0000000407147c11 */ /* 0x001fc8000f8010ff */
[----:B------:R-:W-:-:S05]  /*6300*/  LEA.HI.X R21, R7, UR5, R22, 0x2, P0 ;  /* 0x0000000507157c11 */ /* 0x000fca00080f1416 */
[----:B------:R2:W-:Y:S04]  /*6310*/  STG.E desc[UR8][R20.64], R40 ;  /* 0x0000002814007986 */ /* 0x0005e8000c101908 */
.L_x_2414:
[----:B------:R-:W-:Y:S05]  /*6320*/  BSYNC.RECONVERGENT B2 ;  /* 0x0000000000027941 */ /* 0x000fea0003800200 */
.L_x_2413:
        /* <DEDUP_REMOVED lines=10> */
.L_x_2418:
[----:B-----5:R-:W-:-:S04]  /*63d0*/  IADD3 R7, P0, PT, R11, R20, RZ ;  /* 0x000000140b077210 */ /* 0x020fc80007f1e0ff */
[----:B------:R-:W-:Y:S02]  /*63e0*/  LEA.HI.X.SX32 R22, R11, R21, 0x1, P0 ;  /* 0x000000150b167211 */ /* 0x000fe400000f0eff */
[----:B0-----:R-:W-:-:S04]  /*63f0*/  LEA R20, P0, R7, UR4, 0x2 ;  /* 0x0000000407147c11 */ /* 0x001fc8000f8010ff */
[----:B------:R-:W-:-:S05]  /*6400*/  LEA.HI.X R21, R7, UR5, R22, 0x2, P0 ;  /* 0x0000000507157c11 */ /* 0x000fca00080f1416 */
[----:B------:R3:W-:Y:S04]  /*6410*/  STG.E desc[UR8][R20.64], R38 ;  /* 0x0000002614007986 */ /* 0x0007e8000c101908 */
.L_x_2417:
[----:B------:R-:W-:Y:S05]  /*6420*/  BSYNC.RECONVERGENT B2 ;  /* 0x0000000000027941 */ /* 0x000fea0003800200 */
.L_x_2416:
        /* <DEDUP_REMOVED lines=10> */
.L_x_2421:
[----:B-----5:R-:W-:-:S04]  /*64d0*/  IADD3 R7, P0, PT, R5, R20, RZ ;  /* 0x0000001405077210 */ /* 0x020fc80007f1e0ff */
[----:B------:R-:W-:Y:S02]  /*64e0*/  LEA.HI.X.SX32 R22, R5, R21, 0x1, P0 ;  /* 0x0000001505167211 */ /* 0x000fe400000f0eff */
[----:B0-----:R-:W-:-:S04]  /*64f0*/  LEA R20, P0, R7, UR4, 0x2 ;  /* 0x0000000407147c11 */ /* 0x001fc8000f8010ff */
[----:B------:R-:W-:-:S05]  /*6500*/  LEA.HI.X R21, R7, UR5, R22, 0x2, P0 ;  /* 0x0000000507157c11 */ /* 0x000fca00080f1416 */
[----:B------:R4:W-:Y:S04]  /*6510*/  STG.E desc[UR8][R20.64], R36 ;  /* 0x0000002414007986 */ /* 0x0009e8000c101908 */
.L_x_2420:
[----:B------:R-:W-:Y:S05]  /*6520*/  BSYNC.RECONVERGENT B2 ;  /* 0x0000000000027941 */ /* 0x000fea0003800200 */
.L_x_2419:
        /* <DEDUP_REMOVED lines=10> */
.L_x_2424:
[----:B-----5:R-:W-:-:S04]  /*65d0*/  IADD3 R5, P0, PT, R13, R20, RZ ;  /* 0x000000140d057210 */ /* 0x020fc80007f1e0ff */
[----:B------:R-:W-:Y:S02]  /*65e0*/  LEA.HI.X.SX32 R22, R13, R21, 0x1, P0 ;  /* 0x000000150d167211 */ /* 0x000fe400000f0eff */
[----:B0-----:R-:W-:-:S04]  /*65f0*/  LEA R20, P0, R5, UR4, 0x2 ;  /* 0x0000000405147c11 */ /* 0x001fc8000f8010ff */
[----:B------:R-:W-:-:S05]  /*6600*/  LEA.HI.X R21, R5, UR5, R22, 0x2, P0 ;  /* 0x0000000505157c11 */ /* 0x000fca00080f1416 */
[----:B------:R0:W-:Y:S04]  /*6610*/  STG.E desc[UR8][R20.64], R18 ;  /* 0x0000001214007986 */ /* 0x0001e8000c101908 */
.L_x_2423:
[----:B------:R-:W-:Y:S05]  /*6620*/  BSYNC.RECONVERGENT B2 ;  /* 0x0000000000027941 */ /* 0x000fea0003800200 */
.L_x_2422:
        /* <DEDUP_REMOVED lines=10> */
.L_x_2427:
[----:B-----5:R-:W-:-:S04]  /*66d0*/  IADD3 R5, P0, PT, R43, R20, RZ ;  /* 0x000000142b057210 */ /* 0x020fc80007f1e0ff */
[----:B------:R-:W-:Y:S02]  /*66e0*/  LEA.HI.X.SX32 R18, R43, R21, 0x1, P0 ;  /* 0x000000152b127211 */ /* 0x000fe400000f0eff */
[----:B0-----:R-:W-:-:S04]  /*66f0*/  LEA R20, P0, R5, UR4, 0x2 ;  /* 0x0000000405147c11 */ /* 0x001fc8000f8010ff */
[----:B------:R-:W-:-:S05]  /*6700*/  LEA.HI.X R21, R5, UR5, R18, 0x2, P0 ;  /* 0x0000000505157c11 */ /* 0x000fca00080f1412 */
[----:B------:R0:W-:Y:S04]  /*6710*/  STG.E desc[UR8][R20.64], R16 ;  /* 0x0000001014007986 */ /* 0x0001e8000c101908 */
.L_x_2426:
[----:B------:R-:W-:Y:S05]  /*6720*/  BSYNC.RECONVERGENT B2 ;  /* 0x0000000000027941 */ /* 0x000fea0003800200 */
.L_x_2425:
        /* <DEDUP_REMOVED lines=10> */
.L_x_2430:
[----:B-----5:R-:W-:-:S04]  /*67d0*/  IADD3 R5, P0, PT, R41, R16, RZ ;  /* 0x0000001029057210 */ /* 0x020fc80007f1e0ff */
[----:B------:R-:W-:Y:S02]  /*67e0*/  LEA.HI.X.SX32 R18, R41, R17, 0x1, P0 ;  /* 0x0000001129127211 */ /* 0x000fe400000f0eff */
[----:B0-----:R-:W-:-:S04]  /*67f0*/  LEA R16, P0, R5, UR4, 0x2 ;  /* 0x0000000405107c11 */ /* 0x001fc8000f8010ff */
[----:B------:R-:W-:-:S05]  /*6800*/  LEA.HI.X R17, R5, UR5, R18, 0x2, P0 ;  /* 0x0000000505117c11 */ /* 0x000fca00080f1412 */
[----:B------:R0:W-:Y:S04]  /*6810*/  STG.E desc[UR8][R16.64], R12 ;  /* 0x0000000c10007986 */ /* 0x0001e8000c101908 */
.L_x_2429:
[----:B------:R-:W-:Y:S05]  /*6820*/  BSYNC.RECONVERGENT B2 ;  /* 0x0000000000027941 */ /* 0x000fea0003800200 */
.L_x_2428:
        /* <DEDUP_REMOVED lines=10> */
.L_x_2433:
[----:B-----5:R-:W-:-:S04]  /*68d0*/  IADD3 R5, P0, PT, R39, R12, RZ ;  /* 0x0000000c27057210 */ /* 0x020fc80007f1e0ff */
[----:B------:R-:W-:Y:S02]  /*68e0*/  LEA.HI.X.SX32 R16, R39, R13, 0x1, P0 ;  /* 0x0000000d27107211 */ /* 0x000fe400000f0eff */
[----:B0-----:R-:W-:-:S04]  /*68f0*/  LEA R12, P0, R5, UR4, 0x2 ;  /* 0x00000004050c7c11 */ /* 0x001fc8000f8010ff */
[----:B------:R-:W-:-:S05]  /*6900*/  LEA.HI.X R13, R5, UR5, R16, 0x2, P0 ;  /* 0x00000005050d7c11 */ /* 0x000fca00080f1410 */
[----:B------:R0:W-:Y:S04]  /*6910*/  STG.E desc[UR8][R12.64], R10 ;  /* 0x0000000a0c007986 */ /* 0x0001e8000c101908 */
.L_x_2432:
[----:B------:R-:W-:Y:S05]  /*6920*/  BSYNC.RECONVERGENT B2 ;  /* 0x0000000000027941 */ /* 0x000fea0003800200 */
.L_x_2431:
        /* <DEDUP_REMOVED lines=10> */
.L_x_2436:
[----:B-----5:R-:W-:-:S04]  /*69d0*/  IADD3 R5, P0, PT, R37, R10, RZ ;  /* 0x0000000a25057210 */ /* 0x020fc80007f1e0ff */
[----:B------:R-:W-:Y:S02]  /*69e0*/  LEA.HI.X.SX32 R12, R37, R11, 0x1, P0 ;  /* 0x0000000b250c7211 */ /* 0x000fe400000f0eff */
[----:B0-----:R-:W-:-:S04]  /*69f0*/  LEA R10, P0, R5, UR4, 0x2 ;  /* 0x00000004050a7c11 */ /* 0x001fc8000f8010ff */
[----:B------:R-:W-:-:S05]  /*6a00*/  LEA.HI.X R11, R5, UR5, R12, 0x2, P0 ;  /* 0x00000005050b7c11 */ /* 0x000fca00080f140c */
[----:B------:R0:W-:Y:S04]  /*6a10*/  STG.E desc[UR8][R10.64], R8 ;  /* 0x000000080a007986 */ /* 0x0001e8000c101908 */
.L_x_2435:
[----:B------:R-:W-:Y:S05]  /*6a20*/  BSYNC.RECONVERGENT B2 ;  /* 0x0000000000027941 */ /* 0x000fea0003800200 */
.L_x_2434:
        /* <DEDUP_REMOVED lines=10> */
.L_x_2439:
[----:B-----5:R-:W-:-:S04]  /*6ad0*/  IADD3 R5, P0, PT, R19, R10, RZ ;  /* 0x0000000a13057210 */ /* 0x020fc80007f1e0ff */
[----:B------:R-:W-:Y:S02]  /*6ae0*/  LEA.HI.X.SX32 R8, R19, R11, 0x1, P0 ;  /* 0x0000000b13087211 */ /* 0x000fe400000f0eff */
[----:B0-----:R-:W-:-:S04]  /*6af0*/  LEA R10, P0, R5, UR4, 0x2 ;  /* 0x00000004050a7c11 */ /* 0x001fc8000f8010ff */
[----:B------:R-:W-:-:S05]  /*6b00*/  LEA.HI.X R11, R5, UR5, R8, 0x2, P0 ;  /* 0x00000005050b7c11 */ /* 0x000fca00080f1408 */
[----:B------:R0:W-:Y:S04]  /*6b10*/  STG.E desc[UR8][R10.64], R6 ;  /* 0x000000060a007986 */ /* 0x0001e8000c101908 */
.L_x_2438:
[----:B------:R-:W-:Y:S05]  /*6b20*/  BSYNC.RECONVERGENT B2 ;  /* 0x0000000000027941 */ /* 0x000fea0003800200 */
.L_x_2437:
        /* <DEDUP_REMOVED lines=10> */
.L_x_2442:
[----:B-----5:R-:W-:-:S04]  /*6bd0*/  IADD3 R5, P0, PT, R15, R6, RZ ;  /* 0x000000060f057210 */ /* 0x020fc80007f1e0ff */
[----:B------:R-:W-:Y:S02]  /*6be0*/  LEA.HI.X.SX32 R8, R15, R7, 0x1, P0 ;  /* 0x000000070f087211 */ /* 0x000fe400000f0eff */
[----:B0-----:R-:W-:-:S04]  /*6bf0*/  LEA R6, P0, R5, UR4, 0x2 ;  /* 0x0000000405067c11 */ /* 0x001fc8000f8010ff */
[----:B------:R-:W-:-:S05]  /*6c00*/  LEA.HI.X R7, R5, UR5, R8, 0x2, P0 ;  /* 0x0000000505077c11 */ /* 0x000fca00080f1408 */
[----:B------:R0:W-:Y:S04]  /*6c10*/  STG.E desc[UR8][R6.64], R4 ;  /* 0x0000000406007986 */ /* 0x0001e8000c101908 */
.L_x_2441:
[----:B------:R-:W-:Y:S05]  /*6c20*/  BSYNC.RECONVERGENT B2 ;  /* 0x0000000000027941 */ /* 0x000fea0003800200 */
.L_x_2440:
        /* <DEDUP_REMOVED lines=10> */
.L_x_2445:
[----:B-----5:R-:W-:-:S04]  /*6cd0*/  IADD3 R6, P0, PT, R9, R4, RZ ;  /* 0x0000000409067210 */ /* 0x020fc80007f1e0ff */
[----:B------:R-:W-:Y:S02]  /*6ce0*/  LEA.HI.X.SX32 R5, R9, R5, 0x1, P0 ;  /* 0x0000000509057211 */ /* 0x000fe400000f0eff */
[----:B0-----:R-:W-:-:S04]  /*6cf0*/  LEA R4, P0, R6, UR4, 0x2 ;  /* 0x0000000406047c11 */ /* 0x001fc8000f8010ff */
[----:B------:R-:W-:-:S05]  /*6d00*/  LEA.HI.X R5, R6, UR5, R5, 0x2, P0 ;  /* 0x0000000506057c11 */ /* 0x000fca00080f1405 */
[----:B------:R0:W-:Y:S04]  /*6d10*/  STG.E desc[UR8][R4.64], R2 ;  /* 0x0000000204007986 */ /* 0x0001e8000c101908 */
.L_x_2444:
[----:B------:R-:W-:Y:S05]  /*6d20*/  BSYNC.RECONVERGENT B2 ;  /* 0x0000000000027941 */ /* 0x000fea0003800200 */
.L_x_2443:
        /* <DEDUP_REMOVED lines=9> */
.L_x_2447:
[----:B-----5:R-:W-:-:S04]  /*6dc0*/  IADD3 R4, P0, PT, R3, R4, RZ ;  /* 0x0000000403047210 */ /* 0x020fc80007f1e0ff */
[----:B------:R-:W-:Y:S02]  /*6dd0*/  LEA.HI.X.SX32 R3, R3, R5, 0x1, P0 ;  /* 0x0000000503037211 */ /* 0x000fe400000f0eff */
[----:B0-----:R-:W-:-:S04]  /*6de0*/  LEA R2, P0, R4, UR4, 0x2 ;  /* 0x0000000404027c11 */ /* 0x001fc8000f8010ff */
[----:B------:R-:W-:-:S05]  /*6df0*/  LEA.HI.X R3, R4, UR5, R3, 0x2, P0 ;  /* 0x0000000504037c11 */ /* 0x000fca00080f1403 */
[----:B------:R0:W-:Y:S01]  /*6e00*/  STG.E desc[UR8][R2.64], R0 ;  /* 0x0000000002007986 */ /* 0x0001e2000c101908 */
[----:B------:R-:W-:Y:S05]  /*6e10*/  BRA `(.L_x_2446) ;  /* 0x0000000800447947 */ /* 0x000fea0003800000 */
.L_x_2406:
        /* <DEDUP_REMOVED lines=9> */
[----:B------:R-:W-:Y:S02]  /*6eb0*/  ISETP.NE.AND P2, PT, R54, RZ, PT ;  /* 0x000000ff3600720c */ /* 0x000fe40003f45270 */
[----:B------:R-:W-:Y:S01]  /*6ec0*/  ISETP.NE.AND P1, PT, R53, RZ, PT ;  /* 0x000000ff3500720c */ /* 0x000fe20003f25270 */
[----:B0-----:R-:W-:-:S06]  /*6ed0*/  ULEA UR6, UR5, UR4, 0x18 ;  /* 0x0000000405067291 */ /* 0x001fcc000f8ec0ff */
[----:B------:R-:W-:Y:S02]  /*6ee0*/  @P0 LEA R45, R45, UR6, 0x2 ;  /* 0x000000062d2d0c11 */ /* 0x000fe4000f8e10ff */
[----:B------:R-:W-:Y:S02]  /*6ef0*/  @P4 LEA R7, R7, UR6, 0x2 ;  /* 0x0000000607074c11 */ /* 0x000fe4000f8e10ff */
[----:B------:R-:W-:Y:S01]  /*6f00*/  @P3 LEA R17, R17, UR6, 0x2 ;  /* 0x0000000611113c11 */ /* 0x000fe2000f8e10ff */
[----:B------:R0:W-:Y:S01]  /*6f10*/  @P0 STS [R45], R44 ;  /* 0x0000002c2d000388 */ /* 0x0001e20000000800 */
[----:B------:R-:W-:Y:S02]  /*6f20*/  ISETP.NE.AND P0, PT, R52, RZ, PT ;  /* 0x000000ff3400720c */ /* 0x000fe40003f05270 */
[----:B------:R-:W-:Y:S01]  /*6f30*/  @P6 LEA R11, R11, UR6, 0x2 ;  /* 0x000000060b0b6c11 */ /* 0x000fe2000f8e10ff */
[----:B------:R0:W-:Y:S01]  /*6f40*/  @P4 STS [R7], R42 ;  /* 0x0000002a07004388 */ /* 0x0001e20000000800 */
[----:B------:R-:W-:-:S02]  /*6f50*/  @P5 LEA R5, R5, UR6, 0x2 ;  /* 0x0000000605055c11 */ /* 0x000fc4000f8e10ff */
[----:B------:R-:W-:Y:S01]  /*6f60*/  @P2 LEA R13, R13, UR6, 0x2 ;  /* 0x000000060d0d2c11 */ /* 0x000fe2000f8e10ff */
[----:B------:R0:W-:Y:S01]  /*6f70*/  @P3 STS [R17], R40 ;  /* 0x0000002811003388 */ /* 0x0001e20000000800 */
[----:B------:R-:W-:Y:S02]  /*6f80*/  @P1 LEA R43, R43, UR6, 0x2 ;  /* 0x000000062b2b1c11 */ /* 0x000fe4000f8e10ff */
[----:B------:R-:W-:Y:S01]  /*6f90*/  ISETP.NE.AND P4, PT, R51, RZ, PT ;  /* 0x000000ff3300720c */ /* 0x000fe20003f85270 */
[----:B------:R0:W-:Y:S01]  /*6fa0*/  @P6 STS [R11], R38 ;  /* 0x000000260b006388 */ /* 0x0001e20000000800 */
[----:B------:R-:W-:Y:S02]  /*6fb0*/  ISETP.NE.AND P3, PT, R50, RZ, PT ;  /* 0x000000ff3200720c */ /* 0x000fe40003f65270 */
[----:B------:R-:W-:Y:S01]  /*6fc0*/  ISETP.NE.AND P6, PT, R49, RZ, PT ;  /* 0x000000ff3100720c */ /* 0x000fe20003fc5270 */
        /* <DEDUP_REMOVED lines=9> */
[----:B------:R-:W-:Y:S02]  /*7060*/  ISETP.GE.U32.AND P0, PT, R59, R14, PT ;  /* 0x0000000e3b00720c */ /* 0x000fe40003f06070 */
[----:B------:R-:W-:Y:S01]  /*7070*/  @P3 LEA R37, R37, UR6, 0x2 ;  /* 0x0000000625253c11 */ /* 0x000fe2000f8e10ff */
[----:B------:R0:W-:Y:S01]  /*7080*/  @P4 STS [R39], R10 ;  /* 0x0000000a27004388 */ /* 0x0001e20000000800 */
[----:B------:R-:W-:Y:S02]  /*7090*/  @P6 LEA R19, R19, UR6, 0x2 ;  /* 0x0000000613136c11 */ /* 0x000fe4000f8e10ff */
[----:B------:R-:W-:Y:S01]  /*70a0*/  @P5 LEA R15, R15, UR6, 0x2 ;  /* 0x000000060f0f5c11 */ /* 0x000fe2000f8e10ff */
[----:B------:R0:W-:Y:S01]  /*70b0*/  @P3 STS [R37], R8 ;  /* 0x0000000825003388 */ /* 0x0001e20000000800 */
[----:B------:R-:W-:-:S02]  /*70c0*/  @P2 LEA R9, R9, UR6, 0x2 ;  /* 0x0000000609092c11 */ /* 0x000fc4000f8e10ff */
[----:B------:R-:W-:Y:S01]  /*70d0*/  @P1 LEA R3, R3, UR6, 0x2 ;  /* 0x0000000603031c11 */ /* 0x000fe2000f8e10ff */
[----:B------:R0:W-:Y:S04]  /*70e0*/  @P6 STS [R19], R6 ;  /* 0x0000000613006388 */ /* 0x0001e80000000800 */
[----:B------:R0:W-:Y:S04]  /*70f0*/  @P5 STS [R15], R4 ;  /* 0x000000040f005388 */ /* 0x0001e80000000800 */
[----:B------:R0:W-:Y:S04]  /*7100*/  @P2 STS [R9], R2 ;  /* 0x0000000209002388 */ /* 0x0001e80000000800 */
[----:B------:R0:W-:Y:S01]  /*7110*/  @P1 STS [R3], R0 ;  /* 0x0000000003001388 */ /* 0x0001e20000000800 */
[----:B------:R-:W-:Y:S06]  /*7120*/  BAR.SYNC.DEFER_BLOCKING 0x0 ;  /* 0x0000000000007b1d */ /* 0x000fec0000010000 */
[----:B-1----:R-:W-:Y:S05]  /*7130*/  @P0 BRA `(.L_x_2446) ;  /* 0x00000004007c0947 */ /* 0x002fea0003800000 */
[----:B------:R-:W-:Y:S01]  /*7140*/  IADD3 R33, PT, PT, R35, R33, R34 ;  /* 0x0000002123217210 */ /* 0x000fe20007ffe022 */
[----:B------:R-:W1:Y:S01]  /*7150*/  LDCU UR4, c[0x0][0x3b4] ;  /* 0x00007680ff0477ac */ /* 0x000e620008000800 */
[----:B------:R-:W-:Y:S02]  /*7160*/  BSSY.RECONVERGENT B2, `(.L_x_2448) ;  /* 0x0000023000027945 */ /* 0x000fe40003800200 */
[----:B------:R-:W-:-:S04]  /*7170*/  IADD3 R33, PT, PT, R29, R33, R28 ;  /* 0x000000211d217210 */ /* 0x000fc80007ffe01c */
[----:B------:R-:W-:-:S04]  /*7180*/  IADD3 R33, PT, PT, R31, R33, R30 ;  /* 0x000000211f217210 */ /* 0x000fc80007ffe01e */
[----:B------:R-:W-:-:S04]  /*7190*/  IADD3 R33, PT, PT, R25, R33, R24 ;  /* 0x0000002119217210 */ /* 0x000fc80007ffe018 */
[----:B------:R-:W-:-:S04]  /*71a0*/  IADD3 R33, PT, PT, R27, R33, R26 ;  /* 0x000000211b217210 */ /* 0x000fc80007ffe01a */
[----:B------:R-:W-:-:S04]  /*71b0*/  IADD3 R33, PT, PT, R21, R33, R20 ;  /* 0x0000002115217210 */ /* 0x000fc80007ffe014 */
[----:B------:R-:W-:-:S04]  /*71c0*/  IADD3 R33, PT, PT, R23, R33, R22 ;  /* 0x0000002117217210 */ /* 0x000fc80007ffe016 */
[----:B-1----:R-:W-:-:S04]  /*71d0*/  IADD3 R32, PT, PT, R33, UR4, R32 ;  /* 0x0000000421207c10 */ /* 0x002fc8000fffe020 */
[----:B------:R-:W-:-:S04]  /*71e0*/  IADD3 R32, PT, PT, R32, -0x1c01, -R59 ;  /* 0xffffe3ff20207810 */ /* 0x000fc80007ffe83b */
[----:B0-----:R-:W-:-:S04]  /*71f0*/  LOP3.LUT R0, R32, 0x600, RZ, 0xc0, !PT ;  /* 0x0000060020007812 */ /* 0x001fc800078ec0ff */
        /* <DEDUP_REMOVED lines=8> */
.L_x_2450:
        /* <DEDUP_REMOVED lines=17> */
.L_x_2449:
[----:B------:R-:W-:Y:S05]  /*7390*/  BSYNC.RECONVERGENT B2 ;  /* 0x0000000000027941 */ /* 0x000fea0003800200 */
.L_x_2448:
        /* <DEDUP_REMOVED lines=14> */
.L_x_2451:
        /* <DEDUP_REMOVED lines=43> */
.L_x_2446:
[----:B------:R-:W-:Y:S05]  /*7730*/  BSYNC.RECONVERGENT B0 ;  /* 0x0000000000007941 */ /* 0x000fea0003800200 */
.L_x_2405:
[----:B------:R-:W-:Y:S05]  /*7740*/  BRA `(.L_x_2452) ;  /* 0x0000002c00f87947 */ /* 0x000fea0003800000 */
.L_x_2404:
        /* <DEDUP_REMOVED lines=33> */
[----:B--2---:R-:W-:-:S04]  /*7960*/  @!P0 FSETP.NEU.AND P6, PT, R6, RZ, PT ;  /* 0x000000ff0600820b */ /* 0x004fc80003fcd000 */
[----:B------:R-:W-:Y:S02]  /*7970*/  @!P0 SEL R27, RZ, 0x1, !P6 ;  /* 0x00000001ff1b8807 */ /* 0x000fe40007000000 */
[----:B---3--:R-:W-:Y:S02]  /*7980*/  @!P2 FSETP.NEU.AND P6, PT, R0, RZ, PT ;  /* 0x000000ff0000a20b */ /* 0x008fe40003fcd000 */
        /* <DEDUP_REMOVED lines=8> */
[----:B----4-:R-:W-:Y:S01]  /*7a10*/  @!P3 FSETP.NEU.AND P6, PT, R8, RZ, PT ;  /* 0x000000ff0800b20b */ /* 0x010fe20003fcd000 */
[----:B------:R-:W-:-:S03]  /*7a20*/  IMAD.MOV.U32 R24, RZ, RZ, 0x1 ;  /* 0x00000001ff187424 */ /* 0x000fc600078e00ff */
[----:B------:R-:W-:Y:S01]  /*7a30*/  @!P3 SEL R24, RZ, 0x1, !P6 ;  /* 0x00000001ff18b807 */ /* 0x000fe20007000000 */
[----:B------:R-:W-:Y:S01]  /*7a40*/  IMAD.MOV.U32 R25, RZ, RZ, 0x1 ;  /* 0x00000001ff197424 */ /* 0x000fe200078e00ff */
[----:B-----5:R-:W-:Y:S01]  /*7a50*/  @!P4 FSETP.NEU.AND P6, PT, R4, RZ, PT ;  /* 0x000000ff0400c20b */ /* 0x020fe20003fcd000 */
[----:B------:R-:W-:Y:S02]  /*7a60*/  VIADD R4, R30, 0x9 ;  /* 0x000000091e047836 */ /* 0x000fe40000000000 */
[----:B------:R-:W-:Y:S01]  /*7a70*/  IMAD.MOV.U32 R11, RZ, RZ, 0x1 ;  /* 0x00000001ff0b7424 */ /* 0x000fe200078e00ff */
[----:B------:R-:W-:Y:S01]  /*7a80*/  @!P4 SEL R11, RZ, 0x1, !P6 ;  /* 0x00000001ff0bc807 */ /* 0x000fe20007000000 */
[----:B------:R-:W-:Y:S02]  /*7a90*/  IMAD.MOV.U32 R10, RZ, RZ, 0x1 ;  /* 0x00000001ff0a7424 */ /* 0x000fe400078e00ff */
[----:B------:R-:W-:Y:S02]  /*7aa0*/  IMAD.MOV.U32 R9, RZ, RZ, 0x1 ;  /* 0x00000001ff097424 */ /* 0x000fe400078e00ff */
[----:B------:R-:W-:Y:S01]  /*7ab0*/  IMAD.MOV.U32 R8, RZ, RZ, 0x1 ;  /* 0x00000001ff087424 */ /* 0x000fe200078e00ff */
[----:B--2---:R-:W-:Y:S01]  /*7ac0*/  @!P1 FSETP.NEU.AND P3, PT, R0, RZ, PT ;  /* 0x000000ff0000920b */ /* 0x004fe20003f6d000 */
[----:B------:R-:W-:-:S03]  /*7ad0*/  VIADD R0, R30, 0x8 ;  /* 0x000000081e007836 */ /* 0x000fc60000000000 */
[----:B------:R-:W-:Y:S02]  /*7ae0*/  @!P1 SEL R25, RZ, 0x1, !P3 ;  /* 0x00000001ff199807 */ /* 0x000fe40005800000 */
[----:B------:R-:W-:Y:S01]  /*7af0*/  ISETP.GE.AND P1, PT, R0, UR4, PT ;  /* 0x0000000400007c0c */ /* 0x000fe2000bf26270 */
[----:B------:R-:W-:Y:S01]  /*7b00*/  VIADD R0, R30, 0xa ;  /* 0x0000000a1e007836 */ /* 0x000fe20000000000 */
[----:B------:R-:W-:Y:S01]  /*7b10*/  ISETP.GE.AND P3, PT, R4, UR4, PT ;  /* 0x0000000404007c0c */ /* 0x000fe2000bf66270 */
[----:B------:R-:W-:Y:S01]  /*7b20*/  VIADD R4, R30, 0xb ;  /* 0x0000000b1e047836 */ /* 0x000fe20000000000 */
[----:B---3--:R-:W-:Y:S02]  /*7b30*/  @!P5 FSETP.NEU.AND P6, PT, R5, RZ, PT ;  /* 0x000000ff0500d20b */ /* 0x008fe40003fcd000 */
[----:B------:R-:W-:Y:S02]  /*7b40*/  @!P0 FSETP.NEU.AND P4, PT, R6, RZ, PT ;  /* 0x000000ff0600820b */ /* 0x000fe40003f8d000 */
[----:B------:R-:W-:-:S02]  /*7b50*/  @!P5 SEL R10, RZ, 0x1, !P6 ;  /* 0x00000001ff0ad807 */ /* 0x000fc40007000000 */
[----:B------:R-:W-:Y:S01]  /*7b60*/  ISETP.GE.AND P6, PT, R0, UR4, PT ;  /* 0x0000000400007c0c */ /* 0x000fe2000bfc6270 */
[----:B------:R-:W-:Y:S01]  /*7b70*/  VIADD R0, R30, 0xc ;  /* 0x0000000c1e007836 */ /* 0x000fe20000000000 */
[----:B------:R-:W-:Y:S01]  /*7b80*/  ISETP.GE.AND P5, PT, R4, UR4, PT ;  /* 0x0000000404007c0c */ /* 0x000fe2000bfa6270 */
[----:B------:R-:W-:Y:S01]  /*7b90*/  VIADD R5, R30, 0xd ;  /* 0x0000000d1e057836 */ /* 0x000fe20000000000 */
[----:B------:R-:W-:Y:S01]  /*7ba0*/  @!P0 SEL R9, RZ, 0x1, !P4 ;  /* 0x00000001ff098807 */ /* 0x000fe20006000000 */
[----:B------:R-:W2:Y:S01]  /*7bb0*/  @!P1 LDG.E R4, desc[UR8][R2.64+0x20] ;  /* 0x0000200802049981 */ /* 0x000ea2000c1e1900 */
[----:B------:R-:W-:Y:S02]  /*7bc0*/  @!P2 FSETP.NEU.AND P4, PT, R7, RZ, PT ;  /* 0x000000ff0700a20b */ /* 0x000fe40003f8d000 */
        /* <DEDUP_REMOVED lines=18> */
[----:B--2---:R-:W-:-:S04]  /*7cf0*/  @!P1 FSETP.NEU.AND P4, PT, R4, RZ, PT ;  /* 0x000000ff0400920b */ /* 0x004fc80003f8d000 */
[----:B------:R-:W-:Y:S02]  /*7d00*/  @!P1 SEL R7, RZ, 0x1, !P4 ;  /* 0x00000001ff079807 */ /* 0x000fe40006000000 */
[----:B---3--:R-:W-:Y:S02]  /*7d10*/  @!P3 FSETP.NEU.AND P4, PT, R0, RZ, PT ;  /* 0x000000ff0000b20b */ /* 0x008fe40003f8d000 */
[----:B------:R-:W-:Y:S01]  /*7d20*/  IADD3 R0, PT, PT, R25, R24, R6 ;  /* 0x0000001819007210 */ /* 0x000fe20007ffe006 */
[----:B------:R-:W-:Y:S01]  /*7d30*/  IMAD.MOV.U32 R4, RZ, RZ, 0x1 ;  /* 0x00000001ff047424 */ /* 0x000fe200078e00ff */
[----:B------:R-:W-:Y:S02]  /*7d40*/  @!P3 SEL R4, RZ, 0x1, !P4 ;  /* 0x00000001ff04b807 */ /* 0x000fe40006000000 */
[----:B------:R-:W-:Y:S02]  /*7d50*/  IADD3 R0, PT, PT, R10, R11, R0 ;  /* 0x0000000b0a007210 */ /* 0x000fe40007ffe000 */
[----:B----4-:R-:W-:-:S02]  /*7d60*/  @!P6 FSETP.NEU.AND P1, PT, R5, RZ, PT ;  /* 0x000000ff0500e20b */ /* 0x010fc40003f2d000 */
[----:B-----5:R-:W-:Y:S02]  /*7d70*/  @!P5 FSETP.NEU.AND P4, PT, R12, RZ, PT ;  /* 0x000000ff0c00d20b */ /* 0x020fe40003f8d000 */
[----:B------:R-:W-:Y:S01]  /*7d80*/  IADD3 R12, PT, PT, R8, R9, R0 ;  /* 0x00000009080c7210 */ /* 0x000fe20007ffe000 */
[----:B------:R-:W-:Y:S01]  /*7d90*/  IMAD.MOV.U32 R5, RZ, RZ, 0x1 ;  /* 0x00000001ff057424 */ /* 0x000fe200078e00ff */
[----:B------:R-:W-:Y:S02]  /*7da0*/  @!P6 SEL R5, RZ, 0x1, !P1 ;  /* 0x00000001ff05e807 */ /* 0x000fe40004800000 */
[----:B------:R-:W-:Y:S02]  /*7db0*/  @!P0 FSETP.NEU.AND P3, PT, R13, RZ, PT ;  /* 0x000000ff0d00820b */ /* 0x000fe40003f6d000 */
[----:B------:R-:W-:Y:S02]  /*7dc0*/  @!P2 FSETP.NEU.AND P1, PT, R14, RZ, PT ;  /* 0x000000ff0e00a20b */ /* 0x000fe40003f2d000 */
        /* <DEDUP_REMOVED lines=63> */
[C---:B------:R-:W-:Y:S01]  /*81c0*/  ISETP.NE.AND P0, PT, R33.reuse, 0xe, PT ;  /* 0x0000000e2100780c */ /* 0x040fe20003f05270 */
[----:B------:R-:W-:Y:S01]  /*81d0*/  IMAD.IADD R22, R22, 0x1, R21 ;  /* 0x0000000116167824 */ /* 0x000fe200078e0215 */
[----:B------:R-:W-:Y:S02]  /*81e0*/  ISETP.NE.AND P1, PT, R33, 0xf, PT ;  /* 0x0000000f2100780c */ /* 0x000fe40003f25270 */
[----:B------:R-:W-:Y:S01]  /*81f0*/  SEL R34, R21, R34, !P0 ;  /* 0x0000002215227207 */ /* 0x000fe20004000000 */
[----:B------:R-:W-:Y:S01]  /*8200*/  IMAD.IADD R43, R35, 0x1, -R32 ;  /* 0x00000001232b7824 */ /* 0x000fe200078e0a20 */
[----:B------:R-:W-:Y:S02]  /*8210*/  ISETP.NE.AND P2, PT, R29, RZ, PT ;  /* 0x000000ff1d00720c */ /* 0x000fe40003f45270 */
[----:B------:R-:W-:-:S02]  /*8220*/  SEL R34, R22, R34, !P1 ;  /* 0x0000002216227207 */ /* 0x000fc40004800000 */
[C---:B------:R-:W-:Y:S02]  /*8230*/  ISETP.GT.U32.AND P1, PT, R28.reuse, 0x1f, PT ;  /* 0x0000001f1c00780c */ /* 0x040fe40003f24070 */
        /* <DEDUP_REMOVED lines=36> */
.L_x_2546:
[----:B------:R-:W-:Y:S05]  /*8480*/  @!P0 BRA `(.L_x_2455) ;  /* 0x0000000000748947 */ /* 0x000fea0003800000 */
[----:B------:R-:W-:-:S07]  /*8490*/  IMAD.MOV.U32 R22, RZ, RZ, 0x1a6 ;  /* 0x000001a6ff167424 */ /* 0x000fce00078e00ff */
.L_x_2457:
        /* <DEDUP_REMOVED lines=27> */
.L_x_2549:
[----:B------:R-:W-:Y:S05]  /*8650*/  @P0 BRA `(.L_x_2457) ;  /* 0xfffffffc00900947 */ /* 0x000fea000383ffff */
.L_x_2455:
[----:B------:R-:W-:Y:S01]  /*8660*/  UMOV UR6, 0xffffffff ;  /* 0xffffffff00067882 */ /* 0x000fe20000000000 */
[----:B------:R-:W-:Y:S02]  /*8670*/  ISETP.NE.AND P0, PT, R20, 0x65, PT ;  /* 0x000000651400780c */ /* 0x000fe40003f05270 */
[----:B------:R-:W-:Y:S11]  /*8680*/  BRA.DIV UR6, `(.L_x_2458) ;  /* 0x0000002e06407947 */ /* 0x000ff6000b800000 */
[----:B------:R-:W0:Y:S01]  /*8690*/  S2R R22, SR_GEMASK ;  /* 0x0000000000167919 */ /* 0x000e220000003c00 */
[----:B------:R-:W-:Y:S01]  /*86a0*/  VOTE.ANY R53, PT, !P0 ;  /* 0x0000000000357806 */ /* 0x000fe200040e0100 */
[C---:B------:R-:W-:Y:S02]  /*86b0*/  VIADD R47, R29.reuse, 0x2 ;  /* 0x000000021d2f7836 */ /* 0x040fe40000000000 */
        /* <DEDUP_REMOVED lines=32> */
.L_x_2558:
[----:B------:R-:W-:Y:S05]  /*88c0*/  @!P0 BRA `(.L_x_2459) ;  /* 0x00000004001c8947 */ /* 0x000fea0003800000 */
[----:B------:R-:W-:-:S07]  /*88d0*/  IMAD.MOV.U32 R31, RZ, RZ, 0x1a6 ;  /* 0x000001a6ff1f7424 */ /* 0x000fce00078e00ff */
.L_x_2465:
        /* <DEDUP_REMOVED lines=8> */
.L_x_2561:
[----:B------:R-:W-:Y:S05]  /*8960*/  @!P0 BRA `(.L_x_2461) ;  /* 0x0000000000748947 */ /* 0x000fea0003800000 */
[----:B------:R-:W-:-:S07]  /*8970*/  IMAD.MOV.U32 R49, RZ, RZ, R31 ;  /* 0x000000ffff317224 */ /* 0x000fce00078e001f */
.L_x_2463:
        /* <DEDUP_REMOVED lines=27> */
.L_x_2564:
[----:B------:R-:W-:Y:S05]  /*8b30*/  @P0 BRA `(.L_x_2463) ;  /* 0xfffffffc00900947 */ /* 0x000fea000383ffff */
.L_x_2461:
        /* <DEDUP_REMOVED lines=31> */
.L_x_2573:
[----:B------:R-:W-:Y:S05]  /*8d30*/  @P0 BRA `(.L_x_2465) ;  /* 0xfffffff800e80947 */ /* 0x000fea000383ffff */
.L_x_2459:
        /* <DEDUP_REMOVED lines=16> */
.L_x_2453:
[----:B------:R-:W-:Y:S05]  /*8e40*/  WARPSYNC.ALL ;  /* 0x0000000000007948 */ /* 0x000fea0003800000 */
[----:B------:R-:W0:Y:S08]  /*8e50*/  S2UR UR6, SR_CgaCtaId ;  /* 0x00000000000679c3 */ /* 0x000e300000008800 */
[----:B------:R-:W-:Y:S01]  /*8e60*/  BAR.SYNC.DEFER_BLOCKING 0x0 ;  /* 0x0000000000007b1d */ /* 0x000fe20000010000 */
[----:B------:R-:W-:Y:S01]  /*8e70*/  ISETP.NE.AND P0, PT, R28, RZ, PT ;  /* 0x000000ff1c00720c */ /* 0x000fe20003f05270 */
[----:B------:R-:W-:-:S04]  /*8e80*/  UIADD3 UR4, UPT, UPT, -UR4, 0x1c00, URZ ;  /* 0x00001c0004047890 */ /* 0x000fc8000fffe1ff */
[----:B------:R-:W-:Y:S02]  /*8e90*/  UMOV UR5, 0x400 ;  /* 0x0000040000057882 */ /* 0x000fe40000000000 */
[----:B0-----:R-:W-:-:S09]  /*8ea0*/  ULEA UR5, UR6, UR5, 0x18 ;  /* 0x0000000506057291 */ /* 0x001fd2000f8ec0ff */
[----:B--2---:R-:W0:Y:S02]  /*8eb0*/  LDS R12, [UR5+0x50] ;  /* 0x00005005ff0c7984 */ /* 0x004e240008000800 */
[----:B0-----:R-:W-:Y:S02]  /*8ec0*/  SEL R21, R12, RZ, P0 ;  /* 0x000000ff0c157207 */ /* 0x001fe40000000000 */
[----:B------:R-:W0:Y:S03]  /*8ed0*/  LDS.128 R12, [UR5+0x60] ;  /* 0x00006005ff0c7984 */ /* 0x000e260008000c00 */
[----:B------:R-:W-:-:S04]  /*8ee0*/  IMAD.IADD R49, R21, 0x1, R20 ;  /* 0x0000000115317824 */ /* 0x000fc800078e0214 */
        /* <DEDUP_REMOVED lines=9> */
[----:B------:R-:W-:Y:S02]  /*8f80*/  IMAD.IADD R20, R23, 0x1, R4 ;  /* 0x0000000117147824 */ /* 0x000fe400078e0204 */
[----:B0-----:R-:W-:Y:S02]  /*8f90*/  VIADD R47, R15, -UR4 ;  /* 0x800000040f2f7c36 */ /* 0x001fe40008000000 */
[----:B------:R-:W-:Y:S02]  /*8fa0*/  IMAD.IADD R21, R20, 0x1, R5 ;  /* 0x0000000114157824 */ /* 0x000fe400078e0205 */
[----:B------:R-:W-:Y:S01]  /*8fb0*/  VIADD R14, R14, -UR4 ;  /* 0x800000040e0e7c36 */ /* 0x000fe20008000000 */
[----:B------:R-:W-:Y:S01]  /*8fc0*/  ISETP.GT.AND P0, PT, R47, 0x200, PT ;  /* 0x000002002f00780c */ /* 0x000fe20003f04270 */
[----:B------:R-:W-:-:S04]  /*8fd0*/  IMAD.IADD R6, R21, 0x1, R2 ;  /* 0x0000000115067824 */ /* 0x000fc800078e0202 */
[----:B------:R-:W-:-:S08]  /*8fe0*/  IMAD.IADD R43, R6, 0x1, R3 ;  /* 0x00000001062b7824 */ /* 0x000fd000078e0203 */
[----:B------:R-:W-:Y:S05]  /*8ff0*/  @P0 BRA `(.L_x_2466) ;  /* 0x0000000c00800947 */ /* 0x000fea0003800000 */
        /* <DEDUP_REMOVED lines=11> */
.L_x_2469:
[----:B-----5:R-:W-:-:S04]  /*90b0*/  IADD3 R15, P0, PT, R49, R12, RZ ;  /* 0x0000000c310f7210 */ /* 0x020fc80007f1e0ff */
[----:B------:R-:W-:Y:S02]  /*90c0*/  LEA.HI.X.SX32 R28, R49, R13, 0x1, P0 ;  /* 0x0000000d311c7211 */ /* 0x000fe400000f0eff */
[----:B0-----:R-:W-:-:S04]  /*90d0*/  LEA R12, P0, R15, UR10, 0x2 ;  /* 0x0000000a0f0c7c11 */ /* 0x001fc8000f8010ff */
[----:B------:R-:W-:-:S05]  /*90e0*/  LEA.HI.X R13, R15, UR11, R28, 0x2, P0 ;  /* 0x0000000b0f0d7c11 */ /* 0x000fca00080f141c */
[----:B------:R1:W-:Y:S04]  /*90f0*/  STG.E desc[UR8][R12.64], R16 ;  /* 0x000000100c007986 */ /* 0x0003e8000c101908 */
.L_x_2468:
[----:B0-----:R-:W-:Y:S05]  /*9100*/  BSYNC.RECONVERGENT B0 ;  /* 0x0000000000007941 */ /* 0x001fea0003800200 */
.L_x_2467:
        /* <DEDUP_REMOVED lines=10> */
.L_x_2472:
[----:B-----5:R-:W-:-:S04]  /*91b0*/  IADD3 R15, P0, PT, R51, R12, RZ ;  /* 0x0000000c330f7210 */ /* 0x020fc80007f1e0ff */
[----:B------:R-:W-:Y:S02]  /*91c0*/  LEA.HI.X.SX32 R16, R51, R13, 0x1, P0 ;  /* 0x0000000d33107211 */ /* 0x000fe400000f0eff */
[----:B0-----:R-:W-:-:S04]  /*91d0*/  LEA R12, P0, R15, UR10, 0x2 ;  /* 0x0000000a0f0c7c11 */ /* 0x001fc8000f8010ff */
[----:B------:R-:W-:-:S05]  /*91e0*/  LEA.HI.X R13, R15, UR11, R16, 0x2, P0 ;  /* 0x0000000b0f0d7c11 */ /* 0x000fca00080f1410 */
[----:B------:R0:W-:Y:S04]  /*91f0*/  STG.E desc[UR8][R12.64], R42 ;  /* 0x0000002a0c007986 */ /* 0x0001e8000c101908 */
.L_x_2471:
[----:B------:R-:W-:Y:S05]  /*9200*/  BSYNC.RECONVERGENT B0 ;  /* 0x0000000000007941 */ /* 0x000fea0003800200 */
.L_x_2470:
        /* <DEDUP_REMOVED lines=10> */
.L_x_2475:
[----:B-----5:R-:W-:-:S04]  /*92b0*/  IADD3 R15, P0, PT, R45, R12, RZ ;  /* 0x0000000c2d0f7210 */ /* 0x020fc80007f1e0ff */
[----:B------:R-:W-:Y:S02]  /*92c0*/  LEA.HI.X.SX32 R16, R45, R13, 0x1, P0 ;  /* 0x0000000d2d107211 */ /* 0x000fe400000f0eff */
[----:B0-----:R-:W-:-:S04]  /*92d0*/  LEA R12, P0, R15, UR10, 0x2 ;  /* 0x0000000a0f0c7c11 */ /* 0x001fc8000f8010ff */
[----:B------:R-:W-:-:S05]  /*92e0*/  LEA.HI.X R13, R15, UR11, R16, 0x2, P0 ;  /* 0x0000000b0f0d7c11 */ /* 0x000fca00080f1410 */
[----:B------:R2:W-:Y:S04]  /*92f0*/  STG.E desc[UR8][R12.64], R41 ;  /* 0x000000290c007986 */ /* 0x0005e8000c101908 */
.L_x_2474:
[----:B------:R-:W-:Y:S05]  /*9300*/  BSYNC.RECONVERGENT B0 ;  /* 0x0000000000007941 */ /* 0x000fea0003800200 */
.L_x_2473:
        /* <DEDUP_REMOVED lines=10> */
.L_x_2478:
[----:B-----5:R-:W-:-:S04]  /*93b0*/  IADD3 R15, P0, PT, R44, R12, RZ ;  /* 0x0000000c2c0f7210 */ /* 0x020fc80007f1e0ff */
[----:B------:R-:W-:Y:S02]  /*93c0*/  LEA.HI.X.SX32 R44, R44, R13, 0x1, P0 ;  /* 0x0000000d2c2c7211 */ /* 0x000fe400000f0eff */
[----:B0-----:R-:W-:-:S04]  /*93d0*/  LEA R12, P0, R15, UR10, 0x2 ;  /* 0x0000000a0f0c7c11 */ /* 0x001fc8000f8010ff */
[----:B------:R-:W-:-:S05]  /*93e0*/  LEA.HI.X R13, R15, UR11, R44, 0x2, P0 ;  /* 0x0000000b0f0d7c11 */ /* 0x000fca00080f142c */
[----:B------:R3:W-:Y:S04]  /*93f0*/  STG.E desc[UR8][R12.64], R40 ;  /* 0x000000280c007986 */ /* 0x0007e8000c101908 */
.L_x_2477:
[----:B------:R-:W-:Y:S05]  /*9400*/  BSYNC.RECONVERGENT B0 ;  /* 0x0000000000007941 */ /* 0x000fea0003800200 */
.L_x_2476:
        /* <DEDUP_REMOVED lines=10> */
.L_x_2481:
[----:B-----5:R-:W-:-:S04]  /*94b0*/  IADD3 R11, P0, PT, R36, R12, RZ ;  /* 0x0000000c240b7210 */ /* 0x020fc80007f1e0ff */
[----:B------:R-:W-:Y:S02]  /*94c0*/  LEA.HI.X.SX32 R36, R36, R13, 0x1, P0 ;  /* 0x0000000d24247211 */ /* 0x000fe400000f0eff */
[----:B0-----:R-:W-:-:S04]  /*94d0*/  LEA R12, P0, R11, UR10, 0x2 ;  /* 0x0000000a0b0c7c11 */ /* 0x001fc8000f8010ff */
[----:B------:R-:W-:-:S05]  /*94e0*/  LEA.HI.X R13, R11, UR11, R36, 0x2, P0 ;  /* 0x0000000b0b0d7c11 */ /* 0x000fca00080f1424 */
[----:B------:R4:W-:Y:S04]  /*94f0*/  STG.E desc[UR8][R12.64], R39 ;  /* 0x000000270c007986 */ /* 0x0009e8000c101908 */
.L_x_2480:
[----:B------:R-:W-:Y:S05]  /*9500*/  BSYNC.RECONVERGENT B0 ;  /* 0x0000000000007941 */ /* 0x000fea0003800200 */
.L_x_2479:
        /* <DEDUP_REMOVED lines=10> */
.L_x_2484:
[----:B012345:R-:W-:-:S04]  /*95b0*/  IADD3 R12, P0, PT, R31, R10, RZ ;  /* 0x0000000a1f0c7210 */ /* 0x03ffc80007f1e0ff */
[----:B------:R-:W-:Y:S02]  /*95c0*/  LEA.HI.X.SX32 R11, R31, R11, 0x1, P0 ;  /* 0x0000000b1f0b7211 */ /* 0x000fe400000f0eff */
[----:B------:R-:W-:-:S04]  /*95d0*/  LEA R10, P0, R12, UR10, 0x2 ;  /* 0x0000000a0c0a7c11 */ /* 0x000fc8000f8010ff */
[----:B------:R-:W-:-:S05]  /*95e0*/  LEA.HI.X R11, R12, UR11, R11, 0x2, P0 ;  /* 0x0000000b0c0b7c11 */ /* 0x000fca00080f140b */
[----:B------:R0:W-:Y:S04]  /*95f0*/  STG.E desc[UR8][R10.64], R38 ;  /* 0x000000260a007986 */ /* 0x0001e8000c101908 */
.L_x_2483:
[----:B------:R-:W-:Y:S05]  /*9600*/  BSYNC.RECONVERGENT B0 ;  /* 0x0000000000007941 */ /* 0x000fea0003800200 */
.L_x_2482:
        /* <DEDUP_REMOVED lines=10> */
.L_x_2487:
[----:B-----5:R-:W-:-:S04]  /*96b0*/  IADD3 R9, P0, PT, R30, R10, RZ ;  /* 0x0000000a1e097210 */ /* 0x020fc80007f1e0ff */
[----:B------:R-:W-:Y:S02]  /*96c0*/  LEA.HI.X.SX32 R30, R30, R11, 0x1, P0 ;  /* 0x0000000b1e1e7211 */ /* 0x000fe400000f0eff */
[----:B0-----:R-:W-:-:S04]  /*96d0*/  LEA R10, P0, R9, UR10, 0x2 ;  /* 0x0000000a090a7c11 */ /* 0x001fc8000f8010ff */
[----:B------:R-:W-:-:S05]  /*96e0*/  LEA.HI.X R11, R9, UR11, R30, 0x2, P0 ;  /* 0x0000000b090b7c11 */ /* 0x000fca00080f141e */
[----:B------:R0:W-:Y:S04]  /*96f0*/  STG.E desc[UR8][R10.64], R37 ;  /* 0x000000250a007986 */ /* 0x0001e8000c101908 */
.L_x_2486:
[----:B------:R-:W-:Y:S05]  /*9700*/  BSYNC.RECONVERGENT B0 ;  /* 0x0000000000007941 */ /* 0x000fea0003800200 */
.L_x_2485:
        /* <DEDUP_REMOVED lines=10> */
.L_x_2490:
[----:B0----5:R-:W-:-:S04]  /*97b0*/  IADD3 R10, P0, PT, R29, R8, RZ ;  /* 0x000000081d0a7210 */ /* 0x021fc80007f1e0ff */
[----:B------:R-:W-:Y:S02]  /*97c0*/  LEA.HI.X.SX32 R9, R29, R9, 0x1, P0 ;  /* 0x000000091d097211 */ /* 0x000fe400000f0eff */
[----:B------:R-:W-:-:S04]  /*97d0*/  LEA R8, P0, R10, UR10, 0x2 ;  /* 0x0000000a0a087c11 */ /* 0x000fc8000f8010ff */
[----:B------:R-:W-:-:S05]  /*97e0*/  LEA.HI.X R9, R10, UR11, R9, 0x2, P0 ;  /* 0x0000000b0a097c11 */ /* 0x000fca00080f1409 */
[----:B------:R0:W-:Y:S04]  /*97f0*/  STG.E desc[UR8][R8.64], R35 ;  /* 0x0000002308007986 */ /* 0x0001e8000c101908 */
.L_x_2489:
[----:B------:R-:W-:Y:S05]  /*9800*/  BSYNC.RECONVERGENT B0 ;  /* 0x0000000000007941 */ /* 0x000fea0003800200 */
.L_x_2488:
        /* <DEDUP_REMOVED lines=10> */
.L_x_2493:
[----:B-----5:R-:W-:-:S04]  /*98b0*/  IADD3 R7, P0, PT, R22, R8, RZ ;  /* 0x0000000816077210 */ /* 0x020fc80007f1e0ff */
[----:B------:R-:W-:Y:S02]  /*98c0*/  LEA.HI.X.SX32 R22, R22, R9, 0x1, P0 ;  /* 0x0000000916167211 */ /* 0x000fe400000f0eff */
[----:B0-----:R-:W-:-:S04]  /*98d0*/  LEA R8, P0, R7, UR10, 0x2 ;  /* 0x0000000a07087c11 */ /* 0x001fc8000f8010ff */
[----:B------:R-:W-:-:S05]  /*98e0*/  LEA.HI.X R9, R7, UR11, R22, 0x2, P0 ;  /* 0x0000000b07097c11 */ /* 0x000fca00080f1416 */
[----:B------:R0:W-:Y:S04]  /*98f0*/  STG.E desc[UR8][R8.64], R34 ;  /* 0x0000002208007986 */ /* 0x0001e8000c101908 */
.L_x_2492:
[----:B------:R-:W-:Y:S05]  /*9900*/  BSYNC.RECONVERGENT B0 ;  /* 0x0000000000007941 */ /* 0x000fea0003800200 */
.L_x_2491:
        /* <DEDUP_REMOVED lines=10> */
.L_x_2496:
[----:B-----5:R-:W-:-:S04]  /*99b0*/  IADD3 R4, P0, PT, R23, R8, RZ ;  /* 0x0000000817047210 */ /* 0x020fc80007f1e0ff */
[----:B------:R-:W-:Y:S02]  /*99c0*/  LEA.HI.X.SX32 R9, R23, R9, 0x1, P0 ;  /* 0x0000000917097211 */ /* 0x000fe400000f0eff */
[----:B0-----:R-:W-:-:S04]  /*99d0*/  LEA R8, P0, R4, UR10, 0x2 ;  /* 0x0000000a04087c11 */ /* 0x001fc8000f8010ff */
[----:B------:R-:W-:-:S05]  /*99e0*/  LEA.HI.X R9, R4, UR11, R9, 0x2, P0 ;  /* 0x0000000b04097c11 */ /* 0x000fca00080f1409 */
[----:B------:R0:W-:Y:S04]  /*99f0*/  STG.E desc[UR8][R8.64], R33 ;  /* 0x0000002108007986 */ /* 0x0001e8000c101908 */
.L_x_2495:
[----:B------:R-:W-:Y:S05]  /*9a00*/  BSYNC.RECONVERGENT B0 ;  /* 0x0000000000007941 */ /* 0x000fea0003800200 */
.L_x_2494:
        /* <DEDUP_REMOVED lines=10> */
.L_x_2499:
[----:B-----5:R-:W-:-:S04]  /*9ab0*/  IADD3 R7, P0, PT, R20, R4, RZ ;  /* 0x0000000414077210 */ /* 0x020fc80007f1e0ff */
[----:B------:R-:W-:Y:S02]  /*9ac0*/  LEA.HI.X.SX32 R20, R20, R5, 0x1, P0 ;  /* 0x0000000514147211 */ /* 0x000fe400000f0eff */
[----:B0-----:R-:W-:-:S04]  /*9ad0*/  LEA R4, P0, R7, UR10, 0x2 ;  /* 0x0000000a07047c11 */ /* 0x001fc8000f8010ff */
[----:B------:R-:W-:-:S05]  /*9ae0*/  LEA.HI.X R5, R7, UR11, R20, 0x2, P0 ;  /* 0x0000000b07057c11 */ /* 0x000fca00080f1414 */
[----:B------:R0:W-:Y:S04]  /*9af0*/  STG.E desc[UR8][R4.64], R32 ;  /* 0x0000002004007986 */ /* 0x0001e8000c101908 */
.L_x_2498:
[----:B------:R-:W-:Y:S05]  /*9b00*/  BSYNC.RECONVERGENT B0 ;  /* 0x0000000000007941 */ /* 0x000fea0003800200 */
.L_x_2497:
        /* <DEDUP_REMOVED lines=10> */
.L_x_2502:
[----:B-----5:R-:W-:-:S04]  /*9bb0*/  IADD3 R2, P0, PT, R21, R4, RZ ;  /* 0x0000000415027210 */ /* 0x020fc80007f1e0ff */
[----:B------:R-:W-:Y:S02]  /*9bc0*/  LEA.HI.X.SX32 R5, R21, R5, 0x1, P0 ;  /* 0x0000000515057211 */ /* 0x000fe400000f0eff */
[----:B0-----:R-:W-:-:S04]  /*9bd0*/  LEA R4, P0, R2, UR10, 0x2 ;  /* 0x0000000a02047c11 */ /* 0x001fc8000f8010ff */
[----:B------:R-:W-:-:S05]  /*9be0*/  LEA.HI.X R5, R2, UR11, R5, 0x2, P0 ;  /* 0x0000000b02057c11 */ /* 0x000fca00080f1405 */
[----:B------:R0:W-:Y:S04]  /*9bf0*/  STG.E desc[UR8][R4.64], R19 ;  /* 0x0000001304007986 */ /* 0x0001e8000c101908 */
.L_x_2501:
[----:B------:R-:W-:Y:S05]  /*9c00*/  BSYNC.RECONVERGENT B0 ;  /* 0x0000000000007941 */ /* 0x000fea0003800200 */
.L_x_2500:
        /* <DEDUP_REMOVED lines=10> */
.L_x_2505:
[----:B0----5:R-:W-:-:S04]  /*9cb0*/  IADD3 R4, P0, PT, R6, R2, RZ ;  /* 0x0000000206047210 */ /* 0x021fc80007f1e0ff */
[----:B------:R-:W-:Y:S02]  /*9cc0*/  LEA.HI.X.SX32 R3, R6, R3, 0x1, P0 ;  /* 0x0000000306037211 */ /* 0x000fe400000f0eff */
[----:B------:R-:W-:-:S04]  /*9cd0*/  LEA R2, P0, R4, UR10, 0x2 ;  /* 0x0000000a04027c11 */ /* 0x000fc8000f8010ff */
[----:B------:R-:W-:-:S05]  /*9ce0*/  LEA.HI.X R3, R4, UR11, R3, 0x2, P0 ;  /* 0x0000000b04037c11 */ /* 0x000fca00080f1403 */
[----:B------:R0:W-:Y:S04]  /*9cf0*/  STG.E desc[UR8][R2.64], R18 ;  /* 0x0000001202007986 */ /* 0x0001e8000c101908 */
.L_x_2504:
[----:B------:R-:W-:Y:S05]  /*9d00*/  BSYNC.RECONVERGENT B0 ;  /* 0x0000000000007941 */ /* 0x000fea0003800200 */
.L_x_2503:
        /* <DEDUP_REMOVED lines=9> */
.L_x_2506:
[----:B-----5:R-:W-:-:S04]  /*9da0*/  IADD3 R0, P0, PT, R43, R2, RZ ;  /* 0x000000022b007210 */ /* 0x020fc80007f1e0ff */
[----:B------:R-:W-:Y:S02]  /*9db0*/  LEA.HI.X.SX32 R3, R43, R3, 0x1, P0 ;  /* 0x000000032b037211 */ /* 0x000fe400000f0eff */
[----:B0-----:R-:W-:-:S04]  /*9dc0*/  LEA R2, P0, R0, UR10, 0x2 ;  /* 0x0000000a00027c11 */ /* 0x001fc8000f8010ff */
[----:B------:R-:W-:-:S05]  /*9dd0*/  LEA.HI.X R3, R0, UR11, R3, 0x2, P0 ;  /* 0x0000000b00037c11 */ /* 0x000fca00080f1403 */
[----:B------:R0:W-:Y:S01]  /*9de0*/  STG.E desc[UR8][R2.64], R17 ;  /* 0x0000001102007986 */ /* 0x0001e2000c101908 */
[----:B------:R-:W-:Y:S05]  /*9df0*/  BRA `(.L_x_2452) ;  /* 0x00000008004c7947 */ /* 0x000fea0003800000 */
.L_x_2466:
        /* <DEDUP_REMOVED lines=18> */
[----:B------:R-:W-:Y:S01]  /*9f20*/  @P0 STS [R11], R16 ;  /* 0x000000100b000388 */ /* 0x000fe20000000800 */
[----:B------:R-:W-:Y:S01]  /*9f30*/  ISETP.NE.AND P0, PT, R8, RZ, PT ;  /* 0x000000ff0800720c */ /* 0x000fe20003f05270 */
[--C-:B------:R-:W-:Y:S01]  /*9f40*/  @P2 IMAD.IADD R31, R31, 0x1, -R13.reuse ;  /* 0x000000011f1f2824 */ /* 0x100fe200078e0a0d */
[----:B------:R-:W-:Y:S01]  /*9f50*/  @P5 LEA R36, R36, UR5, 0x2 ;  /* 0x0000000524245c11 */ /* 0x000fe2000f8e10ff */
[----:B------:R-:W-:Y:S01]  /*9f60*/  @P4 STS [R9], R42 ;  /* 0x0000002a09004388 */ /* 0x000fe20000000800 */
[----:B------:R-:W-:Y:S01]  /*9f70*/  @P1 IMAD.IADD R30, R30, 0x1, -R13 ;  /* 0x000000011e1e1824 */ /* 0x000fe200078e0a0d */
[----:B------:R-:W-:-:S02]  /*9f80*/  ISETP.NE.AND P4, PT, R7, RZ, PT ;  /* 0x000000ff0700720c */ /* 0x000fc40003f85270 */
[----:B------:R-:W-:Y:S01]  /*9f90*/  @P6 LEA R7, R44, UR5, 0x2 ;  /* 0x000000052c076c11 */ /* 0x000fe2000f8e10ff */
[----:B------:R-:W-:Y:S01]  /*9fa0*/  @P3 STS [R10], R41 ;  /* 0x000000290a003388 */ /* 0x000fe20000000800 */
[----:B------:R-:W-:Y:S02]  /*9fb0*/  @P2 LEA R31, R31, UR5, 0x2 ;  /* 0x000000051f1f2c11 */ /* 0x000fe4000f8e10ff */
[----:B------:R-:W-:Y:S01]  /*9fc0*/  @P1 LEA R30, R30, UR5, 0x2 ;  /* 0x000000051e1e1c11 */ /* 0x000fe2000f8e10ff */
[----:B------:R2:W-:Y:S01]  /*9fd0*/  @P6 STS [R7], R40 ;  /* 0x0000002807006388 */ /* 0x0005e20000000800 */
[----:B------:R-:W-:Y:S01]  /*9fe0*/  ISETP.NE.AND P3, PT, R4, RZ, PT ;  /* 0x000000ff0400720c */ /* 0x000fe20003f65270 */
[--C-:B------:R-:W-:Y:S01]  /*9ff0*/  @P0 IMAD.IADD R29, R29, 0x1, -R13.reuse ;  /* 0x000000011d1d0824 */ /* 0x100fe200078e0a0d */
[----:B------:R-:W-:Y:S01]  /*a000*/  ISETP.NE.AND P6, PT, R5, RZ, PT ;  /* 0x000000ff0500720c */ /* 0x000fe20003fc5270 */
[----:B------:R-:W-:Y:S01]  /*a010*/  @P5 STS [R36], R39 ;  /* 0x0000002724005388 */ /* 0x000fe20000000800 */
[----:B------:R-:W-:Y:S01]  /*a020*/  ISETP.NE.AND P5, PT, R2, RZ, PT ;  /* 0x000000ff0200720c */ /* 0x000fe20003fa5270 */
[----:B------:R-:W-:-:S02]  /*a030*/  @P4 IMAD.IADD R22, R22, 0x1, -R13 ;  /* 0x0000000116164824 */ /* 0x000fc400078e0a0d */
[----:B------:R-:W-:Y:S01]  /*a040*/  @P2 STS [R31], R38 ;  /* 0x000000261f002388 */ /* 0x000fe20000000800 */
[----:B------:R-:W-:Y:S02]  /*a050*/  ISETP.NE.AND P2, PT, R3, RZ, PT ;  /* 0x000000ff0300720c */ /* 0x000fe40003f45270 */
[----:B------:R-:W-:Y:S01]  /*a060*/  @P4 LEA R3, R22, UR5, 0x2 ;  /* 0x0000000516034c11 */ /* 0x000fe2000f8e10ff */
[----:B------:R-:W-:Y:S01]  /*a070*/  @P1 STS [R30], R37 ;  /* 0x000000251e001388 */ /* 0x000fe20000000800 */
[----:B------:R-:W-:Y:S01]  /*a080*/  ISETP.NE.AND P1, PT, R0, RZ, PT ;  /* 0x000000ff0000720c */ /* 0x000fe20003f25270 */
[--C-:B------:R-:W-:Y:S01]  /*a090*/  @P3 IMAD.IADD R23, R23, 0x1, -R13.reuse ;  /* 0x0000000117173824 */ /* 0x100fe200078e0a0d */
[----:B------:R-:W-:Y:S01]  /*a0a0*/  @P0 LEA R0, R29, UR5, 0x2 ;  /* 0x000000051d000c11 */ /* 0x000fe2000f8e10ff */
[--C-:B------:R-:W-:Y:S02]  /*a0b0*/  @P6 IMAD.IADD R20, R20, 0x1, -R13.reuse ;  /* 0x0000000114146824 */ /* 0x100fe400078e0a0d */
[--C-:B------:R-:W-:Y:S01]  /*a0c0*/  @P5 IMAD.IADD R21, R21, 0x1, -R13.reuse ;  /* 0x0000000115155824 */ /* 0x100fe200078e0a0d */
[----:B------:R-:W-:Y:S01]  /*a0d0*/  @P3 LEA R2, R23, UR5, 0x2 ;  /* 0x0000000517023c11 */ /* 0x000fe2000f8e10ff */
[----:B------:R3:W-:Y:S01]  /*a0e0*/  @P0 STS [R0], R35 ;  /* 0x0000002300000388 */ /* 0x0007e20000000800 */
[----:B------:R-:W-:Y:S01]  /*a0f0*/  ISETP.GE.AND P0, PT, R28, R47, PT ;  /* 0x0000002f1c00720c */ /* 0x000fe20003f06270 */
[--C-:B------:R-:W-:Y:S01]  /*a100*/  @P2 IMAD.IADD R6, R6, 0x1, -R13.reuse ;  /* 0x0000000106062824 */ /* 0x100fe200078e0a0d */
[----:B------:R-:W-:Y:S01]  /*a110*/  @P6 LEA R5, R20, UR5, 0x2 ;  /* 0x0000000514056c11 */ /* 0x000fe2000f8e10ff */
[----:B------:R4:W-:Y:S01]  /*a120*/  @P4 STS [R3], R34 ;  /* 0x0000002203004388 */ /* 0x0009e20000000800 */
[----:B------:R-:W-:Y:S01]  /*a130*/  @P5 LEA R4, R21, UR5, 0x2 ;  /* 0x0000000515045c11 */ /* 0x000fe2000f8e10ff */
[----:B------:R-:W-:Y:S01]  /*a140*/  @P1 IMAD.IADD R43, R43, 0x1, -R13 ;  /* 0x000000012b2b1824 */ /* 0x000fe200078e0a0d */
[----:B--2---:R-:W-:Y:S01]  /*a150*/  @P2 LEA R7, R6, UR5, 0x2 ;  /* 0x0000000506072c11 */ /* 0x004fe2000f8e10ff */
[----:B------:R4:W-:Y:S03]  /*a160*/  @P3 STS [R2], R33 ;  /* 0x0000002102003388 */ /* 0x0009e60000000800 */
[----:B---3--:R-:W-:Y:S01]  /*a170*/  @P1 LEA R0, R43, UR5, 0x2 ;  /* 0x000000052b001c11 */ /* 0x008fe2000f8e10ff */
[----:B------:R4:W-:Y:S04]  /*a180*/  @P6 STS [R5], R32 ;  /* 0x0000002005006388 */ /* 0x0009e80000000800 */
[----:B------:R4:W-:Y:S04]  /*a190*/  @P5 STS [R4], R19 ;  /* 0x0000001304005388 */ /* 0x0009e80000000800 */
[----:B------:R4:W-:Y:S04]  /*a1a0*/  @P2 STS [R7], R18 ;  /* 0x0000001207002388 */ /* 0x0009e80000000800 */
[----:B------:R4:W-:Y:S01]  /*a1b0*/  @P1 STS [R0], R17 ;  /* 0x0000001100001388 */ /* 0x0009e20000000800 */
[----:B------:R-:W-:Y:S06]  /*a1c0*/  BAR.SYNC.DEFER_BLOCKING 0x0 ;  /* 0x0000000000007b1d */ /* 0x000fec0000010000 */
[----:B01----:R-:W-:Y:S05]  /*a1d0*/  @P0 BRA `(.L_x_2452) ;  /* 0x0000000400540947 */ /* 0x003fea0003800000 */
[----:B------:R-:W0:Y:S01]  /*a1e0*/  LDCU UR4, c[0x0][0x3b4] ;  /* 0x00007680ff0477ac */ /* 0x000e220008000800 */
[----:B----4-:R-:W-:Y:S01]  /*a1f0*/  VIADD R0, R28, UR7 ;  /* 0x000000071c007c36 */ /* 0x010fe20008000000 */
        /* <DEDUP_REMOVED lines=17> */
.L_x_2509:
        /* <DEDUP_REMOVED lines=14> */
.L_x_2508:
[----:B------:R-:W-:Y:S05]  /*a3f0*/  BSYNC.RECONVERGENT B0 ;  /* 0x0000000000007941 */ /* 0x000fea0003800200 */
.L_x_2507:
        /* <DEDUP_REMOVED lines=8> */
.L_x_2510:
[----:B--2---:R-:W1:Y:S01]  /*a480*/  @!P0 LDC.64 R6, c[0x0][0x3d8] ;  /* 0x0000f600ff068b82 */ /* 0x004e620000000a00 */
        /* <DEDUP_REMOVED lines=42> */
.L_x_2452:
[----:B------:R-:W-:Y:S05]  /*a730*/  BSYNC.RECONVERGENT B1 ;  /* 0x0000000000017941 */ /* 0x000fea0003800200 */
.L_x_2403:
[----:B0---4-:R-:W0:Y:S02]  /*a740*/  S2R R0, SR_TID.X ;  /* 0x0000000000007919 */ /* 0x011e240000002100 */
[----:B0-----:R-:W-:-:S13]  /*a750*/  ISETP.NE.AND P0, PT, R0, RZ, PT ;  /* 0x000000ff0000720c */ /* 0x001fda0003f05270 */
[----:B------:R-:W-:Y:S05]  /*a760*/  @P0 EXIT ;  /* 0x000000000000094d */ /* 0x000fea0003800000 */
[----:B------:R-:W0:Y:S02]  /*a770*/  LDCU.U8 UR4, c[0x0][0x3c1] ;  /* 0x00007820ff0477ac */ /* 0x000e240008000000 */
[----:B0-----:R-:W-:-:S09]  /*a780*/  UISETP.NE.AND UP0, UPT, UR4, URZ, UPT ;  /* 0x000000ff0400728c */ /* 0x001fd2000bf05270 */
[----:B------:R-:W-:Y:S05]  /*a790*/  BRA.U !UP0, `(.L_x_2511) ;  /* 0x0000000108287547 */ /* 0x000fea000b800000 */
[----:B------:R-:W0:Y:S01]  /*a7a0*/  LDCU.U8 UR4, c[0x0][0x3c0] ;  /* 0x00007800ff0477ac */ /* 0x000e220008000000 */
[----:B--2---:R-:W2:Y:S01]  /*a7b0*/  LDC.64 R2, c[0x0][0x3a0] ;  /* 0x0000e800ff027b82 */ /* 0x004ea20000000a00 */
[----:B-1----:R-:W-:Y:S01]  /*a7c0*/  IMAD.MOV.U32 R5, RZ, RZ, RZ ;  /* 0x000000ffff057224 */ /* 0x002fe200078e00ff */
[----:B0-----:R-:W-:-:S09]  /*a7d0*/  UISETP.NE.AND UP0, UPT, UR4, URZ, UPT ;  /* 0x000000ff0400728c */ /* 0x001fd2000bf05270 */
[----:B------:R-:W-:Y:S05]  /*a7e0*/  BRA.U UP0, `(.L_x_2512) ;  /* 0x0000000100087547 */ /* 0x000fea000b800000 */
[----:B------:R-:W0:Y:S02]  /*a7f0*/  LDC.64 R4, c[0x0][0x3d8] ;  /* 0x0000f600ff047b82 */ /* 0x000e240000000a00 */
[----:B0-----:R0:W5:Y:S02]  /*a800*/  LDG.E R5, desc[UR8][R4.64] ;  /* 0x0000000804057981 */ /* 0x001164000c1e1900 */
.L_x_2512:
[----:B-----5:R-:W-:-:S05]  /*a810*/  IMAD.IADD R5, R5, 0x1, R14 ;  /* 0x0000000105057824 */ /* 0x020fca00078e020e */
[----:B--2---:R-:W-:Y:S01]  /*a820*/  STG.E desc[UR8][R2.64], R5 ;  /* 0x0000000502007986 */ /* 0x004fe2000c101908 */
[----:B------:R-:W-:Y:S05]  /*a830*/  EXIT ;  /* 0x000000000000794d */ /* 0x000fea0003800000 */
.L_x_2511:
[----:B------:R-:W0:Y:S01]  /*a840*/  LDCU.U8 UR4, c[0x0][0x3c0] ;  /* 0x00007800ff0477ac */ /* 0x000e220008000000 */
[----:B-12---:R-:W1:Y:S01]  /*a850*/  LDC.64 R4, c[0x0][0x3e0] ;  /* 0x0000f800ff047b82 */ /* 0x006e620000000a00 */
[----:B------:R-:W-:Y:S01]  /*a860*/  CS2R R2, SRZ ;  /* 0x0000000000027805 */ /* 0x000fe2000001ff00 */
[----:B0-----:R-:W-:-:S09]  /*a870*/  UISETP.NE.AND UP0, UPT, UR4, URZ, UPT ;  /* 0x000000ff0400728c */ /* 0x001fd2000bf05270 */
[----:B------:R-:W-:Y:S05]  /*a880*/  BRA.U UP0, `(.L_x_2513) ;  /* 0x0000000100087547 */ /* 0x000fea000b800000 */
[----:B------:R-:W0:Y:S02]  /*a890*/  LDC.64 R2, c[0x0][0x3d8] ;  /* 0x0000f600ff027b82 */ /* 0x000e240000000a00 */
[----:B0-----:R-:W5:Y:S02]  /*a8a0*/  LDG.E.64 R2, desc[UR8][R2.64] ;  /* 0x0000000802027981 */ /* 0x001f64000c1e1b00 */
.L_x_2513:
[----:B-----5:R-:W-:-:S04]  /*a8b0*/  IADD3 R2, P0, PT, R14, R2, RZ ;  /* 0x000000020e027210 */ /* 0x020fc80007f1e0ff */
[----:B------:R-:W-:-:S05]  /*a8c0*/  LEA.HI.X.SX32 R3, R14, R3, 0x1, P0 ;  /* 0x000000030e037211 */ /* 0x000fca00000f0eff */
[----:B-1----:R-:W-:Y:S01]  /*a8d0*/  STG.E.64 desc[UR8][R4.64], R2 ;  /* 0x0000000204007986 */ /* 0x002fe2000c101b08 */
[----:B------:R-:W-:Y:S05]  /*a8e0*/  EXIT ;  /* 0x000000000000794d */ /* 0x000fea0003800000 */
.L_x_2346:
[----:B------:R-:W-:Y:S01]  /*a8f0*/  BSSY B0, `(.L_x_2514) ;  /* 0x0000006000007945 */ /* 0x000fe20003800000 */
[----:B------:R-:W-:Y:S01]  /*a900*/  PLOP3.LUT P0, PT, P0, PT, PT, 0x8, 0x80 ;  /* 0x000000000080781c */ /* 0x000fe2000070e170 */
[----:B------:R-:W-:-:S12]  /*a910*/  IMAD.MOV.U32 R53, RZ, RZ, -0x1 ;  /* 0xffffffffff357424 */ /* 0x000fd800078e00ff */
[----:B------:R-:W-:Y:S05]  /*a920*/  WARPSYNC.COLLECTIVE R53, `(.L_x_2515) ;  /* 0x0000000035087348 */ /* 0x000fea0003c00000 */
[----:B------:R-:W-:Y:S01]  /*a930*/  VOTE.ANY P0, P0 ;  /* 0x0000000000ff7806 */ /* 0x000fe20000000100 */
[----:B------:R-:W-:-:S12]  /*a940*/  ENDCOLLECTIVE ;  /* 0x000000000000791b */ /* 0x000fd80003800000 */
.L_x_2515:
[----:B------:R-:W-:Y:S05]  /*a950*/  BSYNC B0 ;  /* 0x0000000000007941 */ /* 0x000fea0003800000 */
.L_x_2514:
[----:B------:R-:W-:Y:S05]  /*a960*/  BRA `(.L_x_2516) ;  /* 0xffffff8400e07947 */ /* 0x000fea000383ffff */
.L_x_2348:
[----:B------:R-:W-:Y:S01]  /*a970*/  BSSY B0, `(.L_x_2517) ;  /* 0x0000006000007945 */ /* 0x000fe20003800000 */
[----:B------:R-:W-:Y:S01]  /*a980*/  PLOP3.LUT P0, PT, P0, PT, PT, 0x8, 0x80 ;  /* 0x000000000080781c */ /* 0x000fe2000070e170 */
[----:B------:R-:W-:-:S12]  /*a990*/  IMAD.MOV.U32 R53, RZ, RZ, -0x1 ;  /* 0xffffffffff357424 */ /* 0x000fd800078e00ff */
[----:B------:R-:W-:Y:S05]  /*a9a0*/  WARPSYNC.COLLECTIVE R53, `(.L_x_2518) ;  /* 0x0000000035087348 */ /* 0x000fea0003c00000 */
[----:B------:R-:W-:Y:S01]  /*a9b0*/  VOTE.ANY P0, P0 ;  /* 0x0000000000ff7806 */ /* 0x000fe20000000100 */
[----:B------:R-:W-:-:S12]  /*a9c0*/  ENDCOLLECTIVE ;  /* 0x000000000000791b */ /* 0x000fd80003800000 */
.L_x_2518:
[----:B------:R-:W-:Y:S05]  /*a9d0*/  BSYNC B0 ;  /* 0x0000000000007941 */ /* 0x000fea0003800000 */
.L_x_2517:
[----:B------:R-:W-:Y:S05]  /*a9e0*/  BRA `(.L_x_2519) ;  /* 0xffffff8800347947 */ /* 0x000fea000383ffff */
.L_x_2350:
        /* <DEDUP_REMOVED lines=8> */
.L_x_2521:
[----:B------:R-:W-:Y:S05]  /*aa70*/  BSYNC B0 ;  /* 0x0000000000007941 */ /* 0x000fea0003800000 */
.L_x_2520:
[----:B------:R-:W-:Y:S01]  /*aa80*/  LOP3.LUT R53, R53, 0x80000000, R22, 0xec, !PT ;  /* 0x8000000035357812 */ /* 0x000fe200078eec16 */
[----:B------:R-:W-:Y:S02]  /*aa90*/  IMAD.MOV.U32 R59, RZ, RZ, 0x1 ;  /* 0x00000001ff3b7424 */ /* 0x000fe400078e00ff */
[C---:B------:R-:W-:Y:S02]  /*aaa0*/  VIADD R52, R0.reuse, 0x2 ;  /* 0x0000000200347836 */ /* 0x040fe40000000000 */
[----:B------:R-:W-:Y:S02]  /*aab0*/  VIADD R14, R53, 0xffffffff ;  /* 0xffffffff350e7836 */ /* 0x000fe40000000000 */
[----:B------:R-:W-:-:S03]  /*aac0*/  VIADD R51, R0, 0x4 ;  /* 0x0000000400337836 */ /* 0x000fc60000000000 */
[----:B------:R-:W-:Y:S01]  /*aad0*/  LOP3.LUT R18, R53, R14, RZ, 0xc, !PT ;  /* 0x0000000e35127212 */ /* 0x000fe200078e0cff */
[----:B------:R-:W-:Y:S02]  /*aae0*/  IMAD.MOV.U32 R14, RZ, RZ, R15 ;  /* 0x000000ffff0e7224 */ /* 0x000fe400078e000f */
[----:B------:R-:W-:Y:S01]  /*aaf0*/  IMAD.MOV.U32 R53, RZ, RZ, -0x1 ;  /* 0xffffffffff357424 */ /* 0x000fe200078e00ff */
[----:B------:R0:W1:Y:S06]  /*ab00*/  POPC R60, R18 ;  /* 0x00000012003c7309 */ /* 0x00006c0000000000 */
[----:B01----:R-:W-:Y:S05]  /*ab10*/  WARPSYNC.COLLECTIVE R53, `(.L_x_2522) ;  /* 0x0000000035087348 */ /* 0x003fea0003c00000 */
[----:B-1----:R1:W2:Y:S02]  /*ab20*/  SHFL.DOWN P1, R61, R14, R59, R60 ;  /* 0x0800003b0e3d7389 */ /* 0x0022a4000002003c */
[----:B012---:R-:W-:Y:S05]  /*ab30*/  ENDCOLLECTIVE ;  /* 0x000000000000791b */ /* 0x007fea0003800000 */
.L_x_2522:
[----:B------:R-:W-:Y:S01]  /*ab40*/  IMAD.MOV.U32 R59, RZ, RZ, 0x2 ;  /* 0x00000002ff3b7424 */ /* 0x000fe200078e00ff */
[----:B------:R-:W-:-:S04]  /*ab50*/  ISETP.GE.AND P1, PT, R0, R60, PT ;  /* 0x0000003c0000720c */ /* 0x000fc80003f26270 */
[----:B------:R-:W-:-:S05]  /*ab60*/  SEL R50, R61, RZ, !P1 ;  /* 0x000000ff3d327207 */ /* 0x000fca0004800000 */
[----:B------:R-:W-:Y:S02]  /*ab70*/  IMAD.IADD R19, R50, 0x1, R15 ;  /* 0x0000000132137824 */ /* 0x000fe400078e020f */
[----:B------:R-:W-:Y:S02]  /*ab80*/  VIADD R50, R0, 0x8 ;  /* 0x0000000800327836 */ /* 0x000fe40000000000 */
[----:B------:R-:W-:-:S07]  /*ab90*/  IMAD.MOV.U32 R14, RZ, RZ, R19 ;  /* 0x000000ffff0e7224 */ /* 0x000fce00078e0013 */
[----:B------:R-:W-:Y:S05]  /*aba0*/  WARPSYNC.COLLECTIVE R53, `(.L_x_2523) ;  /* 0x0000000035087348 */ /* 0x000fea0003c00000 */
[----:B------:R0:W1:Y:S02]  /*abb0*/  SHFL.DOWN P1, R61, R14, R59, R60 ;  /* 0x0800003b0e3d7389 */ /* 0x000064000002003c */
[----:B01----:R-:W-:Y:S05]  /*abc0*/  ENDCOLLECTIVE ;  /* 0x000000000000791b */ /* 0x003fea0003800000 */
.L_x_2523:
[----:B------:R-:W-:Y:S01]  /*abd0*/  IMAD.MOV.U32 R59, RZ, RZ, 0x4 ;  /* 0x00000004ff3b7424 */ /* 0x000fe200078e00ff */
[----:B------:R-:W-:-:S04]  /*abe0*/  ISETP.GT.AND P1, PT, R52, R60, PT ;  /* 0x0000003c3400720c */ /* 0x000fc80003f24270 */
[----:B------:R-:W-:-:S05]  /*abf0*/  SEL R18, R61, RZ, !P1 ;  /* 0x000000ff3d127207 */ /* 0x000fca0004800000 */
[----:B------:R-:W-:-:S04]  /*ac00*/  IMAD.IADD R55, R19, 0x1, R18 ;  /* 0x0000000113377824 */ /* 0x000fc800078e0212 */
[----:B------:R-:W-:-:S07]  /*ac10*/  IMAD.MOV.U32 R14, RZ, RZ, R55 ;  /* 0x000000ffff0e7224 */ /* 0x000fce00078e0037 */
[----:B------:R-:W-:Y:S05]  /*ac20*/  WARPSYNC.COLLECTIVE R53, `(.L_x_2524) ;  /* 0x0000000035087348 */ /* 0x000fea0003c00000 */
[----:B------:R0:W1:Y:S02]  /*ac30*/  SHFL.DOWN P1, R61, R14, R59, R60 ;  /* 0x0800003b0e3d7389 */ /* 0x000064000002003c */
[----:B01----:R-:W-:Y:S05]  /*ac40*/  ENDCOLLECTIVE ;  /* 0x000000000000791b */ /* 0x003fea0003800000 */
.L_x_2524:
[----:B------:R-:W-:Y:S01]  /*ac50*/  IMAD.MOV.U32 R59, RZ, RZ, 0x8 ;  /* 0x00000008ff3b7424 */ /* 0x000fe200078e00ff */
[----:B------:R-:W-:-:S04]  /*ac60*/  ISETP.GT.AND P1, PT, R51, R60, PT ;  /* 0x0000003c3300720c */ /* 0x000fc80003f24270 */
[----:B------:R-:W-:-:S05]  /*ac70*/  SEL R18, R61, RZ, !P1 ;  /* 0x000000ff3d127207 */ /* 0x000fca0004800000 */
[----:B------:R-:W-:Y:S02]  /*ac80*/  IMAD.IADD R57, R55, 0x1, R18 ;  /* 0x0000000137397824 */ /* 0x000fe400078e0212 */
[----:B------:R-:W-:Y:S02]  /*ac90*/  VIADD R55, R0, 0x10 ;  /* 0x0000001000377836 */ /* 0x000fe40000000000 */
[----:B------:R-:W-:-:S07]  /*aca0*/  IMAD.MOV.U32 R14, RZ, RZ, R57 ;  /* 0x000000ffff0e7224 */ /* 0x000fce00078e0039 */
[----:B------:R-:W-:Y:S05]  /*acb0*/  WARPSYNC.COLLECTIVE R53, `(.L_x_2525) ;  /* 0x0000000035087348 */ /* 0x000fea0003c00000 */
[----:B------:R0:W1:Y:S02]  /*acc0*/  SHFL.DOWN P1, R61, R14, R59, R60 ;  /* 0x0800003b0e3d7389 */ /* 0x000064000002003c */
[----:B01----:R-:W-:Y:S05]  /*acd0*/  ENDCOLLECTIVE ;  /* 0x000000000000791b */ /* 0x003fea0003800000 */
.L_x_2525:
        /* <DEDUP_REMOVED lines=8> */
.L_x_2526:
[----:B------:R-:W-:Y:S05]  /*ad60*/  WARPSYNC.COLLECTIVE R53, `(.L_x_2527) ;  /* 0x0000000035087348 */ /* 0x000fea0003c00000 */
[----:B------:R-:W-:Y:S01]  /*ad70*/  VOTE.ALL P0, P0 ;  /* 0x0000000000ff7806 */ /* 0x000fe20000000000 */
[----:B------:R-:W-:-:S12]  /*ad80*/  ENDCOLLECTIVE ;  /* 0x000000000000791b */ /* 0x000fd80003800000 */
.L_x_2527:
[----:B------:R-:W-:-:S04]  /*ad90*/  ISETP.GT.AND P1, PT, R55, R60, PT ;  /* 0x0000003c3700720c */ /* 0x000fc80003f24270 */
[----:B------:R-:W-:-:S05]  /*ada0*/  SEL R54, R61, RZ, !P1 ;  /* 0x000000ff3d367207 */ /* 0x000fca0004800000 */
[----:B------:R-:W-:Y:S02]  /*adb0*/  IMAD.IADD R54, R15, 0x1, R54 ;  /* 0x000000010f367824 */ /* 0x000fe400078e0236 */
[----:B------:R-:W0:Y:S02]  /*adc0*/  LDC.64 R14, c[0x0][0x3a8] ;  /* 0x0000ea00ff0e7b82 */ /* 0x000e240000000a00 */
[----:B0-----:R-:W-:-:S05]  /*add0*/  IADD3 R56, P1, PT, R14, 0x100, RZ ;  /* 0x000001000e387810 */ /* 0x001fca0007f3e0ff */
[----:B------:R-:W-:Y:S01]  /*ade0*/  IMAD.X R57, RZ, RZ, R15, P1 ;  /* 0x000000ffff397224 */ /* 0x000fe200008e060f */
[----:B------:R-:W-:Y:S07]  /*adf0*/  BRA `(.L_x_2528) ;  /* 0xffffff8400cc7947 */ /* 0x000fee000383ffff */
.L_x_2352:
[----:B------:R-:W-:Y:S01]  /*ae00*/  BSSY B0, `(.L_x_2529) ;  /* 0x0000006000007945 */ /* 0x000fe20003800000 */
[----:B------:R-:W-:Y:S01]  /*ae10*/  PLOP3.LUT P0, PT, P0, PT, PT, 0x8, 0x80 ;  /* 0x000000000080781c */ /* 0x000fe2000070e170 */
[----:B------:R-:W-:-:S12]  /*ae20*/  IMAD.MOV.U32 R53, RZ, RZ, -0x1 ;  /* 0xffffffffff357424 */ /* 0x000fd800078e00ff */
[----:B------:R-:W-:Y:S05]  /*ae30*/  WARPSYNC.COLLECTIVE R53, `(.L_x_2530) ;  /* 0x0000000035087348 */ /* 0x000fea0003c00000 */
[----:B------:R-:W-:Y:S01]  /*ae40*/  VOTE.ANY P0, P0 ;  /* 0x0000000000ff7806 */ /* 0x000fe20000000100 */
[----:B------:R-:W-:-:S12]  /*ae50*/  ENDCOLLECTIVE ;  /* 0x000000000000791b */ /* 0x000fd80003800000 */
.L_x_2530:
[----:B------:R-:W-:Y:S05]  /*ae60*/  BSYNC B0 ;  /* 0x0000000000007941 */ /* 0x000fea0003800000 */
.L_x_2529:
[----:B------:R-:W-:Y:S05]  /*ae70*/  BRA `(.L_x_2531) ;  /* 0xffffff8400d47947 */ /* 0x000fea000383ffff */
.L_x_2354:
[----:B------:R-:W-:Y:S01]  /*ae80*/  BSSY B0, `(.L_x_2532) ;  /* 0x0000006000007945 */ /* 0x000fe20003800000 */
[----:B------:R-:W-:Y:S01]  /*ae90*/  PLOP3.LUT P0, PT, P0, PT, PT, 0x8, 0x80 ;  /* 0x000000000080781c */ /* 0x000fe2000070e170 */
[----:B------:R-:W-:-:S12]  /*aea0*/  IMAD.MOV.U32 R53, RZ, RZ, -0x1 ;  /* 0xffffffffff357424 */ /* 0x000fd800078e00ff */
[----:B------:R-:W-:Y:S05]  /*aeb0*/  WARPSYNC.COLLECTIVE R53, `(.L_x_2533) ;  /* 0x0000000035087348 */ /* 0x000fea0003c00000 */
[----:B------:R-:W-:Y:S01]  /*aec0*/  VOTE.ANY P0, P0 ;  /* 0x0000000000ff7806 */ /* 0x000fe20000000100 */
[----:B------:R-:W-:-:S12]  /*aed0*/  ENDCOLLECTIVE ;  /* 0x000000000000791b */ /* 0x000fd80003800000 */
.L_x_2533:
[----:B------:R-:W-:Y:S05]  /*aee0*/  BSYNC B0 ;  /* 0x0000000000007941 */ /* 0x000fea0003800000 */
.L_x_2532:
[----:B------:R-:W-:Y:S05]  /*aef0*/  BRA `(.L_x_2534) ;  /* 0xffffff8800287947 */ /* 0x000fea000383ffff */
.L_x_2356:
[----:B------:R-:W-:Y:S01]  /*af00*/  BSSY B0, `(.L_x_2535) ;  /* 0x0000006000007945 */ /* 0x000fe20003800000 */
[----:B------:R-:W-:Y:S01]  /*af10*/  PLOP3.LUT P1, PT, P0, PT, PT, 0x8, 0x80 ;  /* 0x000000000080781c */ /* 0x000fe2000072e170 */
[----:B------:R-:W-:-:S12]  /*af20*/  IMAD.MOV.U32 R53, RZ, RZ, -0x1 ;  /* 0xffffffffff357424 */ /* 0x000fd800078e00ff */
[----:B------:R-:W-:Y:S05]  /*af30*/  WARPSYNC.COLLECTIVE R53, `(.L_x_2536) ;  /* 0x0000000035087348 */ /* 0x000fea0003c00000 */
[----:B------:R-:W-:Y:S01]  /*af40*/  VOTE.ANY R53, PT, P1 ;  /* 0x0000000000357806 */ /* 0x000fe200008e0100 */
[----:B------:R-:W-:Y:S06]  /*af50*/  ENDCOLLECTIVE ;  /* 0x000000000000791b */ /* 0x000fec0003800000 */
.L_x_2536:
[----:B------:R-:W-:Y:S05]  /*af60*/  BSYNC B0 ;  /* 0x0000000000007941 */ /* 0x000fea0003800000 */
.L_x_2535:
[----:B------:R-:W-:Y:S01]  /*af70*/  LOP3.LUT R53, R53, 0x80000000, R22, 0xec, !PT ;  /* 0x8000000035357812 */ /* 0x000fe200078eec16 */
[----:B------:R-:W-:Y:S02]  /*af80*/  IMAD.MOV.U32 R59, RZ, RZ, 0x1 ;  /* 0x00000001ff3b7424 */ /* 0x000fe400078e00ff */
[----:B------:R-:W-:Y:S02]  /*af90*/  VIADD R49, R49, 0xffffffe0 ;  /* 0xffffffe031317836 */ /* 0x000fe40000000000 */
[----:B------:R-:W-:-:S05]  /*afa0*/  VIADD R14, R53, 0xffffffff ;  /* 0xffffffff350e7836 */ /* 0x000fca0000000000 */
[----:B------:R-:W-:Y:S01]  /*afb0*/  LOP3.LUT R53, R53, R14, RZ, 0xc, !PT ;  /* 0x0000000e35357212 */ /* 0x000fe200078e0cff */
[----:B------:R-:W-:-:S03]  /*afc0*/  IMAD.MOV.U32 R14, RZ, RZ, R19 ;  /* 0x000000ffff0e7224 */ /* 0x000fc600078e0013 */
[----:B------:R0:W1:Y:S02]  /*afd0*/  POPC R60, R53 ;  /* 0x00000035003c7309 */ /* 0x0000640000000000 */
[----:B0-----:R-:W-:Y:S01]  /*afe0*/  IMAD.MOV.U32 R53, RZ, RZ, -0x1 ;  /* 0xffffffffff357424 */ /* 0x001fe200078e00ff */
[----:B-1----:R-:W-:-:S13]  /*aff0*/  ISETP.GE.AND P0, PT, R0, R60, PT ;  /* 0x0000003c0000720c */ /* 0x002fda0003f06270 */
[----:B------:R-:W-:Y:S05]  /*b000*/  WARPSYNC.COLLECTIVE R53, `(.L_x_2537) ;  /* 0x0000000035087348 */ /* 0x000fea0003c00000 */
[----:B------:R0:W1:Y:S02]  /*b010*/  SHFL.DOWN P1, R61, R14, R59, R60 ;  /* 0x0800003b0e3d7389 */ /* 0x000064000002003c */
[----:B01----:R-:W-:Y:S05]  /*b020*/  ENDCOLLECTIVE ;  /* 0x000000000000791b */ /* 0x003fea0003800000 */
.L_x_2537:
        /* <DEDUP_REMOVED lines=8> */
.L_x_2538:
[----:B------:R-:W-:Y:S01]  /*b0b0*/  IMAD.MOV.U32 R59, RZ, RZ, 0x4 ;  /* 0x00000004ff3b7424 */ /* 0x000fe200078e00ff */
[----:B------:R-:W-:Y:S02]  /*b0c0*/  SEL R61, R61, RZ, !P0 ;  /* 0x000000ff3d3d7207 */ /* 0x000fe40004000000 */
[----:B------:R-:W-:-:S03]  /*b0d0*/  ISETP.GT.AND P0, PT, R51, R60, PT ;  /* 0x0000003c3300720c */ /* 0x000fc60003f04270 */
[----:B------:R-:W-:-:S10]  /*b0e0*/  IMAD.IADD R14, R15, 0x1, R61 ;  /* 0x000000010f0e7824 */ /* 0x000fd400078e023d */
[----:B------:R-:W-:Y:S05]  /*b0f0*/  WARPSYNC.COLLECTIVE R53, `(.L_x_2539) ;  /* 0x0000000035087348 */ /* 0x000fea0003c00000 */
[----:B------:R0:W1:Y:S02]  /*b100*/  SHFL.DOWN P1, R61, R14, R59, R60 ;  /* 0x0800003b0e3d7389 */ /* 0x000064000002003c */
[----:B01----:R-:W-:Y:S05]  /*b110*/  ENDCOLLECTIVE ;  /* 0x000000000000791b */ /* 0x003fea0003800000 */
.L_x_2539:
        /* <DEDUP_REMOVED lines=8> */
.L_x_2540:
        /* <DEDUP_REMOVED lines=8> */
.L_x_2541:
[----:B------:R-:W-:Y:S02]  /*b220*/  SEL R61, R61, RZ, !P0 ;  /* 0x000000ff3d3d7207 */ /* 0x000fe40004000000 */
[----:B------:R-:W-:Y:S02]  /*b230*/  ISETP.NE.AND P0, PT, R18, 0x65, PT ;  /* 0x000000651200780c */ /* 0x000fe40003f05270 */
[----:B------:R-:W-:-:S11]  /*b240*/  IADD3 R54, PT, PT, R15, R61, R54 ;  /* 0x0000003d0f367210 */ /* 0x000fd60007ffe036 */
[----:B------:R-:W-:Y:S05]  /*b250*/  WARPSYNC.COLLECTIVE R53, `(.L_x_2542) ;  /* 0x0000000035087348 */ /* 0x000fea0003c00000 */
[----:B------:R-:W-:Y:S01]  /*b260*/  VOTE.ALL P0, P0 ;  /* 0x0000000000ff7806 */ /* 0x000fe20000000000 */
[----:B------:R-:W-:-:S12]  /*b270*/  ENDCOLLECTIVE ;  /* 0x000000000000791b */ /* 0x000fd80003800000 */
.L_x_2542:
[----:B------:R-:W-:Y:S05]  /*b280*/  BRA `(.L_x_2543) ;  /* 0xffffff8400c47947 */ /* 0x000fea000383ffff */
.L_x_2454:
[----:B------:R-:W-:Y:S01]  /*b290*/  BSSY B0, `(.L_x_2544) ;  /* 0x0000006000007945 */ /* 0x000fe20003800000 */
[----:B------:R-:W-:Y:S01]  /*b2a0*/  PLOP3.LUT P0, PT, P0, PT, PT, 0x8, 0x80 ;  /* 0x000000000080781c */ /* 0x000fe2000070e170 */
[----:B------:R-:W-:-:S12]  /*b2b0*/  IMAD.MOV.U32 R53, RZ, RZ, -0x1 ;  /* 0xffffffffff357424 */ /* 0x000fd800078e00ff */
[----:B------:R-:W-:Y:S05]  /*b2c0*/  WARPSYNC.COLLECTIVE R53, `(.L_x_2545) ;  /* 0x0000000035087348 */ /* 0x000fea0003c00000 */
[----:B------:R-:W-:Y:S01]  /*b2d0*/  VOTE.ANY P0, P0 ;  /* 0x0000000000ff7806 */ /* 0x000fe20000000100 */
[----:B------:R-:W-:-:S12]  /*b2e0*/  ENDCOLLECTIVE ;  /* 0x000000000000791b */ /* 0x000fd80003800000 */
.L_x_2545:
[----:B------:R-:W-:Y:S05]  /*b2f0*/  BSYNC B0 ;  /* 0x0000000000007941 */ /* 0x000fea0003800000 */
.L_x_2544:
[----:B------:R-:W-:Y:S05]  /*b300*/  BRA `(.L_x_2546) ;  /* 0xffffffd0005c7947 */ /* 0x000fea000383ffff */
.L_x_2456:
[----:B------:R-:W-:Y:S01]  /*b310*/  BSSY B0, `(.L_x_2547) ;  /* 0x0000006000007945 */ /* 0x000fe20003800000 */
[----:B------:R-:W-:Y:S01]  /*b320*/  PLOP3.LUT P0, PT, P0, PT, PT, 0x8, 0x80 ;  /* 0x000000000080781c */ /* 0x000fe2000070e170 */
[----:B------:R-:W-:-:S12]  /*b330*/  IMAD.MOV.U32 R53, RZ, RZ, -0x1 ;  /* 0xffffffffff357424 */ /* 0x000fd800078e00ff */
[----:B------:R-:W-:Y:S05]  /*b340*/  WARPSYNC.COLLECTIVE R53, `(.L_x_2548) ;  /* 0x0000000035087348 */ /* 0x000fea0003c00000 */
[----:B------:R-:W-:Y:S01]  /*b350*/  VOTE.ANY P0, P0 ;  /* 0x0000000000ff7806 */ /* 0x000fe20000000100 */
[----:B------:R-:W-:-:S12]  /*b360*/  ENDCOLLECTIVE ;  /* 0x000000000000791b */ /* 0x000fd80003800000 */
.L_x_2548:
[----:B------:R-:W-:Y:S05]  /*b370*/  BSYNC B0 ;  /* 0x0000000000007941 */ /* 0x000fea0003800000 */
.L_x_2547:
[----:B------:R-:W-:Y:S05]  /*b380*/  BRA `(.L_x_2549) ;  /* 0xffffffd000b07947 */ /* 0x000fea000383ffff */
.L_x_2458:
[----:B------:R-:W0:Y:S01]  /*b390*/  S2R R22, SR_GEMASK ;  /* 0x0000000000167919 */ /* 0x000e220000003c00 */
[----:B------:R-:W-:Y:S01]  /*b3a0*/  BSSY B0, `(.L_x_2550) ;  /* 0x0000006000007945 */ /* 0x000fe20003800000 */
[----:B------:R-:W-:Y:S01]  /*b3b0*/  PLOP3.LUT P1, PT, P0, PT, PT, 0x8, 0x80 ;  /* 0x000000000080781c */ /* 0x000fe2000072e170 */
[----:B------:R-:W-:-:S12]  /*b3c0*/  IMAD.MOV.U32 R53, RZ, RZ, -0x1 ;  /* 0xffffffffff357424 */ /* 0x000fd800078e00ff */
[----:B0-----:R-:W-:Y:S05]  /*b3d0*/  WARPSYNC.COLLECTIVE R53, `(.L_x_2551) ;  /* 0x0000000035087348 */ /* 0x001fea0003c00000 */
[----:B------:R-:W-:Y:S01]  /*b3e0*/  VOTE.ANY R53, PT, P1 ;  /* 0x0000000000357806 */ /* 0x000fe200008e0100 */
[----:B0-----:R-:W-:Y:S06]  /*b3f0*/  ENDCOLLECTIVE ;  /* 0x000000000000791b */ /* 0x001fec0003800000 */
.L_x_2551:
[----:B------:R-:W-:Y:S05]  /*b400*/  BSYNC B0 ;  /* 0x0000000000007941 */ /* 0x000fea0003800000 */
.L_x_2550:
[----:B------:R-:W-:Y:S01]  /*b410*/  LOP3.LUT R53, R53, 0x80000000, R22, 0xec, !PT ;  /* 0x8000000035357812 */ /* 0x000fe200078eec16 */
[----:B------:R-:W-:Y:S02]  /*b420*/  IMAD.MOV.U32 R59, RZ, RZ, 0x1 ;  /* 0x00000001ff3b7424 */ /* 0x000fe400078e00ff */
[----:B------:R-:W-:Y:S02]  /*b430*/  VIADD R47, R29, 0x2 ;  /* 0x000000021d2f7836 */ /* 0x000fe40000000000 */
[----:B------:R-:W-:Y:S02]  /*b440*/  VIADD R14, R53, 0xffffffff ;  /* 0xffffffff350e7836 */ /* 0x000fe40000000000 */
[C---:B------:R-:W-:Y:S02]  /*b450*/  VIADD R45, R29.reuse, 0x8 ;  /* 0x000000081d2d7836 */ /* 0x040fe40000000000 */
[----:B------:R-:W-:Y:S01]  /*b460*/  VIADD R48, R29, 0x10 ;  /* 0x000000101d307836 */ /* 0x000fe20000000000 */
[----:B------:R-:W-:Y:S01]  /*b470*/  LOP3.LUT R30, R53, R14, RZ, 0xc, !PT ;  /* 0x0000000e351e7212 */ /* 0x000fe200078e0cff */
[----:B------:R-:W-:-:S02]  /*b480*/  IMAD.MOV.U32 R14, RZ, RZ, R21 ;  /* 0x000000ffff0e7224 */ /* 0x000fc400078e0015 */
[----:B------:R-:W-:Y:S01]  /*b490*/  IMAD.MOV.U32 R53, RZ, RZ, -0x1 ;  /* 0xffffffffff357424 */ /* 0x000fe200078e00ff */
[----:B------:R0:W1:Y:S06]  /*b4a0*/  POPC R60, R30 ;  /* 0x0000001e003c7309 */ /* 0x00006c0000000000 */
[----:B01----:R-:W-:Y:S05]  /*b4b0*/  WARPSYNC.COLLECTIVE R53, `(.L_x_2552) ;  /* 0x0000000035087348 */ /* 0x003fea0003c00000 */
[----:B-1----:R1:W2:Y:S02]  /*b4c0*/  SHFL.DOWN P1, R61, R14, R59, R60 ;  /* 0x0800003b0e3d7389 */ /* 0x0022a4000002003c */
[----:B012---:R-:W-:Y:S05]  /*b4d0*/  ENDCOLLECTIVE ;  /* 0x000000000000791b */ /* 0x007fea0003800000 */
.L_x_2552:
[----:B------:R-:W-:Y:S01]  /*b4e0*/  ISETP.GE.AND P0, PT, R29, R60, PT ;  /* 0x0000003c1d00720c */ /* 0x000fe20003f06270 */
[----:B------:R-:W-:-:S03]  /*b4f0*/  IMAD.MOV.U32 R59, RZ, RZ, 0x2 ;  /* 0x00000002ff3b7424 */ /* 0x000fc600078e00ff */
        /* <DEDUP_REMOVED lines=8> */
.L_x_2553:
        /* <DEDUP_REMOVED lines=8> */
.L_x_2554:
        /* <DEDUP_REMOVED lines=8> */
.L_x_2555:
        /* <DEDUP_REMOVED lines=9> */
.L_x_2556:
[----:B------:R-:W-:Y:S05]  /*b710*/  WARPSYNC.COLLECTIVE R53, `(.L_x_2557) ;  /* 0x0000000035087348 */ /* 0x000fea0003c00000 */
[----:B------:R-:W-:Y:S01]  /*b720*/  VOTE.ALL P0, P0 ;  /* 0x0000000000ff7806 */ /* 0x000fe20000000000 */
[----:B------:R-:W-:-:S12]  /*b730*/  ENDCOLLECTIVE ;  /* 0x000000000000791b */ /* 0x000fd80003800000 */
.L_x_2557:
[----:B------:R-:W-:-:S05]  /*b740*/  IADD3 R50, P2, PT, R30, 0x100, RZ ;  /* 0x000001001e327810 */ /* 0x000fca0007f5e0ff */
[----:B------:R-:W-:Y:S01]  /*b750*/  IMAD.X R51, RZ, RZ, R31, P2 ;  /* 0x000000ffff337224 */ /* 0x000fe200010e061f */
[----:B------:R-:W-:-:S04]  /*b760*/  ISETP.GT.AND P1, PT, R48, R60, PT ;  /* 0x0000003c3000720c */ /* 0x000fc80003f24270 */
[----:B------:R-:W-:-:S05]  /*b770*/  SEL R30, R61, RZ, !P1 ;  /* 0x000000ff3d1e7207 */ /* 0x000fca0004800000 */
[----:B------:R-:W-:Y:S01]  /*b780*/  IMAD.IADD R30, R49, 0x1, R30 ;  /* 0x00000001311e7824 */ /* 0x000fe200078e021e */
[----:B------:R-:W-:Y:S06]  /*b790*/  BRA `(.L_x_2558) ;  /* 0xffffffd000487947 */ /* 0x000fec000383ffff */
.L_x_2460:
[----:B------:R-:W-:Y:S01]  /*b7a0*/  BSSY B0, `(.L_x_2559) ;  /* 0x0000006000007945 */ /* 0x000fe20003800000 */
[----:B------:R-:W-:Y:S01]  /*b7b0*/  PLOP3.LUT P0, PT, P0, PT, PT, 0x8, 0x80 ;  /* 0x000000000080781c */ /* 0x000fe2000070e170 */
[----:B------:R-:W-:-:S12]  /*b7c0*/  IMAD.MOV.U32 R53, RZ, RZ, -0x1 ;  /* 0xffffffffff357424 */ /* 0x000fd800078e00ff */
[----:B------:R-:W-:Y:S05]  /*b7d0*/  WARPSYNC.COLLECTIVE R53, `(.L_x_2560) ;  /* 0x0000000035087348 */ /* 0x000fea0003c00000 */
[----:B------:R-:W-:Y:S01]  /*b7e0*/  VOTE.ANY P0, P0 ;  /* 0x0000000000ff7806 */ /* 0x000fe20000000100 */
[----:B------:R-:W-:-:S12]  /*b7f0*/  ENDCOLLECTIVE ;  /* 0x000000000000791b */ /* 0x000fd80003800000 */
.L_x_2560:
[----:B------:R-:W-:Y:S05]  /*b800*/  BSYNC B0 ;  /* 0x0000000000007941 */ /* 0x000fea0003800000 */
.L_x_2559:
[----:B------:R-:W-:Y:S05]  /*b810*/  BRA `(.L_x_2561) ;  /* 0xffffffd000507947 */ /* 0x000fea000383ffff */
.L_x_2462:
[----:B------:R-:W-:Y:S01]  /*b820*/  BSSY B0, `(.L_x_2562) ;  /* 0x0000006000007945 */ /* 0x000fe20003800000 */
[----:B------:R-:W-:Y:S01]  /*b830*/  PLOP3.LUT P0, PT, P0, PT, PT, 0x8, 0x80 ;  /* 0x000000000080781c */ /* 0x000fe2000070e170 */
[----:B------:R-:W-:-:S12]  /*b840*/  IMAD.MOV.U32 R53, RZ, RZ, -0x1 ;  /* 0xffffffffff357424 */ /* 0x000fd800078e00ff */
[----:B------:R-:W-:Y:S05]  /*b850*/  WARPSYNC.COLLECTIVE R53, `(.L_x_2563) ;  /* 0x0000000035087348 */ /* 0x000fea0003c00000 */
[----:B------:R-:W-:Y:S01]  /*b860*/  VOTE.ANY P0, P0 ;  /* 0x0000000000ff7806 */ /* 0x000fe20000000100 */
[----:B------:R-:W-:-:S12]  /*b870*/  ENDCOLLECTIVE ;  /* 0x000000000000791b */ /* 0x000fd80003800000 */
.L_x_2563:
[----:B------:R-:W-:Y:S05]  /*b880*/  BSYNC B0 ;  /* 0x0000000000007941 */ /* 0x000fea0003800000 */
.L_x_2562:
[----:B------:R-:W-:Y:S05]  /*b890*/  BRA `(.L_x_2564) ;  /* 0xffffffd000a47947 */ /* 0x000fea000383ffff */
.L_x_2464:
[----:B------:R-:W-:Y:S01]  /*b8a0*/  BSSY B0, `(.L_x_2565) ;  /* 0x0000006000007945 */ /* 0x000fe20003800000 */
[----:B------:R-:W-:Y:S01]  /*b8b0*/  PLOP3.LUT P1, PT, P0, PT, PT, 0x8, 0x80 ;  /* 0x000000000080781c */ /* 0x000fe2000072e170 */
[----:B------:R-:W-:-:S12]  /*b8c0*/  IMAD.MOV.U32 R53, RZ, RZ, -0x1 ;  /* 0xffffffffff357424 */ /* 0x000fd800078e00ff */
[----:B------:R-:W-:Y:S05]  /*b8d0*/  WARPSYNC.COLLECTIVE R53, `(.L_x_2566) ;  /* 0x0000000035087348 */ /* 0x000fea0003c00000 */
[----:B------:R-:W-:Y:S01]  /*b8e0*/  VOTE.ANY R53, PT, P1 ;  /* 0x0000000000357806 */ /* 0x000fe200008e0100 */
[----:B------:R-:W-:Y:S06]  /*b8f0*/  ENDCOLLECTIVE ;  /* 0x000000000000791b */ /* 0x000fec0003800000 */
.L_x_2566:
[----:B------:R-:W-:Y:S05]  /*b900*/  BSYNC B0 ;  /* 0x0000000000007941 */ /* 0x000fea0003800000 */
.L_x_2565:
[----:B------:R-:W-:Y:S01]  /*b910*/  LOP3.LUT R53, R53, 0x80000000, R22, 0xec, !PT ;  /* 0x8000000035357812 */ /* 0x000fe200078eec16 */
[----:B------:R-:W-:Y:S02]  /*b920*/  IMAD.MOV.U32 R59, RZ, RZ, 0x1 ;  /* 0x00000001ff3b7424 */ /* 0x000fe400078e00ff */
[----:B------:R-:W-:Y:S02]  /*b930*/  VIADD R44, R44, 0xffffffe0 ;  /* 0xffffffe02c2c7836 */ /* 0x000fe40000000000 */
[----:B------:R-:W-:-:S05]  /*b940*/  VIADD R14, R53, 0xffffffff ;  /* 0xffffffff350e7836 */ /* 0x000fca0000000000 */
[----:B------:R-:W-:Y:S01]  /*b950*/  LOP3.LUT R49, R53, R14, RZ, 0xc, !PT ;  /* 0x0000000e35317212 */ /* 0x000fe200078e0cff */
[----:B------:R-:W-:Y:S02]  /*b960*/  IMAD.MOV.U32 R14, RZ, RZ, R21 ;  /* 0x000000ffff0e7224 */ /* 0x000fe400078e0015 */
[----:B------:R-:W-:Y:S01]  /*b970*/  IMAD.MOV.U32 R53, RZ, RZ, -0x1 ;  /* 0xffffffffff357424 */ /* 0x000fe200078e00ff */
[----:B------:R0:W1:Y:S06]  /*b980*/  POPC R60, R49 ;  /* 0x00000031003c7309 */ /* 0x00006c0000000000 */
[----:B01----:R-:W-:Y:S05]  /*b990*/  WARPSYNC.COLLECTIVE R53, `(.L_x_2567) ;  /* 0x0000000035087348 */ /* 0x003fea0003c00000 */
[----:B-1----:R1:W2:Y:S02]  /*b9a0*/  SHFL.DOWN P1, R61, R14, R59, R60 ;  /* 0x0800003b0e3d7389 */ /* 0x0022a4000002003c */
[----:B012---:R-:W-:Y:S05]  /*b9b0*/  ENDCOLLECTIVE ;  /* 0x000000000000791b */ /* 0x007fea0003800000 */
.L_x_2567:
        /* <DEDUP_REMOVED lines=9> */
.L_x_2568:
        /* <DEDUP_REMOVED lines=8> */
.L_x_2569:
        /* <DEDUP_REMOVED lines=8> */
.L_x_2570:
        /* <DEDUP_REMOVED lines=8> */
.L_x_2571:
[----:B------:R-:W-:Y:S02]  /*bbd0*/  SEL R61, R61, RZ, !P0 ;  /* 0x000000ff3d3d7207 */ /* 0x000fe40004000000 */
[----:B------:R-:W-:Y:S02]  /*bbe0*/  ISETP.NE.AND P0, PT, R20, 0x65, PT ;  /* 0x000000651400780c */ /* 0x000fe40003f05270 */
[----:B------:R-:W-:-:S11]  /*bbf0*/  IADD3 R30, PT, PT, R15, R61, R30 ;  /* 0x0000003d0f1e7210 */ /* 0x000fd60007ffe01e */
[----:B------:R-:W-:Y:S05]  /*bc00*/  WARPSYNC.COLLECTIVE R53, `(.L_x_2572) ;  /* 0x0000000035087348 */ /* 0x000fea0003c00000 */
[----:B------:R-:W-:Y:S01]  /*bc10*/  VOTE.ALL P0, P0 ;  /* 0x0000000000ff7806 */ /* 0x000fe20000000000 */
[----:B------:R-:W-:-:S12]  /*bc20*/  ENDCOLLECTIVE ;  /* 0x000000000000791b */ /* 0x000fd80003800000 */
.L_x_2572:
[----:B------:R-:W-:Y:S05]  /*bc30*/  BRA `(.L_x_2573) ;  /* 0xffffffd0003c7947 */ /* 0x000fea000383ffff */
.L_x_2574:
        /* <DEDUP_REMOVED lines=12> */
.L_x_3265:


//--------------------- .text._ZN3cub18CUB_300001_SM_10006detail6select23DeviceSelectSweepKernelINS2_10policy_hubIjbiLb0ELNS0_10SelectImplE0EE10Policy1000EN6thrust24THRUST_300001_SM_1000_NS17counting_iteratorIjNS9_11use_defaultESB_SB_EENS9_18transform_iteratorI9NonZeroOpI6__halfEPKSF_SB_SB_EEPjSK_NS0_13ScanTileStateIiLb1EEENS0_8NullTypeESN_iNS2_19streaming_context_tIlLb1EEELS5_0EEEvT0_T1_T2_T3_T4_T5_T6_T7_iT8_NS1_7vsmem_tE --------------------------
	.section	.text._ZN3cub18CUB_300001_SM_10006detail6select23DeviceSelectSweepKernelINS2_10policy_hubIjbiLb0ELNS0_10SelectImplE0EE10Policy1000EN6thrust24THRUST_300001_SM_1000_NS17counting_iteratorIjNS9_11use_defaultESB_SB_EENS9_18transform_iteratorI9NonZeroOpI6__halfEPKSF_SB_SB_EEPjSK_NS0_13ScanTileStateIiLb1EEENS0_8NullTypeESN_iNS2_19streaming_context_tIlLb1EEELS5_0EEEvT0_T1_T2_T3_T4_T5_T6_T7_iT8_NS1_7vsmem_tE,"ax",@progbits
	.align	128
        .global         _ZN3cub18CUB_300001_SM_10006detail6select23DeviceSelectSweepKernelINS2_10policy_hubIjbiLb0ELNS0_10SelectImplE0EE10Policy1000EN6thrust24THRUST_300001_SM_1000_NS17counting_iteratorIjNS9_11use_defaultESB_SB_EENS9_18transform_iteratorI9NonZeroOpI6__halfEPKSF_SB_SB_EEPjSK_NS0_13ScanTileStateIiLb1EEENS0_8NullTypeESN_iNS2_19streaming_context_tIlLb1EEELS5_0EEEvT0_T1_T2_T3_T4_T5_T6_T7_iT8_NS1_7vsmem_tE
        .type           _ZN3cub18CUB_300001_SM_10006detail6select23DeviceSelectSweepKernelINS2_10policy_hubIjbiLb0ELNS0_10SelectImplE0EE10Policy1000EN6thrust24THRUST_300001_SM_1000_NS17counting_iteratorIjNS9_11use_defaultESB_SB_EENS9_18transform_iteratorI9NonZeroOpI6__halfEPKSF_SB_SB_EEPjSK_NS0_13ScanTileStateIiLb1EEENS0_8NullTypeESN_iNS2_19streaming_context_tIlLb1EEELS5_0EEEvT0_T1_T2_T3_T4_T5_T6_T7_iT8_NS1_7vsmem_tE,@function
        .size           _ZN3cub18CUB_300001_SM_10006detail6select23DeviceSelectSweepKernelINS2_10policy_hubIjbiLb0ELNS0_10SelectImplE0EE10Policy1000EN6thrust24THRUST_300001_SM_1000_NS17counting_iteratorIjNS9_11use_defaultESB_SB_EENS9_18transform_iteratorI9NonZeroOpI6__halfEPKSF_SB_SB_EEPjSK_NS0_13ScanTileStateIiLb1EEENS0_8NullTypeESN_iNS2_19streaming_context_tIlLb1EEELS5_0EEEvT0_T1_T2_T3_T4_T5_T6_T7_iT8_NS1_7vsmem_tE,(.L_x_3266 - _ZN3cub18CUB_300001_SM_10006detail6select23DeviceSelectSweepKernelINS2_10policy_hubIjbiLb0ELNS0_10SelectImplE0EE10Policy1000EN6thrust24THRUST_300001_SM_1000_NS17counting_iteratorIjNS9_11use_defaultESB_SB_EENS9_18transform_iteratorI9NonZeroOpI6__halfEPKSF_SB_SB_EEPjSK_NS0_13ScanTileStateIiLb1EEENS0_8NullTypeESN_iNS2_19streaming_context_tIlLb1EEELS5_0EEEvT0_T1_T2_T3_T4_T5_T6_T7_iT8_NS1_7vsmem_tE)
        .other          _ZN3cub18CUB_300001_SM_10006detail6select23DeviceSelectSweepKernelINS2_10policy_hubIjbiLb0ELNS0_10SelectImplE0EE10Policy1000EN6thrust24THRUST_300001_SM_1000_NS17counting_iteratorIjNS9_11use_defaultESB_SB_EENS9_18transform_iteratorI9NonZeroOpI6__halfEPKSF_SB_SB_EEPjSK_NS0_13ScanTileStateIiLb1EEENS0_8NullTypeESN_iNS2_19streaming_context_tIlLb1EEELS5_0EEEvT0_T1_T2_T3_T4_T5_T6_T7_iT8_NS1_7vsmem_tE,@"STO_CUDA_ENTRY STV_DEFAULT"
_ZN3cub18CUB_300001_SM_10006detail6select23DeviceSelectSweepKernelINS2_10policy_hubIjbiLb0ELNS0_10SelectImplE0EE10Policy1000EN6thrust24THRUST_300001_SM_1000_NS17counting_iteratorIjNS9_11use_defaultESB_SB_EENS9_18transform_iteratorI9NonZeroOpI6__halfEPKSF_SB_SB_EEPjSK_NS0_13ScanTileStateIiLb1EEENS0_8NullTypeESN_iNS2_19streaming_context_tIlLb1EEELS5_0EEEvT0_T1_T2_T3_T4_T5_T6_T7_iT8_NS1_7vsmem_tE:
.text._ZN3cub18CUB_300001_SM_10006detail6select23DeviceSelectSweepKernelINS2_10policy_hubIjbiLb0ELNS0_10SelectImplE0EE10Policy1000EN6thrust24THRUST_300001_SM_1000_NS17counting_iteratorIjNS9_11use_defaultESB_SB_EENS9_18transform_iteratorI9NonZeroOpI6__halfEPKSF_SB_SB_EEPjSK_NS0_13ScanTileStateIiLb1EEENS0_8NullTypeESN_iNS2_19streaming_context_tIlLb1EEELS5_0EEEvT0_T1_T2_T3_T4_T5_T6_T7_iT8_NS1_7vsmem_tE:
        /* <DEDUP_REMOVED lines=20> */
[----:B------:R-:W-:-:S07]  /*0140*/  LOP3.LUT R37, R37, 0xfffffffd, RZ, 0xc0, !PT ;  /* 0xfffffffd25257812 */ /* 0x000fce00078ec0ff */
[----:B------:R-:W5:Y:S01]  /*0150*/  S2UR UR5, SR_CgaCtaId ;  /* 0x00000000000579c3 */ /* 0x000f620000008800 */
[----:B--2---:R-:W-:-:S04]  /*0160*/  ISETP.NE.AND P0, PT, RZ, UR4, PT ;  /* 0x00000004ff007c0c */ /* 0x004fc8000bf05270 */
[----:B-1----:R-:W-:-:S03]  /*0170*/  SEL R2, R2, RZ, !P0 ;  /* 0x000000ff02027207 */ /* 0x002fc60004000000 */
[----:B------:R-:W1:Y:S01]  /*0180*/  LDC R26, c[0x0][0x380] ;  /* 0x0000e000ff1a7b82 */ /* 0x000e620000000800 */
[----:B0-----:R-:W-:Y:S01]  /*0190*/  IMAD R3, R21, 0xe, RZ ;  /* 0x0000000e15037824 */ /* 0x001fe200078e02ff */
[----:B----4-:R-:W-:-:S04]  /*01a0*/  SEL R5, R5, RZ, !P0 ;  /* 0x000000ff05057207 */ /* 0x010fc80004000000 */
[----:B------:R-:W-:-:S04]  /*01b0*/  IADD3 R0, P1, P2, R3, UR7, R2 ;  /* 0x0000000703007c10 */ /* 0x000fc8000fa3e002 */
[----:B---3--:R-:W-:Y:S02]  /*01c0*/  LEA R4, P0, R0, UR10, 0x1 ;  /* 0x0000000a00047c11 */ /* 0x008fe4000f8008ff */
[----:B------:R-:W-:-:S04]  /*01d0*/  IADD3.X R5, PT, PT, RZ, R5, RZ, P1, P2 ;  /* 0x00000005ff057210 */ /* 0x000fc80000fe44ff */
[----:B------:R-:W-:-:S05]  /*01e0*/  LEA.HI.X R5, R0, UR11, R5, 0x1, P0 ;  /* 0x0000000b00057c11 */ /* 0x000fca00080f0c05 */
[----:B------:R-:W2:Y:S04]  /*01f0*/  LDG.E.U16 R0, desc[UR8][R4.64] ;  /* 0x0000000804007981 */ /* 0x000ea8000c1e1500 */
[----:B------:R-:W2:Y:S04]  /*0200*/  LDG.E.U16 R7, desc[UR8][R4.64+0x2] ;  /* 0x0000020804077981 */ /* 0x000ea8000c1e1500 */
[----:B------:R-:W3:Y:S04]  /*0210*/  LDG.E.U16 R6, desc[UR8][R4.64+0x4] ;  /* 0x0000040804067981 */ /* 0x000ee8000c1e1500 */
[----:B------:R-:W3:Y:S04]  /*0220*/  LDG.E.U16 R9, desc[UR8][R4.64+0x6] ;  /* 0x0000060804097981 */ /* 0x000ee8000c1e1500 */
[----:B------:R-:W4:Y:S04]  /*0230*/  LDG.E.U16 R8, desc[UR8][R4.64+0x8] ;  /* 0x0000080804087981 */ /* 0x000f28000c1e1500 */
        /* <DEDUP_REMOVED lines=8> */
[----:B------:R0:W4:Y:S01]  /*02c0*/  LDG.E.U16 R19, desc[UR8][R4.64+0x1a] ;  /* 0x00001a0804137981 */ /* 0x000122000c1e1500 */
[----:B------:R-:W-:Y:S01]  /*02d0*/  UMOV UR4, 0x400 ;  /* 0x0000040000047882 */ /* 0x000fe20000000000 */
[----:B-1----:R-:W-:Y:S01]  /*02e0*/  IADD3 R3, PT, PT, R26, UR7, R3 ;  /* 0x000000071a037c10 */ /* 0x002fe2000fffe003 */
[----:B-----5:R-:W-:Y:S01]  /*02f0*/  ULEA UR4, UR5, UR4, 0x18 ;  /* 0x0000000405047291 */ /* 0x020fe2000f8ec0ff */
[----:B------:R-:W-:Y:S03]  /*0300*/  BSSY.RECONVERGENT B0, `(.L_x_2577) ;  /* 0x00000b8000007945 */ /* 0x000fe60003800200 */
[----:B------:R-:W-:-:S02]  /*0310*/  IMAD.IADD R48, R2, 0x1, R3 ;  /* 0x0000000102307824 */ /* 0x000fc400078e0203 */
[----:B------:R-:W1:Y:S02]  /*0320*/  S2R R3, SR_TID.X ;  /* 0x0000000000037919 */ /* 0x000e640000002100 */
        /* <DEDUP_REMOVED lines=11> */
[----:B------:R-:W-:Y:S01]  /*03e0*/  BAR.SYNC.DEFER_BLOCKING 0x0 ;  /* 0x0000000000007b1d */ /* 0x000fe20000010000 */
[----:B--2---:R-:W-:-:S05]  /*03f0*/  PRMT R0, R0, 0x5410, R7 ;  /* 0x0000541000007816 */ /* 0x004fca0000000007 */
[----:B------:R-:W-:Y:S01]  /*0400*/  HSETP2.NEU.AND P0, P5, R0, RZ.H0_H0, PT ;  /* 0x200000ff00007234 */ /* 0x000fe20003d0d000 */
[----:B------:R-:W-:Y:S01]  /*0410*/  IMAD.MOV.U32 R0, RZ, RZ, 0x2 ;  /* 0x00000002ff007424 */ /* 0x000fe200078e00ff */
[----:B---3--:R-:W-:-:S03]  /*0420*/  PRMT R6, R6, 0x5410, R9 ;  /* 0x0000541006067816 */ /* 0x008fc60000000009 */
[----:B------:R-:W-:Y:S02]  /*0430*/  SEL R44, RZ, 0x1, !P0 ;  /* 0x00000001ff2c7807 */ /* 0x000fe40004000000 */
[----:B------:R-:W-:Y:S02]  /*0440*/  P2R R20, PR, RZ, 0x1 ;  /* 0x00000001ff147803 */ /* 0x000fe40000000000 */
[----:B------:R-:W-:Y:S01]  /*0450*/  HSETP2.NEU.AND P4, P3, R6, RZ.H0_H0, PT ;  /* 0x200000ff06007234 */ /* 0x000fe20003b8d000 */
[----:B------:R-:W-:Y:S01]  /*0460*/  VIADD R42, R44, 0x1 ;  /* 0x000000012c2a7836 */ /* 0x000fe20000000000 */
[----:B----4-:R-:W-:Y:S02]  /*0470*/  PRMT R8, R8, 0x5410, R11 ;  /* 0x0000541008087816 */ /* 0x010fe4000000000b */
[----:B------:R-:W-:Y:S01]  /*0480*/  @P5 LOP3.LUT R37, R37, 0x2, RZ, 0xfc, !PT ;  /* 0x0000000225255812 */ /* 0x000fe200078efcff */
[----:B------:R-:W-:Y:S02]  /*0490*/  @!P0 IMAD.MOV R0, RZ, RZ, 0x1 ;  /* 0x00000001ff008424 */ /* 0x000fe400078e02ff */
[----:B------:R-:W-:Y:S01]  /*04a0*/  HSETP2.NEU.AND P1, P0, R8, RZ.H0_H0, PT ;  /* 0x200000ff08007234 */ /* 0x000fe2000382d000 */
[----:B------:R-:W-:Y:S01]  /*04b0*/  @!P5 IMAD.MOV R0, RZ, RZ, R44 ;  /* 0x000000ffff00d224 */ /* 0x000fe200078e022c */
[----:B------:R-:W-:Y:S01]  /*04c0*/  LOP3.LUT R37, R37, 0xfffffffb, RZ, 0xc0, !PT ;  /* 0xfffffffb25257812 */ /* 0x000fe200078ec0ff */
[----:B------:R-:W2:Y:S01]  /*04d0*/  S2R R8, SR_LANEID ;  /* 0x0000000000087919 */ /* 0x000ea20000000000 */
[----:B------:R-:W-:Y:S01]  /*04e0*/  PRMT R10, R10, 0x5410, R13 ;  /* 0x000054100a0a7816 */ /* 0x000fe2000000000d */
[----:B------:R-:W-:Y:S01]  /*04f0*/  VIADD R6, R0, 0x1 ;  /* 0x0000000100067836 */ /* 0x000fe20000000000 */
[----:B------:R-:W-:Y:S01]  /*0500*/  @P4 LOP3.LUT R37, R37, 0x4, RZ, 0xfc, !PT ;  /* 0x0000000425254812 */ /* 0x000fe200078efcff */
[----:B------:R-:W-:-:S03]  /*0510*/  @!P4 IMAD.MOV R6, RZ, RZ, R0 ;  /* 0x000000ffff06c224 */ /* 0x000fc600078e0200 */
[----:B------:R-:W-:Y:S01]  /*0520*/  LOP3.LUT R37, R37, 0xffffffdf, RZ, 0xc0, !PT ;  /* 0xffffffdf25257812 */ /* 0x000fe200078ec0ff */
[----:B------:R-:W-:Y:S01]  /*0530*/  VIADD R22, R6, 0x1 ;  /* 0x0000000106167836 */ /* 0x000fe20000000000 */
[----:B------:R-:W-:Y:S01]  /*0540*/  PRMT R12, R12, 0x5410, R15 ;  /* 0x000054100c0c7816 */ /* 0x000fe2000000000f */
[----:B------:R-:W-:Y:S01]  /*0550*/  @!P3 IMAD.MOV R22, RZ, RZ, R6 ;  /* 0x000000ffff16b224 */ /* 0x000fe200078e0206 */
[----:B------:R-:W-:-:S03]  /*0560*/  @P3 LOP3.LUT R37, R37, 0x20, RZ, 0xfc, !PT ;  /* 0x0000002025253812 */ /* 0x000fc600078efcff */
[----:B------:R-:W-:Y:S01]  /*0570*/  VIADD R0, R22, 0x1 ;  /* 0x0000000116007836 */ /* 0x000fe20000000000 */
[----:B------:R-:W-:Y:S01]  /*0580*/  LOP3.LUT R37, R37, 0xfffffff7, RZ, 0xc0, !PT ;  /* 0xfffffff725257812 */ /* 0x000fe200078ec0ff */
[----:B------:R-:W-:Y:S01]  /*0590*/  @!P1 IMAD.MOV R0, RZ, RZ, R22 ;  /* 0x000000ffff009224 */ /* 0x000fe200078e0216 */
[----:B------:R-:W-:Y:S02]  /*05a0*/  HSETP2.NEU.AND P2, P3, R12, RZ.H0_H0, PT ;  /* 0x200000ff0c007234 */ /* 0x000fe40003b4d000 */
[----:B------:R-:W-:Y:S01]  /*05b0*/  @P1 LOP3.LUT R37, R37, 0x8, RZ, 0xfc, !PT ;  /* 0x0000000825251812 */ /* 0x000fe200078efcff */
[----:B0-----:R-:W-:Y:S01]  /*05c0*/  VIADD R4, R0, 0x1 ;  /* 0x0000000100047836 */ /* 0x001fe20000000000 */
[----:B------:R-:W-:Y:S01]  /*05d0*/  PRMT R14, R14, 0x5410, R17 ;  /* 0x000054100e0e7816 */ /* 0x000fe20000000011 */
[----:B------:R-:W-:Y:S01]  /*05e0*/  @!P0 IMAD.MOV R4, RZ, RZ, R0 ;  /* 0x000000ffff048224 */ /* 0x000fe200078e0200 */
[----:B------:R-:W-:Y:S02]  /*05f0*/  LOP3.LUT R37, R37, 0xffffffef, RZ, 0xc0, !PT ;  /* 0xffffffef25257812 */ /* 0x000fe400078ec0ff */
[----:B------:R-:W-:Y:S01]  /*0600*/  PRMT R16, R16, 0x5410, R19 ;  /* 0x0000541010107816 */ /* 0x000fe20000000013 */
[----:B------:R-:W-:Y:S01]  /*0610*/  VIADD R0, R4, 0x1 ;  /* 0x0000000104007836 */ /* 0x000fe20000000000 */
[----:B------:R-:W-:-:S02]  /*0620*/  @P0 LOP3.LUT R37, R37, 0x10, RZ, 0xfc, !PT ;  /* 0x0000001025250812 */ /* 0x000fc400078efcff */
[----:B------:R-:W-:Y:S02]  /*0630*/  HSETP2.NEU.AND P0, P1, R10, RZ.H0_H0, PT ;  /* 0x200000ff0a007234 */ /* 0x000fe4000390d000 */
[----:B------:R-:W-:Y:S02]  /*0640*/  HSETP2.NEU.AND P4, P5, R14, RZ.H0_H0, PT ;  /* 0x200000ff0e007234 */ /* 0x000fe40003d8d000 */
[----:B------:R-:W-:Y:S02]  /*0650*/  LOP3.LUT R37, R37, 0xfffffffe, RZ, 0xc0, !PT ;  /* 0xfffffffe25257812 */ /* 0x000fe400078ec0ff */
[----:B------:R-:W-:-:S07]  /*0660*/  P2R R23, PR, RZ, 0x1 ;  /* 0x00000001ff177803 */ /* 0x000fce0000000000 */
[----:B------:R-:W-:Y:S01]  /*0670*/  @!P0 IMAD.MOV R0, RZ, RZ, R4 ;  /* 0x000000ffff008224 */ /* 0x000fe200078e0204 */
[----:B------:R-:W-:-:S03]  /*0680*/  @P0 LOP3.LUT R37, R37, 0x1, RZ, 0xfc, !PT ;  /* 0x0000000125250812 */ /* 0x000fc600078efcff */
[----:B------:R-:W-:Y:S01]  /*0690*/  VIADD R4, R0, 0x1 ;  /* 0x0000000100047836 */ /* 0x000fe20000000000 */
[----:B------:R-:W-:Y:S01]  /*06a0*/  LOP3.LUT R37, R37, 0xffffff7f, RZ, 0xc0, !PT ;  /* 0xffffff7f25257812 */ /* 0x000fe200078ec0ff */
[----:B------:R-:W-:-:S03]  /*06b0*/  @!P1 IMAD.MOV R4, RZ, RZ, R0 ;  /* 0x000000ffff049224 */ /* 0x000fc600078e0200 */
[----:B------:R-:W-:Y:S01]  /*06c0*/  @P5 LOP3.LUT R37, R37, 0x80, RZ, 0xfc, !PT ;  /* 0x0000008025255812 */ /* 0x000fe200078efcff */
[----:B------:R-:W-:Y:S02]  /*06d0*/  VIADD R0, R4, 0x1 ;  /* 0x0000000104007836 */ /* 0x000fe40000000000 */
[----:B------:R-:W-:Y:S01]  /*06e0*/  @!P2 IMAD.MOV R0, RZ, RZ, R4 ;  /* 0x000000ffff00a224 */ /* 0x000fe200078e0204 */
[----:B------:R-:W-:-:S03]  /*06f0*/  LOP3.LUT R37, R37, 0xffffffbf, RZ, 0xc0, !PT ;  /* 0xffffffbf25257812 */ /* 0x000fc600078ec0ff */
[----:B------:R-:W-:Y:S02]  /*0700*/  VIADD R4, R0, 0x1 ;  /* 0x0000000100047836 */ /* 0x000fe40000000000 */
[----:B------:R-:W-:-:S04]  /*0710*/  @!P3 IMAD.MOV R4, RZ, RZ, R0 ;  /* 0x000000ffff04b224 */ /* 0x000fc800078e0200 */
[----:B------:R-:W-:Y:S02]  /*0720*/  VIADD R0, R4, 0x1 ;  /* 0x0000000104007836 */ /* 0x000fe40000000000 */
[----:B------:R-:W-:-:S04]  /*0730*/  @!P4 IMAD.MOV R0, RZ, RZ, R4 ;  /* 0x000000ffff00c224 */ /* 0x000fc800078e0204 */
[----:B------:R-:W-:Y:S02]  /*0740*/  VIADD R46, R0, 0x1 ;  /* 0x00000001002e7836 */ /* 0x000fe40000000000 */
[----:B------:R-:W-:Y:S01]  /*0750*/  @!P5 IMAD.MOV R46, RZ, RZ, R0 ;  /* 0x000000ffff2ed224 */ /* 0x000fe200078e0200 */
[----:B------:R-:W-:-:S03]  /*0760*/  HSETP2.NEU.AND P0, P5, R16, RZ.H0_H0, PT ;  /* 0x200000ff10007234 */ /* 0x000fc60003d0d000 */
[----:B------:R-:W-:-:S10]  /*0770*/  VIADD R45, R46, 0x1 ;  /* 0x000000012e2d7836 */ /* 0x000fd40000000000 */
[----:B------:R-:W-:Y:S01]  /*0780*/  @!P0 IMAD.MOV R45, RZ, RZ, R46 ;  /* 0x000000ffff2d8224 */ /* 0x000fe200078e022e */
[----:B------:R-:W-:-:S03]  /*0790*/  @P0 LOP3.LUT R37, R37, 0x40, RZ, 0xfc, !PT ;  /* 0x0000004025250812 */ /* 0x000fc600078efcff */
[----:B------:R-:W-:Y:S01]  /*07a0*/  VIADD R0, R45, 0x1 ;  /* 0x000000012d007836 */ /* 0x000fe20000000000 */
[----:B------:R-:W-:Y:S01]  /*07b0*/  LOP3.LUT P0, RZ, R37, 0x10, RZ, 0xc0, !PT ;  /* 0x0000001025ff7812 */ /* 0x000fe2000780c0ff */
        /* <DEDUP_REMOVED lines=12> */
[----:B--2---:R-:W-:Y:S01]  /*0880*/  ISETP.NE.AND P6, PT, R8, 0x1f, PT ;  /* 0x0000001f0800780c */ /* 0x004fe20003fc5270 */
        /* <DEDUP_REMOVED lines=10> */
[----:B------:R-:W2:Y:S04]  /*0930*/  LDS.128 R12, [UR4+0x10] ;  /* 0x00001004ff0c7984 */ /* 0x000ea80008000c00 */
[----:B------:R-:W3:Y:S01]  /*0940*/  LDS.128 R8, [UR4+0x20] ;  /* 0x00002004ff087984 */ /* 0x000ee20008000c00 */
[----:B0-----:R-:W-:Y:S01]  /*0950*/  IMAD.IADD R5, R16, 0x1, R17 ;  /* 0x0000000110057824 */ /* 0x001fe200078e0211 */
[----:B------:R-:W-:-:S04]  /*0960*/  IADD3 R2, PT, PT, R18, R17, R16 ;  /* 0x0000001112027210 */ /* 0x000fc80007ffe010 */
[----:B------:R-:W-:Y:S01]  /*0970*/  SEL R6, R5, R16, !P6 ;  /* 0x0000001005067207 */ /* 0x000fe20007000000 */
[----:B------:R-:W-:Y:S01]  /*0980*/  IMAD.IADD R5, R18, 0x1, R5 ;  /* 0x0000000112057824 */ /* 0x000fe200078e0205 */
[----:B------:R-:W-:Y:S02]  /*0990*/  ISETP.NE.AND P6, PT, R0, 0x3, PT ;  /* 0x000000030000780c */ /* 0x000fe40003fc5270 */
[----:B--2---:R-:W-:Y:S02]  /*09a0*/  IADD3 R2, PT, PT, R12, R2, R19 ;  /* 0x000000020c027210 */ /* 0x004fe40007ffe013 */
[----:B------:R-:W-:Y:S01]  /*09b0*/  SEL R6, R5, R6, !P6 ;  /* 0x0000000605067207 */ /* 0x000fe20007000000 */
[----:B------:R-:W-:Y:S01]  /*09c0*/  IMAD.IADD R5, R19, 0x1, R5 ;  /* 0x0000000113057824 */ /* 0x000fe200078e0205 */
[----:B------:R-:W-:Y:S02]  /*09d0*/  ISETP.NE.AND P6, PT, R0, 0x4, PT ;  /* 0x000000040000780c */ /* 0x000fe40003fc5270 */
[----:B------:R-:W-:-:S02]  /*09e0*/  IADD3 R2, PT, PT, R14, R2, R13 ;  /* 0x000000020e027210 */ /* 0x000fc40007ffe00d */
[C---:B------:R-:W-:Y:S01]  /*09f0*/  SEL R6, R5.reuse, R6, !P6 ;  /* 0x0000000605067207 */ /* 0x040fe20007000000 */
[----:B------:R-:W-:Y:S01]  /*0a00*/  IMAD.IADD R5, R5, 0x1, R12 ;  /* 0x0000000105057824 */ /* 0x000fe200078e020c */
[----:B------:R-:W-:Y:S02]  /*0a10*/  ISETP.NE.AND P6, PT, R0, 0x5, PT ;  /* 0x000000050000780c */ /* 0x000fe40003fc5270 */
[----:B---3--:R-:W-:Y:S02]  /*0a20*/  IADD3 R2, PT, PT, R8, R2, R15 ;  /* 0x0000000208027210 */ /* 0x008fe40007ffe00f */
[----:B------:R-:W-:Y:S01]  /*0a30*/  SEL R6, R5, R6, !P6 ;  /* 0x0000000605067207 */ /* 0x000fe20007000000 */
[----:B------:R-:W-:Y:S01]  /*0a40*/  IMAD.IADD R5, R13, 0x1, R5 ;  /* 0x000000010d057824 */ /* 0x000fe200078e0205 */
[----:B------:R-:W-:Y:S02]  /*0a50*/  ISETP.NE.AND P6, PT, R0, 0x6, PT ;  /* 0x000000060000780c */ /* 0x000fe40003fc5270 */
[----:B------:R-:W-:-:S02]  /*0a60*/  IADD3 R2, PT, PT, R10, R2, R9 ;  /* 0x000000020a027210 */ /* 0x000fc40007ffe009 */
        /* <DEDUP_REMOVED lines=21> */
[----:B0-----:R-:W-:Y:S01]  /*0bc0*/  IMAD.IADD R25, R25, 0x1, R4 ;  /* 0x0000000119197824 */ /* 0x001fe200078e0204 */
[----:B------:R-:W-:-:S04]  /*0bd0*/  IADD3 R2, PT, PT, R4, R2, R11 ;  /* 0x0000000204027210 */ /* 0x000fc80007ffe00b */
[----:B------:R-:W-:Y:S01]  /*0be0*/  SEL R24, R25, R24, !P6 ;  /* 0x0000001819187207 */ /* 0x000fe20007000000 */
[----:B------:R-:W-:Y:S01]  /*0bf0*/  IMAD.IADD R25, R5, 0x1, R25 ;  /* 0x0000000105197824 */ /* 0x000fe200078e0219 */
[----:B------:R-:W-:Y:S02]  /*0c00*/  ISETP.NE.AND P6, PT, R0, 0xe, PT ;  /* 0x0000000e0000780c */ /* 0x000fe40003fc5270 */
[----:B------:R-:W-:Y:S02]  /*0c10*/  IADD3 R52, PT, PT, R6, R2, R5 ;  /* 0x0000000206347210 */ /* 0x000fe40007ffe005 */
[----:B------:R-:W-:Y:S02]  /*0c20*/  SEL R24, R25, R24, !P6 ;  /* 0x0000001819187207 */ /* 0x000fe40007000000 */
[----:B------:R-:W-:-:S13]  /*0c30*/  ISETP.NE.AND P6, PT, R0, 0xf, PT ;  /* 0x0000000f0000780c */ /* 0x000fda0003fc5270 */
[----:B------:R-:W-:Y:S01]  /*0c40*/  @!P6 IMAD.IADD R24, R6, 0x1, R25 ;  /* 0x000000010618e824 */ /* 0x000fe200078e0219 */
[----:B------:R-:W-:Y:S01]  /*0c50*/  ISETP.GE.U32.AND P6, PT, R21, 0x20, PT ;  /* 0x000000201500780c */ /* 0x000fe20003fc6070 */
[----:B------:R-:W-:-:S03]  /*0c60*/  VIADD R25, R48, 0xc ;  /* 0x0000000c30197836 */ /* 0x000fc60000000000 */
[----:B------:R-:W-:Y:S02]  /*0c70*/  SEL R24, R24, RZ, P6 ;  /* 0x000000ff18187207 */ /* 0x000fe40003000000 */
[----:B------:R-:W-:-:S03]  /*0c80*/  LOP3.LUT P6, RZ, R37, 0x8, RZ, 0xc0, !PT ;  /* 0x0000000825ff7812 */ /* 0x000fc600078cc0ff */
[----:B------:R-:W-:Y:S02]  /*0c90*/  IMAD.IADD R47, R24, 0x1, R47 ;  /* 0x00000001182f7824 */ /* 0x000fe400078e022f */
[----:B------:R-:W-:Y:S02]  /*0ca0*/  VIADD R24, R48, 0xd ;  /* 0x0000000d30187836 */ /* 0x000fe40000000000 */
[----:B------:R-:W-:-:S04]  /*0cb0*/  IMAD.IADD R22, R22, 0x1, R47 ;  /* 0x0000000116167824 */ /* 0x000fc800078e022f */
[----:B------:R-:W-:Y:S02]  /*0cc0*/  VIADD R0, R22, 0x1 ;  /* 0x0000000116007836 */ /* 0x000fe40000000000 */
[----:B------:R-:W-:Y:S01]  /*0cd0*/  @!P6 IMAD.MOV R0, RZ, RZ, R22 ;  /* 0x000000ffff00e224 */ /* 0x000fe200078e0216 */
[----:B------:R-:W-:-:S03]  /*0ce0*/  LOP3.LUT P6, RZ, R37, 0x2, RZ, 0xc0, !PT ;  /* 0x0000000225ff7812 */ /* 0x000fc600078cc0ff */
[----:B------:R-:W-:Y:S02]  /*0cf0*/  VIADD R40, R0, 0x1 ;  /* 0x0000000100287836 */ /* 0x000fe40000000000 */
[----:B------:R-:W-:Y:S01]  /*0d00*/  @!P0 IMAD.MOV R40, RZ, RZ, R0 ;  /* 0x000000ffff288224 */ /* 0x000fe200078e0200 */
[----:B------:R-:W-:-:S03]  /*0d10*/  ISETP.NE.AND P0, PT, R23, RZ, PT ;  /* 0x000000ff1700720c */ /* 0x000fc60003f05270 */
[----:B------:R-:W-:-:S04]  /*0d20*/  VIADD R36, R40, 0x1 ;  /* 0x0000000128247836 */ /* 0x000fc80000000000 */
[----:B------:R-:W-:Y:S01]  /*0d30*/  @!P6 IMAD.MOV R42, RZ, RZ, R44 ;  /* 0x000000ffff2ae224 */ /* 0x000fe200078e022c */
[----:B-1----:R-:W-:-:S05]  /*0d40*/  ISETP.NE.AND P6, PT, R3, RZ, PT ;  /* 0x000000ff0300720c */ /* 0x002fca0003fc5270 */
[----:B------:R-:W-:Y:S01]  /*0d50*/  @!P0 IMAD.MOV R36, RZ, RZ, R40 ;  /* 0x000000ffff248224 */ /* 0x000fe200078e0228 */
[----:B------:R-:W-:-:S03]  /*0d60*/  ISETP.NE.AND P0, PT, R20, RZ, PT ;  /* 0x000000ff1400720c */ /* 0x000fc60003f05270 */
[----:B------:R-:W-:Y:S02]  /*0d70*/  VIADD R31, R36, 0x1 ;  /* 0x00000001241f7836 */ /* 0x000fe40000000000 */
[----:B------:R-:W-:-:S04]  /*0d80*/  @!P1 IMAD.MOV R31, RZ, RZ, R36 ;  /* 0x000000ffff1f9224 */ /* 0x000fc800078e0224 */
[----:B------:R-:W-:Y:S02]  /*0d90*/  VIADD R26, R31, 0x1 ;  /* 0x000000011f1a7836 */ /* 0x000fe40000000000 */
[----:B------:R-:W-:-:S04]  /*0da0*/  @!P2 IMAD.MOV R26, RZ, RZ, R31 ;  /* 0x000000ffff1aa224 */ /* 0x000fc800078e021f */
        /* <DEDUP_REMOVED lines=13> */
.L_x_2578:
[----:B------:R-:W-:Y:S05]  /*0e80*/  BSYNC.RECONVERGENT B0 ;  /* 0x0000000000007941 */ /* 0x000fea0003800200 */
.L_x_2577:
        /* <DEDUP_REMOVED lines=13> */
[----:B------:R-:W0:Y:S01]  /*0f60*/  LDCU.U8 UR6, c[0x0][0x3c0] ;  /* 0x00007800ff0677ac */ /* 0x000e220008000000 */
[----:B------:R-:W-:Y:S04]  /*0f70*/  BSSY.RECONVERGENT B0, `(.L_x_2580) ;  /* 0x000000d000007945 */ /* 0x000fe80003800200 */
[----:B------:R-:W-:Y:S05]  /*0f80*/  @!P0 BRA `(.L_x_2581) ;  /* 0x00000000002c8947 */ /* 0x000fea0003800000 */
[----:B0-----:R-:W-:Y:S01]  /*0f90*/  UISETP.NE.AND UP0, UPT, UR6, URZ, UPT ;  /* 0x000000ff0600728c */ /* 0x001fe2000bf05270 */
[----:B------:R-:W-:-:S08]  /*0fa0*/  CS2R R4, SRZ ;  /* 0x0000000000047805 */ /* 0x000fd0000001ff00 */
[----:B------:R-:W-:Y:S05]  /*0fb0*/  BRA.U UP0, `(.L_x_2582) ;  /* 0x0000000100087547 */ /* 0x000fea000b800000 */
[----:B------:R-:W0:Y:S02]  /*0fc0*/  LDC.64 R4, c[0x0][0x3d8] ;  /* 0x0000f600ff047b82 */ /* 0x000e240000000a00 */
[----:B0-----:R-:W5:Y:S02]  /*0fd0*/  LDG.E.64 R4, desc[UR8][R4.64] ;  /* 0x0000000804047981 */ /* 0x001f64000c1e1b00 */
.L_x_2582:
[----:B------:R-:W0:Y:S01]  /*0fe0*/  LDCU.64 UR4, c[0x0][0x398] ;  /* 0x00007300ff0477ac */ /* 0x000e220008000a00 */
[----:B-----5:R-:W-:-:S04]  /*0ff0*/  IADD3 R6, P0, PT, R47, R4, RZ ;  /* 0x000000042f067210 */ /* 0x020fc80007f1e0ff */
[----:B------:R-:W-:Y:S02]  /*1000*/  LEA.HI.X.SX32 R5, R47, R5, 0x1, P0 ;  /* 0x000000052f057211 */ /* 0x000fe400000f0eff */
[----:B0-----:R-:W-:-:S04]  /*1010*/  LEA R4, P0, R6, UR4, 0x2 ;  /* 0x0000000406047c11 */ /* 0x001fc8000f8010ff */
[----:B------:R-:W-:-:S05]  /*1020*/  LEA.HI.X R5, R6, UR5, R5, 0x2, P0 ;  /* 0x0000000506057c11 */ /* 0x000fca00080f1405 */
[----:B------:R1:W-:Y:S04]  /*1030*/  STG.E desc[UR8][R4.64], R48 ;  /* 0x0000003004007986 */ /* 0x0003e8000c101908 */
.L_x_2581:
[----:B0-----:R-:W-:Y:S05]  /*1040*/  BSYNC.RECONVERGENT B0 ;  /* 0x0000000000007941 */ /* 0x001fea0003800200 */
.L_x_2580:
        /* <DEDUP_REMOVED lines=8> */
.L_x_2585:
[----:B------:R-:W0:Y:S01]  /*10d0*/  LDCU.64 UR4, c[0x0][0x398] ;  /* 0x00007300ff0477ac */ /* 0x000e220008000a00 */
[----:B-----5:R-:W-:-:S04]  /*10e0*/  IADD3 R6, P0, PT, R44, R4, RZ ;  /* 0x000000042c067210 */ /* 0x020fc80007f1e0ff */
[----:B------:R-:W-:Y:S02]  /*10f0*/  LEA.HI.X.SX32 R5, R44, R5, 0x1, P0 ;  /* 0x000000052c057211 */ /* 0x000fe400000f0eff */
[----:B0-----:R-:W-:-:S04]  /*1100*/  LEA R4, P0, R6, UR4, 0x2 ;  /* 0x0000000406047c11 */ /* 0x001fc8000f8010ff */
[----:B------:R-:W-:-:S05]  /*1110*/  LEA.HI.X R5, R6, UR5, R5, 0x2, P0 ;  /* 0x0000000506057c11 */ /* 0x000fca00080f1405 */
[----:B------:R0:W-:Y:S04]  /*1120*/  STG.E desc[UR8][R4.64], R41 ;  /* 0x0000002904007986 */ /* 0x0001e8000c101908 */
.L_x_2584:
[----:B------:R-:W-:Y:S05]  /*1130*/  BSYNC.RECONVERGENT B0 ;  /* 0x0000000000007941 */ /* 0x000fea0003800200 */
.L_x_2583:
        /* <DEDUP_REMOVED lines=8> */
.L_x_2588:
[----:B------:R-:W0:Y:S01]  /*11c0*/  LDCU.64 UR4, c[0x0][0x398] ;  /* 0x00007300ff0477ac */ /* 0x000e220008000a00 */
[----:B-----5:R-:W-:-:S04]  /*11d0*/  IADD3 R6, P0, PT, R43, R4, RZ ;  /* 0x000000042b067210 */ /* 0x020fc80007f1e0ff */
[----:B------:R-:W-:Y:S02]  /*11e0*/  LEA.HI.X.SX32 R5, R43, R5, 0x1, P0 ;  /* 0x000000052b057211 */ /* 0x000fe400000f0eff */
[----:B0-----:R-:W-:-:S04]  /*11f0*/  LEA R4, P0, R6, UR4, 0x2 ;  /* 0x0000000406047c11 */ /* 0x001fc8000f8010ff */
[----:B------:R-:W-:-:S05]  /*1200*/  LEA.HI.X R5, R6, UR5, R5, 0x2, P0 ;  /* 0x0000000506057c11 */ /* 0x000fca00080f1405 */
[----:B------:R2:W-:Y:S04]  /*1210*/  STG.E desc[UR8][R4.64], R39 ;  /* 0x0000002704007986 */ /* 0x0005e8000c101908 */
.L_x_2587:
[----:B------:R-:W-:Y:S05]  /*1220*/  BSYNC.RECONVERGENT B0 ;  /* 0x0000000000007941 */ /* 0x000fea0003800200 */
.L_x_2586:
        /* <DEDUP_REMOVED lines=8> */
.L_x_2591:
[----:B------:R-:W0:Y:S01]  /*12b0*/  LDCU.64 UR4, c[0x0][0x398] ;  /* 0x00007300ff0477ac */ /* 0x000e220008000a00 */
[----:B-----5:R-:W-:-:S04]  /*12c0*/  IADD3 R6, P0, PT, R21, R4, RZ ;  /* 0x0000000415067210 */ /* 0x020fc80007f1e0ff */
[----:B------:R-:W-:Y:S02]  /*12d0*/  LEA.HI.X.SX32 R5, R21, R5, 0x1, P0 ;  /* 0x0000000515057211 */ /* 0x000fe400000f0eff */
[----:B0-----:R-:W-:-:S04]  /*12e0*/  LEA R4, P0, R6, UR4, 0x2 ;  /* 0x0000000406047c11 */ /* 0x001fc8000f8010ff */
[----:B------:R-:W-:-:S05]  /*12f0*/  LEA.HI.X R5, R6, UR5, R5, 0x2, P0 ;  /* 0x0000000506057c11 */ /* 0x000fca00080f1405 */
[----:B------:R3:W-:Y:S04]  /*1300*/  STG.E desc[UR8][R4.64], R38 ;  /* 0x0000002604007986 */ /* 0x0007e8000c101908 */
.L_x_2590:
[----:B------:R-:W-:Y:S05]  /*1310*/  BSYNC.RECONVERGENT B0 ;  /* 0x0000000000007941 */ /* 0x000fea0003800200 */
.L_x_2589:
        /* <DEDUP_REMOVED lines=8> */
.L_x_2594:
[----:B------:R-:W0:Y:S01]  /*13a0*/  LDCU.64 UR4, c[0x0][0x398] ;  /* 0x00007300ff0477ac */ /* 0x000e220008000a00 */
[----:B-----5:R-:W-:-:S04]  /*13b0*/  IADD3 R6, P0, PT, R22, R4, RZ ;  /* 0x0000000416067210 */ /* 0x020fc80007f1e0ff */
[----:B------:R-:W-:Y:S02]  /*13c0*/  LEA.HI.X.SX32 R5, R22, R5, 0x1, P0 ;  /* 0x0000000516057211 */ /* 0x000fe400000f0eff */
[----:B0-----:R-:W-:-:S04]  /*13d0*/  LEA R4, P0, R6, UR4, 0x2 ;  /* 0x0000000406047c11 */ /* 0x001fc8000f8010ff */
[----:B------:R-:W-:-:S05]  /*13e0*/  LEA.HI.X R5, R6, UR5, R5, 0x2, P0 ;  /* 0x0000000506057c11 */ /* 0x000fca00080f1405 */
[----:B------:R4:W-:Y:S04]  /*13f0*/  STG.E desc[UR8][R4.64], R35 ;  /* 0x0000002304007986 */ /* 0x0009e8000c101908 */
.L_x_2593:
[----:B------:R-:W-:Y:S05]  /*1400*/  BSYNC.RECONVERGENT B0 ;  /* 0x0000000000007941 */ /* 0x000fea0003800200 */
.L_x_2592:
        /* <DEDUP_REMOVED lines=8> */
.L_x_2597:
[----:B------:R-:W0:Y:S01]  /*1490*/  LDCU.64 UR4, c[0x0][0x398] ;  /* 0x00007300ff0477ac */ /* 0x000e220008000a00 */
[----:B-----5:R-:W-:-:S04]  /*14a0*/  IADD3 R6, P0, PT, R0, R4, RZ ;  /* 0x0000000400067210 */ /* 0x020fc80007f1e0ff */
[----:B------:R-:W-:Y:S02]  /*14b0*/  LEA.HI.X.SX32 R5, R0, R5, 0x1, P0 ;  /* 0x0000000500057211 */ /* 0x000fe400000f0eff */
[----:B0-----:R-:W-:-:S04]  /*14c0*/  LEA R4, P0, R6, UR4, 0x2 ;  /* 0x0000000406047c11 */ /* 0x001fc8000f8010ff */
[----:B------:R-:W-:-:S05]  /*14d0*/  LEA.HI.X R5, R6, UR5, R5, 0x2, P0 ;  /* 0x0000000506057c11 */ /* 0x000fca00080f1405 */
[----:B------:R0:W-:Y:S04]  /*14e0*/  STG.E desc[UR8][R4.64], R34 ;  /* 0x0000002204007986 */ /* 0x0001e8000c101908 */
.L_x_2596:
[----:B------:R-:W-:Y:S05]  /*14f0*/  BSYNC.RECONVERGENT B0 ;  /* 0x0000000000007941 */ /* 0x000fea0003800200 */
.L_x_2595:
        /* <DEDUP_REMOVED lines=8> */
.L_x_2600:
[----:B------:R-:W0:Y:S01]  /*1580*/  LDCU.64 UR4, c[0x0][0x398] ;  /* 0x00007300ff0477ac */ /* 0x000e220008000a00 */
[----:B-----5:R-:W-:-:S04]  /*1590*/  IADD3 R0, P0, PT, R40, R4, RZ ;  /* 0x0000000428007210 */ /* 0x020fc80007f1e0ff */
[----:B------:R-:W-:Y:S02]  /*15a0*/  LEA.HI.X.SX32 R5, R40, R5, 0x1, P0 ;  /* 0x0000000528057211 */ /* 0x000fe400000f0eff */
[----:B0-----:R-:W-:-:S04]  /*15b0*/  LEA R4, P0, R0, UR4, 0x2 ;  /* 0x0000000400047c11 */ /* 0x001fc8000f8010ff */
[----:B------:R-:W-:-:S05]  /*15c0*/  LEA.HI.X R5, R0, UR5, R5, 0x2, P0 ;  /* 0x0000000500057c11 */ /* 0x000fca00080f1405 */
[----:B------:R0:W-:Y:S04]  /*15d0*/  STG.E desc[UR8][R4.64], R33 ;  /* 0x0000002104007986 */ /* 0x0001e8000c101908 */
.L_x_2599:
[----:B------:R-:W-:Y:S05]  /*15e0*/  BSYNC.RECONVERGENT B0 ;  /* 0x0000000000007941 */ /* 0x000fea0003800200 */
.L_x_2598:
        /* <DEDUP_REMOVED lines=8> */
.L_x_2603:
[----:B-----5:R-:W-:-:S04]  /*1670*/  IADD3 R0, P0, PT, R36, R4, RZ ;  /* 0x0000000424007210 */ /* 0x020fc80007f1e0ff */
[----:B------:R-:W-:Y:S02]  /*1680*/  LEA.HI.X.SX32 R5, R36, R5, 0x1, P0 ;  /* 0x0000000524057211 */ /* 0x000fe400000f0eff */
[----:B0-----:R-:W-:-:S04]  /*1690*/  LEA R4, P0, R0, UR4, 0x2 ;  /* 0x0000000400047c11 */ /* 0x001fc8000f8010ff */
[----:B------:R-:W-:-:S05]  /*16a0*/  LEA.HI.X R5, R0, UR5, R5, 0x2, P0 ;  /* 0x0000000500057c11 */ /* 0x000fca00080f1405 */
[----:B------:R0:W-:Y:S04]  /*16b0*/  STG.E desc[UR8][R4.64], R32 ;  /* 0x0000002004007986 */ /* 0x0001e8000c101908 */
.L_x_2602:
[----:B------:R-:W-:Y:S05]  /*16c0*/  BSYNC.RECONVERGENT B0 ;  /* 0x0000000000007941 */ /* 0x000fea0003800200 */
.L_x_2601:
        /* <DEDUP_REMOVED lines=8> */
.L_x_2606:
[----:B-----5:R-:W-:-:S04]  /*1750*/  IADD3 R0, P0, PT, R31, R4, RZ ;  /* 0x000000041f007210 */ /* 0x020fc80007f1e0ff */
[----:B------:R-:W-:Y:S02]  /*1760*/  LEA.HI.X.SX32 R5, R31, R5, 0x1, P0 ;  /* 0x000000051f057211 */ /* 0x000fe400000f0eff */
[----:B0-----:R-:W-:-:S04]  /*1770*/  LEA R4, P0, R0, UR4, 0x2 ;  /* 0x0000000400047c11 */ /* 0x001fc8000f8010ff */
[----:B------:R-:W-:-:S05]  /*1780*/  LEA.HI.X R5, R0, UR5, R5, 0x2, P0 ;  /* 0x0000000500057c11 */ /* 0x000fca00080f1405 */
[----:B------:R0:W-:Y:S04]  /*1790*/  STG.E desc[UR8][R4.64], R30 ;  /* 0x0000001e04007986 */ /* 0x0001e8000c101908 */
.L_x_2605:
[----:B------:R-:W-:Y:S05]  /*17a0*/  BSYNC.RECONVERGENT B0 ;  /* 0x0000000000007941 */ /* 0x000fea0003800200 */
.L_x_2604:
        /* <DEDUP_REMOVED lines=8> */
.L_x_2609:
[----:B-----5:R-:W-:-:S04]  /*1830*/  IADD3 R0, P0, PT, R26, R4, RZ ;  /* 0x000000041a007210 */ /* 0x020fc80007f1e0ff */
[----:B------:R-:W-:Y:S02]  /*1840*/  LEA.HI.X.SX32 R5, R26, R5, 0x1, P0 ;  /* 0x000000051a057211 */ /* 0x000fe400000f0eff */
[----:B0-----:R-:W-:-:S04]  /*1850*/  LEA R4, P0, R0, UR4, 0x2 ;  /* 0x0000000400047c11 */ /* 0x001fc8000f8010ff */
[----:B------:R-:W-:-:S05]  /*1860*/  LEA.HI.X R5, R0, UR5, R5, 0x2, P0 ;  /* 0x0000000500057c11 */ /* 0x000fca00080f1405 */
[----:B------:R0:W-:Y:S04]  /*1870*/  STG.E desc[UR8][R4.64], R29 ;  /* 0x0000001d04007986 */ /* 0x0001e8000c101908 */
.L_x_2608:
[----:B------:R-:W-:Y:S05]  /*1880*/  BSYNC.RECONVERGENT B0 ;  /* 0x0000000000007941 */ /* 0x000fea0003800200 */
.L_x_2607:
        /* <DEDUP_REMOVED lines=8> */
.L_x_2612:
[----:B-----5:R-:W-:-:S04]  /*1910*/  IADD3 R0, P0, PT, R23, R4, RZ ;  /* 0x0000000417007210 */ /* 0x020fc80007f1e0ff */
[----:B------:R-:W-:Y:S02]  /*1920*/  LEA.HI.X.SX32 R5, R23, R5, 0x1, P0 ;  /* 0x0000000517057211 */ /* 0x000fe400000f0eff */
[----:B0-----:R-:W-:-:S04]  /*1930*/  LEA R4, P0, R0, UR4, 0x2 ;  /* 0x0000000400047c11 */ /* 0x001fc8000f8010ff */
[----:B------:R-:W-:-:S05]  /*1940*/  LEA.HI.X R5, R0, UR5, R5, 0x2, P0 ;  /* 0x0000000500057c11 */ /* 0x000fca00080f1405 */
[----:B------:R0:W-:Y:S04]  /*1950*/  STG.E desc[UR8][R4.64], R28 ;  /* 0x0000001c04007986 */ /* 0x0001e8000c101908 */
.L_x_2611:
[----:B------:R-:W-:Y:S05]  /*1960*/  BSYNC.RECONVERGENT B0 ;  /* 0x0000000000007941 */ /* 0x000fea0003800200 */
.L_x_2610:
        /* <DEDUP_REMOVED lines=9> */
.L_x_2615:
[----:B-----5:R-:W-:-:S04]  /*1a00*/  IADD3 R0, P0, PT, R2, R4, RZ ;  /* 0x0000000402007210 */ /* 0x020fc80007f1e0ff */
[----:B------:R-:W-:Y:S02]  /*1a10*/  LEA.HI.X.SX32 R5, R2, R5, 0x1, P0 ;  /* 0x0000000502057211 */ /* 0x000fe400000f0eff */
[----:B0-----:R-:W-:-:S04]  /*1a20*/  LEA R4, P0, R0, UR4, 0x2 ;  /* 0x0000000400047c11 */ /* 0x001fc8000f8010ff */
[----:B------:R-:W-:-:S05]  /*1a30*/  LEA.HI.X R5, R0, UR5, R5, 0x2, P0 ;  /* 0x0000000500057c11 */ /* 0x000fca00080f1405 */
[----:B------:R0:W-:Y:S04]  /*1a40*/  STG.E desc[UR8][R4.64], R27 ;  /* 0x0000001b04007986 */ /* 0x0001e8000c101908 */
.L_x_2614:
[----:B------:R-:W-:Y:S05]  /*1a50*/  BSYNC.RECONVERGENT B0 ;  /* 0x0000000000007941 */ /* 0x000fea0003800200 */
.L_x_2613:
        /* <DEDUP_REMOVED lines=9> */
.L_x_2618:
[----:B-----5:R-:W-:-:S04]  /*1af0*/  IADD3 R0, P0, PT, R3, R4, RZ ;  /* 0x0000000403007210 */ /* 0x020fc80007f1e0ff */
[----:B------:R-:W-:Y:S02]  /*1b00*/  LEA.HI.X.SX32 R3, R3, R5, 0x1, P0 ;  /* 0x0000000503037211 */ /* 0x000fe400000f0eff */
[----:B0-----:R-:W-:-:S04]  /*1b10*/  LEA R2, P0, R0, UR4, 0x2 ;  /* 0x0000000400027c11 */ /* 0x001fc8000f8010ff */
[----:B------:R-:W-:-:S05]  /*1b20*/  LEA.HI.X R3, R0, UR5, R3, 0x2, P0 ;  /* 0x0000000500037c11 */ /* 0x000fca00080f1403 */
[----:B------:R0:W-:Y:S04]  /*1b30*/  STG.E desc[UR8][R2.64], R25 ;  /* 0x0000001902007986 */ /* 0x0001e8000c101908 */
.L_x_2617:
[----:B------:R-:W-:Y:S05]  /*1b40*/  BSYNC.RECONVERGENT B0 ;  /* 0x0000000000007941 */ /* 0x000fea0003800200 */
.L_x_2616:
[----:B------:R-:W-:Y:S05]  /*1b50*/  @!P5 EXIT ;  /* 0x000000000000d94d */ /* 0x000fea0003800000 */
[----:B------:R-:W-:Y:S01]  /*1b60*/  UISETP.NE.AND UP0, UPT, UR6, URZ, UPT ;  /* 0x000000ff0600728c */ /* 0x000fe2000bf05270 */
[----:B0-----:R-:W-:-:S08]  /*1b70*/  CS2R R2, SRZ ;  /* 0x0000000000027805 */ /* 0x001fd0000001ff00 */
[----:B------:R-:W-:Y:S05]  /*1b80*/  BRA.U UP0, `(.L_x_2619) ;  /* 0x0000000100087547 */ /* 0x000fea000b800000 */
[----:B------:R-:W0:Y:S02]  /*1b90*/  LDC.64 R2, c[0x0][0x3d8] ;  /* 0x0000f600ff027b82 */ /* 0x000e240000000a00 */
[----:B0-----:R-:W5:Y:S02]  /*1ba0*/  LDG.E.64 R2, desc[UR8][R2.64] ;  /* 0x0000000802027981 */ /* 0x001f64000c1e1b00 */
.L_x_2619:
[----:B------:R-:W0:Y:S01]  /*1bb0*/  LDCU.64 UR4, c[0x0][0x398] ;  /* 0x00007300ff0477ac */ /* 0x000e220008000a00 */
[----:B-----5:R-:W-:-:S04]  /*1bc0*/  IADD3 R0, P0, PT, R20, R2, RZ ;  /* 0x0000000214007210 */ /* 0x020fc80007f1e0ff */
[----:B------:R-:W-:Y:S02]  /*1bd0*/  LEA.HI.X.SX32 R3, R20, R3, 0x1, P0 ;  /* 0x0000000314037211 */ /* 0x000fe400000f0eff */
[----:B0-----:R-:W-:-:S04]  /*1be0*/  LEA R2, P0, R0, UR4, 0x2 ;  /* 0x0000000400027c11 */ /* 0x001fc8000f8010ff */
[----:B------:R-:W-:-:S05]  /*1bf0*/  LEA.HI.X R3, R0, UR5, R3, 0x2, P0 ;  /* 0x0000000500037c11 */ /* 0x000fca00080f1403 */
[----:B------:R-:W-:Y:S01]  /*1c00*/  STG.E desc[UR8][R2.64], R24 ;  /* 0x0000001802007986 */ /* 0x000fe2000c101908 */
[----:B------:R-:W-:Y:S05]  /*1c10*/  EXIT ;  /* 0x000000000000794d */ /* 0x000fea0003800000 */
.L_x_2579:
        /* <DEDUP_REMOVED lines=13> */
[----:B------:R-:W-:Y:S01]  /*1cf0*/  LOP3.LUT P6, RZ, R37, 0x40, RZ, 0xc0, !PT ;  /* 0x0000004025ff7812 */ /* 0x000fe200078cc0ff */
[----:B0-----:R-:W-:-:S06]  /*1d00*/  ULEA UR4, UR5, UR4, 0x18 ;  /* 0x0000000405047291 */ /* 0x001fcc000f8ec0ff */
[----:B------:R-:W-:Y:S02]  /*1d10*/  @P0 LEA R47, R47, UR4, 0x2 ;  /* 0x000000042f2f0c11 */ /* 0x000fe4000f8e10ff */
[----:B------:R-:W-:Y:S02]  /*1d20*/  @P1 LEA R44, R44, UR4, 0x2 ;  /* 0x000000042c2c1c11 */ /* 0x000fe4000f8e10ff */
[----:B------:R-:W-:Y:S01]  /*1d30*/  @P2 LEA R46, R43, UR4, 0x2 ;  /* 0x000000042b2e2c11 */ /* 0x000fe2000f8e10ff */
[----:B------:R-:W-:Y:S01]  /*1d40*/  @P0 STS [R47], R48 ;  /* 0x000000302f000388 */ /* 0x000fe20000000800 */
[----:B------:R-:W-:Y:S02]  /*1d50*/  LOP3.LUT P0, RZ, R37, 0x1, RZ, 0xc0, !PT ;  /* 0x0000000125ff7812 */ /* 0x000fe4000780c0ff */
        /* <DEDUP_REMOVED lines=11> */
[----:B------:R-:W-:-:S02]  /*1e10*/  ISETP.NE.AND P4, PT, R51, RZ, PT ;  /* 0x000000ff3300720c */ /* 0x000fc40003f85270 */
[----:B0-----:R-:W-:Y:S01]  /*1e20*/  @P1 LEA R41, R36, UR4, 0x2 ;  /* 0x0000000424291c11 */ /* 0x001fe2000f8e10ff */
[----:B------:R1:W-:Y:S01]  /*1e30*/  @P5 STS [R43], R34 ;  /* 0x000000222b005388 */ /* 0x0003e20000000800 */
[----:B------:R-:W-:Y:S02]  /*1e40*/  ISETP.NE.AND P5, PT, R52, RZ, PT ;  /* 0x000000ff3400720c */ /* 0x000fe40003fa5270 */
[----:B------:R-:W-:Y:S01]  /*1e50*/  @P6 LEA R0, R3, UR4, 0x2 ;  /* 0x0000000403006c11 */ /* 0x000fe2000f8e10ff */
[----:B------:R1:W-:Y:S01]  /*1e60*/  @P0 STS [R40], R33 ;  /* 0x0000002128000388 */ /* 0x0003e20000000800 */
[----:B------:R-:W-:Y:S02]  /*1e70*/  @P2 LEA R31, R31, UR4, 0x2 ;  /* 0x000000041f1f2c11 */ /* 0x000fe4000f8e10ff */
[----:B------:R-:W-:Y:S01]  /*1e80*/  @P3 LEA R26, R26, UR4, 0x2 ;  /* 0x000000041a1a3c11 */ /* 0x000fe2000f8e10ff */
[----:B------:R1:W-:Y:S01]  /*1e90*/  @P1 STS [R41], R32 ;  /* 0x0000002029001388 */ /* 0x0003e20000000800 */
[----:B------:R-:W-:-:S02]  /*1ea0*/  LOP3.LUT P1, RZ, R37, 0x80, RZ, 0xc0, !PT ;  /* 0x0000008025ff7812 */ /* 0x000fc4000782c0ff */
[----:B------:R-:W-:Y:S01]  /*1eb0*/  @P4 LEA R23, R23, UR4, 0x2 ;  /* 0x0000000417174c11 */ /* 0x000fe2000f8e10ff */
[----:B------:R-:W0:Y:S02]  /*1ec0*/  S2R R45, SR_TID.X ;  /* 0x00000000002d7919 */ /* 0x000e240000002100 */
[----:B------:R-:W-:Y:S01]  /*1ed0*/  @P5 LEA R3, R20, UR4, 0x2 ;  /* 0x0000000414035c11 */ /* 0x000fe2000f8e10ff */
[----:B------:R1:W-:Y:S04]  /*1ee0*/  @P2 STS [R31], R30 ;  /* 0x0000001e1f002388 */ /* 0x0003e80000000800 */
[----:B------:R1:W-:Y:S03]  /*1ef0*/  @P3 STS [R26], R29 ;  /* 0x0000001d1a003388 */ /* 0x0003e60000000800 */
[----:B------:R-:W-:Y:S01]  /*1f00*/  @P1 LEA R2, R2, UR4, 0x2 ;  /* 0x0000000402021c11 */ /* 0x000fe2000f8e10ff */
[----:B------:R1:W-:Y:S04]  /*1f10*/  @P4 STS [R23], R28 ;  /* 0x0000001c17004388 */ /* 0x0003e80000000800 */
[----:B------:R1:W-:Y:S04]  /*1f20*/  @P1 STS [R2], R27 ;  /* 0x0000001b02001388 */ /* 0x0003e80000000800 */
[----:B------:R1:W-:Y:S04]  /*1f30*/  @P6 STS [R0], R25 ;  /* 0x0000001900006388 */ /* 0x0003e80000000800 */
[----:B------:R1:W-:Y:S01]  /*1f40*/  @P5 STS [R3], R24 ;  /* 0x0000001803005388 */ /* 0x0003e20000000800 */
[----:B------:R-:W-:Y:S01]  /*1f50*/  BAR.SYNC.DEFER_BLOCKING 0x0 ;  /* 0x0000000000007b1d */ /* 0x000fe20000010000 */
[----:B0-----:R-:W-:-:S13]  /*1f60*/  ISETP.GE.U32.AND P0, PT, R45, R42, PT ;  /* 0x0000002a2d00720c */ /* 0x001fda0003f06070 */
[----:B-1----:R-:W-:Y:S05]  /*1f70*/  @P0 EXIT ;  /* 0x000000000000094d */ /* 0x002fea0003800000 */
[----:B------:R-:W-:Y:S01]  /*1f80*/  IADD3 R17, PT, PT, R19, R17, R18 ;  /* 0x0000001113117210 */ /* 0x000fe20007ffe012 */
[----:B------:R-:W0:Y:S01]  /*1f90*/  LDCU.U8 UR10, c[0x0][0x3c0] ;  /* 0x00007800ff0a77ac */ /* 0x000e220008000000 */
[----:B------:R-:W-:Y:S02]  /*1fa0*/  BSSY.RECONVERGENT B0, `(.L_x_2620) ;  /* 0x0000025000007945 */ /* 0x000fe40003800200 */
[----:B------:R-:W-:Y:S01]  /*1fb0*/  IADD3 R17, PT, PT, R13, R17, R12 ;  /* 0x000000110d117210 */ /* 0x000fe20007ffe00c */
[----:B------:R-:W1:Y:S03]  /*1fc0*/  LDCU.64 UR6, c[0x0][0x398] ;  /* 0x00007300ff0677ac */ /* 0x000e660008000a00 */
[----:B------:R-:W-:Y:S01]  /*1fd0*/  IADD3 R17, PT, PT, R15, R17, R14 ;  /* 0x000000110f117210 */ /* 0x000fe20007ffe00e */
[----:B------:R-:W-:-:S03]  /*1fe0*/  IMAD.MOV.U32 R15, RZ, RZ, R45 ;  /* 0x000000ffff0f7224 */ /* 0x000fc600078e002d */
[----:B------:R-:W-:Y:S02]  /*1ff0*/  IADD3 R17, PT, PT, R9, R17, R8 ;  /* 0x0000001109117210 */ /* 0x000fe40007ffe008 */
[----:B------:R-:W-:Y:S02]  /*2000*/  LOP3.LUT R0, RZ, R15, RZ, 0x33, !PT ;  /* 0x0000000fff007212 */ /* 0x000fe400078e33ff */
        /* <DEDUP_REMOVED lines=10> */
[----:B------:R-:W-:Y:S01]  /*20b0*/  IMAD.MOV.U32 R9, RZ, RZ, RZ ;  /* 0x000000ffff097224 */ /* 0x000fe200078e00ff */
[----:B------:R-:W-:-:S05]  /*20c0*/  LOP3.LUT R0, R0, 0x3, RZ, 0xc0, !PT ;  /* 0x0000000300007812 */ /* 0x000fca00078ec0ff */
[----:B------:R-:W-:-:S07]  /*20d0*/  IMAD.MOV R0, RZ, RZ, -R0 ;  /* 0x000000ffff007224 */ /* 0x000fce00078e0a00 */
.L_x_2622:
        /* <DEDUP_REMOVED lines=17> */
.L_x_2621:
[----:B------:R-:W-:Y:S05]  /*21f0*/  BSYNC.RECONVERGENT B0 ;  /* 0x0000000000007941 */ /* 0x000fea0003800200 */
.L_x_2620:
        /* <DEDUP_REMOVED lines=14> */
.L_x_2623:
        /* <DEDUP_REMOVED lines=44> */
.L_x_2576:
        /* <DEDUP_REMOVED lines=29> */
[----:B------:R-:W-:Y:S01]  /*2770*/  LOP3.LUT R37, R37, 0xfffffffd, RZ, 0xc0, !PT ;  /* 0xfffffffd25257812 */ /* 0x000fe200078ec0ff */
[----:B------:R-:W1:Y:S01]  /*2780*/  S2UR UR5, SR_CgaCtaId ;  /* 0x00000000000579c3 */ /* 0x000e620000008800 */
[----:B------:R-:W-:-:S02]  /*2790*/  UMOV UR4, 0x400 ;  /* 0x0000040000047882 */ /* 0x000fc40000000000 */
[----:B-1----:R-:W-:-:S05]  /*27a0*/  ULEA UR4, UR5, UR4, 0x18 ;  /* 0x0000000405047291 */ /* 0x002fca000f8ec0ff */
[----:B------:R-:W-:Y:S01]  /*27b0*/  BAR.SYNC.DEFER_BLOCKING 0x0 ;  /* 0x0000000000007b1d */ /* 0x000fe20000010000 */
[----:B--2---:R-:W-:-:S05]  /*27c0*/  PRMT R0, R0, 0x5410, R7 ;  /* 0x0000541000007816 */ /* 0x004fca0000000007 */
[----:B------:R-:W-:Y:S01]  /*27d0*/  HSETP2.NEU.AND P5, P6, R0, RZ.H0_H0, PT ;  /* 0x200000ff00007234 */ /* 0x000fe20003ead000 */
[----:B------:R-:W-:Y:S01]  /*27e0*/  IMAD.MOV.U32 R0, RZ, RZ, 0x2 ;  /* 0x00000002ff007424 */ /* 0x000fe200078e00ff */
[----:B---3--:R-:W-:-:S05]  /*27f0*/  PRMT R6, R6, 0x5410, R9 ;  /* 0x0000541006067816 */ /* 0x008fca0000000009 */
[----:B------:R-:W-:Y:S02]  /*2800*/  HSETP2.NEU.AND P4, P3, R6, RZ.H0_H0, PT ;  /* 0x200000ff06007234 */ /* 0x000fe40003b8d000 */
[----:B------:R-:W-:Y:S02]  /*2810*/  SEL R6, RZ, 0x1, !P5 ;  /* 0x00000001ff067807 */ /* 0x000fe40006800000 */
[----:B----4-:R-:W-:Y:S02]  /*2820*/  PRMT R8, R8, 0x5410, R11 ;  /* 0x0000541008087816 */ /* 0x010fe4000000000b */
[----:B------:R-:W-:Y:S01]  /*2830*/  @!P5 IMAD.MOV R0, RZ, RZ, 0x1 ;  /* 0x00000001ff00d424 */ /* 0x000fe200078e02ff */
[----:B------:R-:W-:Y:S01]  /*2840*/  @P6 LOP3.LUT R37, R37, 0x2, RZ, 0xfc, !PT ;  /* 0x0000000225256812 */ /* 0x000fe200078efcff */
[----:B------:R-:W-:Y:S01]  /*2850*/  @!P6 IMAD.MOV R0, RZ, RZ, R6 ;  /* 0x000000ffff00e224 */ /* 0x000fe200078e0206 */
[----:B------:R-:W-:Y:S02]  /*2860*/  HSETP2.NEU.AND P1, P0, R8, RZ.H0_H0, PT ;  /* 0x200000ff08007234 */ /* 0x000fe4000382d000 */
[----:B------:R-:W-:Y:S01]  /*2870*/  LOP3.LUT R37, R37, 0xfffffffb, RZ, 0xc0, !PT ;  /* 0xfffffffb25257812 */ /* 0x000fe200078ec0ff */
[----:B------:R-:W-:Y:S01]  /*2880*/  VIADD R10, R0, 0x1 ;  /* 0x00000001000a7836 */ /* 0x000fe20000000000 */
[----:B-----5:R-:W-:Y:S01]  /*2890*/  PRMT R14, R14, 0x5410, R15 ;  /* 0x000054100e0e7816 */ /* 0x020fe2000000000f */
[----:B------:R-:W-:Y:S01]  /*28a0*/  @!P4 IMAD.MOV R10, RZ, RZ, R0 ;  /* 0x000000ffff0ac224 */ /* 0x000fe200078e0200 */
[----:B------:R-:W-:-:S02]  /*28b0*/  @P4 LOP3.LUT R37, R37, 0x4, RZ, 0xfc, !PT ;  /* 0x0000000425254812 */ /* 0x000fc400078efcff */
[----:B------:R-:W-:Y:S01]  /*28c0*/  SHF.R.U32.HI R8, RZ, 0x5, R18 ;  /* 0x00000005ff087819 */ /* 0x000fe20000011612 */
[----:B------:R-:W-:Y:S01]  /*28d0*/  VIADD R11, R10, 0x1 ;  /* 0x000000010a0b7836 */ /* 0x000fe20000000000 */
[----:B------:R-:W-:Y:S01]  /*28e0*/  LOP3.LUT R37, R37, 0xfffffff7, RZ, 0xc0, !PT ;  /* 0xfffffff725257812 */ /* 0x000fe200078ec0ff */
[----:B------:R-:W-:Y:S01]  /*28f0*/  @!P3 IMAD.MOV R11, RZ, RZ, R10 ;  /* 0x000000ffff0bb224 */ /* 0x000fe200078e020a */
[----:B------:R-:W-:Y:S02]  /*2900*/  PRMT R16, R16, 0x5410, R17 ;  /* 0x0000541010107816 */ /* 0x000fe40000000011 */
[----:B------:R-:W-:Y:S01]  /*2910*/  @P3 LOP3.LUT R37, R37, 0x8, RZ, 0xfc, !PT ;  /* 0x0000000825253812 */ /* 0x000fe200078efcff */
[----:B------:R-:W-:Y:S01]  /*2920*/  VIADD R12, R11, 0x1 ;  /* 0x000000010b0c7836 */ /* 0x000fe20000000000 */
[----:B------:R-:W-:Y:S01]  /*2930*/  HSETP2.NEU.AND P4, P3, R14, RZ.H0_H0, PT ;  /* 0x200000ff0e007234 */ /* 0x000fe20003b8d000 */
[----:B------:R-:W-:Y:S01]  /*2940*/  @!P1 IMAD.MOV R12, RZ, RZ, R11 ;  /* 0x000000ffff0c9224 */ /* 0x000fe200078e020b */
[----:B------:R-:W-:Y:S01]  /*2950*/  LOP3.LUT R37, R37, 0xffffffef, RZ, 0xc0, !PT ;  /* 0xffffffef25257812 */ /* 0x000fe200078ec0ff */
[----:B------:R-:W1:Y:S01]  /*2960*/  S2R R17, SR_LANEID ;  /* 0x0000000000117919 */ /* 0x000e620000000000 */
[----:B------:R-:W-:Y:S01]  /*2970*/  PRMT R19, R19, 0x5410, R20 ;  /* 0x0000541013137816 */ /* 0x000fe20000000014 */
[----:B------:R-:W-:Y:S01]  /*2980*/  VIADD R13, R12, 0x1 ;  /* 0x000000010c0d7836 */ /* 0x000fe20000000000 */
[----:B------:R-:W-:Y:S01]  /*2990*/  @P1 LOP3.LUT R37, R37, 0x10, RZ, 0xfc, !PT ;  /* 0x0000001025251812 */ /* 0x000fe200078efcff */
[----:B------:R-:W-:-:S03]  /*29a0*/  @!P0 IMAD.MOV R13, RZ, RZ, R12 ;  /* 0x000000ffff0d8224 */ /* 0x000fc600078e020c */
[----:B------:R-:W-:Y:S01]  /*29b0*/  LOP3.LUT R37, R37, 0xffffffdf, RZ, 0xc0, !PT ;  /* 0xffffffdf25257812 */ /* 0x000fe200078ec0ff */
[----:B0-----:R-:W-:Y:S01]  /*29c0*/  VIADD R4, R13, 0x1 ;  /* 0x000000010d047836 */ /* 0x001fe20000000000 */
[----:B------:R-:W-:Y:S01]  /*29d0*/  PRMT R21, R21, 0x5410, R22 ;  /* 0x0000541015157816 */ /* 0x000fe20000000016 */
[----:B------:R-:W-:Y:S01]  /*29e0*/  @!P4 IMAD.MOV R4, RZ, RZ, R13 ;  /* 0x000000ffff04c224 */ /* 0x000fe200078e020d */
[----:B------:R-:W-:Y:S02]  /*29f0*/  @P0 LOP3.LUT R37, R37, 0x20, RZ, 0xfc, !PT ;  /* 0x0000002025250812 */ /* 0x000fe400078efcff */
[----:B------:R-:W-:Y:S01]  /*2a00*/  HSETP2.NEU.AND P1, P0, R16, RZ.H0_H0, PT ;  /* 0x200000ff10007234 */ /* 0x000fe2000382d000 */
[----:B------:R-:W-:Y:S01]  /*2a10*/  VIADD R5, R4, 0x1 ;  /* 0x0000000104057836 */ /* 0x000fe20000000000 */
[----:B------:R-:W-:Y:S01]  /*2a20*/  LOP3.LUT R37, R37, 0xffffff7f, RZ, 0xc0, !PT ;  /* 0xffffff7f25257812 */ /* 0x000fe200078ec0ff */
[----:B------:R-:W-:-:S04]  /*2a30*/  @!P3 IMAD.MOV R5, RZ, RZ, R4 ;  /* 0x000000ffff05b224 */ /* 0x000fc800078e0204 */
[----:B------:R-:W-:-:S06]  /*2a40*/  VIADD R14, R5, 0x1 ;  /* 0x00000001050e7836 */ /* 0x000fcc0000000000 */
[----:B------:R-:W-:Y:S01]  /*2a50*/  @P1 LOP3.LUT R37, R37, 0x80, RZ, 0xfc, !PT ;  /* 0x0000008025251812 */ /* 0x000fe200078efcff */
[----:B------:R-:W-:-:S03]  /*2a60*/  @!P1 IMAD.MOV R14, RZ, RZ, R5 ;  /* 0x000000ffff0e9224 */ /* 0x000fc600078e0205 */
[----:B------:R-:W-:Y:S01]  /*2a70*/  LOP3.LUT R37, R37, 0xffffffbf, RZ, 0xc0, !PT ;  /* 0xffffffbf25257812 */ /* 0x000fe200078ec0ff */
[----:B------:R-:W-:Y:S02]  /*2a80*/  VIADD R15, R14, 0x1 ;  /* 0x000000010e0f7836 */ /* 0x000fe40000000000 */
[----:B------:R-:W-:Y:S01]  /*2a90*/  @!P0 IMAD.MOV R15, RZ, RZ, R14 ;  /* 0x000000ffff0f8224 */ /* 0x000fe200078e020e */
[----:B------:R-:W-:Y:S02]  /*2aa0*/  @P0 LOP3.LUT R37, R37, 0x40, RZ, 0xfc, !PT ;  /* 0x0000004025250812 */ /* 0x000fe400078efcff */
[----:B------:R-:W-:Y:S01]  /*2ab0*/  HSETP2.NEU.AND P2, P0, R19, RZ.H0_H0, PT ;  /* 0x200000ff13007234 */ /* 0x000fe2000384d000 */
[----:B------:R-:W-:Y:S01]  /*2ac0*/  VIADD R4, R15, 0x1 ;  /* 0x000000010f047836 */ /* 0x000fe20000000000 */
[----:B------:R-:W-:-:S11]  /*2ad0*/  LOP3.LUT R37, R37, 0xfffffffe, RZ, 0xc0, !PT ;  /* 0xfffffffe25257812 */ /* 0x000fd600078ec0ff */
[----:B------:R-:W-:Y:S01]  /*2ae0*/  @!P2 IMAD.MOV R4, RZ, RZ, R15 ;  /* 0x000000ffff04a224 */ /* 0x000fe200078e020f */
[----:B------:R-:W-:-:S03]  /*2af0*/  @P0 LOP3.LUT R37, R37, 0x1, RZ, 0xfc, !PT ;  /* 0x0000000125250812 */ /* 0x000fc600078efcff */
[----:B------:R-:W-:Y:S02]  /*2b00*/  VIADD R16, R4, 0x1 ;  /* 0x0000000104107836 */ /* 0x000fe40000000000 */
[----:B------:R-:W-:Y:S01]  /*2b10*/  @!P0 IMAD.MOV R16, RZ, RZ, R4 ;  /* 0x000000ffff108224 */ /* 0x000fe200078e0204 */
[----:B------:R-:W-:-:S03]  /*2b20*/  HSETP2.NEU.AND P1, P0, R21, RZ.H0_H0, PT ;  /* 0x200000ff15007234 */ /* 0x000fc6000382d000 */
[----:B------:R-:W-:-:S10]  /*2b30*/  VIADD R4, R16, 0x1 ;  /* 0x0000000110047836 */ /* 0x000fd40000000000 */
[----:B------:R-:W-:-:S04]  /*2b40*/  @!P1 IMAD.MOV R4, RZ, RZ, R16 ;  /* 0x000000ffff049224 */ /* 0x000fc800078e0210 */
[----:B------:R-:W-:Y:S02]  /*2b50*/  VIADD R19, R4, 0x1 ;  /* 0x0000000104137836 */ /* 0x000fe40000000000 */
[----:B------:R-:W-:-:S05]  /*2b60*/  @!P0 IMAD.MOV R19, RZ, RZ, R4 ;  /* 0x000000ffff138224 */ /* 0x000fca00078e0204 */
[----:B------:R-:W0:Y:S02]  /*2b70*/  SHFL.UP P6, R4, R19, 0x1, RZ ;  /* 0x0420000013047989 */ /* 0x000e2400000c00ff */
        /* <DEDUP_REMOVED lines=9> */
[----:B-1----:R-:W-:-:S03]  /*2c10*/  ISETP.NE.AND P6, PT, R17, 0x1f, PT ;  /* 0x0000001f1100780c */ /* 0x002fc60003fc5270 */
[----:B------:R-:W-:-:S10]  /*2c20*/  IMAD.IADD R19, R20, 0x1, -R19 ;  /* 0x0000000114137824 */ /* 0x000fd400078e0a13 */
[----:B------:R-:W-:-:S05]  /*2c30*/  @!P6 LEA R21, R8, UR4, 0x2 ;  /* 0x000000040815ec11 */ /* 0x000fca000f8e10ff */
[----:B------:R-:W-:Y:S01]  /*2c40*/  @!P6 STS [R21], R20 ;  /* 0x000000141500e388 */ /* 0x000fe20000000800 */
[----:B------:R-:W-:Y:S01]  /*2c50*/  BAR.SYNC.DEFER_BLOCKING 0x0 ;  /* 0x0000000000007b1d */ /* 0x000fe20000010000 */
[----:B------:R-:W-:-:S04]  /*2c60*/  ISETP.NE.AND P6, PT, R17, RZ, PT ;  /* 0x000000ff1100720c */ /* 0x000fc80003fc5270 */
[----:B------:R-:W-:Y:S02]  /*2c70*/  SEL R9, R19, RZ, P6 ;  /* 0x000000ff13097207 */ /* 0x000fe40003000000 */
[----:B------:R-:W-:Y:S01]  /*2c80*/  ISETP.NE.AND P6, PT, R8, 0x2, PT ;  /* 0x000000020800780c */ /* 0x000fe20003fc5270 */
[----:B------:R-:W0:Y:S02]  /*2c90*/  LDS.128 R4, [UR4] ;  /* 0x00000004ff047984 */ /* 0x000e240008000c00 */
[----:B0-----:R-:W-:-:S04]  /*2ca0*/  IMAD.IADD R5, R4, 0x1, R5 ;  /* 0x0000000104057824 */ /* 0x001fc800078e0205 */
[----:B------:R-:W-:Y:S01]  /*2cb0*/  IMAD.IADD R6, R6, 0x1, R5 ;  /* 0x0000000106067824 */ /* 0x000fe200078e0205 */
[----:B------:R-:W-:Y:S02]  /*2cc0*/  SEL R4, R5, R4, !P6 ;  /* 0x0000000405047207 */ /* 0x000fe40007000000 */
[----:B------:R-:W-:Y:S01]  /*2cd0*/  ISETP.NE.AND P6, PT, R8, 0x3, PT ;  /* 0x000000030800780c */ /* 0x000fe20003fc5270 */
[----:B------:R-:W-:-:S03]  /*2ce0*/  IMAD.IADD R21, R7, 0x1, R6 ;  /* 0x0000000107157824 */ /* 0x000fc600078e0206 */
[----:B------:R-:W-:Y:S02]  /*2cf0*/  SEL R4, R6, R4, !P6 ;  /* 0x0000000406047207 */ /* 0x000fe40007000000 */
[----:B------:R-:W-:-:S04]  /*2d00*/  ISETP.NE.AND P6, PT, R8, 0x4, PT ;  /* 0x000000040800780c */ /* 0x000fc80003fc5270 */
[C---:B------:R-:W-:Y:S02]  /*2d10*/  SEL R20, R21.reuse, R4, !P6 ;  /* 0x0000000415147207 */ /* 0x040fe40007000000 */
[----:B------:R-:W0:Y:S01]  /*2d20*/  LDS.128 R4, [UR4+0x10] ;  /* 0x00001004ff047984 */ /* 0x000e220008000c00 */
[----:B------:R-:W-:Y:S01]  /*2d30*/  ISETP.NE.AND P6, PT, R8, 0x5, PT ;  /* 0x000000050800780c */ /* 0x000fe20003fc5270 */
[----:B0-----:R-:W-:-:S04]  /*2d40*/  IMAD.IADD R4, R21, 0x1, R4 ;  /* 0x0000000115047824 */ /* 0x001fc800078e0204 */
[----:B------:R-:W-:Y:S01]  /*2d50*/  IMAD.IADD R5, R5, 0x1, R4 ;  /* 0x0000000105057824 */ /* 0x000fe200078e0204 */
[----:B------:R-:W-:Y:S02]  /*2d60*/  SEL R20, R4, R20, !P6 ;  /* 0x0000001404147207 */ /* 0x000fe40007000000 */
[----:B------:R-:W-:Y:S01]  /*2d70*/  ISETP.NE.AND P6, PT, R8, 0x6, PT ;  /* 0x000000060800780c */ /* 0x000fe20003fc5270 */
[----:B------:R-:W-:-:S03]  /*2d80*/  IMAD.IADD R6, R6, 0x1, R5 ;  /* 0x0000000106067824 */ /* 0x000fc600078e0205 */
[----:B------:R-:W-:Y:S01]  /*2d90*/  SEL R20, R5, R20, !P6 ;  /* 0x0000001405147207 */ /* 0x000fe20007000000 */
[----:B------:R-:W-:Y:S01]  /*2da0*/  IMAD.IADD R21, R7, 0x1, R6 ;  /* 0x0000000107157824 */ /* 0x000fe200078e0206 */
[----:B------:R-:W-:-:S04]  /*2db0*/  ISETP.NE.AND P6, PT, R8, 0x7, PT ;  /* 0x000000070800780c */ /* 0x000fc80003fc5270 */
[----:B------:R-:W-:Y:S02]  /*2dc0*/  SEL R20, R6, R20, !P6 ;  /* 0x0000001406147207 */ /* 0x000fe40007000000 */
[----:B------:R-:W0:Y:S01]  /*2dd0*/  LDS.128 R4, [UR4+0x20] ;  /* 0x00002004ff047984 */ /* 0x000e220008000c00 */
[----:B------:R-:W-:-:S04]  /*2de0*/  ISETP.NE.AND P6, PT, R8, 0x8, PT ;  /* 0x000000080800780c */ /* 0x000fc80003fc5270 */
[C---:B------:R-:W-:Y:S02]  /*2df0*/  SEL R20, R21.reuse, R20, !P6 ;  /* 0x0000001415147207 */ /* 0x040fe40007000000 */
        /* <DEDUP_REMOVED lines=17> */
[----:B------:R-:W-:-:S04]  /*2f10*/  ISETP.NE.AND P6, PT, R8, 0xe, PT ;  /* 0x0000000e0800780c */ /* 0x000fc80003fc5270 */
[----:B------:R-:W-:Y:S01]  /*2f20*/  SEL R20, R5, R20, !P6 ;  /* 0x0000001405147207 */ /* 0x000fe20007000000 */
[----:B------:R-:W-:Y:S01]  /*2f30*/  IMAD.IADD R5, R6, 0x1, R5 ;  /* 0x0000000106057824 */ /* 0x000fe200078e0205 */
[----:B------:R-:W-:-:S04]  /*2f40*/  ISETP.NE.AND P6, PT, R8, 0xf, PT ;  /* 0x0000000f0800780c */ /* 0x000fc80003fc5270 */
[----:B------:R-:W-:Y:S01]  /*2f50*/  SEL R20, R5, R20, !P6 ;  /* 0x0000001405147207 */ /* 0x000fe20007000000 */
[----:B------:R-:W-:Y:S01]  /*2f60*/  IMAD.IADD R5, R7, 0x1, R5 ;  /* 0x0000000107057824 */ /* 0x000fe200078e0205 */
[----:B------:R-:W-:-:S03]  /*2f70*/  ISETP.GE.U32.AND P6, PT, R18, 0x20, PT ;  /* 0x000000201200780c */ /* 0x000fc60003fc6070 */
[----:B------:R-:W-:Y:S02]  /*2f80*/  IMAD.IADD R6, R20, 0x1, R9 ;  /* 0x0000000114067824 */ /* 0x000fe400078e0209 */
[----:B------:R-:W0:Y:S03]  /*2f90*/  LDC R9, c[0x0][0x380] ;  /* 0x0000e000ff097b82 */ /* 0x000e260000000800 */
[----:B------:R-:W-:Y:S02]  /*2fa0*/  SEL R19, R19, R6, !P6 ;  /* 0x0000000613137207 */ /* 0x000fe40007000000 */
[----:B------:R-:W-:Y:S02]  /*2fb0*/  ISETP.GT.U32.AND P6, PT, R18, 0x1f, PT ;  /* 0x0000001f1200780c */ /* 0x000fe40003fc4070 */
[----:B0-----:R-:W-:-:S05]  /*2fc0*/  IADD3 R20, PT, PT, R9, UR7, R2 ;  /* 0x0000000709147c10 */ /* 0x001fca000fffe002 */
[----:B------:R-:W-:-:S04]  /*2fd0*/  IMAD.IADD R20, R3, 0x1, R20 ;  /* 0x0000000103147824 */ /* 0x000fc800078e0214 */
        /* <DEDUP_REMOVED lines=29> */
.L_x_2795:
[----:B------:R-:W-:Y:S05]  /*31b0*/  @!P6 BRA `(.L_x_2626) ;  /* 0x000000000074e947 */ /* 0x000fea0003800000 */
[----:B------:R-:W-:-:S07]  /*31c0*/  IMAD.MOV.U32 R4, RZ, RZ, 0x1a6 ;  /* 0x000001a6ff047424 */ /* 0x000fce00078e00ff */
.L_x_2628:
[----:B------:R-:W-:Y:S02]  /*31d0*/  VIADD R35, R4, 0x1 ;  /* 0x0000000104237836 */ /* 0x000fe40000000000 */
[----:B------:R-:W-:Y:S02]  /*31e0*/  IMAD R28, R28, 0x41a7, RZ ;  /* 0x000041a71c1c7824 */ /* 0x000fe400078e02ff */
[----:B------:R-:W0:Y:S01]  /*31f0*/  I2F.U32.RP R34, R35 ;  /* 0x0000002300227306 */ /* 0x000e220000209000 */
[----:B------:R-:W-:Y:S02]  /*3200*/  IMAD.MOV R41, RZ, RZ, -R35 ;  /* 0x000000ffff297224 */ /* 0x000fe400078e0a23 */
[----:B------:R-:W-:-:S05]  /*3210*/  LOP3.LUT R28, R28, 0x7fffffff, RZ, 0xc0, !PT ;  /* 0x7fffffff1c1c7812 */ /* 0x000fca00078ec0ff */
        /* <DEDUP_REMOVED lines=13> */
[----:B------:R-:W-:-:S13]  /*32f0*/  ISETP.NE.U32.AND P6, PT, R35, RZ, PT ;  /* 0x000000ff2300720c */ /* 0x000fda0003fc5070 */
        /* <DEDUP_REMOVED lines=8> */
.L_x_2798:
[----:B------:R-:W-:Y:S05]  /*3380*/  @P6 BRA `(.L_x_2628) ;  /* 0xfffffffc00906947 */ /* 0x000fea000383ffff */
.L_x_2626:
        /* <DEDUP_REMOVED lines=25> */
[----:B------:R-:W-:Y:S02]  /*3520*/  IMAD.IADD R48, R8, 0x1, R7 ;  /* 0x0000000108307824 */ /* 0x000fe400078e0207 */
[----:B------:R-:W0:Y:S03]  /*3530*/  LDC.64 R6, c[0x0][0x3a8] ;  /* 0x0000ea00ff067b82 */ /* 0x000e260000000a00 */
[----:B------:R-:W1:Y:S02]  /*3540*/  SHFL.DOWN PT, R54, R48, 0x8, R53 ;  /* 0x0900000030367989 */ /* 0x000e6400000e0035 */
[----:B-1----:R-:W-:Y:S02]  /*3550*/  SEL R9, R54, RZ, !P6 ;  /* 0x000000ff36097207 */ /* 0x002fe40007000000 */
[----:B0-----:R-:W-:-:S03]  /*3560*/  IADD3 R42, P6, PT, R6, 0x100, RZ ;  /* 0x00000100062a7810 */ /* 0x001fc60007fde0ff */
[----:B------:R-:W-:Y:S02]  /*3570*/  IMAD.IADD R6, R48, 0x1, R9 ;  /* 0x0000000130067824 */ /* 0x000fe400078e0209 */
[----:B------:R-:W-:Y:S01]  /*3580*/  IMAD.X R43, RZ, RZ, R7, P6 ;  /* 0x000000ffff2b7224 */ /* 0x000fe200030e0607 */
[----:B------:R-:W-:Y:S02]  /*3590*/  ISETP.GT.AND P6, PT, R44, R53, PT ;  /* 0x000000352c00720c */ /* 0x000fe40003fc4270 */
[----:B------:R-:W0:Y:S02]  /*35a0*/  SHFL.DOWN PT, R54, R6, 0x10, R53 ;  /* 0x0a00000006367989 */ /* 0x000e2400000e0035 */
[----:B0-----:R-:W-:Y:S02]  /*35b0*/  SEL R7, R54, RZ, !P6 ;  /* 0x000000ff36077207 */ /* 0x001fe40007000000 */
[----:B------:R-:W-:-:S03]  /*35c0*/  ISETP.NE.AND P6, PT, R34, 0x65, PT ;  /* 0x000000652200780c */ /* 0x000fc60003fc5270 */
[----:B------:R-:W-:-:S10]  /*35d0*/  IMAD.IADD R48, R6, 0x1, R7 ;  /* 0x0000000106307824 */ /* 0x000fd400078e0207 */
[----:B------:R-:W-:-:S13]  /*35e0*/  VOTE.ALL P6, P6 ;  /* 0x0000000000ff7806 */ /* 0x000fda00030c0000 */
.L_x_2807:
[----:B------:R-:W-:Y:S05]  /*35f0*/  @!P6 BRA `(.L_x_2630) ;  /* 0x000000040024e947 */ /* 0x000fea0003800000 */
[----:B------:R-:W-:-:S07]  /*3600*/  IMAD.MOV.U32 R45, RZ, RZ, 0x1a6 ;  /* 0x000001a6ff2d7424 */ /* 0x000fce00078e00ff */
.L_x_2636:
        /* <DEDUP_REMOVED lines=10> */
.L_x_2810:
[----:B------:R-:W-:Y:S05]  /*36b0*/  @!P6 BRA `(.L_x_2632) ;  /* 0x000000000074e947 */ /* 0x000fea0003800000 */
[----:B------:R-:W-:-:S07]  /*36c0*/  IMAD.MOV.U32 R47, RZ, RZ, R45 ;  /* 0x000000ffff2f7224 */ /* 0x000fce00078e002d */
.L_x_2634:
        /* <DEDUP_REMOVED lines=27> */
.L_x_2813:
[----:B------:R-:W-:Y:S05]  /*3880*/  @P6 BRA `(.L_x_2634) ;  /* 0xfffffffc00906947 */ /* 0x000fea000383ffff */
.L_x_2632:
        /* <DEDUP_REMOVED lines=28> */
[----:B------:R-:W-:Y:S02]  /*3a50*/  ISETP.NE.AND P6, PT, R34, 0x65, PT ;  /* 0x000000652200780c */ /* 0x000fe40003fc5270 */
[----:B------:R-:W-:-:S11]  /*3a60*/  IADD3 R48, PT, PT, R7, R54, R48 ;  /* 0x0000003607307210 */ /* 0x000fd60007ffe030 */
[----:B------:R-:W-:-:S13]  /*3a70*/  VOTE.ALL P6, P6 ;  /* 0x0000000000ff7806 */ /* 0x000fda00030c0000 */
.L_x_2822:
[----:B------:R-:W-:Y:S05]  /*3a80*/  @P6 BRA `(.L_x_2636) ;  /* 0xfffffff800e06947 */ /* 0x000fea000383ffff */
.L_x_2630:
[----:B------:R-:W-:-:S13]  /*3a90*/  ISETP.NE.AND P6, PT, R18, RZ, PT ;  /* 0x000000ff1200720c */ /* 0x000fda0003fc5270 */
[----:B------:R-:W0:Y:S01]  /*3aa0*/  @!P6 S2R R7, SR_CgaCtaId ;  /* 0x000000000007e919 */ /* 0x000e220000008800 */
[----:B------:R-:W-:Y:S01]  /*3ab0*/  @!P6 MOV R6, 0x400 ;  /* 0x000004000006e802 */ /* 0x000fe20000000f00 */
[----:B------:R-:W-:Y:S02]  /*3ac0*/  @!P6 IMAD.IADD R5, R5, 0x1, R48 ;  /* 0x000000010505e824 */ /* 0x000fe400078e0230 */
[----:B------:R-:W-:-:S05]  /*3ad0*/  @!P6 IMAD.MOV.U32 R4, RZ, RZ, 0x65 ;  /* 0x00000065ff04e424 */ /* 0x000fca00078e00ff */
[----:B------:R1:W-:Y:S01]  /*3ae0*/  @!P6 ST.E.64.STRONG.GPU desc[UR8][R2.64+0x100], R4 ;  /* 0x000100040200e985 */ /* 0x0003e2000c10fb08 */
[----:B0-----:R-:W-:-:S05]  /*3af0*/  @!P6 LEA R7, R7, R6, 0x18 ;  /* 0x000000060707e211 */ /* 0x001fca00078ec0ff */
[----:B------:R1:W-:Y:S04]  /*3b00*/  @!P6 STS [R7+0x68], R5 ;  /* 0x000068050700e388 */ /* 0x0003e80000000800 */
[----:B------:R1:W-:Y:S01]  /*3b10*/  @!P6 STS [R7+0x64], R48 ;  /* 0x000064300700e388 */ /* 0x0003e20000000800 */
[----:B------:R-:W-:-:S13]  /*3b20*/  ISETP.NE.AND P6, PT, R17, RZ, PT ;  /* 0x000000ff1100720c */ /* 0x000fda0003fc5270 */
[----:B------:R-:W0:Y:S01]  /*3b30*/  @!P6 S2R R9, SR_CgaCtaId ;  /* 0x000000000009e919 */ /* 0x000e220000008800 */
[----:B------:R-:W-:-:S04]  /*3b40*/  @!P6 MOV R6, 0x400 ;  /* 0x000004000006e802 */ /* 0x000fc80000000f00 */
[----:B0-----:R-:W-:Y:S01]  /*3b50*/  @!P6 LEA R9, R9, R6, 0x18 ;  /* 0x000000060909e211 */ /* 0x001fe200078ec0ff */
[----:B------:R-:W-:Y:S02]  /*3b60*/  IMAD.MOV.U32 R6, RZ, RZ, R19 ;  /* 0x000000ffff067224 */ /* 0x000fe400078e0013 */
[----:B------:R-:W-:Y:S02]  /*3b70*/  @!P6 IMAD.MOV.U32 R6, RZ, RZ, R48 ;  /* 0x000000ffff06e224 */ /* 0x000fe400078e0030 */
[----:B------:R1:W-:Y:S05]  /*3b80*/  @!P6 STS [R9+0x50], R48 ;  /* 0x000050300900e388 */ /* 0x0003ea0000000800 */
.L_x_2624:
[----:B------:R-:W-:Y:S05]  /*3b90*/  WARPSYNC.ALL ;  /* 0x0000000000007948 */ /* 0x000fea0003800000 */
[----:B------:R-:W0:Y:S08]  /*3ba0*/  S2UR UR5, SR_CgaCtaId ;  /* 0x00000000000579c3 */ /* 0x000e300000008800 */
[----:B------:R-:W-:Y:S01]  /*3bb0*/  BAR.SYNC.DEFER_BLOCKING 0x0 ;  /* 0x0000000000007b1d */ /* 0x000fe20000010000 */
[----:B------:R-:W-:-:S05]  /*3bc0*/  ISETP.NE.AND P6, PT, R18, RZ, PT ;  /* 0x000000ff1200720c */ /* 0x000fca0003fc5270 */
[----:B------:R-:W-:Y:S02]  /*3bd0*/  UMOV UR4, 0x400 ;  /* 0x0000040000047882 */ /* 0x000fe40000000000 */
[----:B0-----:R-:W-:-:S09]  /*3be0*/  ULEA UR4, UR5, UR4, 0x18 ;  /* 0x0000000405047291 */ /* 0x001fd2000f8ec0ff */
[----:B-1----:R-:W0:Y:S04]  /*3bf0*/  LDS R2, [UR4+0x50] ;  /* 0x00005004ff027984 */ /* 0x002e280008000800 */
        /* <DEDUP_REMOVED lines=32> */
.L_x_2640:
[----:B------:R-:W0:Y:S01]  /*3e00*/  LDCU.64 UR6, c[0x0][0x398] ;  /* 0x00007300ff0677ac */ /* 0x000e220008000a00 */
[----:B-----5:R-:W-:-:S04]  /*3e10*/  IADD3 R5, P5, PT, R19, R8, RZ ;  /* 0x0000000813057210 */ /* 0x020fc80007fbe0ff */
[----:B------:R-:W-:Y:S02]  /*3e20*/  LEA.HI.X.SX32 R18, R19, R9, 0x1, P5 ;  /* 0x0000000913127211 */ /* 0x000fe400028f0eff */
[----:B0-----:R-:W-:-:S04]  /*3e30*/  LEA R8, P5, R5, UR6, 0x2 ;  /* 0x0000000605087c11 */ /* 0x001fc8000f8a10ff */
[----:B------:R-:W-:-:S05]  /*3e40*/  LEA.HI.X R9, R5, UR7, R18, 0x2, P5 ;  /* 0x0000000705097c11 */ /* 0x000fca000a8f1412 */
[----:B------:R1:W-:Y:S04]  /*3e50*/  STG.E desc[UR8][R8.64], R20 ;  /* 0x0000001408007986 */ /* 0x0003e8000c101908 */
.L_x_2639:
[----:B0-----:R-:W-:Y:S05]  /*3e60*/  BSYNC.RECONVERGENT B0 ;  /* 0x0000000000007941 */ /* 0x001fea0003800200 */
.L_x_2638:
        /* <DEDUP_REMOVED lines=8> */
.L_x_2643:
[----:B------:R-:W0:Y:S01]  /*3ef0*/  LDCU.64 UR6, c[0x0][0x398] ;  /* 0x00007300ff0677ac */ /* 0x000e220008000a00 */
[----:B-----5:R-:W-:-:S04]  /*3f00*/  IADD3 R5, P5, PT, R17, R8, RZ ;  /* 0x0000000811057210 */ /* 0x020fc80007fbe0ff */
[----:B------:R-:W-:Y:S02]  /*3f10*/  LEA.HI.X.SX32 R18, R17, R9, 0x1, P5 ;  /* 0x0000000911127211 */ /* 0x000fe400028f0eff */
[----:B0-----:R-:W-:-:S04]  /*3f20*/  LEA R8, P5, R5, UR6, 0x2 ;  /* 0x0000000605087c11 */ /* 0x001fc8000f8a10ff */
[----:B------:R-:W-:-:S05]  /*3f30*/  LEA.HI.X R9, R5, UR7, R18, 0x2, P5 ;  /* 0x0000000705097c11 */ /* 0x000fca000a8f1412 */
[----:B------:R0:W-:Y:S04]  /*3f40*/  STG.E desc[UR8][R8.64], R21 ;  /* 0x0000001508007986 */ /* 0x0001e8000c101908 */
.L_x_2642:
[----:B------:R-:W-:Y:S05]  /*3f50*/  BSYNC.RECONVERGENT B0 ;  /* 0x0000000000007941 */ /* 0x000fea0003800200 */
.L_x_2641:
        /* <DEDUP_REMOVED lines=8> */
.L_x_2646:
[----:B------:R-:W0:Y:S01]  /*3fe0*/  LDCU.64 UR6, c[0x0][0x398] ;  /* 0x00007300ff0677ac */ /* 0x000e220008000a00 */
[----:B-----5:R-:W-:-:S04]  /*3ff0*/  IADD3 R5, P5, PT, R6, R8, RZ ;  /* 0x0000000806057210 */ /* 0x020fc80007fbe0ff */
[----:B------:R-:W-:Y:S02]  /*4000*/  LEA.HI.X.SX32 R8, R6, R9, 0x1, P5 ;  /* 0x0000000906087211 */ /* 0x000fe400028f0eff */
[----:B0-----:R-:W-:-:S04]  /*4010*/  LEA R6, P5, R5, UR6, 0x2 ;  /* 0x0000000605067c11 */ /* 0x001fc8000f8a10ff */
[----:B------:R-:W-:-:S05]  /*4020*/  LEA.HI.X R7, R5, UR7, R8, 0x2, P5 ;  /* 0x0000000705077c11 */ /* 0x000fca000a8f1408 */
[----:B------:R2:W-:Y:S04]  /*4030*/  STG.E desc[UR8][R6.64], R36 ;  /* 0x0000002406007986 */ /* 0x0005e8000c101908 */
.L_x_2645:
[----:B------:R-:W-:Y:S05]  /*4040*/  BSYNC.RECONVERGENT B0 ;  /* 0x0000000000007941 */ /* 0x000fea0003800200 */
.L_x_2644:
        /* <DEDUP_REMOVED lines=8> */
.L_x_2649:
[----:B------:R-:W2:Y:S01]  /*40d0*/  LDCU.64 UR6, c[0x0][0x398] ;  /* 0x00007300ff0677ac */ /* 0x000ea20008000a00 */
[----:B-----5:R-:W-:-:S04]  /*40e0*/  IADD3 R5, P5, PT, R10, R6, RZ ;  /* 0x000000060a057210 */ /* 0x020fc80007fbe0ff */
[----:B------:R-:W-:Y:S02]  /*40f0*/  LEA.HI.X.SX32 R10, R10, R7, 0x1, P5 ;  /* 0x000000070a0a7211 */ /* 0x000fe400028f0eff */
[----:B--2---:R-:W-:-:S04]  /*4100*/  LEA R6, P5, R5, UR6, 0x2 ;  /* 0x0000000605067c11 */ /* 0x004fc8000f8a10ff */
[----:B------:R-:W-:-:S05]  /*4110*/  LEA.HI.X R7, R5, UR7, R10, 0x2, P5 ;  /* 0x0000000705077c11 */ /* 0x000fca000a8f140a */
[----:B------:R3:W-:Y:S04]  /*4120*/  STG.E desc[UR8][R6.64], R33 ;  /* 0x0000002106007986 */ /* 0x0007e8000c101908 */
.L_x_2648:
[----:B------:R-:W-:Y:S05]  /*4130*/  BSYNC.RECONVERGENT B0 ;  /* 0x0000000000007941 */ /* 0x000fea0003800200 */
.L_x_2647:
        /* <DEDUP_REMOVED lines=8> */
.L_x_2652:
[----:B------:R-:W2:Y:S01]  /*41c0*/  LDCU.64 UR6, c[0x0][0x398] ;  /* 0x00007300ff0677ac */ /* 0x000ea20008000a00 */
[----:B-----5:R-:W-:-:S04]  /*41d0*/  IADD3 R5, P5, PT, R11, R6, RZ ;  /* 0x000000060b057210 */ /* 0x020fc80007fbe0ff */
[----:B01----:R-:W-:Y:S02]  /*41e0*/  LEA.HI.X.SX32 R8, R11, R7, 0x1, P5 ;  /* 0x000000070b087211 */ /* 0x003fe400028f0eff */
[----:B--2---:R-:W-:-:S04]  /*41f0*/  LEA R6, P5, R5, UR6, 0x2 ;  /* 0x0000000605067c11 */ /* 0x004fc8000f8a10ff */
[----:B------:R-:W-:-:S05]  /*4200*/  LEA.HI.X R7, R5, UR7, R8, 0x2, P5 ;  /* 0x0000000705077c11 */ /* 0x000fca000a8f1408 */
[----:B------:R4:W-:Y:S04]  /*4210*/  STG.E desc[UR8][R6.64], R32 ;  /* 0x0000002006007986 */ /* 0x0009e8000c101908 */
.L_x_2651:
[----:B------:R-:W-:Y:S05]  /*4220*/  BSYNC.RECONVERGENT B0 ;  /* 0x0000000000007941 */ /* 0x000fea0003800200 */
.L_x_2650:
        /* <DEDUP_REMOVED lines=8> */
.L_x_2655:
[----:B------:R-:W2:Y:S01]  /*42b0*/  LDCU.64 UR6, c[0x0][0x398] ;  /* 0x00007300ff0677ac */ /* 0x000ea20008000a00 */
[----:B-----5:R-:W-:-:S04]  /*42c0*/  IADD3 R5, P5, PT, R12, R6, RZ ;  /* 0x000000060c057210 */ /* 0x020fc80007fbe0ff */
[----:B------:R-:W-:Y:S02]  /*42d0*/  LEA.HI.X.SX32 R12, R12, R7, 0x1, P5 ;  /* 0x000000070c0c7211 */ /* 0x000fe400028f0eff */
[----:B--2---:R-:W-:-:S04]  /*42e0*/  LEA R6, P5, R5, UR6, 0x2 ;  /* 0x0000000605067c11 */ /* 0x004fc8000f8a10ff */
[----:B------:R-:W-:-:S05]  /*42f0*/  LEA.HI.X R7, R5, UR7, R12, 0x2, P5 ;  /* 0x0000000705077c11 */ /* 0x000fca000a8f140c */
[----:B------:R2:W-:Y:S04]  /*4300*/  STG.E desc[UR8][R6.64], R31 ;  /* 0x0000001f06007986 */ /* 0x0005e8000c101908 */
.L_x_2654:
[----:B------:R-:W-:Y:S05]  /*4310*/  BSYNC.RECONVERGENT B0 ;  /* 0x0000000000007941 */ /* 0x000fea0003800200 */
.L_x_2653:
[----:B------:R-:W-:Y:S04]  /*4320*/  BSSY.RECONVERGENT B0, `(.L_x_2656) ;  /* 0x000000d000007945 */ /* 0x000fe80003800200 */
[----:B------:R-:W-:Y:S05]  /*4330*/  @!P4 BRA `(.L_x_2657) ;  /* 0x00000000002cc947 */ /* 0x000fea0003800000 */
[----:B------:R-:W-:Y:S01]  /*4340*/  UISETP.NE.AND UP0, UPT, UR4, URZ, UPT ;  /* 0x000000ff0400728c */ /* 0x000fe2000bf05270 */
[----:B--234-:R-:W-:-:S08]  /*4350*/  CS2R R6, SRZ ;  /* 0x0000000000067805 */ /* 0x01cfd0000001ff00 */
[----:B------:R-:W-:Y:S05]  /*4360*/  BRA.U UP0, `(.L_x_2658) ;  /* 0x0000000100087547 */ /* 0x000fea000b800000 */
[----:B------:R-:W2:Y:S02]  /*4370*/  LDC.64 R6, c[0x0][0x3d8] ;  /* 0x0000f600ff067b82 */ /* 0x000ea40000000a00 */
[----:B--2---:R-:W5:Y:S02]  /*4380*/  LDG.E.64 R6, desc[UR8][R6.64] ;  /* 0x0000000806067981 */ /* 0x004f64000c1e1b00 */
.L_x_2658:
[----:B------:R-:W2:Y:S01]  /*4390*/  LDCU.64 UR6, c[0x0][0x398] ;  /* 0x00007300ff0677ac */ /* 0x000ea20008000a00 */
[----:B-----5:R-:W-:-:S04]  /*43a0*/  IADD3 R5, P4, PT, R13, R6, RZ ;  /* 0x000000060d057210 */ /* 0x020fc80007f9e0ff */
[----:B01----:R-:W-:Y:S02]  /*43b0*/  LEA.HI.X.SX32 R8, R13, R7, 0x1, P4 ;  /* 0x000000070d087211 */ /* 0x003fe400020f0eff */
[----:B--2---:R-:W-:-:S04]  /*43c0*/  LEA R6, P4, R5, UR6, 0x2 ;  /* 0x0000000605067c11 */ /* 0x004fc8000f8810ff */
[----:B------:R-:W-:-:S05]  /*43d0*/  LEA.HI.X R7, R5, UR7, R8, 0x2, P4 ;  /* 0x0000000705077c11 */ /* 0x000fca000a0f1408 */
[----:B------:R0:W-:Y:S04]  /*43e0*/  STG.E desc[UR8][R6.64], R30 ;  /* 0x0000001e06007986 */ /* 0x0001e8000c101908 */
.L_x_2657:
[----:B------:R-:W-:Y:S05]  /*43f0*/  BSYNC.RECONVERGENT B0 ;  /* 0x0000000000007941 */ /* 0x000fea0003800200 */
.L_x_2656:
        /* <DEDUP_REMOVED lines=8> */
.L_x_2661:
[----:B-----5:R-:W-:-:S04]  /*4480*/  IADD3 R5, P3, PT, R3, R6, RZ ;  /* 0x0000000603057210 */ /* 0x020fc80007f7e0ff */
[----:B-1----:R-:W-:Y:S02]  /*4490*/  LEA.HI.X.SX32 R8, R3, R7, 0x1, P3 ;  /* 0x0000000703087211 */ /* 0x002fe400018f0eff */
[----:B0-----:R-:W-:-:S04]  /*44a0*/  LEA R6, P3, R5, UR6, 0x2 ;  /* 0x0000000605067c11 */ /* 0x001fc8000f8610ff */
[----:B------:R-:W-:-:S05]  /*44b0*/  LEA.HI.X R7, R5, UR7, R8, 0x2, P3 ;  /* 0x0000000705077c11 */ /* 0x000fca00098f1408 */
[----:B------:R0:W-:Y:S04]  /*44c0*/  STG.E desc[UR8][R6.64], R29 ;  /* 0x0000001d06007986 */ /* 0x0001e8000c101908 */
.L_x_2660:
[----:B------:R-:W-:Y:S05]  /*44d0*/  BSYNC.RECONVERGENT B0 ;  /* 0x0000000000007941 */ /* 0x000fea0003800200 */
.L_x_2659:
        /* <DEDUP_REMOVED lines=9> */
.L_x_2664:
[----:B-----5:R-:W-:-:S04]  /*4570*/  IADD3 R3, P3, PT, R4, R6, RZ ;  /* 0x0000000604037210 */ /* 0x020fc80007f7e0ff */
[----:B------:R-:W-:Y:S02]  /*4580*/  LEA.HI.X.SX32 R6, R4, R7, 0x1, P3 ;  /* 0x0000000704067211 */ /* 0x000fe400018f0eff */
[----:B0-----:R-:W-:-:S04]  /*4590*/  LEA R4, P3, R3, UR6, 0x2 ;  /* 0x0000000603047c11 */ /* 0x001fc8000f8610ff */
[----:B------:R-:W-:-:S05]  /*45a0*/  LEA.HI.X R5, R3, UR7, R6, 0x2, P3 ;  /* 0x0000000703057c11 */ /* 0x000fca00098f1406 */
[----:B------:R0:W-:Y:S04]  /*45b0*/  STG.E desc[UR8][R4.64], R27 ;  /* 0x0000001b04007986 */ /* 0x0001e8000c101908 */
.L_x_2663:
[----:B------:R-:W-:Y:S05]  /*45c0*/  BSYNC.RECONVERGENT B0 ;  /* 0x0000000000007941 */ /* 0x000fea0003800200 */
.L_x_2662:
[----:B------:R-:W-:Y:S01]  /*45d0*/  LOP3.LUT P3, RZ, R37, 0x40, RZ, 0xc0, !PT ;  /* 0x0000004025ff7812 */ /* 0x000fe2000786c0ff */
[----:B------:R-:W-:-:S12]  /*45e0*/  BSSY.RECONVERGENT B0, `(.L_x_2665) ;  /* 0x000000d000007945 */ /* 0x000fd80003800200 */
[----:B------:R-:W-:Y:S05]  /*45f0*/  @!P3 BRA `(.L_x_2666) ;  /* 0x00000000002cb947 */ /* 0x000fea0003800000 */
[----:B------:R-:W-:Y:S01]  /*4600*/  UISETP.NE.AND UP0, UPT, UR4, URZ, UPT ;  /* 0x000000ff0400728c */ /* 0x000fe2000bf05270 */
[----:B0-----:R-:W-:Y:S01]  /*4610*/  CS2R R4, SRZ ;  /* 0x0000000000047805 */ /* 0x001fe2000001ff00 */
[----:B------:R-:W0:Y:S07]  /*4620*/  LDCU.64 UR6, c[0x0][0x398] ;  /* 0x00007300ff0677ac */ /* 0x000e2e0008000a00 */
[----:B------:R-:W-:Y:S05]  /*4630*/  BRA.U UP0, `(.L_x_2667) ;  /* 0x0000000100087547 */ /* 0x000fea000b800000 */
[----:B------:R-:W1:Y:S02]  /*4640*/  LDC.64 R4, c[0x0][0x3d8] ;  /* 0x0000f600ff047b82 */ /* 0x000e640000000a00 */
[----:B-1----:R-:W5:Y:S02]  /*4650*/  LDG.E.64 R4, desc[UR8][R4.64] ;  /* 0x0000000804047981 */ /* 0x002f64000c1e1b00 */
.L_x_2667:
[----:B-----5:R-:W-:-:S04]  /*4660*/  IADD3 R3, P3, PT, R14, R4, RZ ;  /* 0x000000040e037210 */ /* 0x020fc80007f7e0ff */
[----:B------:R-:W-:Y:S02]  /*4670*/  LEA.HI.X.SX32 R14, R14, R5, 0x1, P3 ;  /* 0x000000050e0e7211 */ /* 0x000fe400018f0eff */
[----:B0-----:R-:W-:-:S04]  /*4680*/  LEA R4, P3, R3, UR6, 0x2 ;  /* 0x0000000603047c11 */ /* 0x001fc8000f8610ff */
[----:B------:R-:W-:-:S05]  /*4690*/  LEA.HI.X R5, R3, UR7, R14, 0x2, P3 ;  /* 0x0000000703057c11 */ /* 0x000fca00098f140e */
[----:B------:R0:W-:Y:S04]  /*46a0*/  STG.E desc[UR8][R4.64], R26 ;  /* 0x0000001a04007986 */ /* 0x0001e8000c101908 */
.L_x_2666:
[----:B------:R-:W-:Y:S05]  /*46b0*/  BSYNC.RECONVERGENT B0 ;  /* 0x0000000000007941 */ /* 0x000fea0003800200 */
.L_x_2665:
[----:B------:R-:W-:Y:S04]  /*46c0*/  BSSY.RECONVERGENT B0, `(.L_x_2668) ;  /* 0x000000d000007945 */ /* 0x000fe80003800200 */
[----:B------:R-:W-:Y:S05]  /*46d0*/  @!P2 BRA `(.L_x_2669) ;  /* 0x00000000002ca947 */ /* 0x000fea0003800000 */
[----:B------:R-:W-:Y:S01]  /*46e0*/  UISETP.NE.AND UP0, UPT, UR4, URZ, UPT ;  /* 0x000000ff0400728c */ /* 0x000fe2000bf05270 */
[----:B0-----:R-:W-:Y:S01]  /*46f0*/  CS2R R4, SRZ ;  /* 0x0000000000047805 */ /* 0x001fe2000001ff00 */
[----:B------:R-:W0:Y:S07]  /*4700*/  LDCU.64 UR6, c[0x0][0x398] ;  /* 0x00007300ff0677ac */ /* 0x000e2e0008000a00 */
[----:B------:R-:W-:Y:S05]  /*4710*/  BRA.U UP0, `(.L_x_2670) ;  /* 0x0000000100087547 */ /* 0x000fea000b800000 */
[----:B------:R-:W1:Y:S02]  /*4720*/  LDC.64 R4, c[0x0][0x3d8] ;  /* 0x0000f600ff047b82 */ /* 0x000e640000000a00 */
[----:B-1----:R-:W5:Y:S02]  /*4730*/  LDG.E.64 R4, desc[UR8][R4.64] ;  /* 0x0000000804047981 */ /* 0x002f64000c1e1b00 */
.L_x_2670:
[----:B-----5:R-:W-:-:S04]  /*4740*/  IADD3 R3, P2, PT, R15, R4, RZ ;  /* 0x000000040f037210 */ /* 0x020fc80007f5e0ff */
[----:B--234-:R-:W-:Y:S02]  /*4750*/  LEA.HI.X.SX32 R6, R15, R5, 0x1, P2 ;  /* 0x000000050f067211 */ /* 0x01cfe400010f0eff */
[----:B0-----:R-:W-:-:S04]  /*4760*/  LEA R4, P2, R3, UR6, 0x2 ;  /* 0x0000000603047c11 */ /* 0x001fc8000f8410ff */
[----:B------:R-:W-:-:S05]  /*4770*/  LEA.HI.X R5, R3, UR7, R6, 0x2, P2 ;  /* 0x0000000703057c11 */ /* 0x000fca00090f1406 */
[----:B------:R0:W-:Y:S04]  /*4780*/  STG.E desc[UR8][R4.64], R25 ;  /* 0x0000001904007986 */ /* 0x0001e8000c101908 */
.L_x_2669:
[----:B------:R-:W-:Y:S05]  /*4790*/  BSYNC.RECONVERGENT B0 ;  /* 0x0000000000007941 */ /* 0x000fea0003800200 */
.L_x_2668:
        /* <DEDUP_REMOVED lines=9> */
.L_x_2673:
[----:B-----5:R-:W-:-:S04]  /*4830*/  IADD3 R3, P2, PT, R2, R4, RZ ;  /* 0x0000000402037210 */ /* 0x020fc80007f5e0ff */
[----:B------:R-:W-:Y:S02]  /*4840*/  LEA.HI.X.SX32 R4, R2, R5, 0x1, P2 ;  /* 0x0000000502047211 */ /* 0x000fe400010f0eff */
[----:B0-----:R-:W-:-:S04]  /*4850*/  LEA R2, P2, R3, UR6, 0x2 ;  /* 0x0000000603027c11 */ /* 0x001fc8000f8410ff */
[----:B------:R-:W-:-:S05]  /*4860*/  LEA.HI.X R3, R3, UR7, R4, 0x2, P2 ;  /* 0x0000000703037c11 */ /* 0x000fca00090f1404 */
[----:B------:R0:W-:Y:S04]  /*4870*/  STG.E desc[UR8][R2.64], R24 ;  /* 0x0000001802007986 */ /* 0x0001e8000c101908 */
.L_x_2672:
[----:B------:R-:W-:Y:S05]  /*4880*/  BSYNC.RECONVERGENT B0 ;  /* 0x0000000000007941 */ /* 0x000fea0003800200 */
.L_x_2671:
        /* <DEDUP_REMOVED lines=8> */
.L_x_2676:
[----:B-----5:R-:W-:-:S04]  /*4910*/  IADD3 R4, P1, PT, R16, R2, RZ ;  /* 0x0000000210047210 */ /* 0x020fc80007f3e0ff */
[----:B------:R-:W-:Y:S02]  /*4920*/  LEA.HI.X.SX32 R3, R16, R3, 0x1, P1 ;  /* 0x0000000310037211 */ /* 0x000fe400008f0eff */
[----:B0-----:R-:W-:-:S04]  /*4930*/  LEA R2, P1, R4, UR6, 0x2 ;  /* 0x0000000604027c11 */ /* 0x001fc8000f8210ff */
[----:B------:R-:W-:-:S05]  /*4940*/  LEA.HI.X R3, R4, UR7, R3, 0x2, P1 ;  /* 0x0000000704037c11 */ /* 0x000fca00088f1403 */
[----:B------:R0:W-:Y:S04]  /*4950*/  STG.E desc[UR8][R2.64], R23 ;  /* 0x0000001702007986 */ /* 0x0001e8000c101908 */
.L_x_2675:
[----:B------:R-:W-:Y:S05]  /*4960*/  BSYNC.RECONVERGENT B0 ;  /* 0x0000000000007941 */ /* 0x000fea0003800200 */
.L_x_2674:
[----:B------:R-:W-:Y:S05]  /*4970*/  @!P0 EXIT ;  /* 0x000000000000894d */ /* 0x000fea0003800000 */
[----:B------:R-:W-:Y:S01]  /*4980*/  UISETP.NE.AND UP0, UPT, UR4, URZ, UPT ;  /* 0x000000ff0400728c */ /* 0x000fe2000bf05270 */
[----:B0-----:R-:W-:-:S08]  /*4990*/  CS2R R2, SRZ ;  /* 0x0000000000027805 */ /* 0x001fd0000001ff00 */
[----:B------:R-:W-:Y:S05]  /*49a0*/  BRA.U UP0, `(.L_x_2677) ;  /* 0x0000000100087547 */ /* 0x000fea000b800000 */
[----:B------:R-:W0:Y:S02]  /*49b0*/  LDC.64 R2, c[0x0][0x3d8] ;  /* 0x0000f600ff027b82 */ /* 0x000e240000000a00 */
[----:B0-----:R-:W5:Y:S02]  /*49c0*/  LDG.E.64 R2, desc[UR8][R2.64] ;  /* 0x0000000802027981 */ /* 0x001f64000c1e1b00 */
.L_x_2677:
[----:B------:R-:W0:Y:S01]  /*49d0*/  LDCU.64 UR4, c[0x0][0x398] ;  /* 0x00007300ff0477ac */ /* 0x000e220008000a00 */
[----:B-----5:R-:W-:-:S04]  /*49e0*/  IADD3 R4, P0, PT, R0, R2, RZ ;  /* 0x0000000200047210 */ /* 0x020fc80007f1e0ff */
[----:B------:R-:W-:Y:S02]  /*49f0*/  LEA.HI.X.SX32 R3, R0, R3, 0x1, P0 ;  /* 0x0000000300037211 */ /* 0x000fe400000f0eff */
[----:B0-----:R-:W-:-:S04]  /*4a00*/  LEA R2, P0, R4, UR4, 0x2 ;  /* 0x0000000404027c11 */ /* 0x001fc8000f8010ff */
[----:B------:R-:W-:-:S05]  /*4a10*/  LEA.HI.X R3, R4, UR5, R3, 0x2, P0 ;  /* 0x0000000504037c11 */ /* 0x000fca00080f1403 */
[----:B------:R-:W-:Y:S01]  /*4a20*/  STG.E desc[UR8][R2.64], R22 ;  /* 0x0000001602007986 */ /* 0x000fe2000c101908 */
[----:B------:R-:W-:Y:S05]  /*4a30*/  EXIT ;  /* 0x000000000000794d */ /* 0x000fea0003800000 */
.L_x_2637:
[----:B------:R-:W-:Y:S01]  /*4a40*/  BAR.SYNC.DEFER_BLOCKING 0x0 ;  /* 0x0000000000007b1d */ /* 0x000fe20000010000 */
[----:B------:R-:W-:Y:S01]  /*4a50*/  P2R R28, PR, RZ, 0x10 ;  /* 0x00000010ff1c7803 */ /* 0x000fe20000000000 */
[----:B------:R-:W-:Y:S01]  /*4a60*/  @P5 IMAD.IADD R8, R19, 0x1, -R7 ;  /* 0x0000000113085824 */ /* 0x000fe200078e0a07 */
[C---:B------:R-:W-:Y:S02]  /*4a70*/  LOP3.LUT P4, RZ, R37.reuse, 0x2, RZ, 0xc0, !PT ;  /* 0x0000000225ff7812 */ /* 0x040fe4000788c0ff */
[----:B------:R-:W-:Y:S02]  /*4a80*/  P2R R34, PR, RZ, 0x8 ;  /* 0x00000008ff227803 */ /* 0x000fe40000000000 */
[----:B------:R-:W-:Y:S02]  /*4a90*/  @P5 LEA R9, R8, UR4, 0x2 ;  /* 0x0000000408095c11 */ /* 0x000fe4000f8e10ff */
[----:B------:R-:W-:Y:S02]  /*4aa0*/  LOP3.LUT P3, RZ, R37, 0x4, RZ, 0xc0, !PT ;  /* 0x0000000425ff7812 */ /* 0x000fe4000786c0ff */
[----:B------:R-:W-:-:S02]  /*4ab0*/  P2R R35, PR, RZ, 0x4 ;  /* 0x00000004ff237803 */ /* 0x000fc40000000000 */
[----:B------:R-:W-:Y:S02]  /*4ac0*/  LOP3.LUT P2, RZ, R37, 0x8, RZ, 0xc0, !PT ;  /* 0x0000000825ff7812 */ /* 0x000fe4000784c0ff */
[----:B------:R-:W-:Y:S01]  /*4ad0*/  P2R R38, PR, RZ, 0x2 ;  /* 0x00000002ff267803 */ /* 0x000fe20000000000 */
[--C-:B------:R-:W-:Y:S01]  /*4ae0*/  @P4 IMAD.IADD R17, R17, 0x1, -R7.reuse ;  /* 0x0000000111114824 */ /* 0x100fe200078e0a07 */
[----:B------:R-:W-:Y:S02]  /*4af0*/  LOP3.LUT P1, RZ, R37, 0x10, RZ, 0xc0, !PT ;  /* 0x0000001025ff7812 */ /* 0x000fe4000782c0ff */
[----:B------:R-:W-:Y:S02]  /*4b00*/  P2R R39, PR, RZ, 0x1 ;  /* 0x00000001ff277803 */ /* 0x000fe40000000000 */
[----:B------:R-:W-:Y:S01]  /*4b10*/  @P4 LEA R8, R17, UR4, 0x2 ;  /* 0x0000000411084c11 */ /* 0x000fe2000f8e10ff */
[--C-:B------:R-:W-:Y:S01]  /*4b20*/  @P3 IMAD.IADD R6, R6, 0x1, -R7.reuse ;  /* 0x0000000106063824 */ /* 0x100fe200078e0a07 */
[C---:B------:R-:W-:Y:S01]  /*4b30*/  LOP3.LUT P0, RZ, R37.reuse, 0x20, RZ, 0xc0, !PT ;  /* 0x0000002025ff7812 */ /* 0x040fe2000780c0ff */
[----:B------:R0:W-:Y:S01]  /*4b40*/  @P5 STS [R9], R20 ;  /* 0x0000001409005388 */ /* 0x0001e20000000800 */
[----:B------:R-:W-:Y:S01]  /*4b50*/  LOP3.LUT P5, RZ, R37, 0x40, RZ, 0xc0, !PT ;  /* 0x0000004025ff7812 */ /* 0x000fe200078ac0ff */
[--C-:B------:R-:W-:Y:S01]  /*4b60*/  @P2 IMAD.IADD R10, R10, 0x1, -R7.reuse ;  /* 0x000000010a0a2824 */ /* 0x100fe200078e0a07 */
[----:B------:R-:W-:Y:S01]  /*4b70*/  @P3 LEA R17, R6, UR4, 0x2 ;  /* 0x0000000406113c11 */ /* 0x000fe2000f8e10ff */
[----:B------:R1:W-:Y:S01]  /*4b80*/  @P4 STS [R8], R21 ;  /* 0x0000001508004388 */ /* 0x0003e20000000800 */
[----:B------:R-:W-:Y:S01]  /*4b90*/  ISETP.NE.AND P4, PT, R28, RZ, PT ;  /* 0x000000ff1c00720c */ /* 0x000fe20003f85270 */
[----:B------:R-:W-:Y:S01]  /*4ba0*/  @P1 IMAD.IADD R11, R11, 0x1, -R7 ;  /* 0x000000010b0b1824 */ /* 0x000fe200078e0a07 */
[----:B------:R-:W-:Y:S01]  /*4bb0*/  @P2 LEA R10, R10, UR4, 0x2 ;  /* 0x000000040a0a2c11 */ /* 0x000fe2000f8e10ff */
[----:B------:R-:W-:Y:S01]  /*4bc0*/  @P3 STS [R17], R36 ;  /* 0x0000002411003388 */ /* 0x000fe20000000800 */
[----:B------:R-:W-:-:S02]  /*4bd0*/  ISETP.NE.AND P3, PT, R34, RZ, PT ;  /* 0x000000ff2200720c */ /* 0x000fc40003f65270 */
[----:B------:R-:W-:Y:S01]  /*4be0*/  @P1 LEA R11, R11, UR4, 0x2 ;  /* 0x000000040b0b1c11 */ /* 0x000fe2000f8e10ff */
[--C-:B------:R-:W-:Y:S01]  /*4bf0*/  @P0 IMAD.IADD R12, R12, 0x1, -R7.reuse ;  /* 0x000000010c0c0824 */ /* 0x100fe200078e0a07 */
[----:B------:R-:W-:Y:S01]  /*4c00*/  @P2 STS [R10], R33 ;  /* 0x000000210a002388 */ /* 0x000fe20000000800 */
[----:B------:R-:W-:Y:S01]  /*4c10*/  ISETP.NE.AND P2, PT, R35, RZ, PT ;  /* 0x000000ff2300720c */ /* 0x000fe20003f45270 */
[--C-:B------:R-:W-:Y:S01]  /*4c20*/  @P5 IMAD.IADD R14, R14, 0x1, -R7.reuse ;  /* 0x000000010e0e5824 */ /* 0x100fe200078e0a07 */
[----:B------:R-:W-:Y:S01]  /*4c30*/  LOP3.LUT P6, RZ, R37, 0x1, RZ, 0xc0, !PT ;  /* 0x0000000125ff7812 */ /* 0x000fe200078cc0ff */
[----:B------:R2:W-:Y:S01]  /*4c40*/  @P1 STS [R11], R32 ;  /* 0x000000200b001388 */ /* 0x0005e20000000800 */
[--C-:B------:R-:W-:Y:S01]  /*4c50*/  @P4 IMAD.IADD R13, R13, 0x1, -R7.reuse ;  /* 0x000000010d0d4824 */ /* 0x100fe200078e0a07 */
[----:B------:R-:W-:Y:S02]  /*4c60*/  @P0 LEA R12, R12, UR4, 0x2 ;  /* 0x000000040c0c0c11 */ /* 0x000fe4000f8e10ff */
[----:B------:R-:W-:Y:S01]  /*4c70*/  ISETP.NE.AND P1, PT, R38, RZ, PT ;  /* 0x000000ff2600720c */ /* 0x000fe20003f25270 */
[----:B------:R-:W-:Y:S01]  /*4c80*/  @P3 IMAD.IADD R3, R3, 0x1, -R7 ;  /* 0x0000000103033824 */ /* 0x000fe200078e0a07 */
[----:B------:R-:W-:Y:S01]  /*4c90*/  @P4 LEA R13, R13, UR4, 0x2 ;  /* 0x000000040d0d4c11 */ /* 0x000fe2000f8e10ff */
[----:B------:R3:W-:Y:S01]  /*4ca0*/  @P0 STS [R12], R31 ;  /* 0x0000001f0c000388 */ /* 0x0007e20000000800 */
[----:B------:R-:W-:-:S02]  /*4cb0*/  ISETP.NE.AND P0, PT, R39, RZ, PT ;  /* 0x000000ff2700720c */ /* 0x000fc40003f05270 */
[--C-:B------:R-:W-:Y:S01]  /*4cc0*/  @P2 IMAD.IADD R15, R15, 0x1, -R7.reuse ;  /* 0x000000010f0f2824 */ /* 0x100fe200078e0a07 */
[----:B------:R3:W-:Y:S01]  /*4cd0*/  @P4 STS [R13], R30 ;  /* 0x0000001e0d004388 */ /* 0x0007e20000000800 */
[----:B------:R-:W-:Y:S01]  /*4ce0*/  LOP3.LUT P4, RZ, R37, 0x80, RZ, 0xc0, !PT ;  /* 0x0000008025ff7812 */ /* 0x000fe2000788c0ff */
[----:B------:R-:W-:-:S04]  /*4cf0*/  @P6 IMAD.IADD R2, R2, 0x1, -R7 ;  /* 0x0000000102026824 */ /* 0x000fc800078e0a07 */
[----:B------:R-:W-:Y:S01]  /*4d00*/  @P1 IMAD.IADD R16, R16, 0x1, -R7 ;  /* 0x0000000110101824 */ /* 0x000fe200078e0a07 */
[----:B0-----:R-:W-:-:S03]  /*4d10*/  @P6 LEA R9, R2, UR4, 0x2 ;  /* 0x0000000402096c11 */ /* 0x001fc6000f8e10ff */
[--C-:B-1----:R-:W-:Y:S01]  /*4d20*/  @P0 IMAD.IADD R8, R0, 0x1, -R7.reuse ;  /* 0x0000000100080824 */ /* 0x102fe200078e0a07 */
[----:B------:R-:W-:Y:S02]  /*4d30*/  @P2 LEA R0, R15, UR4, 0x2 ;  /* 0x000000040f002c11 */ /* 0x000fe4000f8e10ff */
[----:B------:R-:W-:Y:S01]  /*4d40*/  @P1 LEA R16, R16, UR4, 0x2 ;  /* 0x0000000410101c11 */ /* 0x000fe2000f8e10ff */
[----:B------:R-:W-:Y:S01]  /*4d50*/  @P4 IMAD.IADD R6, R4, 0x1, -R7 ;  /* 0x0000000104064824 */ /* 0x000fe200078e0a07 */
[----:B------:R-:W-:Y:S02]  /*4d60*/  @P3 LEA R4, R3, UR4, 0x2 ;  /* 0x0000000403043c11 */ /* 0x000fe4000f8e10ff */
[----:B------:R-:W-:Y:S02]  /*4d70*/  @P5 LEA R3, R14, UR4, 0x2 ;  /* 0x000000040e035c11 */ /* 0x000fe4000f8e10ff */
[----:B------:R-:W-:Y:S01]  /*4d80*/  @P4 LEA R6, R6, UR4, 0x2 ;  /* 0x0000000406064c11 */ /* 0x000fe2000f8e10ff */
[----:B------:R3:W-:Y:S01]  /*4d90*/  @P3 STS [R4], R29 ;  /* 0x0000001d04003388 */ /* 0x0007e20000000800 */
[----:B--2---:R-:W-:-:S02]  /*4da0*/  @P0 LEA R11, R8, UR4, 0x2 ;  /* 0x00000004080b0c11 */ /* 0x004fc4000f8e10ff */
[----:B------:R-:W-:Y:S01]  /*4db0*/  ISETP.GE.AND P3, PT, R18, R5, PT ;  /* 0x000000051200720c */ /* 0x000fe20003f66270 */
[----:B------:R3:W-:Y:S04]  /*4dc0*/  @P4 STS [R6], R27 ;  /* 0x0000001b06004388 */ /* 0x0007e80000000800 */
[----:B------:R3:W-:Y:S04]  /*4dd0*/  @P5 STS [R3], R26 ;  /* 0x0000001a03005388 */ /* 0x0007e80000000800 */
[----:B------:R3:W-:Y:S04]  /*4de0*/  @P2 STS [R0], R25 ;  /* 0x0000001900002388 */ /* 0x0007e80000000800 */
[----:B------:R3:W-:Y:S04]  /*4df0*/  @P6 STS [R9], R24 ;  /* 0x0000001809006388 */ /* 0x0007e80000000800 */
[----:B------:R3:W-:Y:S04]  /*4e00*/  @P1 STS [R16], R23 ;  /* 0x0000001710001388 */ /* 0x0007e80000000800 */
[----:B------:R3:W-:Y:S01]  /*4e10*/  @P0 STS [R11], R22 ;  /* 0x000000160b000388 */ /* 0x0007e20000000800 */
[----:B------:R-:W-:Y:S06]  /*4e20*/  BAR.SYNC.DEFER_BLOCKING 0x0 ;  /* 0x0000000000007b1d */ /* 0x000fec0000010000 */
[----:B------:R-:W-:Y:S05]  /*4e30*/  @P3 EXIT ;  /* 0x000000000000394d */ /* 0x000fea0003800000 */
[----:B---3--:R-:W-:Y:S01]  /*4e40*/  LOP3.LUT R0, RZ, R18, RZ, 0x33, !PT ;  /* 0x00000012ff007212 */ /* 0x008fe200078e33ff */
        /* <DEDUP_REMOVED lines=17> */
.L_x_2680:
        /* <DEDUP_REMOVED lines=14> */
.L_x_2679:
[----:B------:R-:W-:Y:S05]  /*5040*/  BSYNC.RECONVERGENT B0 ;  /* 0x0000000000007941 */ /* 0x000fea0003800200 */
.L_x_2678:
        /* <DEDUP_REMOVED lines=10> */
.L_x_2681:
        /* <DEDUP_REMOVED lines=45> */
.L_x_2575:
        /* <DEDUP_REMOVED lines=17> */
[----:B------:R-:W-:Y:S02]  /*54d0*/  IMAD.MOV.U32 R54, RZ, RZ, 0x1 ;  /* 0x00000001ff367424 */ /* 0x000fe400078e00ff */
[----:B------:R-:W-:-:S02]  /*54e0*/  IMAD.MOV.U32 R52, RZ, RZ, 0x1 ;  /* 0x00000001ff347424 */ /* 0x000fc400078e00ff */
[----:B------:R-:W-:Y:S01]  /*54f0*/  IMAD.MOV.U32 R53, RZ, RZ, 0x1 ;  /* 0x00000001ff357424 */ /* 0x000fe200078e00ff */
[----:B-1----:R-:W-:Y:S01]  /*5500*/  SEL R0, R0, RZ, !P0 ;  /* 0x000000ff00007207 */ /* 0x002fe20004000000 */
[----:B------:R-:W-:Y:S02]  /*5510*/  IMAD.MOV.U32 R50, RZ, RZ, 0x1 ;  /* 0x00000001ff327424 */ /* 0x000fe400078e00ff */
[----:B------:R-:W-:Y:S02]  /*5520*/  IMAD.MOV.U32 R51, RZ, RZ, 0x1 ;  /* 0x00000001ff337424 */ /* 0x000fe400078e00ff */
[----:B------:R-:W-:Y:S02]  /*5530*/  IMAD.MOV.U32 R49, RZ, RZ, 0x1 ;  /* 0x00000001ff317424 */ /* 0x000fe400078e00ff */
[----:B------:R-:W-:Y:S01]  /*5540*/  IMAD.MOV.U32 R47, RZ, RZ, 0x1 ;  /* 0x00000001ff2f7424 */ /* 0x000fe200078e00ff */
[----:B----4-:R-:W-:Y:S01]  /*5550*/  SEL R3, R2, RZ, !P0 ;  /* 0x000000ff02037207 */ /* 0x010fe20004000000 */
[----:B0-----:R-:W-:-:S02]  /*5560*/  IMAD R43, R60, 0xe, RZ ;  /* 0x0000000e3c2b7824 */ /* 0x001fc400078e02ff */
[----:B------:R-:W-:Y:S02]  /*5570*/  IMAD.MOV.U32 R48, RZ, RZ, 0x1 ;  /* 0x00000001ff307424 */ /* 0x000fe400078e00ff */
[----:B------:R-:W-:Y:S01]  /*5580*/  IMAD.MOV.U32 R45, RZ, RZ, 0x1 ;  /* 0x00000001ff2d7424 */ /* 0x000fe200078e00ff */
[C---:B------:R-:W-:Y:S01]  /*5590*/  IADD3 R4, P1, P2, R43.reuse, UR7, R0 ;  /* 0x000000072b047c10 */ /* 0x040fe2000fa3e000 */
[C---:B------:R-:W-:Y:S01]  /*55a0*/  VIADD R5, R43.reuse, 0x1 ;  /* 0x000000012b057836 */ /* 0x040fe20000000000 */
[----:B------:R-:W-:Y:S01]  /*55b0*/  ISETP.GE.AND P0, PT, R43, UR4, PT ;  /* 0x000000042b007c0c */ /* 0x000fe2000bf06270 */
[----:B------:R-:W0:Y:S01]  /*55c0*/  S2UR UR6, SR_CgaCtaId ;  /* 0x00000000000679c3 */ /* 0x000e220000008800 */
[----:B---3--:R-:W-:Y:S02]  /*55d0*/  LEA R2, P3, R4, UR12, 0x1 ;  /* 0x0000000c04027c11 */ /* 0x008fe4000f8608ff */
[----:B------:R-:W-:Y:S02]  /*55e0*/  IADD3.X R3, PT, PT, RZ, R3, RZ, P1, P2 ;  /* 0x00000003ff037210 */ /* 0x000fe40000fe44ff */
[----:B------:R-:W-:-:S02]  /*55f0*/  ISETP.GE.AND P2, PT, R5, UR4, PT ;  /* 0x0000000405007c0c */ /* 0x000fc4000bf46270 */
[----:B------:R-:W-:Y:S01]  /*5600*/  LEA.HI.X R3, R4, UR13, R3, 0x1, P3 ;  /* 0x0000000d04037c11 */ /* 0x000fe200098f0c03 */
[----:B------:R-:W-:Y:S01]  /*5610*/  UMOV UR5, 0x400 ;  /* 0x0000040000057882 */ /* 0x000fe20000000000 */
[----:B------:R-:W1:Y:S03]  /*5620*/  LDC R31, c[0x0][0x380] ;  /* 0x0000e000ff1f7b82 */ /* 0x000e660000000800 */
[----:B------:R-:W2:Y:S06]  /*5630*/  @!P0 LDG.E.U16 R7, desc[UR8][R2.64] ;  /* 0x0000000802078981 */ /* 0x000eac000c1e1500 */
[----:B------:R-:W3:Y:S01]  /*5640*/  @!P2 LDG.E.U16 R6, desc[UR8][R2.64+0x2] ;  /* 0x000002080206a981 */ /* 0x000ee2000c1e1500 */
        /* <DEDUP_REMOVED lines=8> */
[----:B------:R-:W4:Y:S01]  /*56d0*/  @!P3 LDG.E.U16 R10, desc[UR8][R2.64+0x4] ;  /* 0x00000408020ab981 */ /* 0x000f22000c1e1500 */
[----:B------:R-:W-:Y:S01]  /*56e0*/  ISETP.GE.AND P5, PT, R4, UR4, PT ;  /* 0x0000000404007c0c */ /* 0x000fe2000bfa6270 */
[----:B------:R-:W-:Y:S01]  /*56f0*/  VIADD R4, R43, 0x7 ;  /* 0x000000072b047836 */ /* 0x000fe20000000000 */
[----:B--2---:R-:W-:-:S11]  /*5700*/  @!P0 HSETP2.NEU.AND P6, PT, R7.H0_H0, RZ.H0_H0, PT ;  /* 0x200000ff07008234 */ /* 0x004fd60003fcd800 */
[----:B------:R-:W2:Y:S01]  /*5710*/  @!P5 LDG.E.U16 R7, desc[UR8][R2.64+0xa] ;  /* 0x00000a080207d981 */ /* 0x000ea2000c1e1500 */
[----:B------:R-:W-:Y:S02]  /*5720*/  @!P0 SEL R59, RZ, 0x1, !P6 ;  /* 0x00000001ff3b8807 */ /* 0x000fe40007000000 */
[----:B------:R-:W-:Y:S02]  /*5730*/  ISETP.GE.AND P0, PT, R5, UR4, PT ;  /* 0x0000000405007c0c */ /* 0x000fe4000bf06270 */
[----:B------:R-:W5:Y:S01]  /*5740*/  @!P1 LDG.E.U16 R5, desc[UR8][R2.64+0x6] ;  /* 0x0000060802059981 */ /* 0x000f62000c1e1500 */
[----:B---3--:R-:W-:-:S03]  /*5750*/  @!P2 HSETP2.NEU.AND P6, PT, R6.H0_H0, RZ.H0_H0, PT ;  /* 0x200000ff0600a234 */ /* 0x008fc60003fcd800 */
[----:B------:R-:W3:Y:S02]  /*5760*/  @!P4 LDG.E.U16 R6, desc[UR8][R2.64+0x8] ;  /* 0x000008080206c981 */ /* 0x000ee4000c1e1500 */
[----:B------:R-:W-:Y:S02]  /*5770*/  @!P2 SEL R58, RZ, 0x1, !P6 ;  /* 0x00000001ff3aa807 */ /* 0x000fe40007000000 */
[----:B------:R-:W-:-:S03]  /*5780*/  ISETP.GE.AND P2, PT, R4, UR4, PT ;  /* 0x0000000404007c0c */ /* 0x000fc6000bf46270 */
[----:B------:R-:W2:Y:S10]  /*5790*/  @!P0 LDG.E.U16 R8, desc[UR8][R2.64+0xc] ;  /* 0x00000c0802088981 */ /* 0x000eb4000c1e1500 */
[----:B------:R-:W2:Y:S01]  /*57a0*/  @!P2 LDG.E.U16 R9, desc[UR8][R2.64+0xe] ;  /* 0x00000e080209a981 */ /* 0x000ea2000c1e1500 */
[----:B----4-:R-:W-:Y:S01]  /*57b0*/  @!P3 HSETP2.NEU.AND P6, PT, R10.H0_H0, RZ.H0_H0, PT ;  /* 0x200000ff0a00b234 */ /* 0x010fe20003fcd800 */
[----:B------:R-:W-:-:S04]  /*57c0*/  VIADD R4, R43, 0x8 ;  /* 0x000000082b047836 */ /* 0x000fc80000000000 */
[----:B------:R-:W-:Y:S02]  /*57d0*/  @!P3 SEL R56, RZ, 0x1, !P6 ;  /* 0x00000001ff38b807 */ /* 0x000fe40007000000 */
[----:B-----5:R-:W-:Y:S01]  /*57e0*/  @!P1 HSETP2.NEU.AND P3, PT, R5.H0_H0, RZ.H0_H0, PT ;  /* 0x200000ff05009234 */ /* 0x020fe20003f6d800 */
[----:B------:R-:W-:Y:S01]  /*57f0*/  VIADD R5, R43, 0x9 ;  /* 0x000000092b057836 */ /* 0x000fe20000000000 */
[----:B---3--:R-:W-:-:S03]  /*5800*/  @!P4 HSETP2.NEU.AND P6, PT, R6.H0_H0, RZ.H0_H0, PT ;  /* 0x200000ff0600c234 */ /* 0x008fc60003fcd800 */
[----:B------:R-:W-:Y:S02]  /*5810*/  @!P1 SEL R57, RZ, 0x1, !P3 ;  /* 0x00000001ff399807 */ /* 0x000fe40005800000 */
[----:B------:R-:W-:Y:S02]  /*5820*/  ISETP.GE.AND P1, PT, R4, UR4, PT ;  /* 0x0000000404007c0c */ /* 0x000fe4000bf26270 */
[----:B------:R-:W-:Y:S01]  /*5830*/  @!P4 SEL R55, RZ, 0x1, !P6 ;  /* 0x00000001ff37c807 */ /* 0x000fe20007000000 */
[----:B------:R-:W-:Y:S01]  /*5840*/  VIADD R4, R43, 0xa ;  /* 0x0000000a2b047836 */ /* 0x000fe20000000000 */
[----:B------:R-:W-:Y:S02]  /*5850*/  ISETP.GE.AND P3, PT, R5, UR4, PT ;  /* 0x0000000405007c0c */ /* 0x000fe4000bf66270 */
[----:B--2---:R-:W-:Y:S01]  /*5860*/  @!P5 HSETP2.NEU.AND P6, PT, R7.H0_H0, RZ.H0_H0, PT ;  /* 0x200000ff0700d234 */ /* 0x004fe20003fcd800 */
[----:B------:R-:W-:Y:S01]  /*5870*/  VIADD R5, R43, 0xb ;  /* 0x0000000b2b057836 */ /* 0x000fe20000000000 */
[----:B------:R-:W-:-:S03]  /*5880*/  @!P0 HSETP2.NEU.AND P4, PT, R8.H0_H0, RZ.H0_H0, PT ;  /* 0x200000ff08008234 */ /* 0x000fc60003f8d800 */
[----:B------:R-:W-:Y:S02]  /*5890*/  @!P5 SEL R54, RZ, 0x1, !P6 ;  /* 0x00000001ff36d807 */ /* 0x000fe40007000000 */
[----:B------:R-:W-:Y:S01]  /*58a0*/  ISETP.GE.AND P6, PT, R4, UR4, PT ;  /* 0x0000000404007c0c */ /* 0x000fe2000bfc6270 */
[----:B------:R-:W-:Y:S01]  /*58b0*/  VIADD R4, R43, 0xc ;  /* 0x0000000c2b047836 */ /* 0x000fe20000000000 */
[----:B------:R-:W2:Y:S01]  /*58c0*/  @!P1 LDG.E.U16 R7, desc[UR8][R2.64+0x10] ;  /* 0x0000100802079981 */ /* 0x000ea2000c1e1500 */
[----:B------:R-:W-:Y:S02]  /*58d0*/  @!P0 SEL R52, RZ, 0x1, !P4 ;  /* 0x00000001ff348807 */ /* 0x000fe40006000000 */
[----:B------:R-:W-:Y:S01]  /*58e0*/  ISETP.GE.AND P5, PT, R5, UR4, PT ;  /* 0x0000000405007c0c */ /* 0x000fe2000bfa6270 */
[----:B------:R-:W-:Y:S01]  /*58f0*/  VIADD R5, R43, 0xd ;  /* 0x0000000d2b057836 */ /* 0x000fe20000000000 */
[----:B------:R-:W-:Y:S02]  /*5900*/  @!P2 HSETP2.NEU.AND P4, PT, R9.H0_H0, RZ.H0_H0, PT ;  /* 0x200000ff0900a234 */ /* 0x000fe40003f8d800 */
[----:B------:R-:W-:-:S02]  /*5910*/  ISETP.GE.AND P0, PT, R4, UR4, PT ;  /* 0x0000000404007c0c */ /* 0x000fc4000bf06270 */
[----:B------:R-:W3:Y:S01]  /*5920*/  @!P3 LDG.E.U16 R4, desc[UR8][R2.64+0x12] ;  /* 0x000012080204b981 */ /* 0x000ee2000c1e1500 */
[----:B------:R-:W-:Y:S02]  /*5930*/  @!P2 SEL R53, RZ, 0x1, !P4 ;  /* 0x00000001ff35a807 */ /* 0x000fe40006000000 */
[----:B------:R-:W-:Y:S02]  /*5940*/  ISETP.GE.AND P2, PT, R5, UR4, PT ;  /* 0x0000000405007c0c */ /* 0x000fe4000bf46270 */
[----:B------:R-:W4:Y:S04]  /*5950*/  @!P6 LDG.E.U16 R5, desc[UR8][R2.64+0x14] ;  /* 0x000014080205e981 */ /* 0x000f28000c1e1500 */
[----:B------:R-:W5:Y:S04]  /*5960*/  @!P5 LDG.E.U16 R6, desc[UR8][R2.64+0x16] ;  /* 0x000016080206d981 */ /* 0x000f68000c1e1500 */
[----:B------:R-:W5:Y:S04]  /*5970*/  @!P0 LDG.E.U16 R8, desc[UR8][R2.64+0x18] ;  /* 0x0000180802088981 */ /* 0x000f68000c1e1500 */
[----:B------:R1:W5:Y:S01]  /*5980*/  @!P2 LDG.E.U16 R10, desc[UR8][R2.64+0x1a] ;  /* 0x00001a08020aa981 */ /* 0x000362000c1e1500 */
[----:B------:R-:W-:Y:S01]  /*5990*/  IMAD.IADD R9, R58, 0x1, R59 ;  /* 0x000000013a097824 */ /* 0x000fe200078e023b */
[----:B0-----:R-:W-:Y:S01]  /*59a0*/  ULEA UR5, UR6, UR5, 0x18 ;  /* 0x0000000506057291 */ /* 0x001fe2000f8ec0ff */
[----:B------:R-:W-:Y:S01]  /*59b0*/  BAR.SYNC.DEFER_BLOCKING 0x0 ;  /* 0x0000000000007b1d */ /* 0x000fe20000010000 */
[----:B--2---:R-:W-:-:S05]  /*59c0*/  @!P1 HSETP2.NEU.AND P4, PT, R7.H0_H0, RZ.H0_H0, PT ;  /* 0x200000ff07009234 */ /* 0x004fca0003f8d800 */
[----:B------:R-:W-:Y:S02]  /*59d0*/  @!P1 SEL R50, RZ, 0x1, !P4 ;  /* 0x00000001ff329807 */ /* 0x000fe40006000000 */
[----:B---3--:R-:W-:Y:S02]  /*59e0*/  @!P3 HSETP2.NEU.AND P4, PT, R4.H0_H0, RZ.H0_H0, PT ;  /* 0x200000ff0400b234 */ /* 0x008fe40003f8d800 */
[----:B------:R-:W-:-:S05]  /*59f0*/  IADD3 R4, PT, PT, R57, R56, R9 ;  /* 0x0000003839047210 */ /* 0x000fca0007ffe009 */
[----:B------:R-:W-:Y:S01]  /*5a00*/  IMAD.IADD R7, R4, 0x1, R55 ;  /* 0x0000000104077824 */ /* 0x000fe200078e0237 */
[----:B----4-:R-:W-:-:S03]  /*5a10*/  @!P6 HSETP2.NEU.AND P1, PT, R5.H0_H0, RZ.H0_H0, PT ;  /* 0x200000ff0500e234 */ /* 0x010fc60003f2d800 */
[----:B-1----:R-:W-:Y:S01]  /*5a20*/  IMAD.IADD R3, R7, 0x1, R54 ;  /* 0x0000000107037824 */ /* 0x002fe200078e0236 */
[----:B------:R-:W-:Y:S02]  /*5a30*/  @!P3 SEL R51, RZ, 0x1, !P4 ;  /* 0x00000001ff33b807 */ /* 0x000fe40006000000 */
[----:B-----5:R-:W-:Y:S02]  /*5a40*/  @!P5 HSETP2.NEU.AND P4, PT, R6.H0_H0, RZ.H0_H0, PT ;  /* 0x200000ff0600d234 */ /* 0x020fe40003f8d800 */
[----:B------:R-:W-:Y:S02]  /*5a50*/  IADD3 R2, PT, PT, R53, R52, R3 ;  /* 0x0000003435027210 */ /* 0x000fe40007ffe003 */
[----:B------:R-:W-:Y:S02]  /*5a60*/  @!P6 SEL R49, RZ, 0x1, !P1 ;  /* 0x00000001ff31e807 */ /* 0x000fe40004800000 */
[----:B------:R-:W-:Y:S02]  /*5a70*/  @!P0 HSETP2.NEU.AND P3, PT, R8.H0_H0, RZ.H0_H0, PT ;  /* 0x200000ff08008234 */ /* 0x000fe40003f6d800 */
[----:B------:R-:W-:-:S02]  /*5a80*/  @!P2 HSETP2.NEU.AND P1, PT, R10.H0_H0, RZ.H0_H0, PT ;  /* 0x200000ff0a00a234 */ /* 0x000fc40003f2d800 */
[----:B------:R-:W-:Y:S02]  /*5a90*/  @!P5 SEL R47, RZ, 0x1, !P4 ;  /* 0x00000001ff2fd807 */ /* 0x000fe40006000000 */
[----:B------:R-:W-:Y:S02]  /*5aa0*/  IADD3 R2, PT, PT, R51, R50, R2 ;  /* 0x0000003233027210 */ /* 0x000fe40007ffe002 */
[----:B------:R-:W-:Y:S02]  /*5ab0*/  @!P0 SEL R48, RZ, 0x1, !P3 ;  /* 0x00000001ff308807 */ /* 0x000fe40005800000 */
        /* <DEDUP_REMOVED lines=8> */
[----:B------:R-:W1:Y:S01]  /*5b40*/  S2R R4, SR_LANEID ;  /* 0x0000000000047919 */ /* 0x000e620000000000 */
[----:B0-----:R-:W-:-:S05]  /*5b50*/  @P0 IMAD.IADD R13, R8, 0x1, R13 ;  /* 0x00000001080d0824 */ /* 0x001fca00078e020d */
[----:B------:R-:W0:Y:S01]  /*5b60*/  SHFL.UP P0, R10, R13, 0x8, RZ ;  /* 0x050000000d0a7989 */ /* 0x000e2200000000ff */
[----:B-1----:R-:W-:Y:S01]  /*5b70*/  ISETP.NE.AND P1, PT, R4, 0x1f, PT ;  /* 0x0000001f0400780c */ /* 0x002fe20003f25270 */
[----:B0-----:R-:W-:-:S05]  /*5b80*/  @P0 IMAD.IADD R10, R13, 0x1, R10 ;  /* 0x000000010d0a0824 */ /* 0x001fca00078e020a */
[----:B------:R-:W0:Y:S01]  /*5b90*/  SHFL.UP P0, R5, R10, 0x10, RZ ;  /* 0x060000000a057989 */ /* 0x000e2200000000ff */
[----:B------:R-:W-:-:S06]  /*5ba0*/  SHF.R.U32.HI R6, RZ, 0x5, R60 ;  /* 0x00000005ff067819 */ /* 0x000fcc000001163c */
        /* <DEDUP_REMOVED lines=8> */
[----:B------:R-:W-:-:S03]  /*5c30*/  ISETP.NE.AND P1, PT, R6, 0x3, PT ;  /* 0x000000030600780c */ /* 0x000fc60003f25270 */
[----:B------:R-:W3:Y:S01]  /*5c40*/  LDS.128 R12, [UR5+0x30] ;  /* 0x00003005ff0c7984 */ /* 0x000ee20008000c00 */
        /* <DEDUP_REMOVED lines=53> */
[----:B------:R-:W-:-:S03]  /*5fa0*/  IADD3 R0, PT, PT, R0, UR7, R31 ;  /* 0x0000000700007c10 */ /* 0x000fc6000fffe01f */
        /* <DEDUP_REMOVED lines=35> */
.L_x_2688:
[----:B-----5:R-:W-:-:S04]  /*61e0*/  IADD3 R14, P0, PT, R46, R12, RZ ;  /* 0x0000000c2e0e7210 */ /* 0x020fc80007f1e0ff */
[----:B------:R-:W-:Y:S02]  /*61f0*/  LEA.HI.X.SX32 R13, R46, R13, 0x1, P0 ;  /* 0x0000000d2e0d7211 */ /* 0x000fe400000f0eff */
[----:B0-----:R-:W-:-:S04]  /*6200*/  LEA R12, P0, R14, UR4, 0x2 ;  /* 0x000000040e0c7c11 */ /* 0x001fc8000f8010ff */
[----:B------:R-:W-:-:S05]  /*6210*/  LEA.HI.X R13, R14, UR5, R13, 0x2, P0 ;  /* 0x000000050e0d7c11 */ /* 0x000fca00080f140d */
[----:B------:R0:W-:Y:S04]  /*6220*/  STG.E desc[UR8][R12.64], R43 ;  /* 0x0000002b0c007986 */ /* 0x0001e8000c101908 */
.L_x_2687:
[----:B------:R-:W-:Y:S05]  /*6230*/  BSYNC.RECONVERGENT B2 ;  /* 0x0000000000027941 */ /* 0x000fea0003800200 */
.L_x_2686:
        /* <DEDUP_REMOVED lines=10> */
.L_x_2691:
[----:B-----5:R-:W-:-:S04]  /*62e0*/  IADD3 R14, P0, PT, R3, R12, RZ ;  /* 0x0000000c030e7210 */ /* 0x020fc80007f1e0ff */
[----:B------:R-:W-:Y:S02]  /*62f0*/  LEA.HI.X.SX32 R3, R3, R13, 0x1, P0 ;  /* 0x0000000d03037211 */ /* 0x000fe400000f0eff */
[----:B0-----:R-:W-:-:S04]  /*6300*/  LEA R12, P0, R14, UR4, 0x2 ;  /* 0x000000040e0c7c11 */ /* 0x001fc8000f8010ff */
[----:B------:R-:W-:-:S05]  /*6310*/  LEA.HI.X R13, R14, UR5, R3, 0x2, P0 ;  /* 0x000000050e0d7c11 */ /* 0x000fca00080f1403 */
[----:B------:R1:W-:Y:S04]  /*6320*/  STG.E desc[UR8][R12.64], R42 ;  /* 0x0000002a0c007986 */ /* 0x0003e8000c101908 */
.L_x_2690:
[----:B------:R-:W-:Y:S05]  /*6330*/  BSYNC.RECONVERGENT B2 ;  /* 0x0000000000027941 */ /* 0x000fea0003800200 */
.L_x_2689:
        /* <DEDUP_REMOVED lines=10> */
.L_x_2694:
[----:B-----5:R-:W-:-:S04]  /*63e0*/  IADD3 R3, P0, PT, R9, R12, RZ ;  /* 0x0000000c09037210 */ /* 0x020fc80007f1e0ff */
[----:B------:R-:W-:Y:S02]  /*63f0*/  LEA.HI.X.SX32 R14, R9, R13, 0x1, P0 ;  /* 0x0000000d090e7211 */ /* 0x000fe400000f0eff */
[----:B0-----:R-:W-:-:S04]  /*6400*/  LEA R12, P0, R3, UR4, 0x2 ;  /* 0x00000004030c7c11 */ /* 0x001fc8000f8010ff */
[----:B------:R-:W-:-:S05]  /*6410*/  LEA.HI.X R13, R3, UR5, R14, 0x2, P0 ;  /* 0x00000005030d7c11 */ /* 0x000fca00080f140e */
[----:B------:R2:W-:Y:S04]  /*6420*/  STG.E desc[UR8][R12.64], R41 ;  /* 0x000000290c007986 */ /* 0x0005e8000c101908 */
.L_x_2693:
[----:B------:R-:W-:Y:S05]  /*6430*/  BSYNC.RECONVERGENT B2 ;  /* 0x0000000000027941 */ /* 0x000fea0003800200 */
.L_x_2692:
        /* <DEDUP_REMOVED lines=10> */
.L_x_2697:
[----:B-----5:R-:W-:-:S04]  /*64e0*/  IADD3 R3, P0, PT, R6, R12, RZ ;  /* 0x0000000c06037210 */ /* 0x020fc80007f1e0ff */
[----:B------:R-:W-:Y:S02]  /*64f0*/  LEA.HI.X.SX32 R6, R6, R13, 0x1, P0 ;  /* 0x0000000d06067211 */ /* 0x000fe400000f0eff */
[----:B0-----:R-:W-:-:S04]  /*6500*/  LEA R12, P0, R3, UR4, 0x2 ;  /* 0x00000004030c7c11 */ /* 0x001fc8000f8010ff */
[----:B------:R-:W-:-:S05]  /*6510*/  LEA.HI.X R13, R3, UR5, R6, 0x2, P0 ;  /* 0x00000005030d7c11 */ /* 0x000fca00080f1406 */
[----:B------:R3:W-:Y:S04]  /*6520*/  STG.E desc[UR8][R12.64], R39 ;  /* 0x000000270c007986 */ /* 0x0007e8000c101908 */
.L_x_2696:
[----:B------:R-:W-:Y:S05]  /*6530*/  BSYNC.RECONVERGENT B2 ;  /* 0x0000000000027941 */ /* 0x000fea0003800200 */
.L_x_2695:
        /* <DEDUP_REMOVED lines=10> */
.L_x_2700:
[----:B-----5:R-:W-:-:S04]  /*65e0*/  IADD3 R3, P0, PT, R2, R12, RZ ;  /* 0x0000000c02037210 */ /* 0x020fc80007f1e0ff */
[----:B------:R-:W-:Y:S02]  /*65f0*/  LEA.HI.X.SX32 R12, R2, R13, 0x1, P0 ;  /* 0x0000000d020c7211 */ /* 0x000fe400000f0eff */
[----:B0-----:R-:W-:-:S04]  /*6600*/  LEA R2, P0, R3, UR4, 0x2 ;  /* 0x0000000403027c11 */ /* 0x001fc8000f8010ff */
[----:B------:R-:W-:-:S05]  /*6610*/  LEA.HI.X R3, R3, UR5, R12, 0x2, P0 ;  /* 0x0000000503037c11 */ /* 0x000fca00080f140c */
[----:B------:R4:W-:Y:S04]  /*6620*/  STG.E desc[UR8][R2.64], R38 ;  /* 0x0000002602007986 */ /* 0x0009e8000c101908 */
.L_x_2699:
[----:B------:R-:W-:Y:S05]  /*6630*/  BSYNC.RECONVERGENT B2 ;  /* 0x0000000000027941 */ /* 0x000fea0003800200 */
.L_x_2698:
        /* <DEDUP_REMOVED lines=10> */
.L_x_2703:
[----:B-----5:R-:W-:-:S04]  /*66e0*/  IADD3 R6, P0, PT, R7, R2, RZ ;  /* 0x0000000207067210 */ /* 0x020fc80007f1e0ff */
[----:B------:R-:W-:Y:S02]  /*66f0*/  LEA.HI.X.SX32 R3, R7, R3, 0x1, P0 ;  /* 0x0000000307037211 */ /* 0x000fe400000f0eff */
[----:B----4-:R-:W-:-:S04]  /*6700*/  LEA R2, P0, R6, UR4, 0x2 ;  /* 0x0000000406027c11 */ /* 0x010fc8000f8010ff */
[----:B------:R-:W-:-:S05]  /*6710*/  LEA.HI.X R3, R6, UR5, R3, 0x2, P0 ;  /* 0x0000000506037c11 */ /* 0x000fca00080f1403 */
[----:B------:R4:W-:Y:S04]  /*6720*/  STG.E desc[UR8][R2.64], R37 ;  /* 0x0000002502007986 */ /* 0x0009e8000c101908 */
.L_x_2702:
[----:B------:R-:W-:Y:S05]  /*6730*/  BSYNC.RECONVERGENT B2 ;  /* 0x0000000000027941 */ /* 0x000fea0003800200 */
.L_x_2701:
        /* <DEDUP_REMOVED lines=10> */
.L_x_2706:
[----:B-----5:R-:W-:-:S04]  /*67e0*/  IADD3 R6, P0, PT, R44, R2, RZ ;  /* 0x000000022c067210 */ /* 0x020fc80007f1e0ff */
[----:B------:R-:W-:Y:S02]  /*67f0*/  LEA.HI.X.SX32 R3, R44, R3, 0x1, P0 ;  /* 0x000000032c037211 */ /* 0x000fe400000f0eff */
[----:B----4-:R-:W-:-:S04]  /*6800*/  LEA R2, P0, R6, UR4, 0x2 ;  /* 0x0000000406027c11 */ /* 0x010fc8000f8010ff */
[----:B------:R-:W-:-:S05]  /*6810*/  LEA.HI.X R3, R6, UR5, R3, 0x2, P0 ;  /* 0x0000000506037c11 */ /* 0x000fca00080f1403 */
[----:B------:R4:W-:Y:S04]  /*6820*/  STG.E desc[UR8][R2.64], R35 ;  /* 0x0000002302007986 */ /* 0x0009e8000c101908 */
.L_x_2705:
[----:B------:R-:W-:Y:S05]  /*6830*/  BSYNC.RECONVERGENT B2 ;  /* 0x0000000000027941 */ /* 0x000fea0003800200 */
.L_x_2704:
        /* <DEDUP_REMOVED lines=10> */
.L_x_2709:
[----:B-----5:R-:W-:-:S04]  /*68e0*/  IADD3 R6, P0, PT, R40, R2, RZ ;  /* 0x0000000228067210 */ /* 0x020fc80007f1e0ff */
[----:B------:R-:W-:Y:S02]  /*68f0*/  LEA.HI.X.SX32 R3, R40, R3, 0x1, P0 ;  /* 0x0000000328037211 */ /* 0x000fe400000f0eff */
[----:B----4-:R-:W-:-:S04]  /*6900*/  LEA R2, P0, R6, UR4, 0x2 ;  /* 0x0000000406027c11 */ /* 0x010fc8000f8010ff */
[----:B------:R-:W-:-:S05]  /*6910*/  LEA.HI.X R3, R6, UR5, R3, 0x2, P0 ;  /* 0x0000000506037c11 */ /* 0x000fca00080f1403 */
[----:B------:R4:W-:Y:S04]  /*6920*/  STG.E desc[UR8][R2.64], R34 ;  /* 0x0000002202007986 */ /* 0x0009e8000c101908 */
.L_x_2708:
[----:B------:R-:W-:Y:S05]  /*6930*/  BSYNC.RECONVERGENT B2 ;  /* 0x0000000000027941 */ /* 0x000fea0003800200 */
.L_x_2707:
        /* <DEDUP_REMOVED lines=10> */
.L_x_2712:
[----:B-----5:R-:W-:-:S04]  /*69e0*/  IADD3 R6, P0, PT, R36, R2, RZ ;  /* 0x0000000224067210 */ /* 0x020fc80007f1e0ff */
[----:B------:R-:W-:Y:S02]  /*69f0*/  LEA.HI.X.SX32 R3, R36, R3, 0x1, P0 ;  /* 0x0000000324037211 */ /* 0x000fe400000f0eff */
[----:B----4-:R-:W-:-:S04]  /*6a00*/  LEA R2, P0, R6, UR4, 0x2 ;  /* 0x0000000406027c11 */ /* 0x010fc8000f8010ff */
[----:B------:R-:W-:-:S05]  /*6a10*/  LEA.HI.X R3, R6, UR5, R3, 0x2, P0 ;  /* 0x0000000506037c11 */ /* 0x000fca00080f1403 */
[----:B------:R4:W-:Y:S04]  /*6a20*/  STG.E desc[UR8][R2.64], R33 ;  /* 0x0000002102007986 */ /* 0x0009e8000c101908 */
.L_x_2711:
[----:B------:R-:W-:Y:S05]  /*6a30*/  BSYNC.RECONVERGENT B2 ;  /* 0x0000000000027941 */ /* 0x000fea0003800200 */
.L_x_2710:
        /* <DEDUP_REMOVED lines=10> */
.L_x_2715:
[----:B-----5:R-:W-:-:S04]  /*6ae0*/  IADD3 R6, P0, PT, R32, R2, RZ ;  /* 0x0000000220067210 */ /* 0x020fc80007f1e0ff */
[----:B------:R-:W-:Y:S02]  /*6af0*/  LEA.HI.X.SX32 R3, R32, R3, 0x1, P0 ;  /* 0x0000000320037211 */ /* 0x000fe400000f0eff */
[----:B----4-:R-:W-:-:S04]  /*6b00*/  LEA R2, P0, R6, UR4, 0x2 ;  /* 0x0000000406027c11 */ /* 0x010fc8000f8010ff */
[----:B------:R-:W-:-:S05]  /*6b10*/  LEA.HI.X R3, R6, UR5, R3, 0x2, P0 ;  /* 0x0000000506037c11 */ /* 0x000fca00080f1403 */
[----:B------:R4:W-:Y:S04]  /*6b20*/  STG.E desc[UR8][R2.64], R31 ;  /* 0x0000001f02007986 */ /* 0x0009e8000c101908 */
.L_x_2714:
[----:B------:R-:W-:Y:S05]  /*6b30*/  BSYNC.RECONVERGENT B2 ;  /* 0x0000000000027941 */ /* 0x000fea0003800200 */
.L_x_2713:
        /* <DEDUP_REMOVED lines=10> */
.L_x_2718:
[----:B-----5:R-:W-:-:S04]  /*6be0*/  IADD3 R6, P0, PT, R28, R2, RZ ;  /* 0x000000021c067210 */ /* 0x020fc80007f1e0ff */
[----:B------:R-:W-:Y:S02]  /*6bf0*/  LEA.HI.X.SX32 R3, R28, R3, 0x1, P0 ;  /* 0x000000031c037211 */ /* 0x000fe400000f0eff */
[----:B----4-:R-:W-:-:S04]  /*6c00*/  LEA R2, P0, R6, UR4, 0x2 ;  /* 0x0000000406027c11 */ /* 0x010fc8000f8010ff */
[----:B------:R-:W-:-:S05]  /*6c10*/  LEA.HI.X R3, R6, UR5, R3, 0x2, P0 ;  /* 0x0000000506037c11 */ /* 0x000fca00080f1403 */
[----:B------:R4:W-:Y:S04]  /*6c20*/  STG.E desc[UR8][R2.64], R30 ;  /* 0x0000001e02007986 */ /* 0x0009e8000c101908 */
.L_x_2717:
[----:B------:R-:W-:Y:S05]  /*6c30*/  BSYNC.RECONVERGENT B2 ;  /* 0x0000000000027941 */ /* 0x000fea0003800200 */
.L_x_2716:
        /* <DEDUP_REMOVED lines=10> */
.L_x_2721:
[----:B-----5:R-:W-:-:S04]  /*6ce0*/  IADD3 R6, P0, PT, R8, R2, RZ ;  /* 0x0000000208067210 */ /* 0x020fc80007f1e0ff */
[----:B------:R-:W-:Y:S02]  /*6cf0*/  LEA.HI.X.SX32 R3, R8, R3, 0x1, P0 ;  /* 0x0000000308037211 */ /* 0x000fe400000f0eff */
[----:B----4-:R-:W-:-:S04]  /*6d00*/  LEA R2, P0, R6, UR4, 0x2 ;  /* 0x0000000406027c11 */ /* 0x010fc8000f8010ff */
[----:B------:R-:W-:-:S05]  /*6d10*/  LEA.HI.X R3, R6, UR5, R3, 0x2, P0 ;  /* 0x0000000506037c11 */ /* 0x000fca00080f1403 */
[----:B------:R4:W-:Y:S04]  /*6d20*/  STG.E desc[UR8][R2.64], R29 ;  /* 0x0000001d02007986 */ /* 0x0009e8000c101908 */
.L_x_2720:
[----:B------:R-:W-:Y:S05]  /*6d30*/  BSYNC.RECONVERGENT B2 ;  /* 0x0000000000027941 */ /* 0x000fea0003800200 */
.L_x_2719:
        /* <DEDUP_REMOVED lines=10> */
.L_x_2724:
[----:B-----5:R-:W-:-:S04]  /*6de0*/  IADD3 R6, P0, PT, R5, R2, RZ ;  /* 0x0000000205067210 */ /* 0x020fc80007f1e0ff */
[----:B------:R-:W-:Y:S02]  /*6df0*/  LEA.HI.X.SX32 R3, R5, R3, 0x1, P0 ;  /* 0x0000000305037211 */ /* 0x000fe400000f0eff */
[----:B----4-:R-:W-:-:S04]  /*6e00*/  LEA R2, P0, R6, UR4, 0x2 ;  /* 0x0000000406027c11 */ /* 0x010fc8000f8010ff */
[----:B------:R-:W-:-:S05]  /*6e10*/  LEA.HI.X R3, R6, UR5, R3, 0x2, P0 ;  /* 0x0000000506037c11 */ /* 0x000fca00080f1403 */
[----:B------:R4:W-:Y:S04]  /*6e20*/  STG.E desc[UR8][R2.64], R10 ;  /* 0x0000000a02007986 */ /* 0x0009e8000c101908 */
.L_x_2723:
[----:B------:R-:W-:Y:S05]  /*6e30*/  BSYNC.RECONVERGENT B2 ;  /* 0x0000000000027941 */ /* 0x000fea0003800200 */
.L_x_2722:
[----:B------:R-:W-:-:S04]  /*6e40*/  ISETP.GE.AND P0, PT, R0, R11, PT ;  /* 0x0000000b0000720c */ /* 0x000fc80003f06270 */
        /* <DEDUP_REMOVED lines=8> */
.L_x_2726:
[----:B-----5:R-:W-:-:S04]  /*6ed0*/  IADD3 R5, P0, PT, R0, R2, RZ ;  /* 0x0000000200057210 */ /* 0x020fc80007f1e0ff */
[----:B------:R-:W-:Y:S02]  /*6ee0*/  LEA.HI.X.SX32 R0, R0, R3, 0x1, P0 ;  /* 0x0000000300007211 */ /* 0x000fe400000f0eff */
[----:B----4-:R-:W-:-:S04]  /*6ef0*/  LEA R2, P0, R5, UR4, 0x2 ;  /* 0x0000000405027c11 */ /* 0x010fc8000f8010ff */
[----:B------:R-:W-:-:S05]  /*6f00*/  LEA.HI.X R3, R5, UR5, R0, 0x2, P0 ;  /* 0x0000000505037c11 */ /* 0x000fca00080f1400 */
[----:B------:R4:W-:Y:S01]  /*6f10*/  STG.E desc[UR8][R2.64], R4 ;  /* 0x0000000402007986 */ /* 0x0009e2000c101908 */
[----:B------:R-:W-:Y:S05]  /*6f20*/  BRA `(.L_x_2725) ;  /* 0x0000000800447947 */ /* 0x000fea0003800000 */
.L_x_2685:
        /* <DEDUP_REMOVED lines=15> */
[----:B------:R-:W-:Y:S01]  /*7020*/  @P0 STS [R46], R43 ;  /* 0x0000002b2e000388 */ /* 0x000fe20000000800 */
[----:B------:R-:W-:Y:S02]  /*7030*/  ISETP.NE.AND P0, PT, R53, RZ, PT ;  /* 0x000000ff3500720c */ /* 0x000fe40003f05270 */
[----:B------:R-:W-:Y:S01]  /*7040*/  @P6 LEA R6, R6, UR6, 0x2 ;  /* 0x0000000606066c11 */ /* 0x000fe2000f8e10ff */
[----:B------:R0:W-:Y:S01]  /*7050*/  @P4 STS [R3], R42 ;  /* 0x0000002a03004388 */ /* 0x0001e20000000800 */
[----:B------:R-:W-:-:S02]  /*7060*/  @P5 LEA R9, R2, UR6, 0x2 ;  /* 0x0000000602095c11 */ /* 0x000fc4000f8e10ff */
[----:B------:R-:W-:Y:S01]  /*7070*/  @P2 LEA R2, R7, UR6, 0x2 ;  /* 0x0000000607022c11 */ /* 0x000fe2000f8e10ff */
[----:B------:R-:W-:Y:S01]  /*7080*/  @P3 STS [R52], R41 ;  /* 0x0000002934003388 */ /* 0x000fe20000000800 */
[----:B------:R-:W-:Y:S02]  /*7090*/  @P1 LEA R44, R44, UR6, 0x2 ;  /* 0x000000062c2c1c11 */ /* 0x000fe4000f8e10ff */
[----:B------:R-:W-:Y:S01]  /*70a0*/  ISETP.NE.AND P4, PT, R50, RZ, PT ;  /* 0x000000ff3200720c */ /* 0x000fe20003f85270 */
[----:B------:R-:W-:Y:S01]  /*70b0*/  @P6 STS [R6], R39 ;  /* 0x0000002706006388 */ /* 0x000fe20000000800 */
[----:B------:R-:W-:Y:S02]  /*70c0*/  ISETP.NE.AND P3, PT, R51, RZ, PT ;  /* 0x000000ff3300720c */ /* 0x000fe40003f65270 */
[----:B------:R-:W-:Y:S01]  /*70d0*/  ISETP.NE.AND P6, PT, R49, RZ, PT ;  /* 0x000000ff3100720c */ /* 0x000fe20003fc5270 */
[----:B------:R2:W-:Y:S01]  /*70e0*/  @P5 STS [R9], R38 ;  /* 0x0000002609005388 */ /* 0x0005e20000000800 */
[----:B------:R-:W-:-:S02]  /*70f0*/  ISETP.NE.AND P5, PT, R47, RZ, PT ;  /* 0x000000ff2f00720c */ /* 0x000fc40003fa5270 */
[----:B0-----:R-:W-:Y:S01]  /*7100*/  @P0 LEA R3, R40, UR6, 0x2 ;  /* 0x0000000628030c11 */ /* 0x001fe2000f8e10ff */
        /* <DEDUP_REMOVED lines=13> */
[----:B--2---:R-:W-:Y:S01]  /*71e0*/  @P1 LEA R9, R0, UR6, 0x2 ;  /* 0x0000000600091c11 */ /* 0x004fe2000f8e10ff */
        /* <DEDUP_REMOVED lines=17> */
[----:B------:R-:W-:-:S04]  /*7300*/  LOP3.LUT R0, R25, 0x600, RZ, 0xc0, !PT ;  /* 0x0000060019007812 */ /* 0x000fc800078ec0ff */
[----:B------:R-:W-:-:S13]  /*7310*/  ISETP.NE.AND P0, PT, R0, 0x600, PT ;  /* 0x000006000000780c */ /* 0x000fda0003f05270 */
[----:B------:R-:W-:Y:S05]  /*7320*/  @!P0 BRA `(.L_x_2728) ;  /* 0x00000000005c8947 */ /* 0x000fea0003800000 */
[----:B------:R-:W-:Y:S01]  /*7330*/  LEA.HI R0, R25, 0x1, RZ, 0x17 ;  /* 0x0000000119007811 */ /* 0x000fe200078fb8ff */
[----:B------:R-:W-:Y:S01]  /*7340*/  BSSY.RECONVERGENT B3, `(.L_x_2728) ;  /* 0x0000015000037945 */ /* 0x000fe20003800200 */
[----:B------:R-:W-:Y:S01]  /*7350*/  LEA R6, R60, UR6, 0x2 ;  /* 0x000000063c067c11 */ /* 0x000fe2000f8e10ff */
[----:B0-----:R-:W-:Y:S01]  /*7360*/  IMAD.MOV.U32 R9, RZ, RZ, RZ ;  /* 0x000000ffff097224 */ /* 0x001fe200078e00ff */
[----:B------:R-:W-:-:S05]  /*7370*/  LOP3.LUT R0, R0, 0x3, RZ, 0xc0, !PT ;  /* 0x0000000300007812 */ /* 0x000fca00078ec0ff */
[----:B------:R-:W-:-:S07]  /*7380*/  IMAD.MOV R0, RZ, RZ, -R0 ;  /* 0x000000ffff007224 */ /* 0x000fce00078e0a00 */
.L_x_2729:
        /* <DEDUP_REMOVED lines=17> */
.L_x_2728:
[----:B------:R-:W-:Y:S05]  /*74a0*/  BSYNC.RECONVERGENT B2 ;  /* 0x0000000000027941 */ /* 0x000fea0003800200 */
.L_x_2727:
        /* <DEDUP_REMOVED lines=14> */
.L_x_2730:
        /* <DEDUP_REMOVED lines=43> */
.L_x_2725:
[----:B------:R-:W-:Y:S05]  /*7840*/  BSYNC.RECONVERGENT B0 ;  /* 0x0000000000007941 */ /* 0x000fea0003800200 */
.L_x_2684:
[----:B------:R-:W-:Y:S05]  /*7850*/  BRA `(.L_x_2731) ;  /* 0x0000003000007947 */ /* 0x000fea0003800000 */
.L_x_2683:
        /* <DEDUP_REMOVED lines=21> */
[C---:B------:R-:W-:Y:S02]  /*79b0*/  VIADD R5, R31.reuse, 0x4 ;  /* 0x000000041f057836 */ /* 0x040fe40000000000 */
[----:B------:R-:W-:Y:S01]  /*79c0*/  IMAD.MOV.U32 R29, RZ, RZ, 0x1 ;  /* 0x00000001ff1d7424 */ /* 0x000fe200078e00ff */
        /* <DEDUP_REMOVED lines=10> */
[----:B--2---:R-:W-:-:S05]  /*7a70*/  @!P0 HSETP2.NEU.AND P6, PT, R6.H0_H0, RZ.H0_H0, PT ;  /* 0x200000ff06008234 */ /* 0x004fca0003fcd800 */
[----:B------:R-:W-:Y:S02]  /*7a80*/  @!P0 SEL R29, RZ, 0x1, !P6 ;  /* 0x00000001ff1d8807 */ /* 0x000fe40007000000 */
[----:B------:R-:W-:Y:S01]  /*7a90*/  ISETP.GE.AND P0, PT, R5, UR4, PT ;  /* 0x0000000405007c0c */ /* 0x000fe2000bf06270 */
[----:B------:R-:W-:Y:S01]  /*7aa0*/  VIADD R5, R31, 0x7 ;  /* 0x000000071f057836 */ /* 0x000fe20000000000 */
[----:B---3--:R-:W-:Y:S02]  /*7ab0*/  @!P2 HSETP2.NEU.AND P6, PT, R0.H0_H0, RZ.H0_H0, PT ;  /* 0x200000ff0000a234 */ /* 0x008fe40003fcd800 */
[----:B------:R-:W2:Y:S03]  /*7ac0*/  @!P1 LDG.E.U16 R0, desc[UR8][R2.64+0x6] ;  /* 0x0000060802009981 */ /* 0x000ea6000c1e1500 */
[----:B------:R-:W-:Y:S02]  /*7ad0*/  @!P2 SEL R12, RZ, 0x1, !P6 ;  /* 0x00000001ff0ca807 */ /* 0x000fe40007000000 */
[----:B------:R-:W-:-:S02]  /*7ae0*/  ISETP.GE.AND P2, PT, R5, UR4, PT ;  /* 0x0000000405007c0c */ /* 0x000fc4000bf46270 */
[----:B------:R-:W3:Y:S04]  /*7af0*/  @!P5 LDG.E.U16 R5, desc[UR8][R2.64+0xa] ;  /* 0x00000a080205d981 */ /* 0x000ee8000c1e1500 */
[----:B------:R-:W3:Y:S07]  /*7b00*/  @!P0 LDG.E.U16 R6, desc[UR8][R2.64+0xc] ;  /* 0x00000c0802068981 */ /* 0x000eee000c1e1500 */
[----:B------:R-:W3:Y:S01]  /*7b10*/  @!P2 LDG.E.U16 R7, desc[UR8][R2.64+0xe] ;  /* 0x00000e080207a981 */ /* 0x000ee2000c1e1500 */
[----:B----4-:R-:W-:Y:S01]  /*7b20*/  @!P3 HSETP2.NEU.AND P6, PT, R8.H0_H0, RZ.H0_H0, PT ;  /* 0x200000ff0800b234 */ /* 0x010fe20003fcd800 */
[----:B------:R-:W-:-:S04]  /*7b30*/  IMAD.MOV.U32 R15, RZ, RZ, 0x1 ;  /* 0x00000001ff0f7424 */ /* 0x000fc800078e00ff */
[----:B------:R-:W-:Y:S01]  /*7b40*/  @!P3 SEL R15, RZ, 0x1, !P6 ;  /* 0x00000001ff0fb807 */ /* 0x000fe20007000000 */
[----:B------:R-:W-:Y:S01]  /*7b50*/  IMAD.MOV.U32 R10, RZ, RZ, 0x1 ;  /* 0x00000001ff0a7424 */ /* 0x000fe200078e00ff */
[----:B-----5:R-:W-:Y:S01]  /*7b60*/  @!P4 HSETP2.NEU.AND P6, PT, R4.H0_H0, RZ.H0_H0, PT ;  /* 0x200000ff0400c234 */ /* 0x020fe20003fcd800 */
[C---:B------:R-:W-:Y:S02]  /*7b70*/  VIADD R4, R31.reuse, 0x9 ;  /* 0x000000091f047836 */ /* 0x040fe40000000000 */
[----:B------:R-:W-:Y:S02]  /*7b80*/  IMAD.MOV.U32 R13, RZ, RZ, 0x1 ;  /* 0x00000001ff0d7424 */ /* 0x000fe400078e00ff */
[----:B------:R-:W-:Y:S01]  /*7b90*/  @!P4 SEL R13, RZ, 0x1, !P6 ;  /* 0x00000001ff0dc807 */ /* 0x000fe20007000000 */
[----:B------:R-:W-:Y:S02]  /*7ba0*/  IMAD.MOV.U32 R8, RZ, RZ, 0x1 ;  /* 0x00000001ff087424 */ /* 0x000fe400078e00ff */
[----:B------:R-:W-:Y:S01]  /*7bb0*/  IMAD.MOV.U32 R9, RZ, RZ, 0x1 ;  /* 0x00000001ff097424 */ /* 0x000fe200078e00ff */
[----:B--2---:R-:W-:Y:S01]  /*7bc0*/  @!P1 HSETP2.NEU.AND P3, PT, R0.H0_H0, RZ.H0_H0, PT ;  /* 0x200000ff00009234 */ /* 0x004fe20003f6d800 */
[----:B------:R-:W-:-:S04]  /*7bd0*/  VIADD R0, R31, 0x8 ;  /* 0x000000081f007836 */ /* 0x000fc80000000000 */
[----:B------:R-:W-:Y:S02]  /*7be0*/  @!P1 SEL R10, RZ, 0x1, !P3 ;  /* 0x00000001ff0a9807 */ /* 0x000fe40005800000 */
[----:B------:R-:W-:Y:S01]  /*7bf0*/  ISETP.GE.AND P1, PT, R0, UR4, PT ;  /* 0x0000000400007c0c */ /* 0x000fe2000bf26270 */
[C---:B------:R-:W-:Y:S01]  /*7c00*/  VIADD R0, R31.reuse, 0xa ;  /* 0x0000000a1f007836 */ /* 0x040fe20000000000 */
[----:B------:R-:W-:Y:S01]  /*7c10*/  ISETP.GE.AND P3, PT, R4, UR4, PT ;  /* 0x0000000404007c0c */ /* 0x000fe2000bf66270 */
[C---:B------:R-:W-:Y:S01]  /*7c20*/  VIADD R4, R31.reuse, 0xb ;  /* 0x0000000b1f047836 */ /* 0x040fe20000000000 */
[----:B---3--:R-:W-:Y:S02]  /*7c30*/  @!P5 HSETP2.NEU.AND P6, PT, R5.H0_H0, RZ.H0_H0, PT ;  /* 0x200000ff0500d234 */ /* 0x008fe40003fcd800 */
[----:B------:R-:W-:Y:S01]  /*7c40*/  @!P0 HSETP2.NEU.AND P4, PT, R6.H0_H0, RZ.H0_H0, PT ;  /* 0x200000ff06008234 */ /* 0x000fe20003f8d800 */
[----:B------:R-:W-:Y:S02]  /*7c50*/  VIADD R5, R31, 0xd ;  /* 0x0000000d1f057836 */ /* 0x000fe40000000000 */
[----:B------:R-:W-:-:S02]  /*7c60*/  @!P5 SEL R8, RZ, 0x1, !P6 ;  /* 0x00000001ff08d807 */ /* 0x000fc40007000000 */
[----:B------:R-:W-:Y:S02]  /*7c70*/  @!P0 SEL R9, RZ, 0x1, !P4 ;  /* 0x00000001ff098807 */ /* 0x000fe40006000000 */
[----:B------:R-:W-:Y:S01]  /*7c80*/  ISETP.GE.AND P6, PT, R0, UR4, PT ;  /* 0x0000000400007c0c */ /* 0x000fe2000bfc6270 */
[----:B------:R-:W-:Y:S01]  /*7c90*/  VIADD R0, R31, 0xc ;  /* 0x0000000c1f007836 */ /* 0x000fe20000000000 */
[----:B------:R-:W-:Y:S02]  /*7ca0*/  ISETP.GE.AND P5, PT, R4, UR4, PT ;  /* 0x0000000404007c0c */ /* 0x000fe4000bfa6270 */
[----:B------:R-:W-:Y:S01]  /*7cb0*/  @!P2 HSETP2.NEU.AND P4, PT, R7.H0_H0, RZ.H0_H0, PT ;  /* 0x200000ff0700a234 */ /* 0x000fe20003f8d800 */
[----:B------:R-:W2:Y:S01]  /*7cc0*/  @!P1 LDG.E.U16 R4, desc[UR8][R2.64+0x10] ;  /* 0x0000100802049981 */ /* 0x000ea2000c1e1500 */
        /* <DEDUP_REMOVED lines=19> */
[----:B--2---:R-:W-:-:S05]  /*7e00*/  @!P1 HSETP2.NEU.AND P4, PT, R4.H0_H0, RZ.H0_H0, PT ;  /* 0x200000ff04009234 */ /* 0x004fca0003f8d800 */
[----:B------:R-:W-:Y:S02]  /*7e10*/  @!P1 SEL R7, RZ, 0x1, !P4 ;  /* 0x00000001ff079807 */ /* 0x000fe40006000000 */
[----:B---3--:R-:W-:Y:S02]  /*7e20*/  @!P3 HSETP2.NEU.AND P4, PT, R0.H0_H0, RZ.H0_H0, PT ;  /* 0x200000ff0000b234 */ /* 0x008fe40003f8d800 */
[----:B------:R-:W-:Y:S01]  /*7e30*/  IADD3 R0, PT, PT, R10, R15, R11 ;  /* 0x0000000f0a007210 */ /* 0x000fe20007ffe00b */
[----:B------:R-:W-:Y:S01]  /*7e40*/  IMAD.MOV.U32 R4, RZ, RZ, 0x1 ;  /* 0x00000001ff047424 */ /* 0x000fe200078e00ff */
[----:B----4-:R-:W-:Y:S02]  /*7e50*/  @!P6 HSETP2.NEU.AND P1, PT, R5.H0_H0, RZ.H0_H0, PT ;  /* 0x200000ff0500e234 */ /* 0x010fe40003f2d800 */
[----:B------:R-:W-:Y:S02]  /*7e60*/  IADD3 R0, PT, PT, R8, R13, R0 ;  /* 0x0000000d08007210 */ /* 0x000fe40007ffe000 */
[----:B------:R-:W-:-:S02]  /*7e70*/  @!P3 SEL R4, RZ, 0x1, !P4 ;  /* 0x00000001ff04b807 */ /* 0x000fc40006000000 */
[----:B-----5:R-:W-:Y:S01]  /*7e80*/  @!P5 HSETP2.NEU.AND P4, PT, R16.H0_H0, RZ.H0_H0, PT ;  /* 0x200000ff1000d234 */ /* 0x020fe20003f8d800 */
[----:B------:R-:W-:Y:S01]  /*7e90*/  IMAD.MOV.U32 R5, RZ, RZ, 0x1 ;  /* 0x00000001ff057424 */ /* 0x000fe200078e00ff */
[----:B------:R-:W-:Y:S02]  /*7ea0*/  IADD3 R16, PT, PT, R6, R9, R0 ;  /* 0x0000000906107210 */ /* 0x000fe40007ffe000 */
[----:B------:R-:W-:Y:S02]  /*7eb0*/  @!P6 SEL R5, RZ, 0x1, !P1 ;  /* 0x00000001ff05e807 */ /* 0x000fe40004800000 */
[----:B------:R-:W-:Y:S02]  /*7ec0*/  @!P0 HSETP2.NEU.AND P3, PT, R17.H0_H0, RZ.H0_H0, PT ;  /* 0x200000ff11008234 */ /* 0x000fe40003f6d800 */
[----:B------:R-:W-:Y:S02]  /*7ed0*/  @!P2 HSETP2.NEU.AND P1, PT, R18.H0_H0, RZ.H0_H0, PT ;  /* 0x200000ff1200a234 */ /* 0x000fe40003f2d800 */
        /* <DEDUP_REMOVED lines=107> */
.L_x_2825:
[----:B------:R-:W-:Y:S05]  /*8590*/  @!P6 BRA `(.L_x_2734) ;  /* 0x000000000074e947 */ /* 0x000fea0003800000 */
[----:B------:R-:W-:-:S07]  /*85a0*/  IMAD.MOV.U32 R16, RZ, RZ, 0x1a6 ;  /* 0x000001a6ff107424 */ /* 0x000fce00078e00ff */
.L_x_2736:
        /* <DEDUP_REMOVED lines=27> */
.L_x_2828:
[----:B------:R-:W-:Y:S05]  /*8760*/  @P6 BRA `(.L_x_2736) ;  /* 0xfffffffc00906947 */ /* 0x000fea000383ffff */
.L_x_2734:
[----:B------:R-:W-:Y:S01]  /*8770*/  UMOV UR6, 0xffffffff ;  /* 0xffffffff00067882 */ /* 0x000fe20000000000 */
[----:B------:R-:W-:Y:S02]  /*8780*/  ISETP.NE.AND P6, PT, R34, 0x65, PT ;  /* 0x000000652200780c */ /* 0x000fe40003fc5270 */
[----:B------:R-:W-:Y:S11]  /*8790*/  BRA.DIV UR6, `(.L_x_2737) ;  /* 0x0000002e06447947 */ /* 0x000ff6000b800000 */
[----:B------:R-:W0:Y:S01]  /*87a0*/  S2R R16, SR_GEMASK ;  /* 0x0000000000107919 */ /* 0x000e220000003c00 */
[----:B------:R-:W-:Y:S01]  /*87b0*/  VOTE.ANY R46, PT, !P6 ;  /* 0x00000000002e7806 */ /* 0x000fe200070e0100 */
[----:B------:R-:W-:Y:S01]  /*87c0*/  VIADD R45, R30, 0x2 ;  /* 0x000000021e2d7836 */ /* 0x000fe20000000000 */
[----:B------:R-:W-:Y:S01]  /*87d0*/  ISETP.NE.AND P6, PT, R34, 0x65, PT ;  /* 0x000000652200780c */ /* 0x000fe20003fc5270 */
[C---:B------:R-:W-:Y:S02]  /*87e0*/  VIADD R44, R30.reuse, 0x4 ;  /* 0x000000041e2c7836 */ /* 0x040fe40000000000 */
[----:B------:R-:W-:-:S10]  /*87f0*/  VIADD R42, R30, 0x8 ;  /* 0x000000081e2a7836 */ /* 0x000fd40000000000 */
[----:B------:R-:W-:Y:S02]  /*8800*/  VOTE.ALL P6, P6 ;  /* 0x0000000000ff7806 */ /* 0x000fe400030c0000 */
        /* <DEDUP_REMOVED lines=23> */
[----:B------:R-:W1:Y:S01]  /*8980*/  SHFL.DOWN PT, R54, R56, 0x10, R53 ;  /* 0x0a00000038367989 */ /* 0x000e6200000e0035 */
[----:B0-----:R-:W-:Y:S02]  /*8990*/  IADD3 R49, P1, PT, R18, 0x100, RZ ;  /* 0x0000010012317810 */ /* 0x001fe40007f3e0ff */
[----:B-1----:R-:W-:-:S03]  /*89a0*/  SEL R35, R54, RZ, !P0 ;  /* 0x000000ff36237207 */ /* 0x002fc60004000000 */
[----:B------:R-:W-:Y:S02]  /*89b0*/  IMAD.X R50, RZ, RZ, R19, P1 ;  /* 0x000000ffff327224 */ /* 0x000fe400008e0613 */
[----:B------:R-:W-:-:S07]  /*89c0*/  IMAD.IADD R48, R56, 0x1, R35 ;  /* 0x0000000138307824 */ /* 0x000fce00078e0223 */
.L_x_2837:
[----:B------:R-:W-:Y:S05]  /*89d0*/  @!P6 BRA `(.L_x_2738) ;  /* 0x000000040024e947 */ /* 0x000fea0003800000 */
[----:B------:R-:W-:-:S07]  /*89e0*/  IMAD.MOV.U32 R51, RZ, RZ, 0x1a6 ;  /* 0x000001a6ff337424 */ /* 0x000fce00078e00ff */
.L_x_2744:
        /* <DEDUP_REMOVED lines=10> */
.L_x_2840:
[----:B------:R-:W-:Y:S05]  /*8a90*/  @!P6 BRA `(.L_x_2740) ;  /* 0x000000000074e947 */ /* 0x000fea0003800000 */
[----:B------:R-:W-:-:S07]  /*8aa0*/  IMAD.MOV.U32 R52, RZ, RZ, R51 ;  /* 0x000000ffff347224 */ /* 0x000fce00078e0033 */
.L_x_2742:
        /* <DEDUP_REMOVED lines=27> */
.L_x_2843:
[----:B------:R-:W-:Y:S05]  /*8c60*/  @P6 BRA `(.L_x_2742) ;  /* 0xfffffffc00906947 */ /* 0x000fea000383ffff */
.L_x_2740:
[----:B------:R-:W-:Y:S01]  /*8c70*/  UMOV UR6, 0xffffffff ;  /* 0xffffffff00067882 */ /* 0x000fe20000000000 */
[----:B------:R-:W-:Y:S02]  /*8c80*/  ISETP.NE.AND P6, PT, R34, 0x65, PT ;  /* 0x000000652200780c */ /* 0x000fe40003fc5270 */
[----:B------:R-:W-:Y:S11]  /*8c90*/  BRA.DIV UR6, `(.L_x_2743) ;  /* 0x0000002e06447947 */ /* 0x000ff6000b800000 */
[----:B------:R-:W-:Y:S01]  /*8ca0*/  VOTE.ANY R46, PT, !P6 ;  /* 0x00000000002e7806 */ /* 0x000fe200070e0100 */
[----:B------:R-:W-:Y:S01]  /*8cb0*/  VIADD R43, R43, 0xffffffe0 ;  /* 0xffffffe02b2b7836 */ /* 0x000fe20000000000 */
[----:B------:R-:W-:Y:S02]  /*8cc0*/  ISETP.NE.AND P6, PT, R34, 0x65, PT ;  /* 0x000000652200780c */ /* 0x000fe40003fc5270 */
[----:B------:R-:W-:-:S05]  /*8cd0*/  LOP3.LUT R46, R46, 0x80000000, R16, 0xec, !PT ;  /* 0x800000002e2e7812 */ /* 0x000fca00078eec10 */
[----:B------:R-:W-:-:S05]  /*8ce0*/  VIADD R19, R46, 0xffffffff ;  /* 0xffffffff2e137836 */ /* 0x000fca0000000000 */
[----:B------:R-:W-:Y:S02]  /*8cf0*/  LOP3.LUT R19, R46, R19, RZ, 0xc, !PT ;  /* 0x000000132e137212 */ /* 0x000fe400078e0cff */
[----:B------:R-:W-:Y:S02]  /*8d00*/  VOTE.ALL P6, P6 ;  /* 0x0000000000ff7806 */ /* 0x000fe400030c0000 */
        /* <DEDUP_REMOVED lines=19> */
[----:B0-----:R-:W-:-:S04]  /*8e40*/  SEL R54, R54, RZ, !P0 ;  /* 0x000000ff36367207 */ /* 0x001fc80004000000 */
[----:B------:R-:W-:-:S07]  /*8e50*/  IADD3 R48, PT, PT, R19, R54, R48 ;  /* 0x0000003613307210 */ /* 0x000fce0007ffe030 */
.L_x_2852:
[----:B------:R-:W-:Y:S05]  /*8e60*/  @P6 BRA `(.L_x_2744) ;  /* 0xfffffff800e06947 */ /* 0x000fea000383ffff */
.L_x_2738:
[----:B------:R-:W-:Y:S01]  /*8e70*/  ISETP.NE.AND P0, PT, R14, RZ, PT ;  /* 0x000000ff0e00720c */ /* 0x000fe20003f05270 */
[----:B------:R-:W-:Y:S01]  /*8e80*/  IMAD.MOV.U32 R34, RZ, RZ, R41 ;  /* 0x000000ffff227224 */ /* 0x000fe200078e0029 */
[----:B------:R-:W-:-:S11]  /*8e90*/  ISETP.NE.AND P1, PT, R30, RZ, PT ;  /* 0x000000ff1e00720c */ /* 0x000fd60003f25270 */
[----:B------:R-:W0:Y:S01]  /*8ea0*/  @!P0 S2R R19, SR_CgaCtaId ;  /* 0x0000000000138919 */ /* 0x000e220000008800 */
[----:B------:R-:W-:Y:S01]  /*8eb0*/  @!P0 MOV R18, 0x400 ;  /* 0x0000040000128802 */ /* 0x000fe20000000f00 */
[--C-:B------:R-:W-:Y:S01]  /*8ec0*/  @!P0 IMAD.IADD R17, R17, 0x1, R48.reuse ;  /* 0x0000000111118824 */ /* 0x100fe200078e0230 */
[----:B------:R-:W-:Y:S01]  /*8ed0*/  @!P1 MOV R28, 0x400 ;  /* 0x00000400001c9802 */ /* 0x000fe20000000f00 */
[----:B------:R-:W1:Y:S01]  /*8ee0*/  @!P1 S2R R35, SR_CgaCtaId ;  /* 0x0000000000239919 */ /* 0x000e620000008800 */
[----:B------:R-:W-:Y:S02]  /*8ef0*/  @!P0 IMAD.MOV.U32 R16, RZ, RZ, 0x65 ;  /* 0x00000065ff108424 */ /* 0x000fe400078e00ff */
[----:B------:R-:W-:-:S03]  /*8f00*/  @!P1 IMAD.MOV.U32 R34, RZ, RZ, R48 ;  /* 0x000000ffff229224 */ /* 0x000fc600078e0030 */
[----:B------:R2:W-:Y:S01]  /*8f10*/  @!P0 ST.E.64.STRONG.GPU desc[UR8][R32.64+0x100], R16 ;  /* 0x0001001020008985 */ /* 0x0005e2000c10fb08 */
[----:B0-----:R-:W-:Y:S02]  /*8f20*/  @!P0 LEA R18, R19, R18, 0x18 ;  /* 0x0000001213128211 */ /* 0x001fe400078ec0ff */
[----:B-1----:R-:W-:-:S03]  /*8f30*/  @!P1 LEA R35, R35, R28, 0x18 ;  /* 0x0000001c23239211 */ /* 0x002fc600078ec0ff */
[----:B------:R2:W-:Y:S04]  /*8f40*/  @!P0 STS [R18+0x68], R17 ;  /* 0x0000681112008388 */ /* 0x0005e80000000800 */
[----:B------:R2:W-:Y:S04]  /*8f50*/  @!P0 STS [R18+0x64], R48 ;  /* 0x0000643012008388 */ /* 0x0005e80000000800 */
[----:B------:R2:W-:Y:S02]  /*8f60*/  @!P1 STS [R35+0x50], R48 ;  /* 0x0000503023009388 */ /* 0x0005e40000000800 */
.L_x_2732:
        /* <DEDUP_REMOVED lines=39> */
.L_x_2748:
[----:B-----5:R-:W-:-:S04]  /*91e0*/  IADD3 R14, P0, PT, R56, R18, RZ ;  /* 0x00000012380e7210 */ /* 0x020fc80007f1e0ff */
[----:B------:R-:W-:Y:S02]  /*91f0*/  LEA.HI.X.SX32 R19, R56, R19, 0x1, P0 ;  /* 0x0000001338137211 */ /* 0x000fe400000f0eff */
[----:B0-----:R-:W-:-:S04]  /*9200*/  LEA R18, P0, R14, UR10, 0x2 ;  /* 0x0000000a0e127c11 */ /* 0x001fc8000f8010ff */
[----:B------:R-:W-:-:S05]  /*9210*/  LEA.HI.X R19, R14, UR11, R19, 0x2, P0 ;  /* 0x0000000b0e137c11 */ /* 0x000fca00080f1413 */
[----:B------:R1:W-:Y:S04]  /*9220*/  STG.E desc[UR8][R18.64], R20 ;  /* 0x0000001412007986 */ /* 0x0003e8000c101908 */
.L_x_2747:
[----:B0-----:R-:W-:Y:S05]  /*9230*/  BSYNC.RECONVERGENT B0 ;  /* 0x0000000000007941 */ /* 0x001fea0003800200 */
.L_x_2746:
        /* <DEDUP_REMOVED lines=10> */
.L_x_2751:
[----:B-----5:R-:W-:-:S04]  /*92e0*/  IADD3 R12, P0, PT, R35, R18, RZ ;  /* 0x00000012230c7210 */ /* 0x020fc80007f1e0ff */
[----:B------:R-:W-:Y:S02]  /*92f0*/  LEA.HI.X.SX32 R19, R35, R19, 0x1, P0 ;  /* 0x0000001323137211 */ /* 0x000fe400000f0eff */
[----:B0-----:R-:W-:-:S04]  /*9300*/  LEA R18, P0, R12, UR10, 0x2 ;  /* 0x0000000a0c127c11 */ /* 0x001fc8000f8010ff */
[----:B------:R-:W-:-:S05]  /*9310*/  LEA.HI.X R19, R12, UR11, R19, 0x2, P0 ;  /* 0x0000000b0c137c11 */ /* 0x000fca00080f1413 */
[----:B------:R0:W-:Y:S04]  /*9320*/  STG.E desc[UR8][R18.64], R21 ;  /* 0x0000001512007986 */ /* 0x0001e8000c101908 */
.L_x_2750:
[----:B------:R-:W-:Y:S05]  /*9330*/  BSYNC.RECONVERGENT B0 ;  /* 0x0000000000007941 */ /* 0x000fea0003800200 */
.L_x_2749:
[----:B------:R-:W-:Y:S01]  /*9340*/  ISETP.GE.AND P0, PT, R54, R11, PT ;  /* 0x0000000b3600720c */ /* 0x000fe20003f06270 */
[----:B------:R-:W-:Y:S03]  /*9350*/  BSSY.RECONVERGENT B0, `(.L_x_2752) ;  /* 0x000000e000007945 */ /* 0x000fe60003800200 */
[----:B------:R-:W-:-:S13]  /*9360*/  ISETP.EQ.OR P0, PT, R15, RZ, P0 ;  /* 0x000000ff0f00720c */ /* 0x000fda0000702670 */
[----:B------:R-:W-:Y:S05]  /*9370*/  @P0 BRA `(.L_x_2753) ;  /* 0x00000000002c0947 */ /* 0x000fea0003800000 */
[----:B------:R-:W-:Y:S01]  /*9380*/  UISETP.NE.AND UP0, UPT, UR4, URZ, UPT ;  /* 0x000000ff0400728c */ /* 0x000fe2000bf05270 */
[----:B------:R-:W-:Y:S01]  /*9390*/  CS2R R14, SRZ ;  /* 0x00000000000e7805 */ /* 0x000fe2000001ff00 */
[----:B------:R-:W2:Y:S07]  /*93a0*/  LDCU.64 UR10, c[0x0][0x398] ;  /* 0x00007300ff0a77ac */ /* 0x000eae0008000a00 */
[----:B------:R-:W-:Y:S05]  /*93b0*/  BRA.U UP0, `(.L_x_2754) ;  /* 0x0000000100087547 */ /* 0x000fea000b800000 */
[----:B------:R-:W3:Y:S02]  /*93c0*/  LDC.64 R14, c[0x0][0x3d8] ;  /* 0x0000f600ff0e7b82 */ /* 0x000ee40000000a00 */
[----:B---3--:R-:W5:Y:S02]  /*93d0*/  LDG.E.64 R14, desc[UR8][R14.64] ;  /* 0x000000080e0e7981 */ /* 0x008f64000c1e1b00 */
.L_x_2754:
[----:B-----5:R-:W-:-:S04]  /*93e0*/  IADD3 R12, P0, PT, R54, R14, RZ ;  /* 0x0000000e360c7210 */ /* 0x020fc80007f1e0ff */
[----:B------:R-:W-:Y:S02]  /*93f0*/  LEA.HI.X.SX32 R15, R54, R15, 0x1, P0 ;  /* 0x0000000f360f7211 */ /* 0x000fe400000f0eff */
[----:B--2---:R-:W-:-:S04]  /*9400*/  LEA R14, P0, R12, UR10, 0x2 ;  /* 0x0000000a0c0e7c11 */ /* 0x004fc8000f8010ff */
[----:B------:R-:W-:-:S05]  /*9410*/  LEA.HI.X R15, R12, UR11, R15, 0x2, P0 ;  /* 0x0000000b0c0f7c11 */ /* 0x000fca00080f140f */
[----:B------:R2:W-:Y:S04]  /*9420*/  STG.E desc[UR8][R14.64], R22 ;  /* 0x000000160e007986 */ /* 0x0005e8000c101908 */
.L_x_2753:
[----:B------:R-:W-:Y:S05]  /*9430*/  BSYNC.RECONVERGENT B0 ;  /* 0x0000000000007941 */ /* 0x000fea0003800200 */
.L_x_2752:
[----:B------:R-:W-:Y:S01]  /*9440*/  ISETP.GE.AND P0, PT, R50, R11, PT ;  /* 0x0000000b3200720c */ /* 0x000fe20003f06270 */
[----:B------:R-:W-:Y:S03]  /*9450*/  BSSY.RECONVERGENT B0, `(.L_x_2755) ;  /* 0x000000e000007945 */ /* 0x000fe60003800200 */
[----:B------:R-:W-:-:S13]  /*9460*/  ISETP.EQ.OR P0, PT, R10, RZ, P0 ;  /* 0x000000ff0a00720c */ /* 0x000fda0000702670 */
[----:B------:R-:W-:Y:S05]  /*9470*/  @P0 BRA `(.L_x_2756) ;  /* 0x00000000002c0947 */ /* 0x000fea0003800000 */
[----:B------:R-:W-:Y:S01]  /*9480*/  UISETP.NE.AND UP0, UPT, UR4, URZ, UPT ;  /* 0x000000ff0400728c */ /* 0x000fe2000bf05270 */
[----:B--2---:R-:W-:Y:S01]  /*9490*/  CS2R R14, SRZ ;  /* 0x00000000000e7805 */ /* 0x004fe2000001ff00 */
[----:B------:R-:W2:Y:S07]  /*94a0*/  LDCU.64 UR10, c[0x0][0x398] ;  /* 0x00007300ff0a77ac */ /* 0x000eae0008000a00 */
[----:B------:R-:W-:Y:S05]  /*94b0*/  BRA.U UP0, `(.L_x_2757) ;  /* 0x0000000100087547 */ /* 0x000fea000b800000 */
[----:B------:R-:W3:Y:S02]  /*94c0*/  LDC.64 R14, c[0x0][0x3d8] ;  /* 0x0000f600ff0e7b82 */ /* 0x000ee40000000a00 */
[----:B---3--:R-:W5:Y:S02]  /*94d0*/  LDG.E.64 R14, desc[UR8][R14.64] ;  /* 0x000000080e0e7981 */ /* 0x008f64000c1e1b00 */
.L_x_2757:
[----:B-----5:R-:W-:-:S04]  /*94e0*/  IADD3 R10, P0, PT, R50, R14, RZ ;  /* 0x0000000e320a7210 */ /* 0x020fc80007f1e0ff */
[----:B------:R-:W-:Y:S02]  /*94f0*/  LEA.HI.X.SX32 R15, R50, R15, 0x1, P0 ;  /* 0x0000000f320f7211 */ /* 0x000fe400000f0eff */
[----:B--2---:R-:W-:-:S04]  /*9500*/  LEA R14, P0, R10, UR10, 0x2 ;  /* 0x0000000a0a0e7c11 */ /* 0x004fc8000f8010ff */
[----:B------:R-:W-:-:S05]  /*9510*/  LEA.HI.X R15, R10, UR11, R15, 0x2, P0 ;  /* 0x0000000b0a0f7c11 */ /* 0x000fca00080f140f */
[----:B------:R3:W-:Y:S04]  /*9520*/  STG.E desc[UR8][R14.64], R23 ;  /* 0x000000170e007986 */ /* 0x0007e8000c101908 */
.L_x_2756:
[----:B------:R-:W-:Y:S05]  /*9530*/  BSYNC.RECONVERGENT B0 ;  /* 0x0000000000007941 */ /* 0x000fea0003800200 */
.L_x_2755:
        /* <DEDUP_REMOVED lines=10> */
.L_x_2760:
[----:B-----5:R-:W-:-:S04]  /*95e0*/  IADD3 R10, P0, PT, R48, R12, RZ ;  /* 0x0000000c300a7210 */ /* 0x020fc80007f1e0ff */
[----:B------:R-:W-:Y:S02]  /*95f0*/  LEA.HI.X.SX32 R13, R48, R13, 0x1, P0 ;  /* 0x0000000d300d7211 */ /* 0x000fe400000f0eff */
[----:B----4-:R-:W-:-:S04]  /*9600*/  LEA R12, P0, R10, UR10, 0x2 ;  /* 0x0000000a0a0c7c11 */ /* 0x010fc8000f8010ff */
[----:B------:R-:W-:-:S05]  /*9610*/  LEA.HI.X R13, R10, UR11, R13, 0x2, P0 ;  /* 0x0000000b0a0d7c11 */ /* 0x000fca00080f140d */
[----:B------:R4:W-:Y:S04]  /*9620*/  STG.E desc[UR8][R12.64], R24 ;  /* 0x000000180c007986 */ /* 0x0009e8000c101908 */
.L_x_2759:
[----:B------:R-:W-:Y:S05]  /*9630*/  BSYNC.RECONVERGENT B0 ;  /* 0x0000000000007941 */ /* 0x000fea0003800200 */
.L_x_2758:
        /* <DEDUP_REMOVED lines=10> */
.L_x_2763:
[----:B-----5:R-:W-:-:S04]  /*96e0*/  IADD3 R8, P0, PT, R46, R12, RZ ;  /* 0x0000000c2e087210 */ /* 0x020fc80007f1e0ff */
[----:B------:R-:W-:Y:S02]  /*96f0*/  LEA.HI.X.SX32 R13, R46, R13, 0x1, P0 ;  /* 0x0000000d2e0d7211 */ /* 0x000fe400000f0eff */
[----:B----4-:R-:W-:-:S04]  /*9700*/  LEA R12, P0, R8, UR10, 0x2 ;  /* 0x0000000a080c7c11 */ /* 0x010fc8000f8010ff */
[----:B------:R-:W-:-:S05]  /*9710*/  LEA.HI.X R13, R8, UR11, R13, 0x2, P0 ;  /* 0x0000000b080d7c11 */ /* 0x000fca00080f140d */
[----:B------:R4:W-:Y:S04]  /*9720*/  STG.E desc[UR8][R12.64], R25 ;  /* 0x000000190c007986 */ /* 0x0009e8000c101908 */
.L_x_2762:
[----:B------:R-:W-:Y:S05]  /*9730*/  BSYNC.RECONVERGENT B0 ;  /* 0x0000000000007941 */ /* 0x000fea0003800200 */
.L_x_2761:
        /* <DEDUP_REMOVED lines=10> */
.L_x_2766:
[----:B-----5:R-:W-:-:S04]  /*97e0*/  IADD3 R10, P0, PT, R44, R8, RZ ;  /* 0x000000082c0a7210 */ /* 0x020fc80007f1e0ff */
[----:B------:R-:W-:Y:S02]  /*97f0*/  LEA.HI.X.SX32 R9, R44, R9, 0x1, P0 ;  /* 0x000000092c097211 */ /* 0x000fe400000f0eff */
[----:B0-----:R-:W-:-:S04]  /*9800*/  LEA R8, P0, R10, UR10, 0x2 ;  /* 0x0000000a0a087c11 */ /* 0x001fc8000f8010ff */
[----:B------:R-:W-:-:S05]  /*9810*/  LEA.HI.X R9, R10, UR11, R9, 0x2, P0 ;  /* 0x0000000b0a097c11 */ /* 0x000fca00080f1409 */
[----:B------:R0:W-:Y:S04]  /*9820*/  STG.E desc[UR8][R8.64], R26 ;  /* 0x0000001a08007986 */ /* 0x0001e8000c101908 */
.L_x_2765:
[----:B------:R-:W-:Y:S05]  /*9830*/  BSYNC.RECONVERGENT B0 ;  /* 0x0000000000007941 */ /* 0x000fea0003800200 */
.L_x_2764:
        /* <DEDUP_REMOVED lines=10> */
.L_x_2769:
[----:B-----5:R-:W-:-:S04]  /*98e0*/  IADD3 R6, P0, PT, R42, R8, RZ ;  /* 0x000000082a067210 */ /* 0x020fc80007f1e0ff */
[----:B------:R-:W-:Y:S02]  /*98f0*/  LEA.HI.X.SX32 R9, R42, R9, 0x1, P0 ;  /* 0x000000092a097211 */ /* 0x000fe400000f0eff */
[----:B0-----:R-:W-:-:S04]  /*9900*/  LEA R8, P0, R6, UR10, 0x2 ;  /* 0x0000000a06087c11 */ /* 0x001fc8000f8010ff */
[----:B------:R-:W-:-:S05]  /*9910*/  LEA.HI.X R9, R6, UR11, R9, 0x2, P0 ;  /* 0x0000000b06097c11 */ /* 0x000fca00080f1409 */
[----:B------:R0:W-:Y:S04]  /*9920*/  STG.E desc[UR8][R8.64], R27 ;  /* 0x0000001b08007986 */ /* 0x0001e8000c101908 */
.L_x_2768:
[----:B------:R-:W-:Y:S05]  /*9930*/  BSYNC.RECONVERGENT B0 ;  /* 0x0000000000007941 */ /* 0x000fea0003800200 */
.L_x_2767:
        /* <DEDUP_REMOVED lines=10> */
.L_x_2772:
[----:B0----5:R-:W-:-:S04]  /*99e0*/  IADD3 R8, P0, PT, R34, R6, RZ ;  /* 0x0000000622087210 */ /* 0x021fc80007f1e0ff */
[----:B------:R-:W-:Y:S02]  /*99f0*/  LEA.HI.X.SX32 R7, R34, R7, 0x1, P0 ;  /* 0x0000000722077211 */ /* 0x000fe400000f0eff */
[----:B------:R-:W-:-:S04]  /*9a00*/  LEA R6, P0, R8, UR10, 0x2 ;  /* 0x0000000a08067c11 */ /* 0x000fc8000f8010ff */
[----:B------:R-:W-:-:S05]  /*9a10*/  LEA.HI.X R7, R8, UR11, R7, 0x2, P0 ;  /* 0x0000000b08077c11 */ /* 0x000fca00080f1407 */
[----:B------:R0:W-:Y:S04]  /*9a20*/  STG.E desc[UR8][R6.64], R31 ;  /* 0x0000001f06007986 */ /* 0x0001e8000c101908 */
.L_x_2771:
[----:B------:R-:W-:Y:S05]  /*9a30*/  BSYNC.RECONVERGENT B0 ;  /* 0x0000000000007941 */ /* 0x000fea0003800200 */
.L_x_2770:
        /* <DEDUP_REMOVED lines=10> */
.L_x_2775:
[----:B-----5:R-:W-:-:S04]  /*9ae0*/  IADD3 R4, P0, PT, R32, R6, RZ ;  /* 0x0000000620047210 */ /* 0x020fc80007f1e0ff */
[----:B------:R-:W-:Y:S02]  /*9af0*/  LEA.HI.X.SX32 R7, R32, R7, 0x1, P0 ;  /* 0x0000000720077211 */ /* 0x000fe400000f0eff */
[----:B0-----:R-:W-:-:S04]  /*9b00*/  LEA R6, P0, R4, UR10, 0x2 ;  /* 0x0000000a04067c11 */ /* 0x001fc8000f8010ff */
[----:B------:R-:W-:-:S05]  /*9b10*/  LEA.HI.X R7, R4, UR11, R7, 0x2, P0 ;  /* 0x0000000b04077c11 */ /* 0x000fca00080f1407 */
[----:B------:R0:W-:Y:S04]  /*9b20*/  STG.E desc[UR8][R6.64], R36 ;  /* 0x0000002406007986 */ /* 0x0001e8000c101908 */
.L_x_2774:
[----:B------:R-:W-:Y:S05]  /*9b30*/  BSYNC.RECONVERGENT B0 ;  /* 0x0000000000007941 */ /* 0x000fea0003800200 */
.L_x_2773:
        /* <DEDUP_REMOVED lines=10> */
.L_x_2778:
[----:B0----5:R-:W-:-:S04]  /*9be0*/  IADD3 R6, P0, PT, R30, R4, RZ ;  /* 0x000000041e067210 */ /* 0x021fc80007f1e0ff */
[----:B------:R-:W-:Y:S02]  /*9bf0*/  LEA.HI.X.SX32 R5, R30, R5, 0x1, P0 ;  /* 0x000000051e057211 */ /* 0x000fe400000f0eff */
[----:B------:R-:W-:-:S04]  /*9c00*/  LEA R4, P0, R6, UR10, 0x2 ;  /* 0x0000000a06047c11 */ /* 0x000fc8000f8010ff */
[----:B------:R-:W-:-:S05]  /*9c10*/  LEA.HI.X R5, R6, UR11, R5, 0x2, P0 ;  /* 0x0000000b06057c11 */ /* 0x000fca00080f1405 */
[----:B------:R0:W-:Y:S04]  /*9c20*/  STG.E desc[UR8][R4.64], R37 ;  /* 0x0000002504007986 */ /* 0x0001e8000c101908 */
.L_x_2777:
[----:B------:R-:W-:Y:S05]  /*9c30*/  BSYNC.RECONVERGENT B0 ;  /* 0x0000000000007941 */ /* 0x000fea0003800200 */
.L_x_2776:
        /* <DEDUP_REMOVED lines=10> */
.L_x_2781:
[----:B-----5:R-:W-:-:S04]  /*9ce0*/  IADD3 R2, P0, PT, R28, R4, RZ ;  /* 0x000000041c027210 */ /* 0x020fc80007f1e0ff */
[----:B------:R-:W-:Y:S02]  /*9cf0*/  LEA.HI.X.SX32 R5, R28, R5, 0x1, P0 ;  /* 0x000000051c057211 */ /* 0x000fe400000f0eff */
[----:B0-----:R-:W-:-:S04]  /*9d00*/  LEA R4, P0, R2, UR10, 0x2 ;  /* 0x0000000a02047c11 */ /* 0x001fc8000f8010ff */
[----:B------:R-:W-:-:S05]  /*9d10*/  LEA.HI.X R5, R2, UR11, R5, 0x2, P0 ;  /* 0x0000000b02057c11 */ /* 0x000fca00080f1405 */
[----:B------:R0:W-:Y:S04]  /*9d20*/  STG.E desc[UR8][R4.64], R38 ;  /* 0x0000002604007986 */ /* 0x0001e8000c101908 */
.L_x_2780:
[----:B------:R-:W-:Y:S05]  /*9d30*/  BSYNC.RECONVERGENT B0 ;  /* 0x0000000000007941 */ /* 0x000fea0003800200 */
.L_x_2779:
        /* <DEDUP_REMOVED lines=10> */
.L_x_2784:
[----:B0----5:R-:W-:-:S04]  /*9de0*/  IADD3 R4, P0, PT, R16, R2, RZ ;  /* 0x0000000210047210 */ /* 0x021fc80007f1e0ff */
[----:B------:R-:W-:Y:S02]  /*9df0*/  LEA.HI.X.SX32 R3, R16, R3, 0x1, P0 ;  /* 0x0000000310037211 */ /* 0x000fe400000f0eff */
[----:B------:R-:W-:-:S04]  /*9e00*/  LEA R2, P0, R4, UR10, 0x2 ;  /* 0x0000000a04027c11 */ /* 0x000fc8000f8010ff */
[----:B------:R-:W-:-:S05]  /*9e10*/  LEA.HI.X R3, R4, UR11, R3, 0x2, P0 ;  /* 0x0000000b04037c11 */ /* 0x000fca00080f1403 */
[----:B------:R0:W-:Y:S04]  /*9e20*/  STG.E desc[UR8][R2.64], R39 ;  /* 0x0000002702007986 */ /* 0x0001e8000c101908 */
.L_x_2783:
[----:B------:R-:W-:Y:S05]  /*9e30*/  BSYNC.RECONVERGENT B0 ;  /* 0x0000000000007941 */ /* 0x000fea0003800200 */
.L_x_2782:
        /* <DEDUP_REMOVED lines=9> */
.L_x_2785:
[----:B-----5:R-:W-:-:S04]  /*9ed0*/  IADD3 R0, P0, PT, R52, R2, RZ ;  /* 0x0000000234007210 */ /* 0x020fc80007f1e0ff */
[----:B------:R-:W-:Y:S02]  /*9ee0*/  LEA.HI.X.SX32 R3, R52, R3, 0x1, P0 ;  /* 0x0000000334037211 */ /* 0x000fe400000f0eff */
[----:B0-----:R-:W-:-:S04]  /*9ef0*/  LEA R2, P0, R0, UR10, 0x2 ;  /* 0x0000000a00027c11 */ /* 0x001fc8000f8010ff */
[----:B------:R-:W-:-:S05]  /*9f00*/  LEA.HI.X R3, R0, UR11, R3, 0x2, P0 ;  /* 0x0000000b00037c11 */ /* 0x000fca00080f1403 */
[----:B------:R0:W-:Y:S01]  /*9f10*/  STG.E desc[UR8][R2.64], R40 ;  /* 0x0000002802007986 */ /* 0x0001e2000c101908 */
[----:B------:R-:W-:Y:S05]  /*9f20*/  BRA `(.L_x_2731) ;  /* 0x00000008004c7947 */ /* 0x000fea0003800000 */
.L_x_2745:
        /* <DEDUP_REMOVED lines=19> */
[----:B------:R-:W-:Y:S01]  /*a060*/  @P6 LEA R50, R50, UR5, 0x2 ;  /* 0x0000000532326c11 */ /* 0x000fe2000f8e10ff */
[--C-:B------:R-:W-:Y:S01]  /*a070*/  @P2 IMAD.IADD R46, R46, 0x1, -R17.reuse ;  /* 0x000000012e2e2824 */ /* 0x100fe200078e0a11 */
[----:B------:R-:W-:Y:S01]  /*a080*/  ISETP.NE.AND P0, PT, R6, RZ, PT ;  /* 0x000000ff0600720c */ /* 0x000fe20003f05270 */
[----:B------:R-:W-:Y:S01]  /*a090*/  @P1 IMAD.IADD R44, R44, 0x1, -R17 ;  /* 0x000000012c2c1824 */ /* 0x000fe200078e0a11 */
[----:B------:R-:W-:Y:S01]  /*a0a0*/  @P4 STS [R8], R21 ;  /* 0x0000001508004388 */ /* 0x000fe20000000800 */
[----:B------:R-:W-:-:S02]  /*a0b0*/  ISETP.NE.AND P4, PT, R7, RZ, PT ;  /* 0x000000ff0700720c */ /* 0x000fc40003f85270 */
[----:B------:R-:W-:Y:S01]  /*a0c0*/  @P5 LEA R7, R48, UR5, 0x2 ;  /* 0x0000000530075c11 */ /* 0x000fe2000f8e10ff */
[----:B------:R-:W-:Y:S01]  /*a0d0*/  @P3 STS [R9], R22 ;  /* 0x0000001609003388 */ /* 0x000fe20000000800 */
[----:B------:R-:W-:Y:S02]  /*a0e0*/  @P2 LEA R46, R46, UR5, 0x2 ;  /* 0x000000052e2e2c11 */ /* 0x000fe4000f8e10ff */
[----:B------:R-:W-:Y:S01]  /*a0f0*/  ISETP.NE.AND P3, PT, R4, RZ, PT ;  /* 0x000000ff0400720c */ /* 0x000fe20003f65270 */
[----:B------:R-:W-:Y:S01]  /*a100*/  @P6 STS [R50], R23 ;  /* 0x0000001732006388 */ /* 0x000fe20000000800 */
[----:B------:R-:W-:Y:S02]  /*a110*/  ISETP.NE.AND P6, PT, R5, RZ, PT ;  /* 0x000000ff0500720c */ /* 0x000fe40003fc5270 */
[----:B------:R-:W-:Y:S01]  /*a120*/  @P1 LEA R5, R44, UR5, 0x2 ;  /* 0x000000052c051c11 */ /* 0x000fe2000f8e10ff */
[----:B------:R-:W-:Y:S01]  /*a130*/  @P5 STS [R7], R24 ;  /* 0x0000001807005388 */ /* 0x000fe20000000800 */
[----:B------:R-:W-:Y:S01]  /*a140*/  ISETP.NE.AND P5, PT, R2, RZ, PT ;  /* 0x000000ff0200720c */ /* 0x000fe20003fa5270 */
[----:B------:R-:W-:-:S02]  /*a150*/  @P0 IMAD.IADD R42, R42, 0x1, -R17 ;  /* 0x000000012a2a0824 */ /* 0x000fc400078e0a11 */
[----:B------:R-:W-:Y:S01]  /*a160*/  @P2 STS [R46], R25 ;  /* 0x000000192e002388 */ /* 0x000fe20000000800 */
[----:B------:R-:W-:Y:S01]  /*a170*/  ISETP.NE.AND P2, PT, R3, RZ, PT ;  /* 0x000000ff0300720c */ /* 0x000fe20003f45270 */
[--C-:B------:R-:W-:Y:S01]  /*a180*/  @P4 IMAD.IADD R34, R34, 0x1, -R17.reuse ;  /* 0x0000000122224824 */ /* 0x100fe200078e0a11 */
[----:B------:R-:W-:Y:S01]  /*a190*/  @P0 LEA R42, R42, UR5, 0x2 ;  /* 0x000000052a2a0c11 */ /* 0x000fe2000f8e10ff */
[----:B------:R2:W-:Y:S01]  /*a1a0*/  @P1 STS [R5], R26 ;  /* 0x0000001a05001388 */ /* 0x0005e20000000800 */
[----:B------:R-:W-:Y:S01]  /*a1b0*/  ISETP.NE.AND P1, PT, R0, RZ, PT ;  /* 0x000000ff0000720c */ /* 0x000fe20003f25270 */
[--C-:B------:R-:W-:Y:S01]  /*a1c0*/  @P3 IMAD.IADD R32, R32, 0x1, -R17.reuse ;  /* 0x0000000120203824 */ /* 0x100fe200078e0a11 */
[----:B------:R-:W-:Y:S01]  /*a1d0*/  @P4 LEA R34, R34, UR5, 0x2 ;  /* 0x0000000522224c11 */ /* 0x000fe2000f8e10ff */
[--C-:B------:R-:W-:Y:S01]  /*a1e0*/  @P6 IMAD.IADD R30, R30, 0x1, -R17.reuse ;  /* 0x000000011e1e6824 */ /* 0x100fe200078e0a11 */
[----:B------:R3:W-:Y:S01]  /*a1f0*/  @P0 STS [R42], R27 ;  /* 0x0000001b2a000388 */ /* 0x0007e20000000800 */
[----:B------:R-:W-:Y:S01]  /*a200*/  @P5 IMAD.IADD R28, R28, 0x1, -R17 ;  /* 0x000000011c1c5824 */ /* 0x000fe200078e0a11 */
[----:B------:R-:W-:-:S02]  /*a210*/  ISETP.GE.AND P0, PT, R14, R33, PT ;  /* 0x000000210e00720c */ /* 0x000fc40003f06270 */
[----:B------:R-:W-:Y:S01]  /*a220*/  @P3 LEA R3, R32, UR5, 0x2 ;  /* 0x0000000520033c11 */ /* 0x000fe2000f8e10ff */
[--C-:B------:R-:W-:Y:S01]  /*a230*/  @P2 IMAD.IADD R16, R16, 0x1, -R17.reuse ;  /* 0x0000000110102824 */ /* 0x100fe200078e0a11 */
[----:B------:R-:W-:Y:S01]  /*a240*/  @P6 LEA R30, R30, UR5, 0x2 ;  /* 0x000000051e1e6c11 */ /* 0x000fe2000f8e10ff */
[----:B------:R3:W-:Y:S01]  /*a250*/  @P4 STS [R34], R31 ;  /* 0x0000001f22004388 */ /* 0x0007e20000000800 */
[----:B--2---:R-:W-:Y:S01]  /*a260*/  @P5 LEA R5, R28, UR5, 0x2 ;  /* 0x000000051c055c11 */ /* 0x004fe2000f8e10ff */
        /* <DEDUP_REMOVED lines=11> */
[----:B------:R-:W-:Y:S01]  /*a320*/  VIADD R0, R14, UR7 ;  /* 0x000000070e007c36 */ /* 0x000fe20008000000 */
        /* <DEDUP_REMOVED lines=9> */
[C---:B---3--:R-:W-:Y:S01]  /*a3c0*/  IMAD.IADD R7, R14.reuse, 0x1, R17 ;  /* 0x000000010e077824 */ /* 0x048fe200078e0211 */
[----:B------:R-:W-:Y:S02]  /*a3d0*/  LEA R6, R14, UR5, 0x2 ;  /* 0x000000050e067c11 */ /* 0x000fe4000f8e10ff */
[----:B-1----:R-:W-:Y:S01]  /*a3e0*/  ISETP.NE.AND P2, PT, R10, RZ, PT ;  /* 0x000000ff0a00720c */ /* 0x002fe20003f45270 */
[C---:B------:R-:W-:Y:S01]  /*a3f0*/  IMAD.SHL.U32 R2, R0.reuse, 0x200, RZ ;  /* 0x0000020000027824 */ /* 0x040fe200078e00ff */
[----:B------:R-:W-:-:S04]  /*a400*/  LOP3.LUT R0, R0, 0x3, RZ, 0xc0, !PT ;  /* 0x0000000300007812 */ /* 0x000fc800078ec0ff */
[----:B------:R-:W-:Y:S01]  /*a410*/  LOP3.LUT R3, R2, 0x600, RZ, 0xc0, !PT ;  /* 0x0000060002037812 */ /* 0x000fe200078ec0ff */
[----:B------:R-:W-:-:S04]  /*a420*/  IMAD.MOV R0, RZ, RZ, -R0 ;  /* 0x000000ffff007224 */ /* 0x000fc800078e0a00 */
[----:B------:R-:W-:-:S07]  /*a430*/  IMAD.IADD R14, R14, 0x1, R3 ;  /* 0x000000010e0e7824 */ /* 0x000fce00078e0203 */
.L_x_2788:
        /* <DEDUP_REMOVED lines=14> */
.L_x_2787:
[----:B------:R-:W-:Y:S05]  /*a520*/  BSYNC.RECONVERGENT B0 ;  /* 0x0000000000007941 */ /* 0x000fea0003800200 */
.L_x_2786:
        /* <DEDUP_REMOVED lines=8> */
.L_x_2789:
[----:B--23--:R-:W1:Y:S01]  /*a5b0*/  @!P0 LDC.64 R6, c[0x0][0x3d8] ;  /* 0x0000f600ff068b82 */ /* 0x00ce620000000a00 */
        /* <DEDUP_REMOVED lines=42> */
.L_x_2731:
[----:B------:R-:W-:Y:S05]  /*a860*/  BSYNC.RECONVERGENT B1 ;  /* 0x0000000000017941 */ /* 0x000fea0003800200 */
.L_x_2682:
[----:B------:R-:W5:Y:S02]  /*a870*/  S2R R0, SR_TID.X ;  /* 0x0000000000007919 */ /* 0x000f640000002100 */
[----:B-----5:R-:W-:-:S13]  /*a880*/  ISETP.NE.AND P0, PT, R0, RZ, PT ;  /* 0x000000ff0000720c */ /* 0x020fda0003f05270 */
[----:B------:R-:W-:Y:S05]  /*a890*/  @P0 EXIT ;  /* 0x000000000000094d */ /* 0x000fea0003800000 */
[----:B------:R-:W5:Y:S02]  /*a8a0*/  LDCU.U8 UR4, c[0x0][0x3c1] ;  /* 0x00007820ff0477ac */ /* 0x000f640008000000 */
[----:B-----5:R-:W-:-:S09]  /*a8b0*/  UISETP.NE.AND UP0, UPT, UR4, URZ, UPT ;  /* 0x000000ff0400728c */ /* 0x020fd2000bf05270 */
[----:B------:R-:W-:Y:S05]  /*a8c0*/  BRA.U !UP0, `(.L_x_2790) ;  /* 0x0000000108287547 */ /* 0x000fea000b800000 */
[----:B------:R-:W5:Y:S01]  /*a8d0*/  LDCU.U8 UR4, c[0x0][0x3c0] ;  /* 0x00007800ff0477ac */ /* 0x000f620008000000 */
[----:B0-234-:R-:W0:Y:S01]  /*a8e0*/  LDC.64 R2, c[0x0][0x3a0] ;  /* 0x0000e800ff027b82 */ /* 0x01de220000000a00 */
[----:B-1----:R-:W-:Y:S01]  /*a8f0*/  IMAD.MOV.U32 R4, RZ, RZ, RZ ;  /* 0x000000ffff047224 */ /* 0x002fe200078e00ff */
[----:B-----5:R-:W-:-:S09]  /*a900*/  UISETP.NE.AND UP0, UPT, UR4, URZ, UPT ;  /* 0x000000ff0400728c */ /* 0x020fd2000bf05270 */
[----:B------:R-:W-:Y:S05]  /*a910*/  BRA.U UP0, `(.L_x_2791) ;  /* 0x0000000100087547 */ /* 0x000fea000b800000 */
[----:B------:R-:W1:Y:S02]  /*a920*/  LDC.64 R4, c[0x0][0x3d8] ;  /* 0x0000f600ff047b82 */ /* 0x000e640000000a00 */
[----:B-1----:R1:W5:Y:S02]  /*a930*/  LDG.E R4, desc[UR8][R4.64] ;  /* 0x0000000804047981 */ /* 0x002364000c1e1900 */
.L_x_2791:
[----:B-----5:R-:W-:-:S05]  /*a940*/  IMAD.IADD R11, R4, 0x1, R11 ;  /* 0x00000001040b7824 */ /* 0x020fca00078e020b */
[----:B0-----:R-:W-:Y:S01]  /*a950*/  STG.E desc[UR8][R2.64], R11 ;  /* 0x0000000b02007986 */ /* 0x001fe2000c101908 */
[----:B------:R-:W-:Y:S05]  /*a960*/  EXIT ;  /* 0x000000000000794d */ /* 0x000fea0003800000 */
.L_x_2790:
[----:B------:R-:W5:Y:S01]  /*a970*/  LDCU.U8 UR4, c[0x0][0x3c0] ;  /* 0x00007800ff0477ac */ /* 0x000f620008000000 */
[----:B01234-:R-:W0:Y:S01]  /*a980*/  LDC.64 R4, c[0x0][0x3e0] ;  /* 0x0000f800ff047b82 */ /* 0x01fe220000000a00 */
[----:B------:R-:W-:Y:S01]  /*a990*/  CS2R R2, SRZ ;  /* 0x0000000000027805 */ /* 0x000fe2000001ff00 */
[----:B-----5:R-:W-:-:S09]  /*a9a0*/  UISETP.NE.AND UP0, UPT, UR4, URZ, UPT ;  /* 0x000000ff0400728c */ /* 0x020fd2000bf05270 */
[----:B------:R-:W-:Y:S05]  /*a9b0*/  BRA.U UP0, `(.L_x_2792) ;  /* 0x0000000100087547 */ /* 0x000fea000b800000 */
[----:B------:R-:W1:Y:S02]  /*a9c0*/  LDC.64 R2, c[0x0][0x3d8] ;  /* 0x0000f600ff027b82 */ /* 0x000e640000000a00 */
[----:B-1----:R-:W5:Y:S02]  /*a9d0*/  LDG.E.64 R2, desc[UR8][R2.64] ;  /* 0x0000000802027981 */ /* 0x002f64000c1e1b00 */
.L_x_2792:
[----:B-----5:R-:W-:-:S04]  /*a9e0*/  IADD3 R2, P0, PT, R11, R2, RZ ;  /* 0x000000020b027210 */ /* 0x020fc80007f1e0ff */
[----:B------:R-:W-:-:S05]  /*a9f0*/  LEA.HI.X.SX32 R3, R11, R3, 0x1, P0 ;  /* 0x000000030b037211 */ /* 0x000fca00000f0eff */
[----:B0-----:R-:W-:Y:S01]  /*aa00*/  STG.E.64 desc[UR8][R4.64], R2 ;  /* 0x0000000204007986 */ /* 0x001fe2000c101b08 */
[----:B------:R-:W-:Y:S05]  /*aa10*/  EXIT ;  /* 0x000000000000794d */ /* 0x000fea0003800000 */
.L_x_2625:
[----:B------:R-:W-:Y:S01]  /*aa20*/  BSSY B0, `(.L_x_2793) ;  /* 0x0000006000007945 */ /* 0x000fe20003800000 */
[----:B------:R-:W-:Y:S01]  /*aa30*/  PLOP3.LUT P6, PT, P6, PT, PT, 0x8, 0x80 ;  /* 0x000000000080781c */ /* 0x000fe200037ce170 */
[----:B------:R-:W-:-:S12]  /*aa40*/  IMAD.MOV.U32 R46, RZ, RZ, -0x1 ;  /* 0xffffffffff2e7424 */ /* 0x000fd800078e00ff */
[----:B------:R-:W-:Y:S05]  /*aa50*/  WARPSYNC.COLLECTIVE R46, `(.L_x_2794) ;  /* 0x000000002e087348 */ /* 0x000fea0003c00000 */
[----:B------:R-:W-:Y:S01]  /*aa60*/  VOTE.ANY P6, P6 ;  /* 0x0000000000ff7806 */ /* 0x000fe200030c0100 */
[----:B------:R-:W-:-:S12]  /*aa70*/  ENDCOLLECTIVE ;  /* 0x000000000000791b */ /* 0x000fd80003800000 */
.L_x_2794:
[----:B------:R-:W-:Y:S05]  /*aa80*/  BSYNC B0 ;  /* 0x0000000000007941 */ /* 0x000fea0003800000 */
.L_x_2793:
[----:B------:R-:W-:Y:S05]  /*aa90*/  BRA `(.L_x_2795) ;  /* 0xffffff8400c47947 */ /* 0x000fea000383ffff */
.L_x_2627:
[----:B------:R-:W-:Y:S01]  /*aaa0*/  BSSY B0, `(.L_x_2796) ;  /* 0x0000006000007945 */ /* 0x000fe20003800000 */
[----:B------:R-:W-:Y:S01]  /*aab0*/  PLOP3.LUT P6, PT, P6, PT, PT, 0x8, 0x80 ;  /* 0x000000000080781c */ /* 0x000fe200037ce170 */
[----:B------:R-:W-:-:S12]  /*aac0*/  IMAD.MOV.U32 R46, RZ, RZ, -0x1 ;  /* 0xffffffffff2e7424 */ /* 0x000fd800078e00ff */
[----:B------:R-:W-:Y:S05]  /*aad0*/  WARPSYNC.COLLECTIVE R46, `(.L_x_2797) ;  /* 0x000000002e087348 */ /* 0x000fea0003c00000 */
[----:B------:R-:W-:Y:S01]  /*aae0*/  VOTE.ANY P6, P6 ;  /* 0x0000000000ff7806 */ /* 0x000fe200030c0100 */
[----:B------:R-:W-:-:S12]  /*aaf0*/  ENDCOLLECTIVE ;  /* 0x000000000000791b */ /* 0x000fd80003800000 */
.L_x_2797:
[----:B------:R-:W-:Y:S05]  /*ab00*/  BSYNC B0 ;  /* 0x0000000000007941 */ /* 0x000fea0003800000 */
.L_x_2796:
[----:B------:R-:W-:Y:S05]  /*ab10*/  BRA `(.L_x_2798) ;  /* 0xffffff8800187947 */ /* 0x000fea000383ffff */
.L_x_2629:
[----:B------:R-:W-:Y:S01]  /*ab20*/  BSSY B0, `(.L_x_2799) ;  /* 0x0000006000007945 */ /* 0x000fe20003800000 */
[----:B------:R-:W-:Y:S01]  /*ab30*/  PLOP3.LUT P6, PT, P6, PT, PT, 0x8, 0x80 ;  /* 0x000000000080781c */ /* 0x000fe200037ce170 */
[----:B------:R-:W-:-:S12]  /*ab40*/  IMAD.MOV.U32 R46, RZ, RZ, -0x1 ;  /* 0xffffffffff2e7424 */ /* 0x000fd800078e00ff */
[----:B------:R-:W-:Y:S05]  /*ab50*/  WARPSYNC.COLLECTIVE R46, `(.L_x_2800) ;  /* 0x000000002e087348 */ /* 0x000fea0003c00000 */
[----:B------:R-:W-:Y:S01]  /*ab60*/  VOTE.ANY R46, PT, P6 ;  /* 0x00000000002e7806 */ /* 0x000fe200030e0100 */
[----:B------:R-:W-:Y:S06]  /*ab70*/  ENDCOLLECTIVE ;  /* 0x000000000000791b */ /* 0x000fec0003800000 */
.L_x_2800:
[----:B------:R-:W-:Y:S05]  /*ab80*/  BSYNC B0 ;  /* 0x0000000000007941 */ /* 0x000fea0003800000 */
.L_x_2799:
[----:B------:R-:W0:Y:S01]  /*ab90*/  S2R R4, SR_GEMASK ;  /* 0x0000000000047919 */ /* 0x000e220000003c00 */
[----:B------:R-:W-:Y:S02]  /*aba0*/  IMAD.MOV.U32 R52, RZ, RZ, 0x1 ;  /* 0x00000001ff347424 */ /* 0x000fe400078e00ff */
[C---:B------:R-:W-:Y:S02]  /*abb0*/  VIADD R41, R17.reuse, 0x2 ;  /* 0x0000000211297836 */ /* 0x040fe40000000000 */
[C---:B------:R-:W-:Y:S02]  /*abc0*/  VIADD R40, R17.reuse, 0x4 ;  /* 0x0000000411287836 */ /* 0x040fe40000000000 */
[C---:B------:R-:W-:Y:S02]  /*abd0*/  VIADD R38, R17.reuse, 0x8 ;  /* 0x0000000811267836 */ /* 0x040fe40000000000 */
[----:B------:R-:W-:Y:S01]  /*abe0*/  VIADD R44, R17, 0x10 ;  /* 0x00000010112c7836 */ /* 0x000fe20000000000 */
[----:B0-----:R-:W-:-:S05]  /*abf0*/  LOP3.LUT R46, R46, 0x80000000, R4, 0xec, !PT ;  /* 0x800000002e2e7812 */ /* 0x001fca00078eec04 */
[----:B------:R-:W-:-:S05]  /*ac00*/  VIADD R7, R46, 0xffffffff ;  /* 0xffffffff2e077836 */ /* 0x000fca0000000000 */
[----:B------:R-:W-:Y:S01]  /*ac10*/  LOP3.LUT R7, R46, R7, RZ, 0xc, !PT ;  /* 0x000000072e077212 */ /* 0x000fe200078e0cff */
[----:B------:R-:W-:-:S03]  /*ac20*/  IMAD.MOV.U32 R46, RZ, RZ, -0x1 ;  /* 0xffffffffff2e7424 */ /* 0x000fc600078e00ff */
[----:B------:R0:W1:Y:S04]  /*ac30*/  POPC R53, R7 ;  /* 0x0000000700357309 */ /* 0x0000680000000000 */
[----:B01----:R-:W-:Y:S05]  /*ac40*/  WARPSYNC.COLLECTIVE R46, `(.L_x_2801) ;  /* 0x000000002e087348 */ /* 0x003fea0003c00000 */
[----:B-1----:R1:W2:Y:S02]  /*ac50*/  SHFL.DOWN P6, R54, R35, R52, R53 ;  /* 0x0800003423367389 */ /* 0x0022a400000c0035 */
[----:B012---:R-:W-:Y:S05]  /*ac60*/  ENDCOLLECTIVE ;  /* 0x000000000000791b */ /* 0x007fea0003800000 */
.L_x_2801:
[----:B------:R-:W-:Y:S01]  /*ac70*/  IMAD.MOV.U32 R52, RZ, RZ, 0x2 ;  /* 0x00000002ff347424 */ /* 0x000fe200078e00ff */
[----:B------:R-:W-:-:S04]  /*ac80*/  ISETP.GE.AND P6, PT, R17, R53, PT ;  /* 0x000000351100720c */ /* 0x000fc80003fc6270 */
[----:B------:R-:W-:-:S05]  /*ac90*/  SEL R6, R54, RZ, !P6 ;  /* 0x000000ff36067207 */ /* 0x000fca0007000000 */
[----:B------:R-:W-:-:S04]  /*aca0*/  IMAD.IADD R6, R6, 0x1, R35 ;  /* 0x0000000106067824 */ /* 0x000fc800078e0223 */
[----:B------:R-:W-:-:S07]  /*acb0*/  IMAD.MOV.U32 R35, RZ, RZ, R6 ;  /* 0x000000ffff237224 */ /* 0x000fce00078e0006 */
[----:B------:R-:W-:Y:S05]  /*acc0*/  WARPSYNC.COLLECTIVE R46, `(.L_x_2802) ;  /* 0x000000002e087348 */ /* 0x000fea0003c00000 */
[----:B------:R0:W1:Y:S02]  /*acd0*/  SHFL.DOWN P6, R54, R35, R52, R53 ;  /* 0x0800003423367389 */ /* 0x00006400000c0035 */
[----:B01----:R-:W-:Y:S05]  /*ace0*/  ENDCOLLECTIVE ;  /* 0x000000000000791b */ /* 0x003fea0003800000 */
.L_x_2802:
        /* <DEDUP_REMOVED lines=8> */
.L_x_2803:
[----:B------:R-:W-:Y:S01]  /*ad70*/  IMAD.MOV.U32 R52, RZ, RZ, 0x8 ;  /* 0x00000008ff347424 */ /* 0x000fe200078e00ff */
[----:B------:R-:W-:-:S04]  /*ad80*/  ISETP.GT.AND P6, PT, R40, R53, PT ;  /* 0x000000352800720c */ /* 0x000fc80003fc4270 */
[----:B------:R-:W-:-:S05]  /*ad90*/  SEL R7, R54, RZ, !P6 ;  /* 0x000000ff36077207 */ /* 0x000fca0007000000 */
[----:B------:R-:W-:Y:S02]  /*ada0*/  IMAD.IADD R48, R8, 0x1, R7 ;  /* 0x0000000108307824 */ /* 0x000fe400078e0207 */
[----:B------:R-:W0:Y:S02]  /*adb0*/  LDC.64 R6, c[0x0][0x3a8] ;  /* 0x0000ea00ff067b82 */ /* 0x000e240000000a00 */
[----:B------:R-:W-:-:S07]  /*adc0*/  IMAD.MOV.U32 R35, RZ, RZ, R48 ;  /* 0x000000ffff237224 */ /* 0x000fce00078e0030 */
[----:B0-----:R-:W-:Y:S05]  /*add0*/  WARPSYNC.COLLECTIVE R46, `(.L_x_2804) ;  /* 0x000000002e087348 */ /* 0x001fea0003c00000 */
[----:B------:R1:W2:Y:S02]  /*ade0*/  SHFL.DOWN P6, R54, R35, R52, R53 ;  /* 0x0800003423367389 */ /* 0x0002a400000c0035 */
[----:B012---:R-:W-:Y:S05]  /*adf0*/  ENDCOLLECTIVE ;  /* 0x000000000000791b */ /* 0x007fea0003800000 */
.L_x_2804:
[----:B------:R-:W-:Y:S01]  /*ae00*/  IMAD.MOV.U32 R52, RZ, RZ, 0x10 ;  /* 0x00000010ff347424 */ /* 0x000fe200078e00ff */
[----:B------:R-:W-:-:S04]  /*ae10*/  ISETP.GT.AND P6, PT, R38, R53, PT ;  /* 0x000000352600720c */ /* 0x000fc80003fc4270 */
[----:B------:R-:W-:Y:S02]  /*ae20*/  SEL R9, R54, RZ, !P6 ;  /* 0x000000ff36097207 */ /* 0x000fe40007000000 */
[----:B------:R-:W-:-:S03]  /*ae30*/  IADD3 R42, P6, PT, R6, 0x100, RZ ;  /* 0x00000100062a7810 */ /* 0x000fc60007fde0ff */
[----:B------:R-:W-:Y:S02]  /*ae40*/  IMAD.IADD R6, R48, 0x1, R9 ;  /* 0x0000000130067824 */ /* 0x000fe400078e0209 */
[----:B------:R-:W-:Y:S02]  /*ae50*/  IMAD.X R43, RZ, RZ, R7, P6 ;  /* 0x000000ffff2b7224 */ /* 0x000fe400030e0607 */
[----:B------:R-:W-:-:S07]  /*ae60*/  IMAD.MOV.U32 R35, RZ, RZ, R6 ;  /* 0x000000ffff237224 */ /* 0x000fce00078e0006 */
[----:B------:R-:W-:Y:S05]  /*ae70*/  WARPSYNC.COLLECTIVE R46, `(.L_x_2805) ;  /* 0x000000002e087348 */ /* 0x000fea0003c00000 */
[----:B------:R0:W1:Y:S02]  /*ae80*/  SHFL.DOWN P6, R54, R35, R52, R53 ;  /* 0x0800003423367389 */ /* 0x00006400000c0035 */
[----:B01----:R-:W-:Y:S05]  /*ae90*/  ENDCOLLECTIVE ;  /* 0x000000000000791b */ /* 0x003fea0003800000 */
.L_x_2805:
[----:B------:R-:W-:-:S04]  /*aea0*/  ISETP.GT.AND P6, PT, R44, R53, PT ;  /* 0x000000352c00720c */ /* 0x000fc80003fc4270 */
[----:B------:R-:W-:Y:S02]  /*aeb0*/  SEL R7, R54, RZ, !P6 ;  /* 0x000000ff36077207 */ /* 0x000fe40007000000 */
[----:B------:R-:W-:-:S03]  /*aec0*/  ISETP.NE.AND P6, PT, R34, 0x65, PT ;  /* 0x000000652200780c */ /* 0x000fc60003fc5270 */
[----:B------:R-:W-:-:S10]  /*aed0*/  IMAD.IADD R48, R6, 0x1, R7 ;  /* 0x0000000106307824 */ /* 0x000fd400078e0207 */
[----:B------:R-:W-:Y:S05]  /*aee0*/  WARPSYNC.COLLECTIVE R46, `(.L_x_2806) ;  /* 0x000000002e087348 */ /* 0x000fea0003c00000 */
[----:B------:R-:W-:Y:S01]  /*aef0*/  VOTE.ALL P6, P6 ;  /* 0x0000000000ff7806 */ /* 0x000fe200030c0000 */
[----:B------:R-:W-:-:S12]  /*af00*/  ENDCOLLECTIVE ;  /* 0x000000000000791b */ /* 0x000fd80003800000 */
.L_x_2806:
[----:B------:R-:W-:Y:S05]  /*af10*/  BRA `(.L_x_2807) ;  /* 0xffffff8400b47947 */ /* 0x000fea000383ffff */
.L_x_2631:
[----:B------:R-:W-:Y:S01]  /*af20*/  BSSY B0, `(.L_x_2808) ;  /* 0x0000006000007945 */ /* 0x000fe20003800000 */
[----:B------:R-:W-:Y:S01]  /*af30*/  PLOP3.LUT P6, PT, P6, PT, PT, 0x8, 0x80 ;  /* 0x000000000080781c */ /* 0x000fe200037ce170 */
[----:B------:R-:W-:-:S12]  /*af40*/  IMAD.MOV.U32 R46, RZ, RZ, -0x1 ;  /* 0xffffffffff2e7424 */ /* 0x000fd800078e00ff */
[----:B------:R-:W-:Y:S05]  /*af50*/  WARPSYNC.COLLECTIVE R46, `(.L_x_2809) ;  /* 0x000000002e087348 */ /* 0x000fea0003c00000 */
[----:B------:R-:W-:Y:S01]  /*af60*/  VOTE.ANY P6, P6 ;  /* 0x0000000000ff7806 */ /* 0x000fe200030c0100 */
[----:B------:R-:W-:-:S12]  /*af70*/  ENDCOLLECTIVE ;  /* 0x000000000000791b */ /* 0x000fd80003800000 */
.L_x_2809:
[----:B------:R-:W-:Y:S05]  /*af80*/  BSYNC B0 ;  /* 0x0000000000007941 */ /* 0x000fea0003800000 */
.L_x_2808:
[----:B------:R-:W-:Y:S05]  /*af90*/  BRA `(.L_x_2810) ;  /* 0xffffff8400c47947 */ /* 0x000fea000383ffff */
.L_x_2633:
[----:B------:R-:W-:Y:S01]  /*afa0*/  BSSY B0, `(.L_x_2811) ;  /* 0x0000006000007945 */ /* 0x000fe20003800000 */
[----:B------:R-:W-:Y:S01]  /*afb0*/  PLOP3.LUT P6, PT, P6, PT, PT, 0x8, 0x80 ;  /* 0x000000000080781c */ /* 0x000fe200037ce170 */
[----:B------:R-:W-:-:S12]  /*afc0*/  IMAD.MOV.U32 R46, RZ, RZ, -0x1 ;  /* 0xffffffffff2e7424 */ /* 0x000fd800078e00ff */
[----:B------:R-:W-:Y:S05]  /*afd0*/  WARPSYNC.COLLECTIVE R46, `(.L_x_2812) ;  /* 0x000000002e087348 */ /* 0x000fea0003c00000 */
[----:B------:R-:W-:Y:S01]  /*afe0*/  VOTE.ANY P6, P6 ;  /* 0x0000000000ff7806 */ /* 0x000fe200030c0100 */
[----:B------:R-:W-:-:S12]  /*aff0*/  ENDCOLLECTIVE ;  /* 0x000000000000791b */ /* 0x000fd80003800000 */
.L_x_2812:
[----:B------:R-:W-:Y:S05]  /*b000*/  BSYNC B0 ;  /* 0x0000000000007941 */ /* 0x000fea0003800000 */
.L_x_2811:
[----:B------:R-:W-:Y:S05]  /*b010*/  BRA `(.L_x_2813) ;  /* 0xffffff8800187947 */ /* 0x000fea000383ffff */
.L_x_2635:
[----:B------:R-:W-:Y:S01]  /*b020*/  BSSY B0, `(.L_x_2814) ;  /* 0x0000006000007945 */ /* 0x000fe20003800000 */
[----:B------:R-:W-:Y:S01]  /*b030*/  PLOP3.LUT P6, PT, P6, PT, PT, 0x8, 0x80 ;  /* 0x000000000080781c */ /* 0x000fe200037ce170 */
[----:B------:R-:W-:-:S12]  /*b040*/  IMAD.MOV.U32 R46, RZ, RZ, -0x1 ;  /* 0xffffffffff2e7424 */ /* 0x000fd800078e00ff */
[----:B------:R-:W-:Y:S05]  /*b050*/  WARPSYNC.COLLECTIVE R46, `(.L_x_2815) ;  /* 0x000000002e087348 */ /* 0x000fea0003c00000 */
[----:B------:R-:W-:Y:S01]  /*b060*/  VOTE.ANY R46, PT, P6 ;  /* 0x00000000002e7806 */ /* 0x000fe200030e0100 */
[----:B------:R-:W-:Y:S06]  /*b070*/  ENDCOLLECTIVE ;  /* 0x000000000000791b */ /* 0x000fec0003800000 */
.L_x_2815:
[----:B------:R-:W-:Y:S05]  /*b080*/  BSYNC B0 ;  /* 0x0000000000007941 */ /* 0x000fea0003800000 */
.L_x_2814:
        /* <DEDUP_REMOVED lines=10> */
.L_x_2816:
        /* <DEDUP_REMOVED lines=8> */
.L_x_2817:
        /* <DEDUP_REMOVED lines=8> */
.L_x_2818:
        /* <DEDUP_REMOVED lines=8> */
.L_x_2819:
        /* <DEDUP_REMOVED lines=8> */
.L_x_2820:
[----:B------:R-:W-:-:S04]  /*b330*/  ISETP.GT.AND P6, PT, R44, R53, PT ;  /* 0x000000352c00720c */ /* 0x000fc80003fc4270 */
[----:B------:R-:W-:Y:S02]  /*b340*/  SEL R54, R54, RZ, !P6 ;  /* 0x000000ff36367207 */ /* 0x000fe40007000000 */
[----:B------:R-:W-:Y:S02]  /*b350*/  ISETP.NE.AND P6, PT, R34, 0x65, PT ;  /* 0x000000652200780c */ /* 0x000fe40003fc5270 */
[----:B------:R-:W-:-:S11]  /*b360*/  IADD3 R48, PT, PT, R7, R54, R48 ;  /* 0x0000003607307210 */ /* 0x000fd60007ffe030 */
[----:B------:R-:W-:Y:S05]  /*b370*/  WARPSYNC.COLLECTIVE R46, `(.L_x_2821) ;  /* 0x000000002e087348 */ /* 0x000fea0003c00000 */
[----:B------:R-:W-:Y:S01]  /*b380*/  VOTE.ALL P6, P6 ;  /* 0x0000000000ff7806 */ /* 0x000fe200030c0000 */
[----:B------:R-:W-:-:S12]  /*b390*/  ENDCOLLECTIVE ;  /* 0x000000000000791b */ /* 0x000fd80003800000 */
.L_x_2821:
[----:B------:R-:W-:Y:S05]  /*b3a0*/  BRA `(.L_x_2822) ;  /* 0xffffff8400b47947 */ /* 0x000fea000383ffff */
.L_x_2733:
[----:B------:R-:W-:Y:S01]  /*b3b0*/  BSSY B0, `(.L_x_2823) ;  /* 0x0000006000007945 */ /* 0x000fe20003800000 */
[----:B------:R-:W-:Y:S01]  /*b3c0*/  PLOP3.LUT P6, PT, P6, PT, PT, 0x8, 0x80 ;  /* 0x000000000080781c */ /* 0x000fe200037ce170 */
[----:B------:R-:W-:-:S12]  /*b3d0*/  IMAD.MOV.U32 R46, RZ, RZ, -0x1 ;  /* 0xffffffffff2e7424 */ /* 0x000fd800078e00ff */
[----:B------:R-:W-:Y:S05]  /*b3e0*/  WARPSYNC.COLLECTIVE R46, `(.L_x_2824) ;  /* 0x000000002e087348 */ /* 0x000fea0003c00000 */
[----:B------:R-:W-:Y:S01]  /*b3f0*/  VOTE.ANY P6, P6 ;  /* 0x0000000000ff7806 */ /* 0x000fe200030c0100 */
[----:B------:R-:W-:-:S12]  /*b400*/  ENDCOLLECTIVE ;  /* 0x000000000000791b */ /* 0x000fd80003800000 */
.L_x_2824:
[----:B------:R-:W-:Y:S05]  /*b410*/  BSYNC B0 ;  /* 0x0000000000007941 */ /* 0x000fea0003800000 */
.L_x_2823:
[----:B------:R-:W-:Y:S05]  /*b420*/  BRA `(.L_x_2825) ;  /* 0xffffffd000587947 */ /* 0x000fea000383ffff */
.L_x_2735:
[----:B------:R-:W-:Y:S01]  /*b430*/  BSSY B0, `(.L_x_2826) ;  /* 0x0000006000007945 */ /* 0x000fe20003800000 */
[----:B------:R-:W-:Y:S01]  /*b440*/  PLOP3.LUT P6, PT, P6, PT, PT, 0x8, 0x80 ;  /* 0x000000000080781c */ /* 0x000fe200037ce170 */
[----:B------:R-:W-:-:S12]  /*b450*/  IMAD.MOV.U32 R46, RZ, RZ, -0x1 ;  /* 0xffffffffff2e7424 */ /* 0x000fd800078e00ff */
[----:B------:R-:W-:Y:S05]  /*b460*/  WARPSYNC.COLLECTIVE R46, `(.L_x_2827) ;  /* 0x000000002e087348 */ /* 0x000fea0003c00000 */
[----:B------:R-:W-:Y:S01]  /*b470*/  VOTE.ANY P6, P6 ;  /* 0x0000000000ff7806 */ /* 0x000fe200030c0100 */
[----:B------:R-:W-:-:S12]  /*b480*/  ENDCOLLECTIVE ;  /* 0x000000000000791b */ /* 0x000fd80003800000 */
.L_x_2827:
[----:B------:R-:W-:Y:S05]  /*b490*/  BSYNC B0 ;  /* 0x0000000000007941 */ /* 0x000fea0003800000 */
.L_x_2826:
[----:B------:R-:W-:Y:S05]  /*b4a0*/  BRA `(.L_x_2828) ;  /* 0xffffffd000ac7947 */ /* 0x000fea000383ffff */
.L_x_2737:
[----:B------:R-:W0:Y:S01]  /*b4b0*/  S2R R16, SR_GEMASK ;  /* 0x0000000000107919 */ /* 0x000e220000003c00 */
[----:B------:R-:W-:Y:S01]  /*b4c0*/  BSSY B0, `(.L_x_2829) ;  /* 0x0000006000007945 */ /* 0x000fe20003800000 */
[----:B------:R-:W-:Y:S01]  /*b4d0*/  PLOP3.LUT P6, PT, P6, PT, PT, 0x8, 0x80 ;  /* 0x000000000080781c */ /* 0x000fe200037ce170 */
[----:B------:R-:W-:-:S12]  /*b4e0*/  IMAD.MOV.U32 R46, RZ, RZ, -0x1 ;  /* 0xffffffffff2e7424 */ /* 0x000fd800078e00ff */
[----:B0-----:R-:W-:Y:S05]  /*b4f0*/  WARPSYNC.COLLECTIVE R46, `(.L_x_2830) ;  /* 0x000000002e087348 */ /* 0x001fea0003c00000 */
[----:B------:R-:W-:Y:S01]  /*b500*/  VOTE.ANY R46, PT, P6 ;  /* 0x00000000002e7806 */ /* 0x000fe200030e0100 */
[----:B0-----:R-:W-:Y:S06]  /*b510*/  ENDCOLLECTIVE ;  /* 0x000000000000791b */ /* 0x001fec0003800000 */
.L_x_2830:
[----:B------:R-:W-:Y:S05]  /*b520*/  BSYNC B0 ;  /* 0x0000000000007941 */ /* 0x000fea0003800000 */
.L_x_2829:
[----:B------:R-:W-:Y:S01]  /*b530*/  LOP3.LUT R46, R46, 0x80000000, R16, 0xec, !PT ;  /* 0x800000002e2e7812 */ /* 0x000fe200078eec10 */
[----:B------:R-:W-:Y:S02]  /*b540*/  IMAD.MOV.U32 R52, RZ, RZ, 0x1 ;  /* 0x00000001ff347424 */ /* 0x000fe400078e00ff */
[----:B------:R-:W-:Y:S02]  /*b550*/  VIADD R45, R30, 0x2 ;  /* 0x000000021e2d7836 */ /* 0x000fe40000000000 */
[----:B------:R-:W-:Y:S02]  /*b560*/  VIADD R19, R46, 0xffffffff ;  /* 0xffffffff2e137836 */ /* 0x000fe40000000000 */
[C---:B------:R-:W-:Y:S02]  /*b570*/  VIADD R44, R30.reuse, 0x4 ;  /* 0x000000041e2c7836 */ /* 0x040fe40000000000 */
[----:B------:R-:W-:Y:S01]  /*b580*/  VIADD R42, R30, 0x8 ;  /* 0x000000081e2a7836 */ /* 0x000fe20000000000 */
[----:B------:R-:W-:Y:S01]  /*b590*/  LOP3.LUT R19, R46, R19, RZ, 0xc, !PT ;  /* 0x000000132e137212 */ /* 0x000fe200078e0cff */
[----:B------:R-:W-:-:S02]  /*b5a0*/  IMAD.MOV.U32 R46, RZ, RZ, -0x1 ;  /* 0xffffffffff2e7424 */ /* 0x000fc400078e00ff */
[----:B------:R-:W-:Y:S01]  /*b5b0*/  VIADD R47, R30, 0x10 ;  /* 0x000000101e2f7836 */ /* 0x000fe20000000000 */
[----:B------:R0:W1:Y:S06]  /*b5c0*/  POPC R53, R19 ;  /* 0x0000001300357309 */ /* 0x00006c0000000000 */
[----:B01----:R-:W-:Y:S05]  /*b5d0*/  WARPSYNC.COLLECTIVE R46, `(.L_x_2831) ;  /* 0x000000002e087348 */ /* 0x003fea0003c00000 */
[----:B-1----:R1:W2:Y:S02]  /*b5e0*/  SHFL.DOWN P6, R54, R35, R52, R53 ;  /* 0x0800003423367389 */ /* 0x0022a400000c0035 */
[----:B012---:R-:W-:Y:S05]  /*b5f0*/  ENDCOLLECTIVE ;  /* 0x000000000000791b */ /* 0x007fea0003800000 */
.L_x_2831:
        /* <DEDUP_REMOVED lines=9> */
.L_x_2832:
        /* <DEDUP_REMOVED lines=8> */
.L_x_2833:
        /* <DEDUP_REMOVED lines=8> */
.L_x_2834:
        /* <DEDUP_REMOVED lines=9> */
.L_x_2835:
[----:B------:R-:W-:-:S05]  /*b820*/  IADD3 R49, P1, PT, R18, 0x100, RZ ;  /* 0x0000010012317810 */ /* 0x000fca0007f3e0ff */
[----:B------:R-:W-:Y:S01]  /*b830*/  IMAD.X R50, RZ, RZ, R19, P1 ;  /* 0x000000ffff327224 */ /* 0x000fe200008e0613 */
[----:B------:R-:W-:Y:S02]  /*b840*/  ISETP.NE.AND P6, PT, R34, 0x65, PT ;  /* 0x000000652200780c */ /* 0x000fe40003fc5270 */
[----:B------:R-:W-:-:S05]  /*b850*/  SEL R51, R54, RZ, !P0 ;  /* 0x000000ff36337207 */ /* 0x000fca0004000000 */
[----:B------:R-:W-:-:S07]  /*b860*/  IMAD.IADD R48, R56, 0x1, R51 ;  /* 0x0000000138307824 */ /* 0x000fce00078e0233 */
[----:B------:R-:W-:Y:S05]  /*b870*/  WARPSYNC.COLLECTIVE R46, `(.L_x_2836) ;  /* 0x000000002e087348 */ /* 0x000fea0003c00000 */
[----:B------:R-:W-:Y:S01]  /*b880*/  VOTE.ALL P6, P6 ;  /* 0x0000000000ff7806 */ /* 0x000fe200030c0000 */
[----:B------:R-:W-:-:S12]  /*b890*/  ENDCOLLECTIVE ;  /* 0x000000000000791b */ /* 0x000fd80003800000 */
.L_x_2836:
[----:B------:R-:W-:Y:S05]  /*b8a0*/  BRA `(.L_x_2837) ;  /* 0xffffffd000487947 */ /* 0x000fea000383ffff */
.L_x_2739:
[----:B------:R-:W-:Y:S01]  /*b8b0*/  BSSY B0, `(.L_x_2838) ;  /* 0x0000006000007945 */ /* 0x000fe20003800000 */
[----:B------:R-:W-:Y:S01]  /*b8c0*/  PLOP3.LUT P6, PT, P6, PT, PT, 0x8, 0x80 ;  /* 0x000000000080781c */ /* 0x000fe200037ce170 */
[----:B------:R-:W-:-:S12]  /*b8d0*/  IMAD.MOV.U32 R46, RZ, RZ, -0x1 ;  /* 0xffffffffff2e7424 */ /* 0x000fd800078e00ff */
[----:B------:R-:W-:Y:S05]  /*b8e0*/  WARPSYNC.COLLECTIVE R46, `(.L_x_2839) ;  /* 0x000000002e087348 */ /* 0x000fea0003c00000 */
[----:B------:R-:W-:Y:S01]  /*b8f0*/  VOTE.ANY P6, P6 ;  /* 0x0000000000ff7806 */ /* 0x000fe200030c0100 */
[----:B------:R-:W-:-:S12]  /*b900*/  ENDCOLLECTIVE ;  /* 0x000000000000791b */ /* 0x000fd80003800000 */
.L_x_2839:
[----:B------:R-:W-:Y:S05]  /*b910*/  BSYNC B0 ;  /* 0x0000000000007941 */ /* 0x000fea0003800000 */
.L_x_2838:
[----:B------:R-:W-:Y:S05]  /*b920*/  BRA `(.L_x_2840) ;  /* 0xffffffd000587947 */ /* 0x000fea000383ffff */
.L_x_2741:
[----:B------:R-:W-:Y:S01]  /*b930*/  BSSY B0, `(.L_x_2841) ;  /* 0x0000006000007945 */ /* 0x000fe20003800000 */
[----:B------:R-:W-:Y:S01]  /*b940*/  PLOP3.LUT P6, PT, P6, PT, PT, 0x8, 0x80 ;  /* 0x000000000080781c */ /* 0x000fe200037ce170 */
[----:B------:R-:W-:-:S12]  /*b950*/  IMAD.MOV.U32 R46, RZ, RZ, -0x1 ;  /* 0xffffffffff2e7424 */ /* 0x000fd800078e00ff */
[----:B------:R-:W-:Y:S05]  /*b960*/  WARPSYNC.COLLECTIVE R46, `(.L_x_2842) ;  /* 0x000000002e087348 */ /* 0x000fea0003c00000 */
[----:B------:R-:W-:Y:S01]  /*b970*/  VOTE.ANY P6, P6 ;  /* 0x0000000000ff7806 */ /* 0x000fe200030c0100 */
[----:B------:R-:W-:-:S12]  /*b980*/  ENDCOLLECTIVE ;  /* 0x000000000000791b */ /* 0x000fd80003800000 */
.L_x_2842:
[----:B------:R-:W-:Y:S05]  /*b990*/  BSYNC B0 ;  /* 0x0000000000007941 */ /* 0x000fea0003800000 */
.L_x_2841:
[----:B------:R-:W-:Y:S05]  /*b9a0*/  BRA `(.L_x_2843) ;  /* 0xffffffd000ac7947 */ /* 0x000fea000383ffff */
.L_x_2743:
[----:B------:R-:W-:Y:S01]  /*b9b0*/  BSSY B0, `(.L_x_2844) ;  /* 0x0000006000007945 */ /* 0x000fe20003800000 */
[----:B------:R-:W-:Y:S01]  /*b9c0*/  PLOP3.LUT P6, PT, P6, PT, PT, 0x8, 0x80 ;  /* 0x000000000080781c */ /* 0x000fe200037ce170 */
[----:B------:R-:W-:-:S12]  /*b9d0*/  IMAD.MOV.U32 R46, RZ, RZ, -0x1 ;  /* 0xffffffffff2e7424 */ /* 0x000fd800078e00ff */
[----:B------:R-:W-:Y:S05]  /*b9e0*/  WARPSYNC.COLLECTIVE R46, `(.L_x_2845) ;  /* 0x000000002e087348 */ /* 0x000fea0003c00000 */
[----:B------:R-:W-:Y:S01]  /*b9f0*/  VOTE.ANY R46, PT, P6 ;  /* 0x00000000002e7806 */ /* 0x000fe200030e0100 */
[----:B------:R-:W-:Y:S06]  /*ba00*/  ENDCOLLECTIVE ;  /* 0x000000000000791b */ /* 0x000fec0003800000 */
.L_x_2845:
[----:B------:R-:W-:Y:S05]  /*ba10*/  BSYNC B0 ;  /* 0x0000000000007941 */ /* 0x000fea0003800000 */
.L_x_2844:
        /* <DEDUP_REMOVED lines=10> */
.L_x_2846:
        /* <DEDUP_REMOVED lines=9> */
.L_x_2847:
        /* <DEDUP_REMOVED lines=8> */
.L_x_2848:
        /* <DEDUP_REMOVED lines=8> */
.L_x_2849:
        /* <DEDUP_REMOVED lines=8> */
.L_x_2850:
[----:B------:R-:W-:Y:S02]  /*bcd0*/  ISETP.NE.AND P6, PT, R34, 0x65, PT ;  /* 0x000000652200780c */ /* 0x000fe40003fc5270 */
[----:B------:R-:W-:-:S04]  /*bce0*/  SEL R54, R54, RZ, !P0 ;  /* 0x000000ff36367207 */ /* 0x000fc80004000000 */
[----:B------:R-:W-:-:S07]  /*bcf0*/  IADD3 R48, PT, PT, R19, R54, R48 ;  /* 0x0000003613307210 */ /* 0x000fce0007ffe030 */
[----:B------:R-:W-:Y:S05]  /*bd00*/  WARPSYNC.COLLECTIVE R46, `(.L_x_2851) ;  /* 0x000000002e087348 */ /* 0x000fea0003c00000 */
[----:B------:R-:W-:Y:S01]  /*bd10*/  VOTE.ALL P6, P6 ;  /* 0x0000000000ff7806 */ /* 0x000fe200030c0000 */
[----:B------:R-:W-:-:S12]  /*bd20*/  ENDCOLLECTIVE ;  /* 0x000000000000791b */ /* 0x000fd80003800000 */
.L_x_2851:
[----:B------:R-:W-:Y:S05]  /*bd30*/  BRA `(.L_x_2852) ;  /* 0xffffffd000487947 */ /* 0x000fea000383ffff */
.L_x_2853:
        /* <DEDUP_REMOVED lines=12> */
.L_x_3266:


//--------------------- .text._ZN3cub18CUB_300001_SM_10006detail6select23DeviceSelectSweepKernelINS2_10policy_hubIjbiLb0ELNS0_10SelectImplE0EE10Policy1000EN6thrust24THRUST_300001_SM_1000_NS17counting_iteratorIjNS9_11use_defaultESB_SB_EENS9_18transform_iteratorI9NonZeroOpI13__nv_bfloat16EPKSF_SB_SB_EEPjSK_NS0_13ScanTileStateIiLb1EEENS0_8NullTypeESN_iNS2_19streaming_context_tIlLb1EEELS5_0EEEvT0_T1_T2_T3_T4_T5_T6_T7_iT8_NS1_7vsmem_tE --------------------------
	.section	.text._ZN3cub18CUB_300001_SM_10006detail6select23DeviceSelectSweepKernelINS2_10policy_hubIjbiLb0ELNS0_10SelectImplE0EE10Policy1000EN6thrust24THRUST_300001_SM_1000_NS17counting_iteratorIjNS9_11use_defaultESB_SB_EENS9_18transform_iteratorI9NonZeroOpI13__nv_bfloat16EPKSF_SB_SB_EEPjSK_NS0_13ScanTileStateIiLb1EEENS0_8NullTypeESN_iNS2_19streaming_context_tIlLb1EEELS5_0EEEvT0_T1_T2_T3_T4_T5_T6_T7_iT8_NS1_7vsmem_tE,"ax",@progbits
	.align	128
        .global         _ZN3cub18CUB_300001_SM_10006detail6select23DeviceSelectSweepKernelINS2_10policy_hubIjbiLb0ELNS0_10SelectImplE0EE10Policy1000EN6thrust24THRUST_300001_SM_1000_NS17counting_iteratorIjNS9_11use_defaultESB_SB_EENS9_18transform_iteratorI9NonZeroOpI13__nv_bfloat16EPKSF_SB_SB_EEPjSK_NS0_13ScanTileStateIiLb1EEENS0_8NullTypeESN_iNS2_19streaming_context_tIlLb1EEELS5_0EEEvT0_T1_T2_T3_T4_T5_T6_T7_iT8_NS1_7vsmem_tE
        .type           _ZN3cub18CUB_300001_SM_10006detail6select23DeviceSelectSweepKernelINS2_10policy_hubIjbiLb0ELNS0_10SelectImplE0EE10Policy1000EN6thrust24THRUST_300001_SM_1000_NS17counting_iteratorIjNS9_11use_defaultESB_SB_EENS9_18transform_iteratorI9NonZeroOpI13__nv_bfloat16EPKSF_SB_SB_EEPjSK_NS0_13ScanTileStateIiLb1EEENS0_8NullTypeESN_iNS2_19streaming_context_tIlLb1EEELS5_0EEEvT0_T1_T2_T3_T4_T5_T6_T7_iT8_NS1_7vsmem_tE,@function
        .size           _ZN3cub18CUB_300001_SM_10006detail6select23DeviceSelectSweepKernelINS2_10policy_hubIjbiLb0ELNS0_10SelectImplE0EE10Policy1000EN6thrust24THRUST_300001_SM_1000_NS17counting_iteratorIjNS9_11use_defaultESB_SB_EENS9_18transform_iteratorI9NonZeroOpI13__nv_bfloat16EPKSF_SB_SB_EEPjSK_NS0_13ScanTileStateIiLb1EEENS0_8NullTypeESN_iNS2_19streaming_context_tIlLb1EEELS5_0EEEvT0_T1_T2_T3_T4_T5_T6_T7_iT8_NS1_7vsmem_tE,(.L_x_3267 - _ZN3cub18CUB_300001_SM_10006detail6select23DeviceSelectSweepKernelINS2_10policy_hubIjbiLb0ELNS0_10SelectImplE0EE10Policy1000EN6thrust24THRUST_300001_SM_1000_NS17counting_iteratorIjNS9_11use_defaultESB_SB_EENS9_18transform_iteratorI9NonZeroOpI13__nv_bfloat16EPKSF_SB_SB_EEPjSK_NS0_13ScanTileStateIiLb1EEENS0_8NullTypeESN_iNS2_19streaming_context_tIlLb1EEELS5_0EEEvT0_T1_T2_T3_T4_T5_T6_T7_iT8_NS1_7vsmem_tE)
        .other          _ZN3cub18CUB_300001_SM_10006detail6select23DeviceSelectSweepKernelINS2_10policy_hubIjbiLb0ELNS0_10SelectImplE0EE10Policy1000EN6thrust24THRUST_300001_SM_1000_NS17counting_iteratorIjNS9_11use_defaultESB_SB_EENS9_18transform_iteratorI9NonZeroOpI13__nv_bfloat16EPKSF_SB_SB_EEPjSK_NS0_13ScanTileStateIiLb1EEENS0_8NullTypeESN_iNS2_19streaming_context_tIlLb1EEELS5_0EEEvT0_T1_T2_T3_T4_T5_T6_T7_iT8_NS1_7vsmem_tE,@"STO_CUDA_ENTRY STV_DEFAULT"
_ZN3cub18CUB_300001_SM_10006detail6select23DeviceSelectSweepKernelINS2_10policy_hubIjbiLb0ELNS0_10SelectImplE0EE10Policy1000EN6thrust24THRUST_300001_SM_1000_NS17counting_iteratorIjNS9_11use_defaultESB_SB_EENS9_18transform_iteratorI9NonZeroOpI13__nv_bfloat16EPKSF_SB_SB_EEPjSK_NS0_13ScanTileStateIiLb1EEENS0_8NullTypeESN_iNS2_19streaming_context_tIlLb1EEELS5_0EEEvT0_T1_T2_T3_T4_T5_T6_T7_iT8_NS1_7vsmem_tE:
.text._ZN3cub18CUB_300001_SM_10006detail6select23DeviceSelectSweepKernelINS2_10policy_hubIjbiLb0ELNS0_10SelectImplE0EE10Policy1000EN6thrust24THRUST_300001_SM_1000_NS17counting_iteratorIjNS9_11use_defaultESB_SB_EENS9_18transform_iteratorI9NonZeroOpI13__nv_bfloat16EPKSF_SB_SB_EEPjSK_NS0_13ScanTileStateIiLb1EEENS0_8NullTypeESN_iNS2_19streaming_context_tIlLb1EEELS5_0EEEvT0_T1_T2_T3_T4_T5_T6_T7_iT8_NS1_7vsmem_tE:
        /* <DEDUP_REMOVED lines=45> */
[----:B------:R-:W0:Y:S01]  /*02d0*/  I2F.BF16 R0, RZ ;  /* 0x000000ff00007306 */ /* 0x000e220000202400 */
        /* <DEDUP_REMOVED lines=18> */
[----:B--2---:R-:W-:Y:S01]  /*0400*/  PRMT R7, R6, 0x5410, R7 ;  /* 0x0000541006077816 */ /* 0x004fe20000000007 */
[----:B------:R-:W-:-:S04]  /*0410*/  IMAD.MOV.U32 R6, RZ, RZ, 0x2 ;  /* 0x00000002ff067424 */ /* 0x000fc800078e00ff */
[----:B0-----:R-:W-:Y:S02]  /*0420*/  HSETP2.BF16_V2.NEU.AND P0, P5, R7, R0.H0_H0, PT ;  /* 0x2000000007007234 */ /* 0x001fe40003d0d002 */
[----:B---3--:R-:W-:-:S03]  /*0430*/  PRMT R9, R8, 0x5410, R9 ;  /* 0x0000541008097816 */ /* 0x008fc60000000009 */
[----:B------:R-:W-:Y:S01]  /*0440*/  SEL R44, RZ, 0x1, !P0 ;  /* 0x00000001ff2c7807 */ /* 0x000fe20004000000 */
[----:B------:R-:W0:Y:S01]  /*0450*/  S2R R8, SR_LANEID ;  /* 0x0000000000087919 */ /* 0x000e220000000000 */
[----:B------:R-:W-:Y:S02]  /*0460*/  P2R R20, PR, RZ, 0x1 ;  /* 0x00000001ff147803 */ /* 0x000fe40000000000 */
[--C-:B------:R-:W-:Y:S01]  /*0470*/  HSETP2.BF16_V2.NEU.AND P4, P3, R9, R0.reuse.H0_H0, PT ;  /* 0x2000000009007234 */ /* 0x100fe20003b8d002 */
[----:B------:R-:W-:Y:S01]  /*0480*/  VIADD R42, R44, 0x1 ;  /* 0x000000012c2a7836 */ /* 0x000fe20000000000 */
[----:B----4-:R-:W-:Y:S02]  /*0490*/  PRMT R11, R10, 0x5410, R11 ;  /* 0x000054100a0b7816 */ /* 0x010fe4000000000b */
[----:B------:R-:W-:Y:S01]  /*04a0*/  @P5 LOP3.LUT R37, R37, 0x2, RZ, 0xfc, !PT ;  /* 0x0000000225255812 */ /* 0x000fe200078efcff */
[----:B------:R-:W-:Y:S02]  /*04b0*/  @!P0 IMAD.MOV R6, RZ, RZ, 0x1 ;  /* 0x00000001ff068424 */ /* 0x000fe400078e02ff */
[----:B------:R-:W-:Y:S01]  /*04c0*/  HSETP2.BF16_V2.NEU.AND P1, P0, R11, R0.H0_H0, PT ;  /* 0x200000000b007234 */ /* 0x000fe2000382d002 */
[----:B------:R-:W-:Y:S01]  /*04d0*/  @!P5 IMAD.MOV R6, RZ, RZ, R44 ;  /* 0x000000ffff06d224 */ /* 0x000fe200078e022c */
[----:B------:R-:W-:-:S02]  /*04e0*/  LOP3.LUT R37, R37, 0xfffffffb, RZ, 0xc0, !PT ;  /* 0xfffffffb25257812 */ /* 0x000fc400078ec0ff */
        /* <DEDUP_REMOVED lines=12> */
[----:B------:R-:W-:Y:S02]  /*05b0*/  HSETP2.BF16_V2.NEU.AND P2, P3, R15, R0.H0_H0, PT ;  /* 0x200000000f007234 */ /* 0x000fe40003b4d002 */
[----:B------:R-:W-:Y:S01]  /*05c0*/  @P1 LOP3.LUT R37, R37, 0x8, RZ, 0xfc, !PT ;  /* 0x0000000825251812 */ /* 0x000fe200078efcff */
[----:B------:R-:W-:Y:S01]  /*05d0*/  VIADD R5, R4, 0x1 ;  /* 0x0000000104057836 */ /* 0x000fe20000000000 */
[----:B------:R-:W-:Y:S01]  /*05e0*/  PRMT R17, R16, 0x5410, R17 ;  /* 0x0000541010117816 */ /* 0x000fe20000000011 */
[----:B------:R-:W-:Y:S01]  /*05f0*/  @!P0 IMAD.MOV R5, RZ, RZ, R4 ;  /* 0x000000ffff058224 */ /* 0x000fe200078e0204 */
[----:B------:R-:W-:Y:S02]  /*0600*/  LOP3.LUT R37, R37, 0xffffffef, RZ, 0xc0, !PT ;  /* 0xffffffef25257812 */ /* 0x000fe400078ec0ff */
[----:B------:R-:W-:Y:S01]  /*0610*/  PRMT R19, R18, 0x5410, R19 ;  /* 0x0000541012137816 */ /* 0x000fe20000000013 */
[----:B------:R-:W-:Y:S01]  /*0620*/  VIADD R4, R5, 0x1 ;  /* 0x0000000105047836 */ /* 0x000fe20000000000 */
[----:B------:R-:W-:-:S02]  /*0630*/  @P0 LOP3.LUT R37, R37, 0x10, RZ, 0xfc, !PT ;  /* 0x0000001025250812 */ /* 0x000fc400078efcff */
[--C-:B------:R-:W-:Y:S02]  /*0640*/  HSETP2.BF16_V2.NEU.AND P0, P1, R13, R0.reuse.H0_H0, PT ;  /* 0x200000000d007234 */ /* 0x100fe4000390d002 */
[----:B------:R-:W-:Y:S02]  /*0650*/  HSETP2.BF16_V2.NEU.AND P4, P5, R17, R0.H0_H0, PT ;  /* 0x2000000011007234 */ /* 0x000fe40003d8d002 */
        /* <DEDUP_REMOVED lines=17> */
[----:B------:R-:W-:-:S03]  /*0770*/  HSETP2.BF16_V2.NEU.AND P0, P5, R19, R0.H0_H0, PT ;  /* 0x2000000013007234 */ /* 0x000fc60003d0d002 */
[----:B------:R-:W-:-:S10]  /*0780*/  VIADD R45, R46, 0x1 ;  /* 0x000000012e2d7836 */ /* 0x000fd40000000000 */
[----:B------:R-:W-:Y:S01]  /*0790*/  @!P0 IMAD.MOV R45, RZ, RZ, R46 ;  /* 0x000000ffff2d8224 */ /* 0x000fe200078e022e */
[----:B------:R-:W-:-:S03]  /*07a0*/  @P0 LOP3.LUT R37, R37, 0x40, RZ, 0xfc, !PT ;  /* 0x0000004025250812 */ /* 0x000fc600078efcff */
[----:B------:R-:W-:Y:S01]  /*07b0*/  VIADD R0, R45, 0x1 ;  /* 0x000000012d007836 */ /* 0x000fe20000000000 */
[----:B------:R-:W-:Y:S01]  /*07c0*/  LOP3.LUT P0, RZ, R37, 0x10, RZ, 0xc0, !PT ;  /* 0x0000001025ff7812 */ /* 0x000fe2000780c0ff */
[----:B------:R-:W-:-:S05]  /*07d0*/  @!P5 IMAD.MOV R0, RZ, RZ, R45 ;  /* 0x000000ffff00d224 */ /* 0x000fca00078e022d */
[----:B------:R-:W2:Y:S02]  /*07e0*/  SHFL.UP P6, R5, R0, 0x1, RZ ;  /* 0x0420000000057989 */ /* 0x000ea400000c00ff */
[----:B--2---:R-:W-:Y:S01]  /*07f0*/  @P6 IMAD.IADD R5, R5, 0x1, R0 ;  /* 0x0000000105056824 */ /* 0x004fe200078e0200 */
[----:B------:R-:W-:-:S04]  /*0800*/  SHF.R.U32.HI R0, RZ, 0x5, R21 ;  /* 0x00000005ff007819 */ /* 0x000fc80000011615 */
[----:B------:R-:W2:Y:S02]  /*0810*/  SHFL.UP P6, R4, R5, 0x2, RZ ;  /* 0x0440000005047989 */ /* 0x000ea400000c00ff */
[----:B--2---:R-:W-:-:S05]  /*0820*/  @P6 IMAD.IADD R4, R5, 0x1, R4 ;  /* 0x0000000105046824 */ /* 0x004fca00078e0204 */
[----:B------:R-:W2:Y:S02]  /*0830*/  SHFL.UP P6, R7, R4, 0x4, RZ ;  /* 0x0480000004077989 */ /* 0x000ea400000c00ff */
[----:B--2---:R-:W-:-:S05]  /*0840*/  @P6 IMAD.IADD R7, R4, 0x1, R7 ;  /* 0x0000000104076824 */ /* 0x004fca00078e0207 */
[----:B------:R-:W2:Y:S02]  /*0850*/  SHFL.UP P6, R6, R7, 0x8, RZ ;  /* 0x0500000007067989 */ /* 0x000ea400000c00ff */
[----:B--2---:R-:W-:-:S05]  /*0860*/  @P6 IMAD.IADD R6, R7, 0x1, R6 ;  /* 0x0000000107066824 */ /* 0x004fca00078e0206 */
[----:B------:R-:W2:Y:S02]  /*0870*/  SHFL.UP P6, R9, R6, 0x10, RZ ;  /* 0x0600000006097989 */ /* 0x000ea400000c00ff */
[----:B--2---:R-:W-:Y:S01]  /*0880*/  @P6 IMAD.IADD R9, R6, 0x1, R9 ;  /* 0x0000000106096824 */ /* 0x004fe200078e0209 */
[----:B0-----:R-:W-:Y:S01]  /*0890*/  ISETP.NE.AND P6, PT, R8, 0x1f, PT ;  /* 0x0000001f0800780c */ /* 0x001fe20003fc5270 */
        /* <DEDUP_REMOVED lines=95> */
.L_x_2857:
[----:B------:R-:W-:Y:S05]  /*0e90*/  BSYNC.RECONVERGENT B0 ;  /* 0x0000000000007941 */ /* 0x000fea0003800200 */
.L_x_2856:
        /* <DEDUP_REMOVED lines=21> */
.L_x_2861:
[----:B------:R-:W0:Y:S01]  /*0ff0*/  LDCU.64 UR4, c[0x0][0x398] ;  /* 0x00007300ff0477ac */ /* 0x000e220008000a00 */
[----:B-----5:R-:W-:-:S04]  /*1000*/  IADD3 R6, P0, PT, R47, R4, RZ ;  /* 0x000000042f067210 */ /* 0x020fc80007f1e0ff */
[----:B------:R-:W-:Y:S02]  /*1010*/  LEA.HI.X.SX32 R5, R47, R5, 0x1, P0 ;  /* 0x000000052f057211 */ /* 0x000fe400000f0eff */
[----:B0-----:R-:W-:-:S04]  /*1020*/  LEA R4, P0, R6, UR4, 0x2 ;  /* 0x0000000406047c11 */ /* 0x001fc8000f8010ff */
[----:B------:R-:W-:-:S05]  /*1030*/  LEA.HI.X R5, R6, UR5, R5, 0x2, P0 ;  /* 0x0000000506057c11 */ /* 0x000fca00080f1405 */
[----:B------:R1:W-:Y:S04]  /*1040*/  STG.E desc[UR8][R4.64], R48 ;  /* 0x0000003004007986 */ /* 0x0003e8000c101908 */
.L_x_2860:
[----:B0-----:R-:W-:Y:S05]  /*1050*/  BSYNC.RECONVERGENT B0 ;  /* 0x0000000000007941 */ /* 0x001fea0003800200 */
.L_x_2859:
        /* <DEDUP_REMOVED lines=8> */
.L_x_2864:
[----:B------:R-:W0:Y:S01]  /*10e0*/  LDCU.64 UR4, c[0x0][0x398] ;  /* 0x00007300ff0477ac */ /* 0x000e220008000a00 */
[----:B-----5:R-:W-:-:S04]  /*10f0*/  IADD3 R6, P0, PT, R44, R4, RZ ;  /* 0x000000042c067210 */ /* 0x020fc80007f1e0ff */
[----:B------:R-:W-:Y:S02]  /*1100*/  LEA.HI.X.SX32 R5, R44, R5, 0x1, P0 ;  /* 0x000000052c057211 */ /* 0x000fe400000f0eff */
[----:B0-----:R-:W-:-:S04]  /*1110*/  LEA R4, P0, R6, UR4, 0x2 ;  /* 0x0000000406047c11 */ /* 0x001fc8000f8010ff */
[----:B------:R-:W-:-:S05]  /*1120*/  LEA.HI.X R5, R6, UR5, R5, 0x2, P0 ;  /* 0x0000000506057c11 */ /* 0x000fca00080f1405 */
[----:B------:R0:W-:Y:S04]  /*1130*/  STG.E desc[UR8][R4.64], R41 ;  /* 0x0000002904007986 */ /* 0x0001e8000c101908 */
.L_x_2863:
[----:B------:R-:W-:Y:S05]  /*1140*/  BSYNC.RECONVERGENT B0 ;  /* 0x0000000000007941 */ /* 0x000fea0003800200 */
.L_x_2862:
        /* <DEDUP_REMOVED lines=8> */
.L_x_2867:
[----:B------:R-:W0:Y:S01]  /*11d0*/  LDCU.64 UR4, c[0x0][0x398] ;  /* 0x00007300ff0477ac */ /* 0x000e220008000a00 */
[----:B-----5:R-:W-:-:S04]  /*11e0*/  IADD3 R6, P0, PT, R43, R4, RZ ;  /* 0x000000042b067210 */ /* 0x020fc80007f1e0ff */
[----:B------:R-:W-:Y:S02]  /*11f0*/  LEA.HI.X.SX32 R5, R43, R5, 0x1, P0 ;  /* 0x000000052b057211 */ /* 0x000fe400000f0eff */
[----:B0-----:R-:W-:-:S04]  /*1200*/  LEA R4, P0, R6, UR4, 0x2 ;  /* 0x0000000406047c11 */ /* 0x001fc8000f8010ff */
[----:B------:R-:W-:-:S05]  /*1210*/  LEA.HI.X R5, R6, UR5, R5, 0x2, P0 ;  /* 0x0000000506057c11 */ /* 0x000fca00080f1405 */
[----:B------:R2:W-:Y:S04]  /*1220*/  STG.E desc[UR8][R4.64], R39 ;  /* 0x0000002704007986 */ /* 0x0005e8000c101908 */
.L_x_2866:
[----:B------:R-:W-:Y:S05]  /*1230*/  BSYNC.RECONVERGENT B0 ;  /* 0x0000000000007941 */ /* 0x000fea0003800200 */
.L_x_2865:
        /* <DEDUP_REMOVED lines=8> */
.L_x_2870:
[----:B------:R-:W0:Y:S01]  /*12c0*/  LDCU.64 UR4, c[0x0][0x398] ;  /* 0x00007300ff0477ac */ /* 0x000e220008000a00 */
[----:B-----5:R-:W-:-:S04]  /*12d0*/  IADD3 R6, P0, PT, R21, R4, RZ ;  /* 0x0000000415067210 */ /* 0x020fc80007f1e0ff */
[----:B------:R-:W-:Y:S02]  /*12e0*/  LEA.HI.X.SX32 R5, R21, R5, 0x1, P0 ;  /* 0x0000000515057211 */ /* 0x000fe400000f0eff */
[----:B0-----:R-:W-:-:S04]  /*12f0*/  LEA R4, P0, R6, UR4, 0x2 ;  /* 0x0000000406047c11 */ /* 0x001fc8000f8010ff */
[----:B------:R-:W-:-:S05]  /*1300*/  LEA.HI.X R5, R6, UR5, R5, 0x2, P0 ;  /* 0x0000000506057c11 */ /* 0x000fca00080f1405 */
[----:B------:R3:W-:Y:S04]  /*1310*/  STG.E desc[UR8][R4.64], R38 ;  /* 0x0000002604007986 */ /* 0x0007e8000c101908 */
.L_x_2869:
[----:B------:R-:W-:Y:S05]  /*1320*/  BSYNC.RECONVERGENT B0 ;  /* 0x0000000000007941 */ /* 0x000fea0003800200 */
.L_x_2868:
        /* <DEDUP_REMOVED lines=8> */
.L_x_2873:
[----:B------:R-:W0:Y:S01]  /*13b0*/  LDCU.64 UR4, c[0x0][0x398] ;  /* 0x00007300ff0477ac */ /* 0x000e220008000a00 */
[----:B-----5:R-:W-:-:S04]  /*13c0*/  IADD3 R6, P0, PT, R22, R4, RZ ;  /* 0x0000000416067210 */ /* 0x020fc80007f1e0ff */
[----:B------:R-:W-:Y:S02]  /*13d0*/  LEA.HI.X.SX32 R5, R22, R5, 0x1, P0 ;  /* 0x0000000516057211 */ /* 0x000fe400000f0eff */
[----:B0-----:R-:W-:-:S04]  /*13e0*/  LEA R4, P0, R6, UR4, 0x2 ;  /* 0x0000000406047c11 */ /* 0x001fc8000f8010ff */
[----:B------:R-:W-:-:S05]  /*13f0*/  LEA.HI.X R5, R6, UR5, R5, 0x2, P0 ;  /* 0x0000000506057c11 */ /* 0x000fca00080f1405 */
[----:B------:R4:W-:Y:S04]  /*1400*/  STG.E desc[UR8][R4.64], R35 ;  /* 0x0000002304007986 */ /* 0x0009e8000c101908 */
.L_x_2872:
[----:B------:R-:W-:Y:S05]  /*1410*/  BSYNC.RECONVERGENT B0 ;  /* 0x0000000000007941 */ /* 0x000fea0003800200 */
.L_x_2871:
        /* <DEDUP_REMOVED lines=8> */
.L_x_2876:
[----:B------:R-:W0:Y:S01]  /*14a0*/  LDCU.64 UR4, c[0x0][0x398] ;  /* 0x00007300ff0477ac */ /* 0x000e220008000a00 */
[----:B-----5:R-:W-:-:S04]  /*14b0*/  IADD3 R6, P0, PT, R0, R4, RZ ;  /* 0x0000000400067210 */ /* 0x020fc80007f1e0ff */
[----:B------:R-:W-:Y:S02]  /*14c0*/  LEA.HI.X.SX32 R5, R0, R5, 0x1, P0 ;  /* 0x0000000500057211 */ /* 0x000fe400000f0eff */
[----:B0-----:R-:W-:-:S04]  /*14d0*/  LEA R4, P0, R6, UR4, 0x2 ;  /* 0x0000000406047c11 */ /* 0x001fc8000f8010ff */
[----:B------:R-:W-:-:S05]  /*14e0*/  LEA.HI.X R5, R6, UR5, R5, 0x2, P0 ;  /* 0x0000000506057c11 */ /* 0x000fca00080f1405 */
[----:B------:R0:W-:Y:S04]  /*14f0*/  STG.E desc[UR8][R4.64], R34 ;  /* 0x0000002204007986 */ /* 0x0001e8000c101908 */
.L_x_2875:
[----:B------:R-:W-:Y:S05]  /*1500*/  BSYNC.RECONVERGENT B0 ;  /* 0x0000000000007941 */ /* 0x000fea0003800200 */
.L_x_2874:
        /* <DEDUP_REMOVED lines=8> */
.L_x_2879:
[----:B------:R-:W0:Y:S01]  /*1590*/  LDCU.64 UR4, c[0x0][0x398] ;  /* 0x00007300ff0477ac */ /* 0x000e220008000a00 */
[----:B-----5:R-:W-:-:S04]  /*15a0*/  IADD3 R0, P0, PT, R40, R4, RZ ;  /* 0x0000000428007210 */ /* 0x020fc80007f1e0ff */
[----:B------:R-:W-:Y:S02]  /*15b0*/  LEA.HI.X.SX32 R5, R40, R5, 0x1, P0 ;  /* 0x0000000528057211 */ /* 0x000fe400000f0eff */
[----:B0-----:R-:W-:-:S04]  /*15c0*/  LEA R4, P0, R0, UR4, 0x2 ;  /* 0x0000000400047c11 */ /* 0x001fc8000f8010ff */
[----:B------:R-:W-:-:S05]  /*15d0*/  LEA.HI.X R5, R0, UR5, R5, 0x2, P0 ;  /* 0x0000000500057c11 */ /* 0x000fca00080f1405 */
[----:B------:R0:W-:Y:S04]  /*15e0*/  STG.E desc[UR8][R4.64], R33 ;  /* 0x0000002104007986 */ /* 0x0001e8000c101908 */
.L_x_2878:
[----:B------:R-:W-:Y:S05]  /*15f0*/  BSYNC.RECONVERGENT B0 ;  /* 0x0000000000007941 */ /* 0x000fea0003800200 */
.L_x_2877:
        /* <DEDUP_REMOVED lines=8> */
.L_x_2882:
[----:B-----5:R-:W-:-:S04]  /*1680*/  IADD3 R0, P0, PT, R36, R4, RZ ;  /* 0x0000000424007210 */ /* 0x020fc80007f1e0ff */
[----:B------:R-:W-:Y:S02]  /*1690*/  LEA.HI.X.SX32 R5, R36, R5, 0x1, P0 ;  /* 0x0000000524057211 */ /* 0x000fe400000f0eff */
[----:B0-----:R-:W-:-:S04]  /*16a0*/  LEA R4, P0, R0, UR4, 0x2 ;  /* 0x0000000400047c11 */ /* 0x001fc8000f8010ff */
[----:B------:R-:W-:-:S05]  /*16b0*/  LEA.HI.X R5, R0, UR5, R5, 0x2, P0 ;  /* 0x0000000500057c11 */ /* 0x000fca00080f1405 */
[----:B------:R0:W-:Y:S04]  /*16c0*/  STG.E desc[UR8][R4.64], R32 ;  /* 0x0000002004007986 */ /* 0x0001e8000c101908 */
.L_x_2881:
[----:B------:R-:W-:Y:S05]  /*16d0*/  BSYNC.RECONVERGENT B0 ;  /* 0x0000000000007941 */ /* 0x000fea0003800200 */
.L_x_2880:
        /* <DEDUP_REMOVED lines=8> */
.L_x_2885:
[----:B-----5:R-:W-:-:S04]  /*1760*/  IADD3 R0, P0, PT, R31, R4, RZ ;  /* 0x000000041f007210 */ /* 0x020fc80007f1e0ff */
[----:B------:R-:W-:Y:S02]  /*1770*/  LEA.HI.X.SX32 R5, R31, R5, 0x1, P0 ;  /* 0x000000051f057211 */ /* 0x000fe400000f0eff */
[----:B0-----:R-:W-:-:S04]  /*1780*/  LEA R4, P0, R0, UR4, 0x2 ;  /* 0x0000000400047c11 */ /* 0x001fc8000f8010ff */
[----:B------:R-:W-:-:S05]  /*1790*/  LEA.HI.X R5, R0, UR5, R5, 0x2, P0 ;  /* 0x0000000500057c11 */ /* 0x000fca00080f1405 */
[----:B------:R0:W-:Y:S04]  /*17a0*/  STG.E desc[UR8][R4.64], R30 ;  /* 0x0000001e04007986 */ /* 0x0001e8000c101908 */
.L_x_2884:
[----:B------:R-:W-:Y:S05]  /*17b0*/  BSYNC.RECONVERGENT B0 ;  /* 0x0000000000007941 */ /* 0x000fea0003800200 */
.L_x_2883:
        /* <DEDUP_REMOVED lines=8> */
.L_x_2888:
[----:B-----5:R-:W-:-:S04]  /*1840*/  IADD3 R0, P0, PT, R26, R4, RZ ;  /* 0x000000041a007210 */ /* 0x020fc80007f1e0ff */
[----:B------:R-:W-:Y:S02]  /*1850*/  LEA.HI.X.SX32 R5, R26, R5, 0x1, P0 ;  /* 0x000000051a057211 */ /* 0x000fe400000f0eff */
[----:B0-----:R-:W-:-:S04]  /*1860*/  LEA R4, P0, R0, UR4, 0x2 ;  /* 0x0000000400047c11 */ /* 0x001fc8000f8010ff */
[----:B------:R-:W-:-:S05]  /*1870*/  LEA.HI.X R5, R0, UR5, R5, 0x2, P0 ;  /* 0x0000000500057c11 */ /* 0x000fca00080f1405 */
[----:B------:R0:W-:Y:S04]  /*1880*/  STG.E desc[UR8][R4.64], R29 ;  /* 0x0000001d04007986 */ /* 0x0001e8000c101908 */
.L_x_2887:
[----:B------:R-:W-:Y:S05]  /*1890*/  BSYNC.RECONVERGENT B0 ;  /* 0x0000000000007941 */ /* 0x000fea0003800200 */
.L_x_2886:
        /* <DEDUP_REMOVED lines=8> */
.L_x_2891:
[----:B-----5:R-:W-:-:S04]  /*1920*/  IADD3 R0, P0, PT, R23, R4, RZ ;  /* 0x0000000417007210 */ /* 0x020fc80007f1e0ff */
[----:B------:R-:W-:Y:S02]  /*1930*/  LEA.HI.X.SX32 R5, R23, R5, 0x1, P0 ;  /* 0x0000000517057211 */ /* 0x000fe400000f0eff */
[----:B0-----:R-:W-:-:S04]  /*1940*/  LEA R4, P0, R0, UR4, 0x2 ;  /* 0x0000000400047c11 */ /* 0x001fc8000f8010ff */
[----:B------:R-:W-:-:S05]  /*1950*/  LEA.HI.X R5, R0, UR5, R5, 0x2, P0 ;  /* 0x0000000500057c11 */ /* 0x000fca00080f1405 */
[----:B------:R0:W-:Y:S04]  /*1960*/  STG.E desc[UR8][R4.64], R28 ;  /* 0x0000001c04007986 */ /* 0x0001e8000c101908 */
.L_x_2890:
[----:B------:R-:W-:Y:S05]  /*1970*/  BSYNC.RECONVERGENT B0 ;  /* 0x0000000000007941 */ /* 0x000fea0003800200 */
.L_x_2889:
        /* <DEDUP_REMOVED lines=9> */
.L_x_2894:
[----:B-----5:R-:W-:-:S04]  /*1a10*/  IADD3 R0, P0, PT, R2, R4, RZ ;  /* 0x0000000402007210 */ /* 0x020fc80007f1e0ff */
[----:B------:R-:W-:Y:S02]  /*1a20*/  LEA.HI.X.SX32 R5, R2, R5, 0x1, P0 ;  /* 0x0000000502057211 */ /* 0x000fe400000f0eff */
[----:B0-----:R-:W-:-:S04]  /*1a30*/  LEA R4, P0, R0, UR4, 0x2 ;  /* 0x0000000400047c11 */ /* 0x001fc8000f8010ff */
[----:B------:R-:W-:-:S05]  /*1a40*/  LEA.HI.X R5, R0, UR5, R5, 0x2, P0 ;  /* 0x0000000500057c11 */ /* 0x000fca00080f1405 */
[----:B------:R0:W-:Y:S04]  /*1a50*/  STG.E desc[UR8][R4.64], R27 ;  /* 0x0000001b04007986 */ /* 0x0001e8000c101908 */
.L_x_2893:
[----:B------:R-:W-:Y:S05]  /*1a60*/  BSYNC.RECONVERGENT B0 ;  /* 0x0000000000007941 */ /* 0x000fea0003800200 */
.L_x_2892:
        /* <DEDUP_REMOVED lines=9> */
.L_x_2897:
[----:B-----5:R-:W-:-:S04]  /*1b00*/  IADD3 R0, P0, PT, R3, R4, RZ ;  /* 0x0000000403007210 */ /* 0x020fc80007f1e0ff */
[----:B------:R-:W-:Y:S02]  /*1b10*/  LEA.HI.X.SX32 R3, R3, R5, 0x1, P0 ;  /* 0x0000000503037211 */ /* 0x000fe400000f0eff */
[----:B0-----:R-:W-:-:S04]  /*1b20*/  LEA R2, P0, R0, UR4, 0x2 ;  /* 0x0000000400027c11 */ /* 0x001fc8000f8010ff */
[----:B------:R-:W-:-:S05]  /*1b30*/  LEA.HI.X R3, R0, UR5, R3, 0x2, P0 ;  /* 0x0000000500037c11 */ /* 0x000fca00080f1403 */
[----:B------:R0:W-:Y:S04]  /*1b40*/  STG.E desc[UR8][R2.64], R25 ;  /* 0x0000001902007986 */ /* 0x0001e8000c101908 */
.L_x_2896:
[----:B------:R-:W-:Y:S05]  /*1b50*/  BSYNC.RECONVERGENT B0 ;  /* 0x0000000000007941 */ /* 0x000fea0003800200 */
.L_x_2895:
[----:B------:R-:W-:Y:S05]  /*1b60*/  @!P5 EXIT ;  /* 0x000000000000d94d */ /* 0x000fea0003800000 */
[----:B------:R-:W-:Y:S01]  /*1b70*/  UISETP.NE.AND UP0, UPT, UR6, URZ, UPT ;  /* 0x000000ff0600728c */ /* 0x000fe2000bf05270 */
[----:B0-----:R-:W-:-:S08]  /*1b80*/  CS2R R2, SRZ ;  /* 0x0000000000027805 */ /* 0x001fd0000001ff00 */
[----:B------:R-:W-:Y:S05]  /*1b90*/  BRA.U UP0, `(.L_x_2898) ;  /* 0x0000000100087547 */ /* 0x000fea000b800000 */
[----:B------:R-:W0:Y:S02]  /*1ba0*/  LDC.64 R2, c[0x0][0x3d8] ;  /* 0x0000f600ff027b82 */ /* 0x000e240000000a00 */
[----:B0-----:R-:W5:Y:S02]  /*1bb0*/  LDG.E.64 R2, desc[UR8][R2.64] ;  /* 0x0000000802027981 */ /* 0x001f64000c1e1b00 */
.L_x_2898:
[----:B------:R-:W0:Y:S01]  /*1bc0*/  LDCU.64 UR4, c[0x0][0x398] ;  /* 0x00007300ff0477ac */ /* 0x000e220008000a00 */
[----:B-----5:R-:W-:-:S04]  /*1bd0*/  IADD3 R0, P0, PT, R20, R2, RZ ;  /* 0x0000000214007210 */ /* 0x020fc80007f1e0ff */
[----:B------:R-:W-:Y:S02]  /*1be0*/  LEA.HI.X.SX32 R3, R20, R3, 0x1, P0 ;  /* 0x0000000314037211 */ /* 0x000fe400000f0eff */
[----:B0-----:R-:W-:-:S04]  /*1bf0*/  LEA R2, P0, R0, UR4, 0x2 ;  /* 0x0000000400027c11 */ /* 0x001fc8000f8010ff */
[----:B------:R-:W-:-:S05]  /*1c00*/  LEA.HI.X R3, R0, UR5, R3, 0x2, P0 ;  /* 0x0000000500037c11 */ /* 0x000fca00080f1403 */
[----:B------:R-:W-:Y:S01]  /*1c10*/  STG.E desc[UR8][R2.64], R24 ;  /* 0x0000001802007986 */ /* 0x000fe2000c101908 */
[----:B------:R-:W-:Y:S05]  /*1c20*/  EXIT ;  /* 0x000000000000794d */ /* 0x000fea0003800000 */
.L_x_2858:
        /* <DEDUP_REMOVED lines=76> */
.L_x_2901:
        /* <DEDUP_REMOVED lines=17> */
.L_x_2900:
[----:B------:R-:W-:Y:S05]  /*2200*/  BSYNC.RECONVERGENT B0 ;  /* 0x0000000000007941 */ /* 0x000fea0003800200 */
.L_x_2899:
        /* <DEDUP_REMOVED lines=14> */
.L_x_2902:
        /* <DEDUP_REMOVED lines=44> */
.L_x_2855:
        /* <DEDUP_REMOVED lines=29> */
[----:B------:R-:W1:Y:S01]  /*2780*/  I2F.BF16 R23, RZ ;  /* 0x000000ff00177306 */ /* 0x000e620000202400 */
[----:B------:R-:W-:Y:S01]  /*2790*/  LOP3.LUT R37, R37, 0xfffffffd, RZ, 0xc0, !PT ;  /* 0xfffffffd25257812 */ /* 0x000fe200078ec0ff */
[----:B------:R-:W0:Y:S01]  /*27a0*/  S2UR UR5, SR_CgaCtaId ;  /* 0x00000000000579c3 */ /* 0x000e220000008800 */
[----:B------:R-:W-:-:S02]  /*27b0*/  UMOV UR4, 0x400 ;  /* 0x0000040000047882 */ /* 0x000fc40000000000 */
[----:B0-----:R-:W-:-:S05]  /*27c0*/  ULEA UR4, UR5, UR4, 0x18 ;  /* 0x0000000405047291 */ /* 0x001fca000f8ec0ff */
[----:B------:R-:W-:Y:S01]  /*27d0*/  BAR.SYNC.DEFER_BLOCKING 0x0 ;  /* 0x0000000000007b1d */ /* 0x000fe20000010000 */
[----:B--2---:R-:W-:-:S05]  /*27e0*/  PRMT R0, R0, 0x5410, R7 ;  /* 0x0000541000007816 */ /* 0x004fca0000000007 */
[----:B-1----:R-:W-:Y:S01]  /*27f0*/  HSETP2.BF16_V2.NEU.AND P5, P6, R0, R23.H0_H0, PT ;  /* 0x2000001700007234 */ /* 0x002fe20003ead002 */
[----:B------:R-:W-:Y:S01]  /*2800*/  IMAD.MOV.U32 R0, RZ, RZ, 0x2 ;  /* 0x00000002ff007424 */ /* 0x000fe200078e00ff */
[----:B---3--:R-:W-:-:S05]  /*2810*/  PRMT R6, R6, 0x5410, R9 ;  /* 0x0000541006067816 */ /* 0x008fca0000000009 */
[--C-:B------:R-:W-:Y:S02]  /*2820*/  HSETP2.BF16_V2.NEU.AND P4, P3, R6, R23.reuse.H0_H0, PT ;  /* 0x2000001706007234 */ /* 0x100fe40003b8d002 */
[----:B------:R-:W-:Y:S02]  /*2830*/  SEL R6, RZ, 0x1, !P5 ;  /* 0x00000001ff067807 */ /* 0x000fe40006800000 */
[----:B----4-:R-:W-:Y:S02]  /*2840*/  PRMT R8, R8, 0x5410, R11 ;  /* 0x0000541008087816 */ /* 0x010fe4000000000b */
[----:B------:R-:W-:Y:S01]  /*2850*/  @!P5 IMAD.MOV R0, RZ, RZ, 0x1 ;  /* 0x00000001ff00d424 */ /* 0x000fe200078e02ff */
[----:B------:R-:W-:Y:S01]  /*2860*/  @P6 LOP3.LUT R37, R37, 0x2, RZ, 0xfc, !PT ;  /* 0x0000000225256812 */ /* 0x000fe200078efcff */
[----:B------:R-:W-:Y:S01]  /*2870*/  @!P6 IMAD.MOV R0, RZ, RZ, R6 ;  /* 0x000000ffff00e224 */ /* 0x000fe200078e0206 */
[----:B------:R-:W-:Y:S02]  /*2880*/  HSETP2.BF16_V2.NEU.AND P1, P0, R8, R23.H0_H0, PT ;  /* 0x2000001708007234 */ /* 0x000fe4000382d002 */
        /* <DEDUP_REMOVED lines=12> */
[----:B------:R-:W-:Y:S01]  /*2950*/  HSETP2.BF16_V2.NEU.AND P4, P3, R14, R23.H0_H0, PT ;  /* 0x200000170e007234 */ /* 0x000fe20003b8d002 */
[----:B------:R-:W-:Y:S01]  /*2960*/  @!P1 IMAD.MOV R12, RZ, RZ, R11 ;  /* 0x000000ffff0c9224 */ /* 0x000fe200078e020b */
[----:B------:R-:W-:Y:S01]  /*2970*/  LOP3.LUT R37, R37, 0xffffffef, RZ, 0xc0, !PT ;  /* 0xffffffef25257812 */ /* 0x000fe200078ec0ff */
[----:B------:R-:W0:Y:S01]  /*2980*/  S2R R17, SR_LANEID ;  /* 0x0000000000117919 */ /* 0x000e220000000000 */
        /* <DEDUP_REMOVED lines=8> */
[----:B------:R-:W-:Y:S02]  /*2a10*/  @P0 LOP3.LUT R37, R37, 0x20, RZ, 0xfc, !PT ;  /* 0x0000002025250812 */ /* 0x000fe400078efcff */
[----:B------:R-:W-:Y:S01]  /*2a20*/  HSETP2.BF16_V2.NEU.AND P1, P0, R16, R23.H0_H0, PT ;  /* 0x2000001710007234 */ /* 0x000fe2000382d002 */
        /* <DEDUP_REMOVED lines=10> */
[----:B------:R-:W-:Y:S01]  /*2ad0*/  HSETP2.BF16_V2.NEU.AND P2, P0, R20, R23.H0_H0, PT ;  /* 0x2000001714007234 */ /* 0x000fe2000384d002 */
[----:B------:R-:W-:Y:S01]  /*2ae0*/  VIADD R4, R15, 0x1 ;  /* 0x000000010f047836 */ /* 0x000fe20000000000 */
[----:B------:R-:W-:-:S11]  /*2af0*/  LOP3.LUT R37, R37, 0xfffffffe, RZ, 0xc0, !PT ;  /* 0xfffffffe25257812 */ /* 0x000fd600078ec0ff */
[----:B------:R-:W-:Y:S01]  /*2b00*/  @!P2 IMAD.MOV R4, RZ, RZ, R15 ;  /* 0x000000ffff04a224 */ /* 0x000fe200078e020f */
[----:B------:R-:W-:-:S03]  /*2b10*/  @P0 LOP3.LUT R37, R37, 0x1, RZ, 0xfc, !PT ;  /* 0x0000000125250812 */ /* 0x000fc600078efcff */
[----:B------:R-:W-:Y:S02]  /*2b20*/  VIADD R16, R4, 0x1 ;  /* 0x0000000104107836 */ /* 0x000fe40000000000 */
[----:B------:R-:W-:Y:S01]  /*2b30*/  @!P0 IMAD.MOV R16, RZ, RZ, R4 ;  /* 0x000000ffff108224 */ /* 0x000fe200078e0204 */
[----:B------:R-:W-:-:S03]  /*2b40*/  HSETP2.BF16_V2.NEU.AND P1, P0, R22, R23.H0_H0, PT ;  /* 0x2000001716007234 */ /* 0x000fc6000382d002 */
[----:B------:R-:W-:-:S10]  /*2b50*/  VIADD R4, R16, 0x1 ;  /* 0x0000000110047836 */ /* 0x000fd40000000000 */
[----:B------:R-:W-:-:S04]  /*2b60*/  @!P1 IMAD.MOV R4, RZ, RZ, R16 ;  /* 0x000000ffff049224 */ /* 0x000fc800078e0210 */
[----:B------:R-:W-:Y:S02]  /*2b70*/  VIADD R19, R4, 0x1 ;  /* 0x0000000104137836 */ /* 0x000fe40000000000 */
[----:B------:R-:W-:-:S05]  /*2b80*/  @!P0 IMAD.MOV R19, RZ, RZ, R4 ;  /* 0x000000ffff138224 */ /* 0x000fca00078e0204 */
[----:B------:R-:W1:Y:S02]  /*2b90*/  SHFL.UP P6, R4, R19, 0x1, RZ ;  /* 0x0420000013047989 */ /* 0x000e6400000c00ff */
[----:B-1----:R-:W-:-:S05]  /*2ba0*/  @P6 IMAD.IADD R4, R4, 0x1, R19 ;  /* 0x0000000104046824 */ /* 0x002fca00078e0213 */
[----:B------:R-:W1:Y:S02]  /*2bb0*/  SHFL.UP P6, R5, R4, 0x2, RZ ;  /* 0x0440000004057989 */ /* 0x000e6400000c00ff */
[----:B-1----:R-:W-:-:S05]  /*2bc0*/  @P6 IMAD.IADD R5, R4, 0x1, R5 ;  /* 0x0000000104056824 */ /* 0x002fca00078e0205 */
[----:B------:R-:W1:Y:S02]  /*2bd0*/  SHFL.UP P6, R6, R5, 0x4, RZ ;  /* 0x0480000005067989 */ /* 0x000e6400000c00ff */
[----:B-1----:R-:W-:-:S05]  /*2be0*/  @P6 IMAD.IADD R6, R5, 0x1, R6 ;  /* 0x0000000105066824 */ /* 0x002fca00078e0206 */
[----:B------:R-:W1:Y:S02]  /*2bf0*/  SHFL.UP P6, R7, R6, 0x8, RZ ;  /* 0x0500000006077989 */ /* 0x000e6400000c00ff */
[----:B-1----:R-:W-:-:S05]  /*2c00*/  @P6 IMAD.IADD R7, R6, 0x1, R7 ;  /* 0x0000000106076824 */ /* 0x002fca00078e0207 */
[----:B------:R-:W1:Y:S02]  /*2c10*/  SHFL.UP P6, R20, R7, 0x10, RZ ;  /* 0x0600000007147989 */ /* 0x000e6400000c00ff */
[----:B-1----:R-:W-:Y:S01]  /*2c20*/  @P6 IMAD.IADD R20, R7, 0x1, R20 ;  /* 0x0000000107146824 */ /* 0x002fe200078e0214 */
[----:B0-----:R-:W-:-:S03]  /*2c30*/  ISETP.NE.AND P6, PT, R17, 0x1f, PT ;  /* 0x0000001f1100780c */ /* 0x001fc60003fc5270 */
        /* <DEDUP_REMOVED lines=89> */
.L_x_3074:
[----:B------:R-:W-:Y:S05]  /*31d0*/  @!P6 BRA `(.L_x_2905) ;  /* 0x000000000074e947 */ /* 0x000fea0003800000 */
[----:B------:R-:W-:-:S07]  /*31e0*/  IMAD.MOV.U32 R4, RZ, RZ, 0x1a6 ;  /* 0x000001a6ff047424 */ /* 0x000fce00078e00ff */
.L_x_2907:
        /* <DEDUP_REMOVED lines=27> */
.L_x_3077:
[----:B------:R-:W-:Y:S05]  /*33a0*/  @P6 BRA `(.L_x_2907) ;  /* 0xfffffffc00906947 */ /* 0x000fea000383ffff */
.L_x_2905:
        /* <DEDUP_REMOVED lines=38> */
.L_x_3086:
[----:B------:R-:W-:Y:S05]  /*3610*/  @!P6 BRA `(.L_x_2909) ;  /* 0x000000040024e947 */ /* 0x000fea0003800000 */
[----:B------:R-:W-:-:S07]  /*3620*/  IMAD.MOV.U32 R45, RZ, RZ, 0x1a6 ;  /* 0x000001a6ff2d7424 */ /* 0x000fce00078e00ff */
.L_x_2915:
        /* <DEDUP_REMOVED lines=10> */
.L_x_3089:
[----:B------:R-:W-:Y:S05]  /*36d0*/  @!P6 BRA `(.L_x_2911) ;  /* 0x000000000074e947 */ /* 0x000fea0003800000 */
[----:B------:R-:W-:-:S07]  /*36e0*/  IMAD.MOV.U32 R47, RZ, RZ, R45 ;  /* 0x000000ffff2f7224 */ /* 0x000fce00078e002d */
.L_x_2913:
        /* <DEDUP_REMOVED lines=27> */
.L_x_3092:
[----:B------:R-:W-:Y:S05]  /*38a0*/  @P6 BRA `(.L_x_2913) ;  /* 0xfffffffc00906947 */ /* 0x000fea000383ffff */
.L_x_2911:
        /* <DEDUP_REMOVED lines=31> */
.L_x_3101:
[----:B------:R-:W-:Y:S05]  /*3aa0*/  @P6 BRA `(.L_x_2915) ;  /* 0xfffffff800e06947 */ /* 0x000fea000383ffff */
.L_x_2909:
        /* <DEDUP_REMOVED lines=16> */
.L_x_2903:
        /* <DEDUP_REMOVED lines=39> */
.L_x_2919:
[----:B------:R-:W0:Y:S01]  /*3e20*/  LDCU.64 UR6, c[0x0][0x398] ;  /* 0x00007300ff0677ac */ /* 0x000e220008000a00 */
[----:B-----5:R-:W-:-:S04]  /*3e30*/  IADD3 R5, P5, PT, R19, R8, RZ ;  /* 0x0000000813057210 */ /* 0x020fc80007fbe0ff */
[----:B------:R-:W-:Y:S02]  /*3e40*/  LEA.HI.X.SX32 R18, R19, R9, 0x1, P5 ;  /* 0x0000000913127211 */ /* 0x000fe400028f0eff */
[----:B0-----:R-:W-:-:S04]  /*3e50*/  LEA R8, P5, R5, UR6, 0x2 ;  /* 0x0000000605087c11 */ /* 0x001fc8000f8a10ff */
[----:B------:R-:W-:-:S05]  /*3e60*/  LEA.HI.X R9, R5, UR7, R18, 0x2, P5 ;  /* 0x0000000705097c11 */ /* 0x000fca000a8f1412 */
[----:B------:R1:W-:Y:S04]  /*3e70*/  STG.E desc[UR8][R8.64], R20 ;  /* 0x0000001408007986 */ /* 0x0003e8000c101908 */
.L_x_2918:
[----:B0-----:R-:W-:Y:S05]  /*3e80*/  BSYNC.RECONVERGENT B0 ;  /* 0x0000000000007941 */ /* 0x001fea0003800200 */
.L_x_2917:
        /* <DEDUP_REMOVED lines=8> */
.L_x_2922:
[----:B------:R-:W0:Y:S01]  /*3f10*/  LDCU.64 UR6, c[0x0][0x398] ;  /* 0x00007300ff0677ac */ /* 0x000e220008000a00 */
[----:B-----5:R-:W-:-:S04]  /*3f20*/  IADD3 R5, P5, PT, R17, R8, RZ ;  /* 0x0000000811057210 */ /* 0x020fc80007fbe0ff */
[----:B------:R-:W-:Y:S02]  /*3f30*/  LEA.HI.X.SX32 R18, R17, R9, 0x1, P5 ;  /* 0x0000000911127211 */ /* 0x000fe400028f0eff */
[----:B0-----:R-:W-:-:S04]  /*3f40*/  LEA R8, P5, R5, UR6, 0x2 ;  /* 0x0000000605087c11 */ /* 0x001fc8000f8a10ff */
[----:B------:R-:W-:-:S05]  /*3f50*/  LEA.HI.X R9, R5, UR7, R18, 0x2, P5 ;  /* 0x0000000705097c11 */ /* 0x000fca000a8f1412 */
[----:B------:R0:W-:Y:S04]  /*3f60*/  STG.E desc[UR8][R8.64], R21 ;  /* 0x0000001508007986 */ /* 0x0001e8000c101908 */
.L_x_2921:
[----:B------:R-:W-:Y:S05]  /*3f70*/  BSYNC.RECONVERGENT B0 ;  /* 0x0000000000007941 */ /* 0x000fea0003800200 */
.L_x_2920:
        /* <DEDUP_REMOVED lines=8> */
.L_x_2925:
[----:B------:R-:W0:Y:S01]  /*4000*/  LDCU.64 UR6, c[0x0][0x398] ;  /* 0x00007300ff0677ac */ /* 0x000e220008000a00 */
[----:B-----5:R-:W-:-:S04]  /*4010*/  IADD3 R5, P5, PT, R6, R8, RZ ;  /* 0x0000000806057210 */ /* 0x020fc80007fbe0ff */
[----:B------:R-:W-:Y:S02]  /*4020*/  LEA.HI.X.SX32 R8, R6, R9, 0x1, P5 ;  /* 0x0000000906087211 */ /* 0x000fe400028f0eff */
[----:B0-----:R-:W-:-:S04]  /*4030*/  LEA R6, P5, R5, UR6, 0x2 ;  /* 0x0000000605067c11 */ /* 0x001fc8000f8a10ff */
[----:B------:R-:W-:-:S05]  /*4040*/  LEA.HI.X R7, R5, UR7, R8, 0x2, P5 ;  /* 0x0000000705077c11 */ /* 0x000fca000a8f1408 */
[----:B------:R2:W-:Y:S04]  /*4050*/  STG.E desc[UR8][R6.64], R36 ;  /* 0x0000002406007986 */ /* 0x0005e8000c101908 */
.L_x_2924:
[----:B------:R-:W-:Y:S05]  /*4060*/  BSYNC.RECONVERGENT B0 ;  /* 0x0000000000007941 */ /* 0x000fea0003800200 */
.L_x_2923:
        /* <DEDUP_REMOVED lines=8> */
.L_x_2928:
[----:B------:R-:W2:Y:S01]  /*40f0*/  LDCU.64 UR6, c[0x0][0x398] ;  /* 0x00007300ff0677ac */ /* 0x000ea20008000a00 */
[----:B-----5:R-:W-:-:S04]  /*4100*/  IADD3 R5, P5, PT, R10, R6, RZ ;  /* 0x000000060a057210 */ /* 0x020fc80007fbe0ff */
[----:B------:R-:W-:Y:S02]  /*4110*/  LEA.HI.X.SX32 R10, R10, R7, 0x1, P5 ;  /* 0x000000070a0a7211 */ /* 0x000fe400028f0eff */
[----:B--2---:R-:W-:-:S04]  /*4120*/  LEA R6, P5, R5, UR6, 0x2 ;  /* 0x0000000605067c11 */ /* 0x004fc8000f8a10ff */
[----:B------:R-:W-:-:S05]  /*4130*/  LEA.HI.X R7, R5, UR7, R10, 0x2, P5 ;  /* 0x0000000705077c11 */ /* 0x000fca000a8f140a */
[----:B------:R3:W-:Y:S04]  /*4140*/  STG.E desc[UR8][R6.64], R33 ;  /* 0x0000002106007986 */ /* 0x0007e8000c101908 */
.L_x_2927:
[----:B------:R-:W-:Y:S05]  /*4150*/  BSYNC.RECONVERGENT B0 ;  /* 0x0000000000007941 */ /* 0x000fea0003800200 */
.L_x_2926:
        /* <DEDUP_REMOVED lines=8> */
.L_x_2931:
[----:B------:R-:W2:Y:S01]  /*41e0*/  LDCU.64 UR6, c[0x0][0x398] ;  /* 0x00007300ff0677ac */ /* 0x000ea20008000a00 */
[----:B-----5:R-:W-:-:S04]  /*41f0*/  IADD3 R5, P5, PT, R11, R6, RZ ;  /* 0x000000060b057210 */ /* 0x020fc80007fbe0ff */
[----:B01----:R-:W-:Y:S02]  /*4200*/  LEA.HI.X.SX32 R8, R11, R7, 0x1, P5 ;  /* 0x000000070b087211 */ /* 0x003fe400028f0eff */
[----:B--2---:R-:W-:-:S04]  /*4210*/  LEA R6, P5, R5, UR6, 0x2 ;  /* 0x0000000605067c11 */ /* 0x004fc8000f8a10ff */
[----:B------:R-:W-:-:S05]  /*4220*/  LEA.HI.X R7, R5, UR7, R8, 0x2, P5 ;  /* 0x0000000705077c11 */ /* 0x000fca000a8f1408 */
[----:B------:R4:W-:Y:S04]  /*4230*/  STG.E desc[UR8][R6.64], R32 ;  /* 0x0000002006007986 */ /* 0x0009e8000c101908 */
.L_x_2930:
[----:B------:R-:W-:Y:S05]  /*4240*/  BSYNC.RECONVERGENT B0 ;  /* 0x0000000000007941 */ /* 0x000fea0003800200 */
.L_x_2929:
        /* <DEDUP_REMOVED lines=8> */
.L_x_2934:
[----:B------:R-:W2:Y:S01]  /*42d0*/  LDCU.64 UR6, c[0x0][0x398] ;  /* 0x00007300ff0677ac */ /* 0x000ea20008000a00 */
[----:B-----5:R-:W-:-:S04]  /*42e0*/  IADD3 R5, P5, PT, R12, R6, RZ ;  /* 0x000000060c057210 */ /* 0x020fc80007fbe0ff */
[----:B------:R-:W-:Y:S02]  /*42f0*/  LEA.HI.X.SX32 R12, R12, R7, 0x1, P5 ;  /* 0x000000070c0c7211 */ /* 0x000fe400028f0eff */
[----:B--2---:R-:W-:-:S04]  /*4300*/  LEA R6, P5, R5, UR6, 0x2 ;  /* 0x0000000605067c11 */ /* 0x004fc8000f8a10ff */
[----:B------:R-:W-:-:S05]  /*4310*/  LEA.HI.X R7, R5, UR7, R12, 0x2, P5 ;  /* 0x0000000705077c11 */ /* 0x000fca000a8f140c */
[----:B------:R2:W-:Y:S04]  /*4320*/  STG.E desc[UR8][R6.64], R31 ;  /* 0x0000001f06007986 */ /* 0x0005e8000c101908 */
.L_x_2933:
[----:B------:R-:W-:Y:S05]  /*4330*/  BSYNC.RECONVERGENT B0 ;  /* 0x0000000000007941 */ /* 0x000fea0003800200 */
.L_x_2932:
[----:B------:R-:W-:Y:S04]  /*4340*/  BSSY.RECONVERGENT B0, `(.L_x_2935) ;  /* 0x000000d000007945 */ /* 0x000fe80003800200 */
[----:B------:R-:W-:Y:S05]  /*4350*/  @!P4 BRA `(.L_x_2936) ;  /* 0x00000000002cc947 */ /* 0x000fea0003800000 */
[----:B------:R-:W-:Y:S01]  /*4360*/  UISETP.NE.AND UP0, UPT, UR4, URZ, UPT ;  /* 0x000000ff0400728c */ /* 0x000fe2000bf05270 */
[----:B--234-:R-:W-:-:S08]  /*4370*/  CS2R R6, SRZ ;  /* 0x0000000000067805 */ /* 0x01cfd0000001ff00 */
[----:B------:R-:W-:Y:S05]  /*4380*/  BRA.U UP0, `(.L_x_2937) ;  /* 0x0000000100087547 */ /* 0x000fea000b800000 */
[----:B------:R-:W2:Y:S02]  /*4390*/  LDC.64 R6, c[0x0][0x3d8] ;  /* 0x0000f600ff067b82 */ /* 0x000ea40000000a00 */
[----:B--2---:R-:W5:Y:S02]  /*43a0*/  LDG.E.64 R6, desc[UR8][R6.64] ;  /* 0x0000000806067981 */ /* 0x004f64000c1e1b00 */
.L_x_2937:
[----:B------:R-:W2:Y:S01]  /*43b0*/  LDCU.64 UR6, c[0x0][0x398] ;  /* 0x00007300ff0677ac */ /* 0x000ea20008000a00 */
[----:B-----5:R-:W-:-:S04]  /*43c0*/  IADD3 R5, P4, PT, R13, R6, RZ ;  /* 0x000000060d057210 */ /* 0x020fc80007f9e0ff */
[----:B01----:R-:W-:Y:S02]  /*43d0*/  LEA.HI.X.SX32 R8, R13, R7, 0x1, P4 ;  /* 0x000000070d087211 */ /* 0x003fe400020f0eff */
[----:B--2---:R-:W-:-:S04]  /*43e0*/  LEA R6, P4, R5, UR6, 0x2 ;  /* 0x0000000605067c11 */ /* 0x004fc8000f8810ff */
[----:B------:R-:W-:-:S05]  /*43f0*/  LEA.HI.X R7, R5, UR7, R8, 0x2, P4 ;  /* 0x0000000705077c11 */ /* 0x000fca000a0f1408 */
[----:B------:R0:W-:Y:S04]  /*4400*/  STG.E desc[UR8][R6.64], R30 ;  /* 0x0000001e06007986 */ /* 0x0001e8000c101908 */
.L_x_2936:
[----:B------:R-:W-:Y:S05]  /*4410*/  BSYNC.RECONVERGENT B0 ;  /* 0x0000000000007941 */ /* 0x000fea0003800200 */
.L_x_2935:
        /* <DEDUP_REMOVED lines=8> */
.L_x_2940:
[----:B-----5:R-:W-:-:S04]  /*44a0*/  IADD3 R5, P3, PT, R3, R6, RZ ;  /* 0x0000000603057210 */ /* 0x020fc80007f7e0ff */
[----:B-1----:R-:W-:Y:S02]  /*44b0*/  LEA.HI.X.SX32 R8, R3, R7, 0x1, P3 ;  /* 0x0000000703087211 */ /* 0x002fe400018f0eff */
[----:B0-----:R-:W-:-:S04]  /*44c0*/  LEA R6, P3, R5, UR6, 0x2 ;  /* 0x0000000605067c11 */ /* 0x001fc8000f8610ff */
[----:B------:R-:W-:-:S05]  /*44d0*/  LEA.HI.X R7, R5, UR7, R8, 0x2, P3 ;  /* 0x0000000705077c11 */ /* 0x000fca00098f1408 */
[----:B------:R0:W-:Y:S04]  /*44e0*/  STG.E desc[UR8][R6.64], R29 ;  /* 0x0000001d06007986 */ /* 0x0001e8000c101908 */
.L_x_2939:
[----:B------:R-:W-:Y:S05]  /*44f0*/  BSYNC.RECONVERGENT B0 ;  /* 0x0000000000007941 */ /* 0x000fea0003800200 */
.L_x_2938:
        /* <DEDUP_REMOVED lines=9> */
.L_x_2943:
[----:B-----5:R-:W-:-:S04]  /*4590*/  IADD3 R3, P3, PT, R4, R6, RZ ;  /* 0x0000000604037210 */ /* 0x020fc80007f7e0ff */
[----:B------:R-:W-:Y:S02]  /*45a0*/  LEA.HI.X.SX32 R6, R4, R7, 0x1, P3 ;  /* 0x0000000704067211 */ /* 0x000fe400018f0eff */
[----:B0-----:R-:W-:-:S04]  /*45b0*/  LEA R4, P3, R3, UR6, 0x2 ;  /* 0x0000000603047c11 */ /* 0x001fc8000f8610ff */
[----:B------:R-:W-:-:S05]  /*45c0*/  LEA.HI.X R5, R3, UR7, R6, 0x2, P3 ;  /* 0x0000000703057c11 */ /* 0x000fca00098f1406 */
[----:B------:R0:W-:Y:S04]  /*45d0*/  STG.E desc[UR8][R4.64], R27 ;  /* 0x0000001b04007986 */ /* 0x0001e8000c101908 */
.L_x_2942:
[----:B------:R-:W-:Y:S05]  /*45e0*/  BSYNC.RECONVERGENT B0 ;  /* 0x0000000000007941 */ /* 0x000fea0003800200 */
.L_x_2941:
        /* <DEDUP_REMOVED lines=9> */
.L_x_2946:
[----:B-----5:R-:W-:-:S04]  /*4680*/  IADD3 R3, P3, PT, R14, R4, RZ ;  /* 0x000000040e037210 */ /* 0x020fc80007f7e0ff */
[----:B------:R-:W-:Y:S02]  /*4690*/  LEA.HI.X.SX32 R14, R14, R5, 0x1, P3 ;  /* 0x000000050e0e7211 */ /* 0x000fe400018f0eff */
[----:B0-----:R-:W-:-:S04]  /*46a0*/  LEA R4, P3, R3, UR6, 0x2 ;  /* 0x0000000603047c11 */ /* 0x001fc8000f8610ff */
[----:B------:R-:W-:-:S05]  /*46b0*/  LEA.HI.X R5, R3, UR7, R14, 0x2, P3 ;  /* 0x0000000703057c11 */ /* 0x000fca00098f140e */
[----:B------:R0:W-:Y:S04]  /*46c0*/  STG.E desc[UR8][R4.64], R26 ;  /* 0x0000001a04007986 */ /* 0x0001e8000c101908 */
.L_x_2945:
[----:B------:R-:W-:Y:S05]  /*46d0*/  BSYNC.RECONVERGENT B0 ;  /* 0x0000000000007941 */ /* 0x000fea0003800200 */
.L_x_2944:
        /* <DEDUP_REMOVED lines=8> */
.L_x_2949:
[----:B-----5:R-:W-:-:S04]  /*4760*/  IADD3 R3, P2, PT, R15, R4, RZ ;  /* 0x000000040f037210 */ /* 0x020fc80007f5e0ff */
[----:B--234-:R-:W-:Y:S02]  /*4770*/  LEA.HI.X.SX32 R6, R15, R5, 0x1, P2 ;  /* 0x000000050f067211 */ /* 0x01cfe400010f0eff */
[----:B0-----:R-:W-:-:S04]  /*4780*/  LEA R4, P2, R3, UR6, 0x2 ;  /* 0x0000000603047c11 */ /* 0x001fc8000f8410ff */
[----:B------:R-:W-:-:S05]  /*4790*/  LEA.HI.X R5, R3, UR7, R6, 0x2, P2 ;  /* 0x0000000703057c11 */ /* 0x000fca00090f1406 */
[----:B------:R0:W-:Y:S04]  /*47a0*/  STG.E desc[UR8][R4.64], R25 ;  /* 0x0000001904007986 */ /* 0x0001e8000c101908 */
.L_x_2948:
[----:B------:R-:W-:Y:S05]  /*47b0*/  BSYNC.RECONVERGENT B0 ;  /* 0x0000000000007941 */ /* 0x000fea0003800200 */
.L_x_2947:
        /* <DEDUP_REMOVED lines=9> */
.L_x_2952:
[----:B-----5:R-:W-:-:S04]  /*4850*/  IADD3 R3, P2, PT, R2, R4, RZ ;  /* 0x0000000402037210 */ /* 0x020fc80007f5e0ff */
[----:B------:R-:W-:Y:S02]  /*4860*/  LEA.HI.X.SX32 R4, R2, R5, 0x1, P2 ;  /* 0x0000000502047211 */ /* 0x000fe400010f0eff */
[----:B0-----:R-:W-:-:S04]  /*4870*/  LEA R2, P2, R3, UR6, 0x2 ;  /* 0x0000000603027c11 */ /* 0x001fc8000f8410ff */
[----:B------:R-:W-:-:S05]  /*4880*/  LEA.HI.X R3, R3, UR7, R4, 0x2, P2 ;  /* 0x0000000703037c11 */ /* 0x000fca00090f1404 */
[----:B------:R0:W-:Y:S04]  /*4890*/  STG.E desc[UR8][R2.64], R24 ;  /* 0x0000001802007986 */ /* 0x0001e8000c101908 */
.L_x_2951:
[----:B------:R-:W-:Y:S05]  /*48a0*/  BSYNC.RECONVERGENT B0 ;  /* 0x0000000000007941 */ /* 0x000fea0003800200 */
.L_x_2950:
        /* <DEDUP_REMOVED lines=8> */
.L_x_2955:
[----:B-----5:R-:W-:-:S04]  /*4930*/  IADD3 R4, P1, PT, R16, R2, RZ ;  /* 0x0000000210047210 */ /* 0x020fc80007f3e0ff */
[----:B------:R-:W-:Y:S02]  /*4940*/  LEA.HI.X.SX32 R3, R16, R3, 0x1, P1 ;  /* 0x0000000310037211 */ /* 0x000fe400008f0eff */
[----:B0-----:R-:W-:-:S04]  /*4950*/  LEA R2, P1, R4, UR6, 0x2 ;  /* 0x0000000604027c11 */ /* 0x001fc8000f8210ff */
[----:B------:R-:W-:-:S05]  /*4960*/  LEA.HI.X R3, R4, UR7, R3, 0x2, P1 ;  /* 0x0000000704037c11 */ /* 0x000fca00088f1403 */
[----:B------:R0:W-:Y:S04]  /*4970*/  STG.E desc[UR8][R2.64], R23 ;  /* 0x0000001702007986 */ /* 0x0001e8000c101908 */
.L_x_2954:
[----:B------:R-:W-:Y:S05]  /*4980*/  BSYNC.RECONVERGENT B0 ;  /* 0x0000000000007941 */ /* 0x000fea0003800200 */
.L_x_2953:
[----:B------:R-:W-:Y:S05]  /*4990*/  @!P0 EXIT ;  /* 0x000000000000894d */ /* 0x000fea0003800000 */
[----:B------:R-:W-:Y:S01]  /*49a0*/  UISETP.NE.AND UP0, UPT, UR4, URZ, UPT ;  /* 0x000000ff0400728c */ /* 0x000fe2000bf05270 */
[----:B0-----:R-:W-:-:S08]  /*49b0*/  CS2R R2, SRZ ;  /* 0x0000000000027805 */ /* 0x001fd0000001ff00 */
[----:B------:R-:W-:Y:S05]  /*49c0*/  BRA.U UP0, `(.L_x_2956) ;  /* 0x0000000100087547 */ /* 0x000fea000b800000 */
[----:B------:R-:W0:Y:S02]  /*49d0*/  LDC.64 R2, c[0x0][0x3d8] ;  /* 0x0000f600ff027b82 */ /* 0x000e240000000a00 */
[----:B0-----:R-:W5:Y:S02]  /*49e0*/  LDG.E.64 R2, desc[UR8][R2.64] ;  /* 0x0000000802027981 */ /* 0x001f64000c1e1b00 */
.L_x_2956:
[----:B------:R-:W0:Y:S01]  /*49f0*/  LDCU.64 UR4, c[0x0][0x398] ;  /* 0x00007300ff0477ac */ /* 0x000e220008000a00 */
[----:B-----5:R-:W-:-:S04]  /*4a00*/  IADD3 R4, P0, PT, R0, R2, RZ ;  /* 0x0000000200047210 */ /* 0x020fc80007f1e0ff */
[----:B------:R-:W-:Y:S02]  /*4a10*/  LEA.HI.X.SX32 R3, R0, R3, 0x1, P0 ;  /* 0x0000000300037211 */ /* 0x000fe400000f0eff */
[----:B0-----:R-:W-:-:S04]  /*4a20*/  LEA R2, P0, R4, UR4, 0x2 ;  /* 0x0000000404027c11 */ /* 0x001fc8000f8010ff */
[----:B------:R-:W-:-:S05]  /*4a30*/  LEA.HI.X R3, R4, UR5, R3, 0x2, P0 ;  /* 0x0000000504037c11 */ /* 0x000fca00080f1403 */
[----:B------:R-:W-:Y:S01]  /*4a40*/  STG.E desc[UR8][R2.64], R22 ;  /* 0x0000001602007986 */ /* 0x000fe2000c101908 */
[----:B------:R-:W-:Y:S05]  /*4a50*/  EXIT ;  /* 0x000000000000794d */ /* 0x000fea0003800000 */
.L_x_2916:
        /* <DEDUP_REMOVED lines=82> */
.L_x_2959:
        /* <DEDUP_REMOVED lines=14> */
.L_x_2958:
[----:B------:R-:W-:Y:S05]  /*5060*/  BSYNC.RECONVERGENT B0 ;  /* 0x0000000000007941 */ /* 0x000fea0003800200 */
.L_x_2957:
        /* <DEDUP_REMOVED lines=10> */
.L_x_2960:
        /* <DEDUP_REMOVED lines=45> */
.L_x_2854:
        /* <DEDUP_REMOVED lines=41> */
[----:B------:R-:W2:Y:S01]  /*5670*/  @!P0 I2F.BF16 R9, RZ ;  /* 0x000000ff00098306 */ /* 0x000ea20000202400 */
[----:B------:R-:W-:-:S02]  /*5680*/  VIADD R4, R43, 0x2 ;  /* 0x000000022b047836 */ /* 0x000fc40000000000 */
[----:B------:R-:W-:-:S03]  /*5690*/  VIADD R5, R43, 0x4 ;  /* 0x000000042b057836 */ /* 0x000fc60000000000 */
[----:B------:R-:W-:Y:S01]  /*56a0*/  ISETP.GE.AND P3, PT, R4, UR4, PT ;  /* 0x0000000404007c0c */ /* 0x000fe2000bf66270 */
[----:B------:R-:W-:Y:S01]  /*56b0*/  VIADD R4, R43, 0x3 ;  /* 0x000000032b047836 */ /* 0x000fe20000000000 */
[----:B------:R-:W3:Y:S01]  /*56c0*/  @!P2 I2F.BF16 R10, RZ ;  /* 0x000000ff000aa306 */ /* 0x000ee20000202400 */
[----:B------:R-:W-:-:S03]  /*56d0*/  ISETP.GE.AND P4, PT, R5, UR4, PT ;  /* 0x0000000405007c0c */ /* 0x000fc6000bf86270 */
[----:B------:R-:W-:Y:S01]  /*56e0*/  ISETP.GE.AND P1, PT, R4, UR4, PT ;  /* 0x0000000404007c0c */ /* 0x000fe2000bf26270 */
[----:B------:R-:W-:-:S06]  /*56f0*/  VIADD R4, R43, 0x6 ;  /* 0x000000062b047836 */ /* 0x000fcc0000000000 */
[----:B------:R-:W4:Y:S04]  /*5700*/  @!P3 LDG.E.U16 R5, desc[UR8][R2.64+0x4] ;  /* 0x000004080205b981 */ /* 0x000f28000c1e1500 */
[----:B------:R-:W5:Y:S01]  /*5710*/  @!P4 LDG.E.U16 R8, desc[UR8][R2.64+0x8] ;  /* 0x000008080208c981 */ /* 0x000f62000c1e1500 */
[----:B--2---:R-:W-:Y:S01]  /*5720*/  @!P0 HSETP2.BF16_V2.NEU.AND P6, PT, R6.H0_H0, R9.H0_H0, PT ;  /* 0x2000000906008234 */ /* 0x004fe20003fcd802 */
[----:B------:R-:W-:-:S04]  /*5730*/  VIADD R6, R43, 0x5 ;  /* 0x000000052b067836 */ /* 0x000fc80000000000 */
[----:B------:R-:W-:Y:S02]  /*5740*/  @!P0 SEL R59, RZ, 0x1, !P6 ;  /* 0x00000001ff3b8807 */ /* 0x000fe40007000000 */
[----:B------:R-:W-:Y:S02]  /*5750*/  ISETP.GE.AND P5, PT, R6, UR4, PT ;  /* 0x0000000406007c0c */ /* 0x000fe4000bfa6270 */
[----:B------:R-:W-:Y:S01]  /*5760*/  ISETP.GE.AND P0, PT, R4, UR4, PT ;  /* 0x0000000404007c0c */ /* 0x000fe2000bf06270 */
[----:B------:R-:W-:Y:S01]  /*5770*/  VIADD R4, R43, 0x7 ;  /* 0x000000072b047836 */ /* 0x000fe20000000000 */
[----:B---3--:R-:W-:Y:S01]  /*5780*/  @!P2 HSETP2.BF16_V2.NEU.AND P6, PT, R7.H0_H0, R10.H0_H0, PT ;  /* 0x2000000a0700a234 */ /* 0x008fe20003fcd802 */
[----:B------:R-:W2:Y:S04]  /*5790*/  @!P1 LDG.E.U16 R6, desc[UR8][R2.64+0x6] ;  /* 0x0000060802069981 */ /* 0x000ea8000c1e1500 */
[----:B------:R-:W-:-:S02]  /*57a0*/  @!P2 SEL R58, RZ, 0x1, !P6 ;  /* 0x00000001ff3aa807 */ /* 0x000fc40007000000 */
[----:B------:R-:W-:Y:S02]  /*57b0*/  ISETP.GE.AND P2, PT, R4, UR4, PT ;  /* 0x0000000404007c0c */ /* 0x000fe4000bf46270 */
[----:B------:R-:W3:Y:S04]  /*57c0*/  @!P5 LDG.E.U16 R4, desc[UR8][R2.64+0xa] ;  /* 0x00000a080204d981 */ /* 0x000ee8000c1e1500 */
[----:B------:R-:W3:Y:S07]  /*57d0*/  @!P0 LDG.E.U16 R7, desc[UR8][R2.64+0xc] ;  /* 0x00000c0802078981 */ /* 0x000eee000c1e1500 */
[----:B------:R-:W3:Y:S01]  /*57e0*/  @!P2 LDG.E.U16 R9, desc[UR8][R2.64+0xe] ;  /* 0x00000e080209a981 */ /* 0x000ee2000c1e1500 */
[----:B------:R-:W4:Y:S08]  /*57f0*/  @!P3 I2F.BF16 R10, RZ ;  /* 0x000000ff000ab306 */ /* 0x000f300000202400 */
[----:B------:R-:W-:Y:S08]  /*5800*/  @!P1 I2F.BF16 R11, RZ ;  /* 0x000000ff000b9306 */ /* 0x000ff00000202400 */
[----:B------:R-:W5:Y:S01]  /*5810*/  @!P4 I2F.BF16 R13, RZ ;  /* 0x000000ff000dc306 */ /* 0x000f620000202400 */
[----:B----4-:R-:W-:Y:S01]  /*5820*/  @!P3 HSETP2.BF16_V2.NEU.AND P6, PT, R5.H0_H0, R10.H0_H0, PT ;  /* 0x2000000a0500b234 */ /* 0x010fe20003fcd802 */
[----:B------:R-:W-:-:S06]  /*5830*/  VIADD R5, R43, 0x8 ;  /* 0x000000082b057836 */ /* 0x000fcc0000000000 */
[----:B------:R-:W3:Y:S01]  /*5840*/  @!P5 I2F.BF16 R15, RZ ;  /* 0x000000ff000fd306 */ /* 0x000ee20000202400 */
[----:B------:R-:W-:-:S07]  /*5850*/  @!P3 SEL R56, RZ, 0x1, !P6 ;  /* 0x00000001ff38b807 */ /* 0x000fce0007000000 */
[----:B------:R-:W4:Y:S01]  /*5860*/  @!P0 I2F.BF16 R10, RZ ;  /* 0x000000ff000a8306 */ /* 0x000f220000202400 */
[----:B-----5:R-:W-:Y:S01]  /*5870*/  @!P4 HSETP2.BF16_V2.NEU.AND P6, PT, R8.H0_H0, R13.H0_H0, PT ;  /* 0x2000000d0800c234 */ /* 0x020fe20003fcd802 */
[----:B------:R-:W-:-:S04]  /*5880*/  VIADD R8, R43, 0x9 ;  /* 0x000000092b087836 */ /* 0x000fc80000000000 */
[----:B------:R-:W-:Y:S02]  /*5890*/  @!P4 SEL R55, RZ, 0x1, !P6 ;  /* 0x00000001ff37c807 */ /* 0x000fe40007000000 */
[----:B--2---:R-:W-:Y:S02]  /*58a0*/  @!P1 HSETP2.BF16_V2.NEU.AND P3, PT, R6.H0_H0, R11.H0_H0, PT ;  /* 0x2000000b06009234 */ /* 0x004fe40003f6d802 */
[----:B------:R-:W2:Y:S03]  /*58b0*/  @!P2 I2F.BF16 R6, RZ ;  /* 0x000000ff0006a306 */ /* 0x000ea60000202400 */
[----:B------:R-:W-:Y:S02]  /*58c0*/  @!P1 SEL R57, RZ, 0x1, !P3 ;  /* 0x00000001ff399807 */ /* 0x000fe40005800000 */
[----:B------:R-:W-:Y:S01]  /*58d0*/  ISETP.GE.AND P1, PT, R5, UR4, PT ;  /* 0x0000000405007c0c */ /* 0x000fe2000bf26270 */
[C---:B------:R-:W-:Y:S01]  /*58e0*/  VIADD R5, R43.reuse, 0xb ;  /* 0x0000000b2b057836 */ /* 0x040fe20000000000 */
[----:B---3--:R-:W-:Y:S01]  /*58f0*/  @!P5 HSETP2.BF16_V2.NEU.AND P6, PT, R4.H0_H0, R15.H0_H0, PT ;  /* 0x2000000f0400d234 */ /* 0x008fe20003fcd802 */
[----:B------:R-:W-:Y:S01]  /*5900*/  VIADD R4, R43, 0xa ;  /* 0x0000000a2b047836 */ /* 0x000fe20000000000 */
[----:B----4-:R-:W-:-:S02]  /*5910*/  @!P0 HSETP2.BF16_V2.NEU.AND P4, PT, R7.H0_H0, R10.H0_H0, PT ;  /* 0x2000000a07008234 */ /* 0x010fc40003f8d802 */
[----:B------:R-:W-:Y:S02]  /*5920*/  ISETP.GE.AND P3, PT, R8, UR4, PT ;  /* 0x0000000408007c0c */ /* 0x000fe4000bf66270 */
[----:B------:R-:W-:Y:S02]  /*5930*/  @!P5 SEL R54, RZ, 0x1, !P6 ;  /* 0x00000001ff36d807 */ /* 0x000fe40007000000 */
[----:B------:R-:W-:Y:S02]  /*5940*/  @!P0 SEL R52, RZ, 0x1, !P4 ;  /* 0x00000001ff348807 */ /* 0x000fe40006000000 */
[----:B------:R-:W-:Y:S02]  /*5950*/  ISETP.GE.AND P6, PT, R4, UR4, PT ;  /* 0x0000000404007c0c */ /* 0x000fe4000bfc6270 */
[----:B------:R-:W-:Y:S01]  /*5960*/  ISETP.GE.AND P5, PT, R5, UR4, PT ;  /* 0x0000000405007c0c */ /* 0x000fe2000bfa6270 */
[C---:B------:R-:W-:Y:S01]  /*5970*/  VIADD R5, R43.reuse, 0xc ;  /* 0x0000000c2b057836 */ /* 0x040fe20000000000 */
[----:B--2---:R-:W-:Y:S01]  /*5980*/  @!P2 HSETP2.BF16_V2.NEU.AND P4, PT, R9.H0_H0, R6.H0_H0, PT ;  /* 0x200000060900a234 */ /* 0x004fe20003f8d802 */
[----:B------:R-:W-:Y:S01]  /*5990*/  VIADD R6, R43, 0xd ;  /* 0x0000000d2b067836 */ /* 0x000fe20000000000 */
[----:B------:R-:W2:Y:S02]  /*59a0*/  @!P1 LDG.E.U16 R4, desc[UR8][R2.64+0x10] ;  /* 0x0000100802049981 */ /* 0x000ea4000c1e1500 */
[----:B------:R-:W-:-:S02]  /*59b0*/  ISETP.GE.AND P0, PT, R5, UR4, PT ;  /* 0x0000000405007c0c */ /* 0x000fc4000bf06270 */
[----:B------:R-:W-:Y:S01]  /*59c0*/  @!P2 SEL R53, RZ, 0x1, !P4 ;  /* 0x00000001ff35a807 */ /* 0x000fe20006000000 */
[----:B------:R-:W3:Y:S01]  /*59d0*/  @!P3 LDG.E.U16 R5, desc[UR8][R2.64+0x12] ;  /* 0x000012080205b981 */ /* 0x000ee2000c1e1500 */
[----:B------:R-:W-:-:S03]  /*59e0*/  ISETP.GE.AND P2, PT, R6, UR4, PT ;  /* 0x0000000406007c0c */ /* 0x000fc6000bf46270 */
[----:B------:R-:W4:Y:S04]  /*59f0*/  @!P6 LDG.E.U16 R6, desc[UR8][R2.64+0x14] ;  /* 0x000014080206e981 */ /* 0x000f28000c1e1500 */
[----:B------:R-:W5:Y:S04]  /*5a00*/  @!P5 LDG.E.U16 R8, desc[UR8][R2.64+0x16] ;  /* 0x000016080208d981 */ /* 0x000f68000c1e1500 */
[----:B------:R-:W5:Y:S04]  /*5a10*/  @!P0 LDG.E.U16 R10, desc[UR8][R2.64+0x18] ;  /* 0x00001808020a8981 */ /* 0x000f68000c1e1500 */
[----:B------:R0:W5:Y:S01]  /*5a20*/  @!P2 LDG.E.U16 R11, desc[UR8][R2.64+0x1a] ;  /* 0x00001a08020ba981 */ /* 0x000162000c1e1500 */
[----:B------:R-:W2:Y:S01]  /*5a30*/  @!P1 I2F.BF16 R7, RZ ;  /* 0x000000ff00079306 */ /* 0x000ea20000202400 */
[----:B------:R-:W-:-:S07]  /*5a40*/  IMAD.IADD R9, R58, 0x1, R59 ;  /* 0x000000013a097824 */ /* 0x000fce00078e023b */
[----:B------:R-:W3:Y:S01]  /*5a50*/  @!P3 I2F.BF16 R12, RZ ;  /* 0x000000ff000cb306 */ /* 0x000ee20000202400 */
[----:B0-----:R-:W-:-:S07]  /*5a60*/  IADD3 R2, PT, PT, R57, R56, R9 ;  /* 0x0000003839027210 */ /* 0x001fce0007ffe009 */
[----:B------:R-:W4:Y:S08]  /*5a70*/  @!P6 I2F.BF16 R13, RZ ;  /* 0x000000ff000de306 */ /* 0x000f300000202400 */
[----:B------:R-:W5:Y:S08]  /*5a80*/  @!P5 I2F.BF16 R15, RZ ;  /* 0x000000ff000fd306 */ /* 0x000f700000202400 */
[----:B------:R-:W0:Y:S01]  /*5a90*/  @!P0 I2F.BF16 R17, RZ ;  /* 0x000000ff00118306 */ /* 0x000e220000202400 */
[----:B------:R-:W-:Y:S01]  /*5aa0*/  ULEA UR5, UR6, UR5, 0x18 ;  /* 0x0000000506057291 */ /* 0x000fe2000f8ec0ff */
[----:B------:R-:W-:Y:S01]  /*5ab0*/  BAR.SYNC.DEFER_BLOCKING 0x0 ;  /* 0x0000000000007b1d */ /* 0x000fe20000010000 */
[----:B--2---:R-:W-:-:S05]  /*5ac0*/  @!P1 HSETP2.BF16_V2.NEU.AND P4, PT, R4.H0_H0, R7.H0_H0, PT ;  /* 0x2000000704009234 */ /* 0x004fca0003f8d802 */
[----:B------:R-:W2:Y:S01]  /*5ad0*/  @!P2 I2F.BF16 R4, RZ ;  /* 0x000000ff0004a306 */ /* 0x000ea20000202400 */
[----:B------:R-:W-:Y:S01]  /*5ae0*/  IMAD.IADD R7, R2, 0x1, R55 ;  /* 0x0000000102077824 */ /* 0x000fe200078e0237 */
[----:B------:R-:W-:Y:S02]  /*5af0*/  @!P1 SEL R50, RZ, 0x1, !P4 ;  /* 0x00000001ff329807 */ /* 0x000fe40006000000 */
[----:B---3--:R-:W-:Y:S01]  /*5b00*/  @!P3 HSETP2.BF16_V2.NEU.AND P4, PT, R5.H0_H0, R12.H0_H0, PT ;  /* 0x2000000c0500b234 */ /* 0x008fe20003f8d802 */
[----:B------:R-:W-:Y:S01]  /*5b10*/  IMAD.IADD R3, R7, 0x1, R54 ;  /* 0x0000000107037824 */ /* 0x000fe200078e0236 */
[----:B----4-:R-:W-:-:S03]  /*5b20*/  @!P6 HSETP2.BF16_V2.NEU.AND P1, PT, R6.H0_H0, R13.H0_H0, PT ;  /* 0x2000000d0600e234 */ /* 0x010fc60003f2d802 */
[----:B------:R-:W-:Y:S02]  /*5b30*/  @!P3 SEL R51, RZ, 0x1, !P4 ;  /* 0x00000001ff33b807 */ /* 0x000fe40006000000 */
[----:B-----5:R-:W-:Y:S02]  /*5b40*/  @!P5 HSETP2.BF16_V2.NEU.AND P4, PT, R8.H0_H0, R15.H0_H0, PT ;  /* 0x2000000f0800d234 */ /* 0x020fe40003f8d802 */
[----:B------:R-:W-:Y:S02]  /*5b50*/  IADD3 R2, PT, PT, R53, R52, R3 ;  /* 0x0000003435027210 */ /* 0x000fe40007ffe003 */
[----:B------:R-:W-:Y:S02]  /*5b60*/  @!P6 SEL R49, RZ, 0x1, !P1 ;  /* 0x00000001ff31e807 */ /* 0x000fe40004800000 */
[----:B0-----:R-:W-:Y:S02]  /*5b70*/  @!P0 HSETP2.BF16_V2.NEU.AND P3, PT, R10.H0_H0, R17.H0_H0, PT ;  /* 0x200000110a008234 */ /* 0x001fe40003f6d802 */
[----:B--2---:R-:W-:-:S02]  /*5b80*/  @!P2 HSETP2.BF16_V2.NEU.AND P1, PT, R11.H0_H0, R4.H0_H0, PT ;  /* 0x200000040b00a234 */ /* 0x004fc40003f2d802 */
        /* <DEDUP_REMOVED lines=26> */
[----:B------:R-:W-:-:S03]  /*5d30*/  ISETP.NE.AND P1, PT, R6, 0x3, PT ;  /* 0x000000030600780c */ /* 0x000fc60003f25270 */
[----:B------:R-:W4:Y:S01]  /*5d40*/  LDS.128 R12, [UR5+0x30] ;  /* 0x00003005ff0c7984 */ /* 0x000f220008000c00 */
        /* <DEDUP_REMOVED lines=53> */
[----:B-1----:R-:W-:-:S03]  /*60a0*/  IADD3 R0, PT, PT, R0, UR7, R31 ;  /* 0x0000000700007c10 */ /* 0x002fc6000fffe01f */
        /* <DEDUP_REMOVED lines=35> */
.L_x_2967:
[----:B-----5:R-:W-:-:S04]  /*62e0*/  IADD3 R14, P0, PT, R46, R12, RZ ;  /* 0x0000000c2e0e7210 */ /* 0x020fc80007f1e0ff */
[----:B------:R-:W-:Y:S02]  /*62f0*/  LEA.HI.X.SX32 R13, R46, R13, 0x1, P0 ;  /* 0x0000000d2e0d7211 */ /* 0x000fe400000f0eff */
[----:B0-----:R-:W-:-:S04]  /*6300*/  LEA R12, P0, R14, UR4, 0x2 ;  /* 0x000000040e0c7c11 */ /* 0x001fc8000f8010ff */
[----:B------:R-:W-:-:S05]  /*6310*/  LEA.HI.X R13, R14, UR5, R13, 0x2, P0 ;  /* 0x000000050e0d7c11 */ /* 0x000fca00080f140d */
[----:B------:R0:W-:Y:S04]  /*6320*/  STG.E desc[UR8][R12.64], R43 ;  /* 0x0000002b0c007986 */ /* 0x0001e8000c101908 */
.L_x_2966:
[----:B------:R-:W-:Y:S05]  /*6330*/  BSYNC.RECONVERGENT B2 ;  /* 0x0000000000027941 */ /* 0x000fea0003800200 */
.L_x_2965:
        /* <DEDUP_REMOVED lines=10> */
.L_x_2970:
[----:B-----5:R-:W-:-:S04]  /*63e0*/  IADD3 R14, P0, PT, R3, R12, RZ ;  /* 0x0000000c030e7210 */ /* 0x020fc80007f1e0ff */
[----:B------:R-:W-:Y:S02]  /*63f0*/  LEA.HI.X.SX32 R3, R3, R13, 0x1, P0 ;  /* 0x0000000d03037211 */ /* 0x000fe400000f0eff */
[----:B0-----:R-:W-:-:S04]  /*6400*/  LEA R12, P0, R14, UR4, 0x2 ;  /* 0x000000040e0c7c11 */ /* 0x001fc8000f8010ff */
[----:B------:R-:W-:-:S05]  /*6410*/  LEA.HI.X R13, R14, UR5, R3, 0x2, P0 ;  /* 0x000000050e0d7c11 */ /* 0x000fca00080f1403 */
[----:B------:R1:W-:Y:S04]  /*6420*/  STG.E desc[UR8][R12.64], R42 ;  /* 0x0000002a0c007986 */ /* 0x0003e8000c101908 */
.L_x_2969:
[----:B------:R-:W-:Y:S05]  /*6430*/  BSYNC.RECONVERGENT B2 ;  /* 0x0000000000027941 */ /* 0x000fea0003800200 */
.L_x_2968:
        /* <DEDUP_REMOVED lines=10> */
.L_x_2973:
[----:B-----5:R-:W-:-:S04]  /*64e0*/  IADD3 R3, P0, PT, R9, R12, RZ ;  /* 0x0000000c09037210 */ /* 0x020fc80007f1e0ff */
[----:B------:R-:W-:Y:S02]  /*64f0*/  LEA.HI.X.SX32 R14, R9, R13, 0x1, P0 ;  /* 0x0000000d090e7211 */ /* 0x000fe400000f0eff */
[----:B0-----:R-:W-:-:S04]  /*6500*/  LEA R12, P0, R3, UR4, 0x2 ;  /* 0x00000004030c7c11 */ /* 0x001fc8000f8010ff */
[----:B------:R-:W-:-:S05]  /*6510*/  LEA.HI.X R13, R3, UR5, R14, 0x2, P0 ;  /* 0x00000005030d7c11 */ /* 0x000fca00080f140e */
[----:B------:R2:W-:Y:S04]  /*6520*/  STG.E desc[UR8][R12.64], R41 ;  /* 0x000000290c007986 */ /* 0x0005e8000c101908 */
.L_x_2972:
[----:B------:R-:W-:Y:S05]  /*6530*/  BSYNC.RECONVERGENT B2 ;  /* 0x0000000000027941 */ /* 0x000fea0003800200 */
.L_x_2971:
        /* <DEDUP_REMOVED lines=10> */
.L_x_2976:
[----:B-----5:R-:W-:-:S04]  /*65e0*/  IADD3 R3, P0, PT, R6, R12, RZ ;  /* 0x0000000c06037210 */ /* 0x020fc80007f1e0ff */
[----:B------:R-:W-:Y:S02]  /*65f0*/  LEA.HI.X.SX32 R6, R6, R13, 0x1, P0 ;  /* 0x0000000d06067211 */ /* 0x000fe400000f0eff */
[----:B0-----:R-:W-:-:S04]  /*6600*/  LEA R12, P0, R3, UR4, 0x2 ;  /* 0x00000004030c7c11 */ /* 0x001fc8000f8010ff */
[----:B------:R-:W-:-:S05]  /*6610*/  LEA.HI.X R13, R3, UR5, R6, 0x2, P0 ;  /* 0x00000005030d7c11 */ /* 0x000fca00080f1406 */
[----:B------:R3:W-:Y:S04]  /*6620*/  STG.E desc[UR8][R12.64], R39 ;  /* 0x000000270c007986 */ /* 0x0007e8000c101908 */
.L_x_2975:
[----:B------:R-:W-:Y:S05]  /*6630*/  BSYNC.RECONVERGENT B2 ;  /* 0x0000000000027941 */ /* 0x000fea0003800200 */
.L_x_2974:
        /* <DEDUP_REMOVED lines=10> */
.L_x_2979:
[----:B-----5:R-:W-:-:S04]  /*66e0*/  IADD3 R3, P0, PT, R2, R12, RZ ;  /* 0x0000000c02037210 */ /* 0x020fc80007f1e0ff */
[----:B------:R-:W-:Y:S02]  /*66f0*/  LEA.HI.X.SX32 R12, R2, R13, 0x1, P0 ;  /* 0x0000000d020c7211 */ /* 0x000fe400000f0eff */
[----:B0-----:R-:W-:-:S04]  /*6700*/  LEA R2, P0, R3, UR4, 0x2 ;  /* 0x0000000403027c11 */ /* 0x001fc8000f8010ff */
[----:B------:R-:W-:-:S05]  /*6710*/  LEA.HI.X R3, R3, UR5, R12, 0x2, P0 ;  /* 0x0000000503037c11 */ /* 0x000fca00080f140c */
[----:B------:R4:W-:Y:S04]  /*6720*/  STG.E desc[UR8][R2.64], R38 ;  /* 0x0000002602007986 */ /* 0x0009e8000c101908 */
.L_x_2978:
[----:B------:R-:W-:Y:S05]  /*6730*/  BSYNC.RECONVERGENT B2 ;  /* 0x0000000000027941 */ /* 0x000fea0003800200 */
.L_x_2977:
        /* <DEDUP_REMOVED lines=10> */
.L_x_2982:
[----:B-----5:R-:W-:-:S04]  /*67e0*/  IADD3 R6, P0, PT, R7, R2, RZ ;  /* 0x0000000207067210 */ /* 0x020fc80007f1e0ff */
[----:B------:R-:W-:Y:S02]  /*67f0*/  LEA.HI.X.SX32 R3, R7, R3, 0x1, P0 ;  /* 0x0000000307037211 */ /* 0x000fe400000f0eff */
[----:B----4-:R-:W-:-:S04]  /*6800*/  LEA R2, P0, R6, UR4, 0x2 ;  /* 0x0000000406027c11 */ /* 0x010fc8000f8010ff */
[----:B------:R-:W-:-:S05]  /*6810*/  LEA.HI.X R3, R6, UR5, R3, 0x2, P0 ;  /* 0x0000000506037c11 */ /* 0x000fca00080f1403 */
[----:B------:R4:W-:Y:S04]  /*6820*/  STG.E desc[UR8][R2.64], R37 ;  /* 0x0000002502007986 */ /* 0x0009e8000c101908 */
.L_x_2981:
[----:B------:R-:W-:Y:S05]  /*6830*/  BSYNC.RECONVERGENT B2 ;  /* 0x0000000000027941 */ /* 0x000fea0003800200 */
.L_x_2980:
        /* <DEDUP_REMOVED lines=10> */
.L_x_2985:
[----:B-----5:R-:W-:-:S04]  /*68e0*/  IADD3 R6, P0, PT, R44, R2, RZ ;  /* 0x000000022c067210 */ /* 0x020fc80007f1e0ff */
[----:B------:R-:W-:Y:S02]  /*68f0*/  LEA.HI.X.SX32 R3, R44, R3, 0x1, P0 ;  /* 0x000000032c037211 */ /* 0x000fe400000f0eff */
[----:B----4-:R-:W-:-:S04]  /*6900*/  LEA R2, P0, R6, UR4, 0x2 ;  /* 0x0000000406027c11 */ /* 0x010fc8000f8010ff */
[----:B------:R-:W-:-:S05]  /*6910*/  LEA.HI.X R3, R6, UR5, R3, 0x2, P0 ;  /* 0x0000000506037c11 */ /* 0x000fca00080f1403 */
[----:B------:R4:W-:Y:S04]  /*6920*/  STG.E desc[UR8][R2.64], R35 ;  /* 0x0000002302007986 */ /* 0x0009e8000c101908 */
.L_x_2984:
[----:B------:R-:W-:Y:S05]  /*6930*/  BSYNC.RECONVERGENT B2 ;  /* 0x0000000000027941 */ /* 0x000fea0003800200 */
.L_x_2983:
        /* <DEDUP_REMOVED lines=10> */
.L_x_2988:
[----:B-----5:R-:W-:-:S04]  /*69e0*/  IADD3 R6, P0, PT, R40, R2, RZ ;  /* 0x0000000228067210 */ /* 0x020fc80007f1e0ff */
[----:B------:R-:W-:Y:S02]  /*69f0*/  LEA.HI.X.SX32 R3, R40, R3, 0x1, P0 ;  /* 0x0000000328037211 */ /* 0x000fe400000f0eff */
[----:B----4-:R-:W-:-:S04]  /*6a00*/  LEA R2, P0, R6, UR4, 0x2 ;  /* 0x0000000406027c11 */ /* 0x010fc8000f8010ff */
[----:B------:R-:W-:-:S05]  /*6a10*/  LEA.HI.X R3, R6, UR5, R3, 0x2, P0 ;  /* 0x0000000506037c11 */ /* 0x000fca00080f1403 */
[----:B------:R4:W-:Y:S04]  /*6a20*/  STG.E desc[UR8][R2.64], R34 ;  /* 0x0000002202007986 */ /* 0x0009e8000c101908 */
.L_x_2987:
[----:B------:R-:W-:Y:S05]  /*6a30*/  BSYNC.RECONVERGENT B2 ;  /* 0x0000000000027941 */ /* 0x000fea0003800200 */
.L_x_2986:
        /* <DEDUP_REMOVED lines=10> */
.L_x_2991:
[----:B-----5:R-:W-:-:S04]  /*6ae0*/  IADD3 R6, P0, PT, R36, R2, RZ ;  /* 0x0000000224067210 */ /* 0x020fc80007f1e0ff */
[----:B------:R-:W-:Y:S02]  /*6af0*/  LEA.HI.X.SX32 R3, R36, R3, 0x1, P0 ;  /* 0x0000000324037211 */ /* 0x000fe400000f0eff */
[----:B----4-:R-:W-:-:S04]  /*6b00*/  LEA R2, P0, R6, UR4, 0x2 ;  /* 0x0000000406027c11 */ /* 0x010fc8000f8010ff */
[----:B------:R-:W-:-:S05]  /*6b10*/  LEA.HI.X R3, R6, UR5, R3, 0x2, P0 ;  /* 0x0000000506037c11 */ /* 0x000fca00080f1403 */
[----:B------:R4:W-:Y:S04]  /*6b20*/  STG.E desc[UR8][R2.64], R33 ;  /* 0x0000002102007986 */ /* 0x0009e8000c101908 */
.L_x_2990:
[----:B------:R-:W-:Y:S05]  /*6b30*/  BSYNC.RECONVERGENT B2 ;  /* 0x0000000000027941 */ /* 0x000fea0003800200 */
.L_x_2989:
        /* <DEDUP_REMOVED lines=10> */
.L_x_2994:
[----:B-----5:R-:W-:-:S04]  /*6be0*/  IADD3 R6, P0, PT, R32, R2, RZ ;  /* 0x0000000220067210 */ /* 0x020fc80007f1e0ff */
[----:B------:R-:W-:Y:S02]  /*6bf0*/  LEA.HI.X.SX32 R3, R32, R3, 0x1, P0 ;  /* 0x0000000320037211 */ /* 0x000fe400000f0eff */
[----:B----4-:R-:W-:-:S04]  /*6c00*/  LEA R2, P0, R6, UR4, 0x2 ;  /* 0x0000000406027c11 */ /* 0x010fc8000f8010ff */
[----:B------:R-:W-:-:S05]  /*6c10*/  LEA.HI.X R3, R6, UR5, R3, 0x2, P0 ;  /* 0x0000000506037c11 */ /* 0x000fca00080f1403 */
[----:B------:R4:W-:Y:S04]  /*6c20*/  STG.E desc[UR8][R2.64], R31 ;  /* 0x0000001f02007986 */ /* 0x0009e8000c101908 */
.L_x_2993:
[----:B------:R-:W-:Y:S05]  /*6c30*/  BSYNC.RECONVERGENT B2 ;  /* 0x0000000000027941 */ /* 0x000fea0003800200 */
.L_x_2992:
        /* <DEDUP_REMOVED lines=10> */
.L_x_2997:
[----:B-----5:R-:W-:-:S04]  /*6ce0*/  IADD3 R6, P0, PT, R28, R2, RZ ;  /* 0x000000021c067210 */ /* 0x020fc80007f1e0ff */
[----:B------:R-:W-:Y:S02]  /*6cf0*/  LEA.HI.X.SX32 R3, R28, R3, 0x1, P0 ;  /* 0x000000031c037211 */ /* 0x000fe400000f0eff */
[----:B----4-:R-:W-:-:S04]  /*6d00*/  LEA R2, P0, R6, UR4, 0x2 ;  /* 0x0000000406027c11 */ /* 0x010fc8000f8010ff */
[----:B------:R-:W-:-:S05]  /*6d10*/  LEA.HI.X R3, R6, UR5, R3, 0x2, P0 ;  /* 0x0000000506037c11 */ /* 0x000fca00080f1403 */
[----:B------:R4:W-:Y:S04]  /*6d20*/  STG.E desc[UR8][R2.64], R30 ;  /* 0x0000001e02007986 */ /* 0x0009e8000c101908 */
.L_x_2996:
[----:B------:R-:W-:Y:S05]  /*6d30*/  BSYNC.RECONVERGENT B2 ;  /* 0x0000000000027941 */ /* 0x000fea0003800200 */
.L_x_2995:
        /* <DEDUP_REMOVED lines=10> */
.L_x_3000:
[----:B-----5:R-:W-:-:S04]  /*6de0*/  IADD3 R6, P0, PT, R8, R2, RZ ;  /* 0x0000000208067210 */ /* 0x020fc80007f1e0ff */
[----:B------:R-:W-:Y:S02]  /*6df0*/  LEA.HI.X.SX32 R3, R8, R3, 0x1, P0 ;  /* 0x0000000308037211 */ /* 0x000fe400000f0eff */
[----:B----4-:R-:W-:-:S04]  /*6e00*/  LEA R2, P0, R6, UR4, 0x2 ;  /* 0x0000000406027c11 */ /* 0x010fc8000f8010ff */
[----:B------:R-:W-:-:S05]  /*6e10*/  LEA.HI.X R3, R6, UR5, R3, 0x2, P0 ;  /* 0x0000000506037c11 */ /* 0x000fca00080f1403 */
[----:B------:R4:W-:Y:S04]  /*6e20*/  STG.E desc[UR8][R2.64], R29 ;  /* 0x0000001d02007986 */ /* 0x0009e8000c101908 */
.L_x_2999:
[----:B------:R-:W-:Y:S05]  /*6e30*/  BSYNC.RECONVERGENT B2 ;  /* 0x0000000000027941 */ /* 0x000fea0003800200 */
.L_x_2998:
        /* <DEDUP_REMOVED lines=10> */
.L_x_3003:
[----:B-----5:R-:W-:-:S04]  /*6ee0*/  IADD3 R6, P0, PT, R5, R2, RZ ;  /* 0x0000000205067210 */ /* 0x020fc80007f1e0ff */
[----:B------:R-:W-:Y:S02]  /*6ef0*/  LEA.HI.X.SX32 R3, R5, R3, 0x1, P0 ;  /* 0x0000000305037211 */ /* 0x000fe400000f0eff */
[----:B----4-:R-:W-:-:S04]  /*6f00*/  LEA R2, P0, R6, UR4, 0x2 ;  /* 0x0000000406027c11 */ /* 0x010fc8000f8010ff */
[----:B------:R-:W-:-:S05]  /*6f10*/  LEA.HI.X R3, R6, UR5, R3, 0x2, P0 ;  /* 0x0000000506037c11 */ /* 0x000fca00080f1403 */
[----:B------:R4:W-:Y:S04]  /*6f20*/  STG.E desc[UR8][R2.64], R10 ;  /* 0x0000000a02007986 */ /* 0x0009e8000c101908 */
.L_x_3002:
[----:B------:R-:W-:Y:S05]  /*6f30*/  BSYNC.RECONVERGENT B2 ;  /* 0x0000000000027941 */ /* 0x000fea0003800200 */
.L_x_3001:
        /* <DEDUP_REMOVED lines=9> */
.L_x_3005:
[----:B-----5:R-:W-:-:S04]  /*6fd0*/  IADD3 R5, P0, PT, R0, R2, RZ ;  /* 0x0000000200057210 */ /* 0x020fc80007f1e0ff */
[----:B------:R-:W-:Y:S02]  /*6fe0*/  LEA.HI.X.SX32 R0, R0, R3, 0x1, P0 ;  /* 0x0000000300007211 */ /* 0x000fe400000f0eff */
[----:B----4-:R-:W-:-:S04]  /*6ff0*/  LEA R2, P0, R5, UR4, 0x2 ;  /* 0x0000000405027c11 */ /* 0x010fc8000f8010ff */
[----:B------:R-:W-:-:S05]  /*7000*/  LEA.HI.X R3, R5, UR5, R0, 0x2, P0 ;  /* 0x0000000505037c11 */ /* 0x000fca00080f1400 */
[----:B------:R4:W-:Y:S01]  /*7010*/  STG.E desc[UR8][R2.64], R4 ;  /* 0x0000000402007986 */ /* 0x0009e2000c101908 */
[----:B------:R-:W-:Y:S05]  /*7020*/  BRA `(.L_x_3004) ;  /* 0x0000000800447947 */ /* 0x000fea0003800000 */
.L_x_2964:
        /* <DEDUP_REMOVED lines=70> */
.L_x_3008:
        /* <DEDUP_REMOVED lines=17> */
.L_x_3007:
[----:B------:R-:W-:Y:S05]  /*75a0*/  BSYNC.RECONVERGENT B2 ;  /* 0x0000000000027941 */ /* 0x000fea0003800200 */
.L_x_3006:
        /* <DEDUP_REMOVED lines=14> */
.L_x_3009:
        /* <DEDUP_REMOVED lines=43> */
.L_x_3004:
[----:B------:R-:W-:Y:S05]  /*7940*/  BSYNC.RECONVERGENT B0 ;  /* 0x0000000000007941 */ /* 0x000fea0003800200 */
.L_x_2963:
[----:B------:R-:W-:Y:S05]  /*7950*/  BRA `(.L_x_3010) ;  /* 0x0000003000387947 */ /* 0x000fea0003800000 */
.L_x_2962:
        /* <DEDUP_REMOVED lines=20> */
[C---:B------:R-:W-:Y:S01]  /*7aa0*/  VIADD R5, R32.reuse, 0x2 ;  /* 0x0000000220057836 */ /* 0x040fe20000000000 */
[----:B------:R-:W2:Y:S01]  /*7ab0*/  @!P0 I2F.BF16 R7, RZ ;  /* 0x000000ff00078306 */ /* 0x000ea20000202400 */
[----:B------:R-:W-:-:S02]  /*7ac0*/  VIADD R6, R32, 0x4 ;  /* 0x0000000420067836 */ /* 0x000fc40000000000 */
[----:B------:R-:W-:Y:S01]  /*7ad0*/  IMAD.MOV.U32 R29, RZ, RZ, 0x1 ;  /* 0x00000001ff1d7424 */ /* 0x000fe200078e00ff */
[----:B------:R-:W-:Y:S01]  /*7ae0*/  ISETP.GE.AND P3, PT, R5, UR4, PT ;  /* 0x0000000405007c0c */ /* 0x000fe2000bf66270 */
[----:B------:R-:W-:Y:S01]  /*7af0*/  VIADD R5, R32, 0x3 ;  /* 0x0000000320057836 */ /* 0x000fe20000000000 */
[----:B------:R-:W-:Y:S01]  /*7b00*/  ISETP.GE.AND P4, PT, R6, UR4, PT ;  /* 0x0000000406007c0c */ /* 0x000fe2000bf86270 */
[C---:B------:R-:W-:Y:S01]  /*7b10*/  VIADD R6, R32.reuse, 0x5 ;  /* 0x0000000520067836 */ /* 0x040fe20000000000 */
[----:B------:R-:W3:Y:S02]  /*7b20*/  @!P2 I2F.BF16 R9, RZ ;  /* 0x000000ff0009a306 */ /* 0x000ee40000202400 */
[----:B------:R-:W-:Y:S01]  /*7b30*/  ISETP.GE.AND P1, PT, R5, UR4, PT ;  /* 0x0000000405007c0c */ /* 0x000fe2000bf26270 */
[----:B------:R-:W-:Y:S01]  /*7b40*/  VIADD R5, R32, 0x6 ;  /* 0x0000000620057836 */ /* 0x000fe20000000000 */
[----:B------:R-:W-:Y:S01]  /*7b50*/  ISETP.GE.AND P5, PT, R6, UR4, PT ;  /* 0x0000000406007c0c */ /* 0x000fe2000bfa6270 */
[----:B------:R-:W-:-:S06]  /*7b60*/  IMAD.MOV.U32 R12, RZ, RZ, 0x1 ;  /* 0x00000001ff0c7424 */ /* 0x000fcc00078e00ff */
[----:B------:R-:W4:Y:S01]  /*7b70*/  @!P4 LDG.E.U16 R6, desc[UR8][R2.64+0x8] ;  /* 0x000008080206c981 */ /* 0x000f22000c1e1500 */
[----:B--2---:R-:W-:-:S03]  /*7b80*/  @!P0 HSETP2.BF16_V2.NEU.AND P6, PT, R0.H0_H0, R7.H0_H0, PT ;  /* 0x2000000700008234 */ /* 0x004fc60003fcd802 */
[----:B------:R-:W2:Y:S02]  /*7b90*/  @!P3 LDG.E.U16 R0, desc[UR8][R2.64+0x4] ;  /* 0x000004080200b981 */ /* 0x000ea4000c1e1500 */
[----:B------:R-:W-:Y:S02]  /*7ba0*/  @!P0 SEL R29, RZ, 0x1, !P6 ;  /* 0x00000001ff1d8807 */ /* 0x000fe40007000000 */
[----:B------:R-:W-:Y:S02]  /*7bb0*/  ISETP.GE.AND P0, PT, R5, UR4, PT ;  /* 0x0000000405007c0c */ /* 0x000fe4000bf06270 */
[----:B------:R-:W5:Y:S01]  /*7bc0*/  @!P1 LDG.E.U16 R5, desc[UR8][R2.64+0x6] ;  /* 0x0000060802059981 */ /* 0x000f62000c1e1500 */
[----:B---3--:R-:W-:Y:S01]  /*7bd0*/  @!P2 HSETP2.BF16_V2.NEU.AND P6, PT, R4.H0_H0, R9.H0_H0, PT ;  /* 0x200000090400a234 */ /* 0x008fe20003fcd802 */
[----:B------:R-:W-:-:S04]  /*7be0*/  VIADD R4, R32, 0x7 ;  /* 0x0000000720047836 */ /* 0x000fc80000000000 */
[----:B------:R-:W-:Y:S02]  /*7bf0*/  @!P2 SEL R12, RZ, 0x1, !P6 ;  /* 0x00000001ff0ca807 */ /* 0x000fe40007000000 */
[----:B------:R-:W-:Y:S02]  /*7c00*/  ISETP.GE.AND P2, PT, R4, UR4, PT ;  /* 0x0000000404007c0c */ /* 0x000fe4000bf46270 */
[----:B------:R-:W3:Y:S04]  /*7c10*/  @!P5 LDG.E.U16 R4, desc[UR8][R2.64+0xa] ;  /* 0x00000a080204d981 */ /* 0x000ee8000c1e1500 */
[----:B------:R-:W3:Y:S07]  /*7c20*/  @!P0 LDG.E.U16 R7, desc[UR8][R2.64+0xc] ;  /* 0x00000c0802078981 */ /* 0x000eee000c1e1500 */
[----:B------:R-:W3:Y:S01]  /*7c30*/  @!P2 LDG.E.U16 R11, desc[UR8][R2.64+0xe] ;  /* 0x00000e08020ba981 */ /* 0x000ee2000c1e1500 */
[----:B------:R-:W2:Y:S08]  /*7c40*/  @!P3 I2F.BF16 R9, RZ ;  /* 0x000000ff0009b306 */ /* 0x000eb00000202400 */
[----:B------:R-:W5:Y:S01]  /*7c50*/  @!P1 I2F.BF16 R8, RZ ;  /* 0x000000ff00089306 */ /* 0x000f620000202400 */
[----:B------:R-:W-:-:S07]  /*7c60*/  IMAD.MOV.U32 R15, RZ, RZ, 0x1 ;  /* 0x00000001ff0f7424 */ /* 0x000fce00078e00ff */
[----:B------:R-:W4:Y:S01]  /*7c70*/  @!P4 I2F.BF16 R13, RZ ;  /* 0x000000ff000dc306 */ /* 0x000f220000202400 */
[----:B------:R-:W-:-:S07]  /*7c80*/  IMAD.MOV.U32 R10, RZ, RZ, 0x1 ;  /* 0x00000001ff0a7424 */ /* 0x000fce00078e00ff */
[----:B------:R-:W3:Y:S01]  /*7c90*/  @!P5 I2F.BF16 R17, RZ ;  /* 0x000000ff0011d306 */ /* 0x000ee20000202400 */
[----:B--2---:R-:W-:-:S07]  /*7ca0*/  @!P3 HSETP2.BF16_V2.NEU.AND P6, PT, R0.H0_H0, R9.H0_H0, PT ;  /* 0x200000090000b234 */ /* 0x004fce0003fcd802 */
[----:B------:R-:W0:Y:S01]  /*7cb0*/  @!P0 I2F.BF16 R0, RZ ;  /* 0x000000ff00008306 */ /* 0x000e220000202400 */
[----:B------:R-:W-:Y:S02]  /*7cc0*/  @!P3 SEL R15, RZ, 0x1, !P6 ;  /* 0x00000001ff0fb807 */ /* 0x000fe40007000000 */
[----:B-----5:R-:W-:Y:S01]  /*7cd0*/  @!P1 HSETP2.BF16_V2.NEU.AND P3, PT, R5.H0_H0, R8.H0_H0, PT ;  /* 0x2000000805009234 */ /* 0x020fe20003f6d802 */
[C---:B------:R-:W-:Y:S01]  /*7ce0*/  VIADD R5, R32.reuse, 0x8 ;  /* 0x0000000820057836 */ /* 0x040fe20000000000 */
[----:B----4-:R-:W-:Y:S01]  /*7cf0*/  @!P4 HSETP2.BF16_V2.NEU.AND P6, PT, R6.H0_H0, R13.H0_H0, PT ;  /* 0x2000000d0600c234 */ /* 0x010fe20003fcd802 */
[----:B------:R-:W-:Y:S02]  /*7d00*/  VIADD R8, R32, 0x9 ;  /* 0x0000000920087836 */ /* 0x000fe40000000000 */
[----:B------:R-:W-:Y:S02]  /*7d10*/  @!P1 SEL R10, RZ, 0x1, !P3 ;  /* 0x00000001ff0a9807 */ /* 0x000fe40005800000 */
[----:B------:R-:W-:Y:S01]  /*7d20*/  ISETP.GE.AND P1, PT, R5, UR4, PT ;  /* 0x0000000405007c0c */ /* 0x000fe2000bf26270 */
[----:B------:R-:W1:Y:S01]  /*7d30*/  @!P2 I2F.BF16 R6, RZ ;  /* 0x000000ff0006a306 */ /* 0x000e620000202400 */
[----:B------:R-:W-:Y:S01]  /*7d40*/  IMAD.MOV.U32 R13, RZ, RZ, 0x1 ;  /* 0x00000001ff0d7424 */ /* 0x000fe200078e00ff */
[----:B------:R-:W-:-:S02]  /*7d50*/  @!P4 SEL R13, RZ, 0x1, !P6 ;  /* 0x00000001ff0dc807 */ /* 0x000fc40007000000 */
[----:B------:R-:W-:Y:S02]  /*7d60*/  ISETP.GE.AND P3, PT, R8, UR4, PT ;  /* 0x0000000408007c0c */ /* 0x000fe4000bf66270 */
[----:B---3--:R-:W-:Y:S01]  /*7d70*/  @!P5 HSETP2.BF16_V2.NEU.AND P6, PT, R4.H0_H0, R17.H0_H0, PT ;  /* 0x200000110400d234 */ /* 0x008fe20003fcd802 */
[C---:B------:R-:W-:Y:S01]  /*7d80*/  VIADD R4, R32.reuse, 0xb ;  /* 0x0000000b20047836 */ /* 0x040fe20000000000 */
[----:B0-----:R-:W-:Y:S01]  /*7d90*/  @!P0 HSETP2.BF16_V2.NEU.AND P4, PT, R7.H0_H0, R0.H0_H0, PT ;  /* 0x2000000007008234 */ /* 0x001fe20003f8d802 */
[----:B------:R-:W-:Y:S02]  /*7da0*/  VIADD R0, R32, 0xa ;  /* 0x0000000a20007836 */ /* 0x000fe40000000000 */
[----:B------:R-:W-:Y:S01]  /*7db0*/  IMAD.MOV.U32 R8, RZ, RZ, 0x1 ;  /* 0x00000001ff087424 */ /* 0x000fe200078e00ff */
[----:B------:R-:W-:Y:S02]  /*7dc0*/  @!P5 SEL R8, RZ, 0x1, !P6 ;  /* 0x00000001ff08d807 */ /* 0x000fe40007000000 */
[----:B------:R-:W-:-:S02]  /*7dd0*/  ISETP.GE.AND P6, PT, R0, UR4, PT ;  /* 0x0000000400007c0c */ /* 0x000fc4000bfc6270 */
[----:B------:R-:W-:Y:S01]  /*7de0*/  ISETP.GE.AND P5, PT, R4, UR4, PT ;  /* 0x0000000404007c0c */ /* 0x000fe2000bfa6270 */
[C---:B------:R-:W-:Y:S01]  /*7df0*/  VIADD R4, R32.reuse, 0xc ;  /* 0x0000000c20047836 */ /* 0x040fe20000000000 */
[----:B------:R-:W2:Y:S01]  /*7e00*/  @!P1 LDG.E.U16 R0, desc[UR8][R2.64+0x10] ;  /* 0x0000100802009981 */ /* 0x000ea2000c1e1500 */
[----:B------:R-:W-:Y:S01]  /*7e10*/  IMAD.MOV.U32 R9, RZ, RZ, 0x1 ;  /* 0x00000001ff097424 */ /* 0x000fe200078e00ff */
[----:B------:R-:W-:Y:S01]  /*7e20*/  @!P0 SEL R9, RZ, 0x1, !P4 ;  /* 0x00000001ff098807 */ /* 0x000fe20006000000 */
[----:B------:R-:W-:Y:S01]  /*7e30*/  VIADD R5, R32, 0xd ;  /* 0x0000000d20057836 */ /* 0x000fe20000000000 */
[----:B-1----:R-:W-:Y:S02]  /*7e40*/  @!P2 HSETP2.BF16_V2.NEU.AND P4, PT, R11.H0_H0, R6.H0_H0, PT ;  /* 0x200000060b00a234 */ /* 0x002fe40003f8d802 */
[----:B------:R-:W-:Y:S02]  /*7e50*/  ISETP.GE.AND P0, PT, R4, UR4, PT ;  /* 0x0000000404007c0c */ /* 0x000fe4000bf06270 */
[----:B------:R-:W3:Y:S01]  /*7e60*/  @!P3 LDG.E.U16 R4, desc[UR8][R2.64+0x12] ;  /* 0x000012080204b981 */ /* 0x000ee2000c1e1500 */
[----:B------:R-:W-:Y:S01]  /*7e70*/  IMAD.MOV.U32 R6, RZ, RZ, 0x1 ;  /* 0x00000001ff067424 */ /* 0x000fe200078e00ff */
[----:B------:R-:W-:-:S02]  /*7e80*/  @!P2 SEL R6, RZ, 0x1, !P4 ;  /* 0x00000001ff06a807 */ /* 0x000fc40006000000 */
[----:B------:R-:W-:Y:S01]  /*7e90*/  ISETP.GE.AND P2, PT, R5, UR4, PT ;  /* 0x0000000405007c0c */ /* 0x000fe2000bf46270 */
[----:B------:R-:W4:Y:S04]  /*7ea0*/  @!P5 LDG.E.U16 R16, desc[UR8][R2.64+0x16] ;  /* 0x000016080210d981 */ /* 0x000f28000c1e1500 */
[----:B------:R-:W5:Y:S04]  /*7eb0*/  @!P6 LDG.E.U16 R5, desc[UR8][R2.64+0x14] ;  /* 0x000014080205e981 */ /* 0x000f68000c1e1500 */
[----:B------:R-:W4:Y:S04]  /*7ec0*/  @!P0 LDG.E.U16 R17, desc[UR8][R2.64+0x18] ;  /* 0x0000180802118981 */ /* 0x000f28000c1e1500 */
[----:B------:R0:W4:Y:S01]  /*7ed0*/  @!P2 LDG.E.U16 R18, desc[UR8][R2.64+0x1a] ;  /* 0x00001a080212a981 */ /* 0x000122000c1e1500 */
[----:B------:R-:W2:Y:S08]  /*7ee0*/  @!P1 I2F.BF16 R7, RZ ;  /* 0x000000ff00079306 */ /* 0x000eb00000202400 */
[----:B------:R-:W3:Y:S08]  /*7ef0*/  @!P3 I2F.BF16 R11, RZ ;  /* 0x000000ff000bb306 */ /* 0x000ef00000202400 */
[----:B------:R-:W5:Y:S08]  /*7f00*/  @!P6 I2F.BF16 R20, RZ ;  /* 0x000000ff0014e306 */ /* 0x000f700000202400 */
[----:B------:R-:W4:Y:S08]  /*7f10*/  @!P5 I2F.BF16 R19, RZ ;  /* 0x000000ff0013d306 */ /* 0x000f300000202400 */
[----:B------:R-:W1:Y:S08]  /*7f20*/  @!P0 I2F.BF16 R22, RZ ;  /* 0x000000ff00168306 */ /* 0x000e700000202400 */
[----:B------:R-:W1:Y:S01]  /*7f30*/  @!P2 I2F.BF16 R21, RZ ;  /* 0x000000ff0015a306 */ /* 0x000e620000202400 */
[----:B0-----:R-:W-:-:S02]  /*7f40*/  IMAD.MOV.U32 R2, RZ, RZ, 0x1 ;  /* 0x00000001ff027424 */ /* 0x001fc400078e00ff */
[----:B------:R-:W-:Y:S01]  /*7f50*/  IMAD.MOV.U32 R3, RZ, RZ, 0x1 ;  /* 0x00000001ff037424 */ /* 0x000fe200078e00ff */
[----:B------:R-:W0:Y:S01]  /*7f60*/  S2R R30, SR_LANEID ;  /* 0x00000000001e7919 */ /* 0x000e220000000000 */
[----:B------:R-:W1:Y:S01]  /*7f70*/  S2UR UR6, SR_CgaCtaId ;  /* 0x00000000000679c3 */ /* 0x000e620000008800 */
[----:B------:R-:W-:Y:S01]  /*7f80*/  UMOV UR5, 0x400 ;  /* 0x0000040000057882 */ /* 0x000fe20000000000 */
[----:B------:R-:W-:Y:S01]  /*7f90*/  SHF.R.U32.HI R34, RZ, 0x5, R14 ;  /* 0x00000005ff227819 */ /* 0x000fe2000001160e */
[----:B-1----:R-:W-:-:S05]  /*7fa0*/  ULEA UR5, UR6, UR5, 0x18 ;  /* 0x0000000506057291 */ /* 0x002fca000f8ec0ff */
[----:B------:R-:W-:Y:S01]  /*7fb0*/  BAR.SYNC.DEFER_BLOCKING 0x0 ;  /* 0x0000000000007b1d */ /* 0x000fe20000010000 */
[----:B--2---:R-:W-:Y:S01]  /*7fc0*/  @!P1 HSETP2.BF16_V2.NEU.AND P4, PT, R0.H0_H0, R7.H0_H0, PT ;  /* 0x2000000700009234 */ /* 0x004fe20003f8d802 */
[----:B------:R-:W-:-:S04]  /*7fd0*/  IMAD.MOV.U32 R7, RZ, RZ, 0x1 ;  /* 0x00000001ff077424 */ /* 0x000fc800078e00ff */
[----:B------:R-:W-:Y:S02]  /*7fe0*/  @!P1 SEL R7, RZ, 0x1, !P4 ;  /* 0x00000001ff079807 */ /* 0x000fe40006000000 */
[----:B---3--:R-:W-:Y:S01]  /*7ff0*/  @!P3 HSETP2.BF16_V2.NEU.AND P4, PT, R4.H0_H0, R11.H0_H0, PT ;  /* 0x2000000b0400b234 */ /* 0x008fe20003f8d802 */
[----:B------:R-:W-:-:S05]  /*8000*/  IMAD.IADD R11, R12, 0x1, R29 ;  /* 0x000000010c0b7824 */ /* 0x000fca00078e021d */
[----:B------:R-:W-:Y:S01]  /*8010*/  IADD3 R0, PT, PT, R10, R15, R11 ;  /* 0x0000000f0a007210 */ /* 0x000fe20007ffe00b */
[----:B------:R-:W-:Y:S01]  /*8020*/  IMAD.MOV.U32 R4, RZ, RZ, 0x1 ;  /* 0x00000001ff047424 */ /* 0x000fe200078e00ff */
[----:B------:R-:W-:Y:S02]  /*8030*/  @!P3 SEL R4, RZ, 0x1, !P4 ;  /* 0x00000001ff04b807 */ /* 0x000fe40006000000 */
[----:B------:R-:W-:Y:S02]  /*8040*/  IADD3 R0, PT, PT, R8, R13, R0 ;  /* 0x0000000d08007210 */ /* 0x000fe40007ffe000 */
[----:B-----5:R-:W-:Y:S02]  /*8050*/  @!P6 HSETP2.BF16_V2.NEU.AND P1, PT, R5.H0_H0, R20.H0_H0, PT ;  /* 0x200000140500e234 */ /* 0x020fe40003f2d802 */
[----:B----4-:R-:W-:Y:S01]  /*8060*/  @!P5 HSETP2.BF16_V2.NEU.AND P4, PT, R16.H0_H0, R19.H0_H0, PT ;  /* 0x200000131000d234 */ /* 0x010fe20003f8d802 */
[----:B------:R-:W-:Y:S01]  /*8070*/  IMAD.MOV.U32 R5, RZ, RZ, 0x1 ;  /* 0x00000001ff057424 */ /* 0x000fe200078e00ff */
[----:B------:R-:W-:-:S02]  /*8080*/  IADD3 R16, PT, PT, R6, R9, R0 ;  /* 0x0000000906107210 */ /* 0x000fc40007ffe000 */
[----:B------:R-:W-:Y:S02]  /*8090*/  @!P6 SEL R5, RZ, 0x1, !P1 ;  /* 0x00000001ff05e807 */ /* 0x000fe40004800000 */
[----:B------:R-:W-:Y:S02]  /*80a0*/  @!P0 HSETP2.BF16_V2.NEU.AND P3, PT, R17.H0_H0, R22.H0_H0, PT ;  /* 0x2000001611008234 */ /* 0x000fe40003f6d802 */
[----:B------:R-:W-:Y:S02]  /*80b0*/  @!P2 HSETP2.BF16_V2.NEU.AND P1, PT, R18.H0_H0, R21.H0_H0, PT ;  /* 0x200000151200a234 */ /* 0x000fe40003f2d802 */
[----:B------:R-:W-:Y:S02]  /*80c0*/  @!P5 SEL R2, RZ, 0x1, !P4 ;  /* 0x00000001ff02d807 */ /* 0x000fe40006000000 */
[----:B------:R-:W-:Y:S01]  /*80d0*/  IADD3 R16, PT, PT, R4, R7, R16 ;  /* 0x0000000704107210 */ /* 0x000fe20007ffe010 */
[----:B------:R-:W-:Y:S01]  /*80e0*/  IMAD.MOV.U32 R0, RZ, RZ, 0x1 ;  /* 0x00000001ff007424 */ /* 0x000fe200078e00ff */
[----:B------:R-:W-:-:S02]  /*80f0*/  @!P0 SEL R3, RZ, 0x1, !P3 ;  /* 0x00000001ff038807 */ /* 0x000fc40005800000 */
        /* <DEDUP_REMOVED lines=66> */
[C---:B------:R-:W-:Y:S02]  /*8520*/  ISETP.GT.U32.AND P1, PT, R14.reuse, 0x1f, PT ;  /* 0x0000001f0e00780c */ /* 0x040fe40003f24070 */
[----:B-1----:R-:W-:Y:S02]  /*8530*/  IADD3 R31, PT, PT, R31, UR7, R16 ;  /* 0x000000071f1f7c10 */ /* 0x002fe4000fffe010 */
[----:B------:R-:W-:Y:S02]  /*8540*/  SEL R16, R33, RZ, P2 ;  /* 0x000000ff21107207 */ /* 0x000fe40001000000 */
[----:B------:R-:W-:Y:S01]  /*8550*/  ISETP.GE.U32.AND P0, PT, R14, 0x20, PT ;  /* 0x000000200e00780c */ /* 0x000fe20003f06070 */
[----:B------:R-:W-:Y:S02]  /*8560*/  IMAD.IADD R20, R32, 0x1, R31 ;  /* 0x0000000120147824 */ /* 0x000fe400078e021f */
[----:B------:R-:W-:Y:S02]  /*8570*/  IMAD.IADD R34, R35, 0x1, R16 ;  /* 0x0000000123227824 */ /* 0x000fe400078e0210 */
[----:B------:R-:W-:-:S02]  /*8580*/  IMAD.IADD R17, R27, 0x1, R26 ;  /* 0x000000011b117824 */ /* 0x000fc400078e021a */
[C---:B------:R-:W-:Y:S01]  /*8590*/  VIADD R21, R20.reuse, 0x1 ;  /* 0x0000000114157836 */ /* 0x040fe20000000000 */
        /* <DEDUP_REMOVED lines=29> */
.L_x_3104:
[----:B------:R-:W-:Y:S05]  /*8770*/  @!P6 BRA `(.L_x_3013) ;  /* 0x000000000074e947 */ /* 0x000fea0003800000 */
[----:B------:R-:W-:-:S07]  /*8780*/  IMAD.MOV.U32 R16, RZ, RZ, 0x1a6 ;  /* 0x000001a6ff107424 */ /* 0x000fce00078e00ff */
.L_x_3015:
        /* <DEDUP_REMOVED lines=27> */
.L_x_3107:
[----:B------:R-:W-:Y:S05]  /*8940*/  @P6 BRA `(.L_x_3015) ;  /* 0xfffffffc00906947 */ /* 0x000fea000383ffff */
.L_x_3013:
        /* <DEDUP_REMOVED lines=38> */
.L_x_3116:
[----:B------:R-:W-:Y:S05]  /*8bb0*/  @!P6 BRA `(.L_x_3017) ;  /* 0x000000040024e947 */ /* 0x000fea0003800000 */
[----:B------:R-:W-:-:S07]  /*8bc0*/  IMAD.MOV.U32 R51, RZ, RZ, 0x1a6 ;  /* 0x000001a6ff337424 */ /* 0x000fce00078e00ff */
.L_x_3023:
        /* <DEDUP_REMOVED lines=10> */
.L_x_3119:
[----:B------:R-:W-:Y:S05]  /*8c70*/  @!P6 BRA `(.L_x_3019) ;  /* 0x000000000074e947 */ /* 0x000fea0003800000 */
[----:B------:R-:W-:-:S07]  /*8c80*/  IMAD.MOV.U32 R52, RZ, RZ, R51 ;  /* 0x000000ffff347224 */ /* 0x000fce00078e0033 */
.L_x_3021:
        /* <DEDUP_REMOVED lines=27> */
.L_x_3122:
[----:B------:R-:W-:Y:S05]  /*8e40*/  @P6 BRA `(.L_x_3021) ;  /* 0xfffffffc00906947 */ /* 0x000fea000383ffff */
.L_x_3019:
        /* <DEDUP_REMOVED lines=31> */
.L_x_3131:
[----:B------:R-:W-:Y:S05]  /*9040*/  @P6 BRA `(.L_x_3023) ;  /* 0xfffffff800e06947 */ /* 0x000fea000383ffff */
.L_x_3017:
        /* <DEDUP_REMOVED lines=16> */
.L_x_3011:
        /* <DEDUP_REMOVED lines=39> */
.L_x_3027:
[----:B-----5:R-:W-:-:S04]  /*93c0*/  IADD3 R14, P0, PT, R56, R18, RZ ;  /* 0x00000012380e7210 */ /* 0x020fc80007f1e0ff */
[----:B------:R-:W-:Y:S02]  /*93d0*/  LEA.HI.X.SX32 R19, R56, R19, 0x1, P0 ;  /* 0x0000001338137211 */ /* 0x000fe400000f0eff */
[----:B0-----:R-:W-:-:S04]  /*93e0*/  LEA R18, P0, R14, UR10, 0x2 ;  /* 0x0000000a0e127c11 */ /* 0x001fc8000f8010ff */
[----:B------:R-:W-:-:S05]  /*93f0*/  LEA.HI.X R19, R14, UR11, R19, 0x2, P0 ;  /* 0x0000000b0e137c11 */ /* 0x000fca00080f1413 */
[----:B------:R1:W-:Y:S04]  /*9400*/  STG.E desc[UR8][R18.64], R20 ;  /* 0x0000001412007986 */ /* 0x0003e8000c101908 */
.L_x_3026:
[----:B0-----:R-:W-:Y:S05]  /*9410*/  BSYNC.RECONVERGENT B0 ;  /* 0x0000000000007941 */ /* 0x001fea0003800200 */
.L_x_3025:
        /* <DEDUP_REMOVED lines=10> */
.L_x_3030:
[----:B-----5:R-:W-:-:S04]  /*94c0*/  IADD3 R12, P0, PT, R35, R18, RZ ;  /* 0x00000012230c7210 */ /* 0x020fc80007f1e0ff */
[----:B------:R-:W-:Y:S02]  /*94d0*/  LEA.HI.X.SX32 R19, R35, R19, 0x1, P0 ;  /* 0x0000001323137211 */ /* 0x000fe400000f0eff */
[----:B0-----:R-:W-:-:S04]  /*94e0*/  LEA R18, P0, R12, UR10, 0x2 ;  /* 0x0000000a0c127c11 */ /* 0x001fc8000f8010ff */
[----:B------:R-:W-:-:S05]  /*94f0*/  LEA.HI.X R19, R12, UR11, R19, 0x2, P0 ;  /* 0x0000000b0c137c11 */ /* 0x000fca00080f1413 */
[----:B------:R0:W-:Y:S04]  /*9500*/  STG.E desc[UR8][R18.64], R21 ;  /* 0x0000001512007986 */ /* 0x0001e8000c101908 */
.L_x_3029:
[----:B------:R-:W-:Y:S05]  /*9510*/  BSYNC.RECONVERGENT B0 ;  /* 0x0000000000007941 */ /* 0x000fea0003800200 */
.L_x_3028:
        /* <DEDUP_REMOVED lines=10> */
.L_x_3033:
[----:B-----5:R-:W-:-:S04]  /*95c0*/  IADD3 R12, P0, PT, R54, R14, RZ ;  /* 0x0000000e360c7210 */ /* 0x020fc80007f1e0ff */
[----:B------:R-:W-:Y:S02]  /*95d0*/  LEA.HI.X.SX32 R15, R54, R15, 0x1, P0 ;  /* 0x0000000f360f7211 */ /* 0x000fe400000f0eff */
[----:B--2---:R-:W-:-:S04]  /*95e0*/  LEA R14, P0, R12, UR10, 0x2 ;  /* 0x0000000a0c0e7c11 */ /* 0x004fc8000f8010ff */
[----:B------:R-:W-:-:S05]  /*95f0*/  LEA.HI.X R15, R12, UR11, R15, 0x2, P0 ;  /* 0x0000000b0c0f7c11 */ /* 0x000fca00080f140f */
[----:B------:R2:W-:Y:S04]  /*9600*/  STG.E desc[UR8][R14.64], R22 ;  /* 0x000000160e007986 */ /* 0x0005e8000c101908 */
.L_x_3032:
[----:B------:R-:W-:Y:S05]  /*9610*/  BSYNC.RECONVERGENT B0 ;  /* 0x0000000000007941 */ /* 0x000fea0003800200 */
.L_x_3031:
        /* <DEDUP_REMOVED lines=10> */
.L_x_3036:
[----:B-----5:R-:W-:-:S04]  /*96c0*/  IADD3 R10, P0, PT, R50, R14, RZ ;  /* 0x0000000e320a7210 */ /* 0x020fc80007f1e0ff */
[----:B------:R-:W-:Y:S02]  /*96d0*/  LEA.HI.X.SX32 R15, R50, R15, 0x1, P0 ;  /* 0x0000000f320f7211 */ /* 0x000fe400000f0eff */
[----:B--2---:R-:W-:-:S04]  /*96e0*/  LEA R14, P0, R10, UR10, 0x2 ;  /* 0x0000000a0a0e7c11 */ /* 0x004fc8000f8010ff */
[----:B------:R-:W-:-:S05]  /*96f0*/  LEA.HI.X R15, R10, UR11, R15, 0x2, P0 ;  /* 0x0000000b0a0f7c11 */ /* 0x000fca00080f140f */
[----:B------:R3:W-:Y:S04]  /*9700*/  STG.E desc[UR8][R14.64], R23 ;  /* 0x000000170e007986 */ /* 0x0007e8000c101908 */
.L_x_3035:
[----:B------:R-:W-:Y:S05]  /*9710*/  BSYNC.RECONVERGENT B0 ;  /* 0x0000000000007941 */ /* 0x000fea0003800200 */
.L_x_3034:
        /* <DEDUP_REMOVED lines=10> */
.L_x_3039:
[----:B-----5:R-:W-:-:S04]  /*97c0*/  IADD3 R10, P0, PT, R48, R12, RZ ;  /* 0x0000000c300a7210 */ /* 0x020fc80007f1e0ff */
[----:B------:R-:W-:Y:S02]  /*97d0*/  LEA.HI.X.SX32 R13, R48, R13, 0x1, P0 ;  /* 0x0000000d300d7211 */ /* 0x000fe400000f0eff */
[----:B----4-:R-:W-:-:S04]  /*97e0*/  LEA R12, P0, R10, UR10, 0x2 ;  /* 0x0000000a0a0c7c11 */ /* 0x010fc8000f8010ff */
[----:B------:R-:W-:-:S05]  /*97f0*/  LEA.HI.X R13, R10, UR11, R13, 0x2, P0 ;  /* 0x0000000b0a0d7c11 */ /* 0x000fca00080f140d */
[----:B------:R4:W-:Y:S04]  /*9800*/  STG.E desc[UR8][R12.64], R24 ;  /* 0x000000180c007986 */ /* 0x0009e8000c101908 */
.L_x_3038:
[----:B------:R-:W-:Y:S05]  /*9810*/  BSYNC.RECONVERGENT B0 ;  /* 0x0000000000007941 */ /* 0x000fea0003800200 */
.L_x_3037:
        /* <DEDUP_REMOVED lines=10> */
.L_x_3042:
[----:B-----5:R-:W-:-:S04]  /*98c0*/  IADD3 R8, P0, PT, R46, R12, RZ ;  /* 0x0000000c2e087210 */ /* 0x020fc80007f1e0ff */
[----:B------:R-:W-:Y:S02]  /*98d0*/  LEA.HI.X.SX32 R13, R46, R13, 0x1, P0 ;  /* 0x0000000d2e0d7211 */ /* 0x000fe400000f0eff */
[----:B----4-:R-:W-:-:S04]  /*98e0*/  LEA R12, P0, R8, UR10, 0x2 ;  /* 0x0000000a080c7c11 */ /* 0x010fc8000f8010ff */
[----:B------:R-:W-:-:S05]  /*98f0*/  LEA.HI.X R13, R8, UR11, R13, 0x2, P0 ;  /* 0x0000000b080d7c11 */ /* 0x000fca00080f140d */
[----:B------:R4:W-:Y:S04]  /*9900*/  STG.E desc[UR8][R12.64], R25 ;  /* 0x000000190c007986 */ /* 0x0009e8000c101908 */
.L_x_3041:
[----:B------:R-:W-:Y:S05]  /*9910*/  BSYNC.RECONVERGENT B0 ;  /* 0x0000000000007941 */ /* 0x000fea0003800200 */
.L_x_3040:
        /* <DEDUP_REMOVED lines=10> */
.L_x_3045:
[----:B-----5:R-:W-:-:S04]  /*99c0*/  IADD3 R10, P0, PT, R44, R8, RZ ;  /* 0x000000082c0a7210 */ /* 0x020fc80007f1e0ff */
[----:B------:R-:W-:Y:S02]  /*99d0*/  LEA.HI.X.SX32 R9, R44, R9, 0x1, P0 ;  /* 0x000000092c097211 */ /* 0x000fe400000f0eff */
[----:B0-----:R-:W-:-:S04]  /*99e0*/  LEA R8, P0, R10, UR10, 0x2 ;  /* 0x0000000a0a087c11 */ /* 0x001fc8000f8010ff */
[----:B------:R-:W-:-:S05]  /*99f0*/  LEA.HI.X R9, R10, UR11, R9, 0x2, P0 ;  /* 0x0000000b0a097c11 */ /* 0x000fca00080f1409 */
[----:B------:R0:W-:Y:S04]  /*9a00*/  STG.E desc[UR8][R8.64], R26 ;  /* 0x0000001a08007986 */ /* 0x0001e8000c101908 */
.L_x_3044:
[----:B------:R-:W-:Y:S05]  /*9a10*/  BSYNC.RECONVERGENT B0 ;  /* 0x0000000000007941 */ /* 0x000fea0003800200 */
.L_x_3043:
        /* <DEDUP_REMOVED lines=10> */
.L_x_3048:
[----:B-----5:R-:W-:-:S04]  /*9ac0*/  IADD3 R6, P0, PT, R42, R8, RZ ;  /* 0x000000082a067210 */ /* 0x020fc80007f1e0ff */
[----:B------:R-:W-:Y:S02]  /*9ad0*/  LEA.HI.X.SX32 R9, R42, R9, 0x1, P0 ;  /* 0x000000092a097211 */ /* 0x000fe400000f0eff */
[----:B0-----:R-:W-:-:S04]  /*9ae0*/  LEA R8, P0, R6, UR10, 0x2 ;  /* 0x0000000a06087c11 */ /* 0x001fc8000f8010ff */
[----:B------:R-:W-:-:S05]  /*9af0*/  LEA.HI.X R9, R6, UR11, R9, 0x2, P0 ;  /* 0x0000000b06097c11 */ /* 0x000fca00080f1409 */
[----:B------:R0:W-:Y:S04]  /*9b00*/  STG.E desc[UR8][R8.64], R27 ;  /* 0x0000001b08007986 */ /* 0x0001e8000c101908 */
.L_x_3047:
[----:B------:R-:W-:Y:S05]  /*9b10*/  BSYNC.RECONVERGENT B0 ;  /* 0x0000000000007941 */ /* 0x000fea0003800200 */
.L_x_3046:
        /* <DEDUP_REMOVED lines=10> */
.L_x_3051:
[----:B0----5:R-:W-:-:S04]  /*9bc0*/  IADD3 R8, P0, PT, R34, R6, RZ ;  /* 0x0000000622087210 */ /* 0x021fc80007f1e0ff */
[----:B------:R-:W-:Y:S02]  /*9bd0*/  LEA.HI.X.SX32 R7, R34, R7, 0x1, P0 ;  /* 0x0000000722077211 */ /* 0x000fe400000f0eff */
[----:B------:R-:W-:-:S04]  /*9be0*/  LEA R6, P0, R8, UR10, 0x2 ;  /* 0x0000000a08067c11 */ /* 0x000fc8000f8010ff */
[----:B------:R-:W-:-:S05]  /*9bf0*/  LEA.HI.X R7, R8, UR11, R7, 0x2, P0 ;  /* 0x0000000b08077c11 */ /* 0x000fca00080f1407 */
[----:B------:R0:W-:Y:S04]  /*9c00*/  STG.E desc[UR8][R6.64], R31 ;  /* 0x0000001f06007986 */ /* 0x0001e8000c101908 */
.L_x_3050:
[----:B------:R-:W-:Y:S05]  /*9c10*/  BSYNC.RECONVERGENT B0 ;  /* 0x0000000000007941 */ /* 0x000fea0003800200 */
.L_x_3049:
        /* <DEDUP_REMOVED lines=10> */
.L_x_3054:
[----:B-----5:R-:W-:-:S04]  /*9cc0*/  IADD3 R4, P0, PT, R32, R6, RZ ;  /* 0x0000000620047210 */ /* 0x020fc80007f1e0ff */
[----:B------:R-:W-:Y:S02]  /*9cd0*/  LEA.HI.X.SX32 R7, R32, R7, 0x1, P0 ;  /* 0x0000000720077211 */ /* 0x000fe400000f0eff */
[----:B0-----:R-:W-:-:S04]  /*9ce0*/  LEA R6, P0, R4, UR10, 0x2 ;  /* 0x0000000a04067c11 */ /* 0x001fc8000f8010ff */
[----:B------:R-:W-:-:S05]  /*9cf0*/  LEA.HI.X R7, R4, UR11, R7, 0x2, P0 ;  /* 0x0000000b04077c11 */ /* 0x000fca00080f1407 */
[----:B------:R0:W-:Y:S04]  /*9d00*/  STG.E desc[UR8][R6.64], R36 ;  /* 0x0000002406007986 */ /* 0x0001e8000c101908 */
.L_x_3053:
[----:B------:R-:W-:Y:S05]  /*9d10*/  BSYNC.RECONVERGENT B0 ;  /* 0x0000000000007941 */ /* 0x000fea0003800200 */
.L_x_3052:
        /* <DEDUP_REMOVED lines=10> */
.L_x_3057:
[----:B0----5:R-:W-:-:S04]  /*9dc0*/  IADD3 R6, P0, PT, R30, R4, RZ ;  /* 0x000000041e067210 */ /* 0x021fc80007f1e0ff */
[----:B------:R-:W-:Y:S02]  /*9dd0*/  LEA.HI.X.SX32 R5, R30, R5, 0x1, P0 ;  /* 0x000000051e057211 */ /* 0x000fe400000f0eff */
[----:B------:R-:W-:-:S04]  /*9de0*/  LEA R4, P0, R6, UR10, 0x2 ;  /* 0x0000000a06047c11 */ /* 0x000fc8000f8010ff */
[----:B------:R-:W-:-:S05]  /*9df0*/  LEA.HI.X R5, R6, UR11, R5, 0x2, P0 ;  /* 0x0000000b06057c11 */ /* 0x000fca00080f1405 */
[----:B------:R0:W-:Y:S04]  /*9e00*/  STG.E desc[UR8][R4.64], R37 ;  /* 0x0000002504007986 */ /* 0x0001e8000c101908 */
.L_x_3056:
[----:B------:R-:W-:Y:S05]  /*9e10*/  BSYNC.RECONVERGENT B0 ;  /* 0x0000000000007941 */ /* 0x000fea0003800200 */
.L_x_3055:
        /* <DEDUP_REMOVED lines=10> */
.L_x_3060:
[----:B-----5:R-:W-:-:S04]  /*9ec0*/  IADD3 R2, P0, PT, R28, R4, RZ ;  /* 0x000000041c027210 */ /* 0x020fc80007f1e0ff */
[----:B------:R-:W-:Y:S02]  /*9ed0*/  LEA.HI.X.SX32 R5, R28, R5, 0x1, P0 ;  /* 0x000000051c057211 */ /* 0x000fe400000f0eff */
[----:B0-----:R-:W-:-:S04]  /*9ee0*/  LEA R4, P0, R2, UR10, 0x2 ;  /* 0x0000000a02047c11 */ /* 0x001fc8000f8010ff */
[----:B------:R-:W-:-:S05]  /*9ef0*/  LEA.HI.X R5, R2, UR11, R5, 0x2, P0 ;  /* 0x0000000b02057c11 */ /* 0x000fca00080f1405 */
[----:B------:R0:W-:Y:S04]  /*9f00*/  STG.E desc[UR8][R4.64], R38 ;  /* 0x0000002604007986 */ /* 0x0001e8000c101908 */
.L_x_3059:
[----:B------:R-:W-:Y:S05]  /*9f10*/  BSYNC.RECONVERGENT B0 ;  /* 0x0000000000007941 */ /* 0x000fea0003800200 */
.L_x_3058:
        /* <DEDUP_REMOVED lines=10> */
.L_x_3063:
[----:B0----5:R-:W-:-:S04]  /*9fc0*/  IADD3 R4, P0, PT, R16, R2, RZ ;  /* 0x0000000210047210 */ /* 0x021fc80007f1e0ff */
[----:B------:R-:W-:Y:S02]  /*9fd0*/  LEA.HI.X.SX32 R3, R16, R3, 0x1, P0 ;  /* 0x0000000310037211 */ /* 0x000fe400000f0eff */
[----:B------:R-:W-:-:S04]  /*9fe0*/  LEA R2, P0, R4, UR10, 0x2 ;  /* 0x0000000a04027c11 */ /* 0x000fc8000f8010ff */
[----:B------:R-:W-:-:S05]  /*9ff0*/  LEA.HI.X R3, R4, UR11, R3, 0x2, P0 ;  /* 0x0000000b04037c11 */ /* 0x000fca00080f1403 */
[----:B------:R0:W-:Y:S04]  /*a000*/  STG.E desc[UR8][R2.64], R39 ;  /* 0x0000002702007986 */ /* 0x0001e8000c101908 */
.L_x_3062:
[----:B------:R-:W-:Y:S05]  /*a010*/  BSYNC.RECONVERGENT B0 ;  /* 0x0000000000007941 */ /* 0x000fea0003800200 */
.L_x_3061:
        /* <DEDUP_REMOVED lines=9> */
.L_x_3064:
[----:B-----5:R-:W-:-:S04]  /*a0b0*/  IADD3 R0, P0, PT, R52, R2, RZ ;  /* 0x0000000234007210 */ /* 0x020fc80007f1e0ff */
[----:B------:R-:W-:Y:S02]  /*a0c0*/  LEA.HI.X.SX32 R3, R52, R3, 0x1, P0 ;  /* 0x0000000334037211 */ /* 0x000fe400000f0eff */
[----:B0-----:R-:W-:-:S04]  /*a0d0*/  LEA R2, P0, R0, UR10, 0x2 ;  /* 0x0000000a00027c11 */ /* 0x001fc8000f8010ff */
[----:B------:R-:W-:-:S05]  /*a0e0*/  LEA.HI.X R3, R0, UR11, R3, 0x2, P0 ;  /* 0x0000000b00037c11 */ /* 0x000fca00080f1403 */
[----:B------:R0:W-:Y:S01]  /*a0f0*/  STG.E desc[UR8][R2.64], R40 ;  /* 0x0000002802007986 */ /* 0x0001e2000c101908 */
[----:B------:R-:W-:Y:S05]  /*a100*/  BRA `(.L_x_3010) ;  /* 0x00000008004c7947 */ /* 0x000fea0003800000 */
.L_x_3024:
        /* <DEDUP_REMOVED lines=81> */
.L_x_3067:
        /* <DEDUP_REMOVED lines=14> */
.L_x_3066:
[----:B------:R-:W-:Y:S05]  /*a700*/  BSYNC.RECONVERGENT B0 ;  /* 0x0000000000007941 */ /* 0x000fea0003800200 */
.L_x_3065:
        /* <DEDUP_REMOVED lines=8> */
.L_x_3068:
        /* <DEDUP_REMOVED lines=43> */
.L_x_3010:
[----:B------:R-:W-:Y:S05]  /*aa40*/  BSYNC.RECONVERGENT B1 ;  /* 0x0000000000017941 */ /* 0x000fea0003800200 */
.L_x_2961:
        /* <DEDUP_REMOVED lines=13> */
.L_x_3070:
[----:B-----5:R-:W-:-:S05]  /*ab20*/  IMAD.IADD R11, R4, 0x1, R11 ;  /* 0x00000001040b7824 */ /* 0x020fca00078e020b */
[----:B0-----:R-:W-:Y:S01]  /*ab30*/  STG.E desc[UR8][R2.64], R11 ;  /* 0x0000000b02007986 */ /* 0x001fe2000c101908 */
[----:B------:R-:W-:Y:S05]  /*ab40*/  EXIT ;  /* 0x000000000000794d */ /* 0x000fea0003800000 */
.L_x_3069:
[----:B------:R-:W5:Y:S01]  /*ab50*/  LDCU.U8 UR4, c[0x0][0x3c0] ;  /* 0x00007800ff0477ac */ /* 0x000f620008000000 */
[----:B01234-:R-:W0:Y:S01]  /*ab60*/  LDC.64 R4, c[0x0][0x3e0] ;  /* 0x0000f800ff047b82 */ /* 0x01fe220000000a00 */
[----:B------:R-:W-:Y:S01]  /*ab70*/  CS2R R2, SRZ ;  /* 0x0000000000027805 */ /* 0x000fe2000001ff00 */
[----:B-----5:R-:W-:-:S09]  /*ab80*/  UISETP.NE.AND UP0, UPT, UR4, URZ, UPT ;  /* 0x000000ff0400728c */ /* 0x020fd2000bf05270 */
[----:B------:R-:W-:Y:S05]  /*ab90*/  BRA.U UP0, `(.L_x_3071) ;  /* 0x0000000100087547 */ /* 0x000fea000b800000 */
[----:B------:R-:W1:Y:S02]  /*aba0*/  LDC.64 R2, c[0x0][0x3d8] ;  /* 0x0000f600ff027b82 */ /* 0x000e640000000a00 */
[----:B-1----:R-:W5:Y:S02]  /*abb0*/  LDG.E.64 R2, desc[UR8][R2.64] ;  /* 0x0000000802027981 */ /* 0x002f64000c1e1b00 */
.L_x_3071:
[----:B-----5:R-:W-:-:S04]  /*abc0*/  IADD3 R2, P0, PT, R11, R2, RZ ;  /* 0x000000020b027210 */ /* 0x020fc80007f1e0ff */
[----:B------:R-:W-:-:S05]  /*abd0*/  LEA.HI.X.SX32 R3, R11, R3, 0x1, P0 ;  /* 0x000000030b037211 */ /* 0x000fca00000f0eff */
[----:B0-----:R-:W-:Y:S01]  /*abe0*/  STG.E.64 desc[UR8][R4.64], R2 ;  /* 0x0000000204007986 */ /* 0x001fe2000c101b08 */
[----:B------:R-:W-:Y:S05]  /*abf0*/  EXIT ;  /* 0x000000000000794d */ /* 0x000fea0003800000 */
.L_x_2904:
[----:B------:R-:W-:Y:S01]  /*ac00*/  BSSY B0, `(.L_x_3072) ;  /* 0x0000006000007945 */ /* 0x000fe20003800000 */
[----:B------:R-:W-:Y:S01]  /*ac10*/  PLOP3.LUT P6, PT, P6, PT, PT, 0x8, 0x80 ;  /* 0x000000000080781c */ /* 0x000fe200037ce170 */
[----:B------:R-:W-:-:S12]  /*ac20*/  IMAD.MOV.U32 R46, RZ, RZ, -0x1 ;  /* 0xffffffffff2e7424 */ /* 0x000fd800078e00ff */
[----:B------:R-:W-:Y:S05]  /*ac30*/  WARPSYNC.COLLECTIVE R46, `(.L_x_3073) ;  /* 0x000000002e087348 */ /* 0x000fea0003c00000 */
[----:B------:R-:W-:Y:S01]  /*ac40*/  VOTE.ANY P6, P6 ;  /* 0x0000000000ff7806 */ /* 0x000fe200030c0100 */
[----:B------:R-:W-:-:S12]  /*ac50*/  ENDCOLLECTIVE ;  /* 0x000000000000791b */ /* 0x000fd80003800000 */
.L_x_3073:
[----:B------:R-:W-:Y:S05]  /*ac60*/  BSYNC B0 ;  /* 0x0000000000007941 */ /* 0x000fea0003800000 */
.L_x_3072:
[----:B------:R-:W-:Y:S05]  /*ac70*/  BRA `(.L_x_3074) ;  /* 0xffffff8400547947 */ /* 0x000fea000383ffff */
.L_x_2906:
[----:B------:R-:W-:Y:S01]  /*ac80*/  BSSY B0, `(.L_x_3075) ;  /* 0x0000006000007945 */ /* 0x000fe20003800000 */
[----:B------:R-:W-:Y:S01]  /*ac90*/  PLOP3.LUT P6, PT, P6, PT, PT, 0x8, 0x80 ;  /* 0x000000000080781c */ /* 0x000fe200037ce170 */
[----:B------:R-:W-:-:S12]  /*aca0*/  IMAD.MOV.U32 R46, RZ, RZ, -0x1 ;  /* 0xffffffffff2e7424 */ /* 0x000fd800078e00ff */
[----:B------:R-:W-:Y:S05]  /*acb0*/  WARPSYNC.COLLECTIVE R46, `(.L_x_3076) ;  /* 0x000000002e087348 */ /* 0x000fea0003c00000 */
[----:B------:R-:W-:Y:S01]  /*acc0*/  VOTE.ANY P6, P6 ;  /* 0x0000000000ff7806 */ /* 0x000fe200030c0100 */
[----:B------:R-:W-:-:S12]  /*acd0*/  ENDCOLLECTIVE ;  /* 0x000000000000791b */ /* 0x000fd80003800000 */
.L_x_3076:
[----:B------:R-:W-:Y:S05]  /*ace0*/  BSYNC B0 ;  /* 0x0000000000007941 */ /* 0x000fea0003800000 */
.L_x_3075:
[----:B------:R-:W-:Y:S05]  /*acf0*/  BRA `(.L_x_3077) ;  /* 0xffffff8400a87947 */ /* 0x000fea000383ffff */
.L_x_2908:
[----:B------:R-:W-:Y:S01]  /*ad00*/  BSSY B0, `(.L_x_3078) ;  /* 0x0000006000007945 */ /* 0x000fe20003800000 */
[----:B------:R-:W-:Y:S01]  /*ad10*/  PLOP3.LUT P6, PT, P6, PT, PT, 0x8, 0x80 ;  /* 0x000000000080781c */ /* 0x000fe200037ce170 */
[----:B------:R-:W-:-:S12]  /*ad20*/  IMAD.MOV.U32 R46, RZ, RZ, -0x1 ;  /* 0xffffffffff2e7424 */ /* 0x000fd800078e00ff */
[----:B------:R-:W-:Y:S05]  /*ad30*/  WARPSYNC.COLLECTIVE R46, `(.L_x_3079) ;  /* 0x000000002e087348 */ /* 0x000fea0003c00000 */
[----:B------:R-:W-:Y:S01]  /*ad40*/  VOTE.ANY R46, PT, P6 ;  /* 0x00000000002e7806 */ /* 0x000fe200030e0100 */
[----:B------:R-:W-:Y:S06]  /*ad50*/  ENDCOLLECTIVE ;  /* 0x000000000000791b */ /* 0x000fec0003800000 */
.L_x_3079:
[----:B------:R-:W-:Y:S05]  /*ad60*/  BSYNC B0 ;  /* 0x0000000000007941 */ /* 0x000fea0003800000 */
.L_x_3078:
        /* <DEDUP_REMOVED lines=14> */
.L_x_3080:
        /* <DEDUP_REMOVED lines=8> */
.L_x_3081:
        /* <DEDUP_REMOVED lines=8> */
.L_x_3082:
        /* <DEDUP_REMOVED lines=9> */
.L_x_3083:
        /* <DEDUP_REMOVED lines=10> */
.L_x_3084:
[----:B------:R-:W-:-:S04]  /*b080*/  ISETP.GT.AND P6, PT, R44, R53, PT ;  /* 0x000000352c00720c */ /* 0x000fc80003fc4270 */
[----:B------:R-:W-:Y:S02]  /*b090*/  SEL R7, R54, RZ, !P6 ;  /* 0x000000ff36077207 */ /* 0x000fe40007000000 */
[----:B------:R-:W-:-:S03]  /*b0a0*/  ISETP.NE.AND P6, PT, R34, 0x65, PT ;  /* 0x000000652200780c */ /* 0x000fc60003fc5270 */
[----:B------:R-:W-:-:S10]  /*b0b0*/  IMAD.IADD R48, R6, 0x1, R7 ;  /* 0x0000000106307824 */ /* 0x000fd400078e0207 */
[----:B------:R-:W-:Y:S05]  /*b0c0*/  WARPSYNC.COLLECTIVE R46, `(.L_x_3085) ;  /* 0x000000002e087348 */ /* 0x000fea0003c00000 */
[----:B------:R-:W-:Y:S01]  /*b0d0*/  VOTE.ALL P6, P6 ;  /* 0x0000000000ff7806 */ /* 0x000fe200030c0000 */
[----:B------:R-:W-:-:S12]  /*b0e0*/  ENDCOLLECTIVE ;  /* 0x000000000000791b */ /* 0x000fd80003800000 */
.L_x_3085:
[----:B------:R-:W-:Y:S05]  /*b0f0*/  BRA `(.L_x_3086) ;  /* 0xffffff8400447947 */ /* 0x000fea000383ffff */
.L_x_2910:
[----:B------:R-:W-:Y:S01]  /*b100*/  BSSY B0, `(.L_x_3087) ;  /* 0x0000006000007945 */ /* 0x000fe20003800000 */
[----:B------:R-:W-:Y:S01]  /*b110*/  PLOP3.LUT P6, PT, P6, PT, PT, 0x8, 0x80 ;  /* 0x000000000080781c */ /* 0x000fe200037ce170 */
[----:B------:R-:W-:-:S12]  /*b120*/  IMAD.MOV.U32 R46, RZ, RZ, -0x1 ;  /* 0xffffffffff2e7424 */ /* 0x000fd800078e00ff */
[----:B------:R-:W-:Y:S05]  /*b130*/  WARPSYNC.COLLECTIVE R46, `(.L_x_3088) ;  /* 0x000000002e087348 */ /* 0x000fea0003c00000 */
[----:B------:R-:W-:Y:S01]  /*b140*/  VOTE.ANY P6, P6 ;  /* 0x0000000000ff7806 */ /* 0x000fe200030c0100 */
[----:B------:R-:W-:-:S12]  /*b150*/  ENDCOLLECTIVE ;  /* 0x000000000000791b */ /* 0x000fd80003800000 */
.L_x_3088:
[----:B------:R-:W-:Y:S05]  /*b160*/  BSYNC B0 ;  /* 0x0000000000007941 */ /* 0x000fea0003800000 */
.L_x_3087:
[----:B------:R-:W-:Y:S05]  /*b170*/  BRA `(.L_x_3089) ;  /* 0xffffff8400547947 */ /* 0x000fea000383ffff */
.L_x_2912:
[----:B------:R-:W-:Y:S01]  /*b180*/  BSSY B0, `(.L_x_3090) ;  /* 0x0000006000007945 */ /* 0x000fe20003800000 */
[----:B------:R-:W-:Y:S01]  /*b190*/  PLOP3.LUT P6, PT, P6, PT, PT, 0x8, 0x80 ;  /* 0x000000000080781c */ /* 0x000fe200037ce170 */
[----:B------:R-:W-:-:S12]  /*b1a0*/  IMAD.MOV.U32 R46, RZ, RZ, -0x1 ;  /* 0xffffffffff2e7424 */ /* 0x000fd800078e00ff */
[----:B------:R-:W-:Y:S05]  /*b1b0*/  WARPSYNC.COLLECTIVE R46, `(.L_x_3091) ;  /* 0x000000002e087348 */ /* 0x000fea0003c00000 */
[----:B------:R-:W-:Y:S01]  /*b1c0*/  VOTE.ANY P6, P6 ;  /* 0x0000000000ff7806 */ /* 0x000fe200030c0100 */
[----:B------:R-:W-:-:S12]  /*b1d0*/  ENDCOLLECTIVE ;  /* 0x000000000000791b */ /* 0x000fd80003800000 */
.L_x_3091:
[----:B------:R-:W-:Y:S05]  /*b1e0*/  BSYNC B0 ;  /* 0x0000000000007941 */ /* 0x000fea0003800000 */
.L_x_3090:
[----:B------:R-:W-:Y:S05]  /*b1f0*/  BRA `(.L_x_3092) ;  /* 0xffffff8400a87947 */ /* 0x000fea000383ffff */
.L_x_2914:
[----:B------:R-:W-:Y:S01]  /*b200*/  BSSY B0, `(.L_x_3093) ;  /* 0x0000006000007945 */ /* 0x000fe20003800000 */
[----:B------:R-:W-:Y:S01]  /*b210*/  PLOP3.LUT P6, PT, P6, PT, PT, 0x8, 0x80 ;  /* 0x000000000080781c */ /* 0x000fe200037ce170 */
[----:B------:R-:W-:-:S12]  /*b220*/  IMAD.MOV.U32 R46, RZ, RZ, -0x1 ;  /* 0xffffffffff2e7424 */ /* 0x000fd800078e00ff */
[----:B------:R-:W-:Y:S05]  /*b230*/  WARPSYNC.COLLECTIVE R46, `(.L_x_3094) ;  /* 0x000000002e087348 */ /* 0x000fea0003c00000 */
[----:B------:R-:W-:Y:S01]  /*b240*/  VOTE.ANY R46, PT, P6 ;  /* 0x00000000002e7806 */ /* 0x000fe200030e0100 */
[----:B------:R-:W-:Y:S06]  /*b250*/  ENDCOLLECTIVE ;  /* 0x000000000000791b */ /* 0x000fec0003800000 */
.L_x_3094:
[----:B------:R-:W-:Y:S05]  /*b260*/  BSYNC B0 ;  /* 0x0000000000007941 */ /* 0x000fea0003800000 */
.L_x_3093:
        /* <DEDUP_REMOVED lines=10> */
.L_x_3095:
        /* <DEDUP_REMOVED lines=8> */
.L_x_3096:
        /* <DEDUP_REMOVED lines=8> */
.L_x_3097:
        /* <DEDUP_REMOVED lines=8> */
.L_x_3098:
        /* <DEDUP_REMOVED lines=8> */
.L_x_3099:
[----:B------:R-:W-:-:S04]  /*b510*/  ISETP.GT.AND P6, PT, R44, R53, PT ;  /* 0x000000352c00720c */ /* 0x000fc80003fc4270 */
[----:B------:R-:W-:Y:S02]  /*b520*/  SEL R54, R54, RZ, !P6 ;  /* 0x000000ff36367207 */ /* 0x000fe40007000000 */
[----:B------:R-:W-:Y:S02]  /*b530*/  ISETP.NE.AND P6, PT, R34, 0x65, PT ;  /* 0x000000652200780c */ /* 0x000fe40003fc5270 */
[----:B------:R-:W-:-:S11]  /*b540*/  IADD3 R48, PT, PT, R7, R54, R48 ;  /* 0x0000003607307210 */ /* 0x000fd60007ffe030 */
[----:B------:R-:W-:Y:S05]  /*b550*/  WARPSYNC.COLLECTIVE R46, `(.L_x_3100) ;  /* 0x000000002e087348 */ /* 0x000fea0003c00000 */
[----:B------:R-:W-:Y:S01]  /*b560*/  VOTE.ALL P6, P6 ;  /* 0x0000000000ff7806 */ /* 0x000fe200030c0000 */
[----:B------:R-:W-:-:S12]  /*b570*/  ENDCOLLECTIVE ;  /* 0x000000000000791b */ /* 0x000fd80003800000 */
.L_x_3100:
[----:B------:R-:W-:Y:S05]  /*b580*/  BRA `(.L_x_3101) ;  /* 0xffffff8400447947 */ /* 0x000fea000383ffff */
.L_x_3012:
[----:B------:R-:W-:Y:S01]  /*b590*/  BSSY B0, `(.L_x_3102) ;  /* 0x0000006000007945 */ /* 0x000fe20003800000 */
[----:B------:R-:W-:Y:S01]  /*b5a0*/  PLOP3.LUT P6, PT, P6, PT, PT, 0x8, 0x80 ;  /* 0x000000000080781c */ /* 0x000fe200037ce170 */
[----:B------:R-:W-:-:S12]  /*b5b0*/  IMAD.MOV.U32 R46, RZ, RZ, -0x1 ;  /* 0xffffffffff2e7424 */ /* 0x000fd800078e00ff */
[----:B------:R-:W-:Y:S05]  /*b5c0*/  WARPSYNC.COLLECTIVE R46, `(.L_x_3103) ;  /* 0x000000002e087348 */ /* 0x000fea0003c00000 */
[----:B------:R-:W-:Y:S01]  /*b5d0*/  VOTE.ANY P6, P6 ;  /* 0x0000000000ff7806 */ /* 0x000fe200030c0100 */
[----:B------:R-:W-:-:S12]  /*b5e0*/  ENDCOLLECTIVE ;  /* 0x000000000000791b */ /* 0x000fd80003800000 */
.L_x_3103:
[----:B------:R-:W-:Y:S05]  /*b5f0*/  BSYNC B0 ;  /* 0x0000000000007941 */ /* 0x000fea0003800000 */
.L_x_3102:
[----:B------:R-:W-:Y:S05]  /*b600*/  BRA `(.L_x_3104) ;  /* 0xffffffd000587947 */ /* 0x000fea000383ffff */
.L_x_3014:
[----:B------:R-:W-:Y:S01]  /*b610*/  BSSY B0, `(.L_x_3105) ;  /* 0x0000006000007945 */ /* 0x000fe20003800000 */
[----:B------:R-:W-:Y:S01]  /*b620*/  PLOP3.LUT P6, PT, P6, PT, PT, 0x8, 0x80 ;  /* 0x000000000080781c */ /* 0x000fe200037ce170 */
[----:B------:R-:W-:-:S12]  /*b630*/  IMAD.MOV.U32 R46, RZ, RZ, -0x1 ;  /* 0xffffffffff2e7424 */ /* 0x000fd800078e00ff */
[----:B------:R-:W-:Y:S05]  /*b640*/  WARPSYNC.COLLECTIVE R46, `(.L_x_3106) ;  /* 0x000000002e087348 */ /* 0x000fea0003c00000 */
[----:B------:R-:W-:Y:S01]  /*b650*/  VOTE.ANY P6, P6 ;  /* 0x0000000000ff7806 */ /* 0x000fe200030c0100 */
[----:B------:R-:W-:-:S12]  /*b660*/  ENDCOLLECTIVE ;  /* 0x000000000000791b */ /* 0x000fd80003800000 */
.L_x_3106:
[----:B------:R-:W-:Y:S05]  /*b670*/  BSYNC B0 ;  /* 0x0000000000007941 */ /* 0x000fea0003800000 */
.L_x_3105:
[----:B------:R-:W-:Y:S05]  /*b680*/  BRA `(.L_x_3107) ;  /* 0xffffffd000ac7947 */ /* 0x000fea000383ffff */
.L_x_3016:
[----:B------:R-:W0:Y:S01]  /*b690*/  S2R R16, SR_GEMASK ;  /* 0x0000000000107919 */ /* 0x000e220000003c00 */
[----:B------:R-:W-:Y:S01]  /*b6a0*/  BSSY B0, `(.L_x_3108) ;  /* 0x0000006000007945 */ /* 0x000fe20003800000 */
[----:B------:R-:W-:Y:S01]  /*b6b0*/  PLOP3.LUT P6, PT, P6, PT, PT, 0x8, 0x80 ;  /* 0x000000000080781c */ /* 0x000fe200037ce170 */
[----:B------:R-:W-:-:S12]  /*b6c0*/  IMAD.MOV.U32 R46, RZ, RZ, -0x1 ;  /* 0xffffffffff2e7424 */ /* 0x000fd800078e00ff */
[----:B0-----:R-:W-:Y:S05]  /*b6d0*/  WARPSYNC.COLLECTIVE R46, `(.L_x_3109) ;  /* 0x000000002e087348 */ /* 0x001fea0003c00000 */
[----:B------:R-:W-:Y:S01]  /*b6e0*/  VOTE.ANY R46, PT, P6 ;  /* 0x00000000002e7806 */ /* 0x000fe200030e0100 */
[----:B0-----:R-:W-:Y:S06]  /*b6f0*/  ENDCOLLECTIVE ;  /* 0x000000000000791b */ /* 0x001fec0003800000 */
.L_x_3109:
[----:B------:R-:W-:Y:S05]  /*b700*/  BSYNC B0 ;  /* 0x0000000000007941 */ /* 0x000fea0003800000 */
.L_x_3108:
        /* <DEDUP_REMOVED lines=13> */
.L_x_3110:
        /* <DEDUP_REMOVED lines=9> */
.L_x_3111:
        /* <DEDUP_REMOVED lines=8> */
.L_x_3112:
        /* <DEDUP_REMOVED lines=8> */
.L_x_3113:
        /* <DEDUP_REMOVED lines=9> */
.L_x_3114:
        /* <DEDUP_REMOVED lines=8> */
.L_x_3115:
[----:B------:R-:W-:Y:S05]  /*ba80*/  BRA `(.L_x_3116) ;  /* 0xffffffd000487947 */ /* 0x000fea000383ffff */
.L_x_3018:
[----:B------:R-:W-:Y:S01]  /*ba90*/  BSSY B0, `(.L_x_3117) ;  /* 0x0000006000007945 */ /* 0x000fe20003800000 */
[----:B------:R-:W-:Y:S01]  /*baa0*/  PLOP3.LUT P6, PT, P6, PT, PT, 0x8, 0x80 ;  /* 0x000000000080781c */ /* 0x000fe200037ce170 */
[----:B------:R-:W-:-:S12]  /*bab0*/  IMAD.MOV.U32 R46, RZ, RZ, -0x1 ;  /* 0xffffffffff2e7424 */ /* 0x000fd800078e00ff */
[----:B------:R-:W-:Y:S05]  /*bac0*/  WARPSYNC.COLLECTIVE R46, `(.L_x_3118) ;  /* 0x000000002e087348 */ /* 0x000fea0003c00000 */
[----:B------:R-:W-:Y:S01]  /*bad0*/  VOTE.ANY P6, P6 ;  /* 0x0000000000ff7806 */ /* 0x000fe200030c0100 */
[----:B------:R-:W-:-:S12]  /*bae0*/  ENDCOLLECTIVE ;  /* 0x000000000000791b */ /* 0x000fd80003800000 */
.L_x_3118:
[----:B------:R-:W-:Y:S05]  /*baf0*/  BSYNC B0 ;  /* 0x0000000000007941 */ /* 0x000fea0003800000 */
.L_x_3117:
[----:B------:R-:W-:Y:S05]  /*bb00*/  BRA `(.L_x_3119) ;  /* 0xffffffd000587947 */ /* 0x000fea000383ffff */
.L_x_3020:
[----:B------:R-:W-:Y:S01]  /*bb10*/  BSSY B0, `(.L_x_3120) ;  /* 0x0000006000007945 */ /* 0x000fe20003800000 */
[----:B------:R-:W-:Y:S01]  /*bb20*/  PLOP3.LUT P6, PT, P6, PT, PT, 0x8, 0x80 ;  /* 0x000000000080781c */ /* 0x000fe200037ce170 */
[----:B------:R-:W-:-:S12]  /*bb30*/  IMAD.MOV.U32 R46, RZ, RZ, -0x1 ;  /* 0xffffffffff2e7424 */ /* 0x000fd800078e00ff */
[----:B------:R-:W-:Y:S05]  /*bb40*/  WARPSYNC.COLLECTIVE R46, `(.L_x_3121) ;  /* 0x000000002e087348 */ /* 0x000fea0003c00000 */
[----:B------:R-:W-:Y:S01]  /*bb50*/  VOTE.ANY P6, P6 ;  /* 0x0000000000ff7806 */ /* 0x000fe200030c0100 */
[----:B------:R-:W-:-:S12]  /*bb60*/  ENDCOLLECTIVE ;  /* 0x000000000000791b */ /* 0x000fd80003800000 */
.L_x_3121:
[----:B------:R-:W-:Y:S05]  /*bb70*/  BSYNC B0 ;  /* 0x0000000000007941 */ /* 0x000fea0003800000 */
.L_x_3120:
[----:B------:R-:W-:Y:S05]  /*bb80*/  BRA `(.L_x_3122) ;  /* 0xffffffd000ac7947 */ /* 0x000fea000383ffff */
.L_x_3022:
[----:B------:R-:W-:Y:S01]  /*bb90*/  BSSY B0, `(.L_x_3123) ;  /* 0x0000006000007945 */ /* 0x000fe20003800000 */
[----:B------:R-:W-:Y:S01]  /*bba0*/  PLOP3.LUT P6, PT, P6, PT, PT, 0x8, 0x80 ;  /* 0x000000000080781c */ /* 0x000fe200037ce170 */
[----:B------:R-:W-:-:S12]  /*bbb0*/  IMAD.MOV.U32 R46, RZ, RZ, -0x1 ;  /* 0xffffffffff2e7424 */ /* 0x000fd800078e00ff */
[----:B------:R-:W-:Y:S05]  /*bbc0*/  WARPSYNC.COLLECTIVE R46, `(.L_x_3124) ;  /* 0x000000002e087348 */ /* 0x000fea0003c00000 */
[----:B------:R-:W-:Y:S01]  /*bbd0*/  VOTE.ANY R46, PT, P6 ;  /* 0x00000000002e7806 */ /* 0x000fe200030e0100 */
[----:B------:R-:W-:Y:S06]  /*bbe0*/  ENDCOLLECTIVE ;  /* 0x000000000000791b */ /* 0x000fec0003800000 */
.L_x_3124:
[----:B------:R-:W-:Y:S05]  /*bbf0*/  BSYNC B0 ;  /* 0x0000000000007941 */ /* 0x000fea0003800000 */
.L_x_3123:
        /* <DEDUP_REMOVED lines=10> */
.L_x_3125:
        /* <DEDUP_REMOVED lines=9> */
.L_x_3126:
        /* <DEDUP_REMOVED lines=8> */
.L_x_3127:
        /* <DEDUP_REMOVED lines=8> */
.L_x_3128:
        /* <DEDUP_REMOVED lines=8> */
.L_x_3129:
[----:B------:R-:W-:Y:S02]  /*beb0*/  ISETP.NE.AND P6, PT, R34, 0x65, PT ;  /* 0x000000652200780c */ /* 0x000fe40003fc5270 */
[----:B------:R-:W-:-:S04]  /*bec0*/  SEL R54, R54, RZ, !P0 ;  /* 0x000000ff36367207 */ /* 0x000fc80004000000 */
[----:B------:R-:W-:-:S07]  /*bed0*/  IADD3 R48, PT, PT, R19, R54, R48 ;  /* 0x0000003613307210 */ /* 0x000fce0007ffe030 */
[----:B------:R-:W-:Y:S05]  /*bee0*/  WARPSYNC.COLLECTIVE R46, `(.L_x_3130) ;  /* 0x000000002e087348 */ /* 0x000fea0003c00000 */
[----:B------:R-:W-:Y:S01]  /*bef0*/  VOTE.ALL P6, P6 ;  /* 0x0000000000ff7806 */ /* 0x000fe200030c0000 */
[----:B------:R-:W-:-:S12]  /*bf00*/  ENDCOLLECTIVE ;  /* 0x000000000000791b */ /* 0x000fd80003800000 */
.L_x_3130:
[----:B------:R-:W-:Y:S05]  /*bf10*/  BRA `(.L_x_3131) ;  /* 0xffffffd000487947 */ /* 0x000fea000383ffff */
.L_x_3132:
        /* <DEDUP_REMOVED lines=14> */
.L_x_3267:


//--------------------- .text._ZN3cub18CUB_300001_SM_10006detail11EmptyKernelIvEEvv --------------------------
	.section	.text._ZN3cub18CUB_300001_SM_10006detail11EmptyKernelIvEEvv,"ax",@progbits
	.align	128
        .global         _ZN3cub18CUB_300001_SM_10006detail11EmptyKernelIvEEvv
        .type           _ZN3cub18CUB_300001_SM_10006detail11EmptyKernelIvEEvv,@function
        .size           _ZN3cub18CUB_300001_SM_10006detail11EmptyKernelIvEEvv,(.L_x_3268 - _ZN3cub18CUB_300001_SM_10006detail11EmptyKernelIvEEvv)
        .other          _ZN3cub18CUB_300001_SM_10006detail11EmptyKernelIvEEvv,@"STO_CUDA_ENTRY STV_DEFAULT"
_ZN3cub18CUB_300001_SM_10006detail11EmptyKernelIvEEvv:
.text._ZN3cub18CUB_300001_SM_10006detail11EmptyKernelIvEEvv:
[----:B------:R-:W-:Y:S01]  /*0000*/  LDC R1, c[0x0][0x37c] ;  /* 0x0000df00ff017b82 */ /* 0x000fe20000000800 */
[----:B------:R-:W-:Y:S05]  /*0010*/  EXIT ;  /* 0x000000000000794d */ /* 0x000fea0003800000 */
.L_x_3133:
        /* <DEDUP_REMOVED lines=14> */
.L_x_3268:


//--------------------- .text._Z16leftshift_kernelIlEvPKT_PS0_ji --------------------------
	.section	.text._Z16leftshift_kernelIlEvPKT_PS0_ji,"ax",@progbits
	.align	128
        .global         _Z16leftshift_kernelIlEvPKT_PS0_ji
        .type           _Z16leftshift_kernelIlEvPKT_PS0_ji,@function
        .size           _Z16leftshift_kernelIlEvPKT_PS0_ji,(.L_x_3269 - _Z16leftshift_kernelIlEvPKT_PS0_ji)
        .other          _Z16leftshift_kernelIlEvPKT_PS0_ji,@"STO_CUDA_ENTRY STV_DEFAULT"
_Z16leftshift_kernelIlEvPKT_PS0_ji:
.text._Z16leftshift_kernelIlEvPKT_PS0_ji:
[----:B------:R-:W-:Y:S01]  /*0000*/  LDC R1, c[0x0][0x37c] ;  /* 0x0000df00ff017b82 */ /* 0x000fe20000000800 */
[----:B------:R-:W0:Y:S07]  /*0010*/  S2R R0, SR_TID.X ;  /* 0x0000000000007919 */ /* 0x000e2e0000002100 */
[----:B------:R-:W0:Y:S01]  /*0020*/  S2UR UR4, SR_CTAID.X ;  /* 0x00000000000479c3 */ /* 0x000e220000002500 */
[----:B------:R-:W1:Y:S07]  /*0030*/  LDCU UR5, c[0x0][0x390] ;  /* 0x00007200ff0577ac */ /* 0x000e6e0008000800 */
[----:B------:R-:W0:Y:S02]  /*0040*/  LDC R9, c[0x0][0x360] ;  /* 0x0000d800ff097b82 */ /* 0x000e240000000800 */
[----:B0-----:R-:W-:-:S05]  /*0050*/  IMAD R9, R9, UR4, R0 ;  /* 0x0000000409097c24 */ /* 0x001fca000f8e0200 */
[----:B-1----:R-:W-:-:S13]  /*0060*/  ISETP.GE.U32.AND P0, PT, R9, UR5, PT ;  /* 0x0000000509007c0c */ /* 0x002fda000bf06070 */
[----:B------:R-:W-:Y:S05]  /*0070*/  @P0 EXIT ;  /* 0x000000000000094d */ /* 0x000fea0003800000 */
[----:B------:R-:W0:Y:S01]  /*0080*/  LDC.64 R2, c[0x0][0x380] ;  /* 0x0000e000ff027b82 */ /* 0x000e220000000a00 */
[----:B------:R-:W1:Y:S01]  /*0090*/  LDCU.64 UR4, c[0x0][0x358] ;  /* 0x00006b00ff0477ac */ /* 0x000e620008000a00 */
[----:B------:R-:W2:Y:S06]  /*00a0*/  LDCU UR6, c[0x0][0x394] ;  /* 0x00007280ff0677ac */ /* 0x000eac0008000800 */
[----:B------:R-:W3:Y:S01]  /*00b0*/  LDC.64 R4, c[0x0][0x388] ;  /* 0x0000e200ff047b82 */ /* 0x000ee20000000a00 */
[----:B0-----:R-:W-:-:S06]  /*00c0*/  IMAD.WIDE R2, R9, 0x8, R2 ;  /* 0x0000000809027825 */ /* 0x001fcc00078e0202 */
[----:B-1----:R-:W2:Y:S01]  /*00d0*/  LDG.E.64 R2, desc[UR4][R2.64] ;  /* 0x0000000402027981 */ /* 0x002ea2000c1e1b00 */
[----:B---3--:R-:W-:Y:S01]  /*00e0*/  IMAD.WIDE R4, R9, 0x8, R4 ;  /* 0x0000000809047825 */ /* 0x008fe200078e0204 */
[C---:B--2---:R-:W-:Y:S02]  /*00f0*/  SHF.L.U64.HI R7, R2.reuse, UR6, R3 ;  /* 0x0000000602077c19 */ /* 0x044fe40008010203 */
[----:B------:R-:W-:-:S05]  /*0100*/  SHF.L.U32 R6, R2, UR6, RZ ;  /* 0x0000000602067c19 */ /* 0x000fca00080006ff */
[----:B------:R-:W-:Y:S01]  /*0110*/  STG.E.64 desc[UR4][R4.64], R6 ;  /* 0x0000000604007986 */ /* 0x000fe2000c101b04 */
[----:B------:R-:W-:Y:S05]  /*0120*/  EXIT ;  /* 0x000000000000794d */ /* 0x000fea0003800000 */
.L_x_3134:
        /* <DEDUP_REMOVED lines=13> */
.L_x_3269:


//--------------------- .text._Z16leftshift_kernelIjEvPKT_PS0_ji --------------------------
	.section	.text._Z16leftshift_kernelIjEvPKT_PS0_ji,"ax",@progbits
	.align	128
        .global         _Z16leftshift_kernelIjEvPKT_PS0_ji
        .type           _Z16leftshift_kernelIjEvPKT_PS0_ji,@function
        .size           _Z16leftshift_kernelIjEvPKT_PS0_ji,(.L_x_3270 - _Z16leftshift_kernelIjEvPKT_PS0_ji)
        .other          _Z16leftshift_kernelIjEvPKT_PS0_ji,@"STO_CUDA_ENTRY STV_DEFAULT"
_Z16leftshift_kernelIjEvPKT_PS0_ji:
.text._Z16leftshift_kernelIjEvPKT_PS0_ji:
        /* <DEDUP_REMOVED lines=13> */
[----:B-1----:R-:W2:Y:S01]  /*00d0*/  LDG.E R2, desc[UR4][R2.64] ;  /* 0x0000000402027981 */ /* 0x002ea2000c1e1900 */
[----:B---3--:R-:W-:Y:S01]  /*00e0*/  IMAD.WIDE R4, R7, 0x4, R4 ;  /* 0x0000000407047825 */ /* 0x008fe200078e0204 */
[----:B--2---:R-:W-:-:S05]  /*00f0*/  SHF.L.U32 R7, R2, UR6, RZ ;  /* 0x0000000602077c19 */ /* 0x004fca00080006ff */
[----:B------:R-:W-:Y:S01]  /*0100*/  STG.E desc[UR4][R4.64], R7 ;  /* 0x0000000704007986 */ /* 0x000fe2000c101904 */
[----:B------:R-:W-:Y:S05]  /*0110*/  EXIT ;  /* 0x000000000000794d */ /* 0x000fea0003800000 */
.L_x_3135:
        /* <DEDUP_REMOVED lines=14> */
.L_x_3270:


//--------------------- .text._Z16leftshift_kernelIiEvPKT_PS0_ji --------------------------
	.section	.text._Z16leftshift_kernelIiEvPKT_PS0_ji,"ax",@progbits
	.align	128
        .global         _Z16leftshift_kernelIiEvPKT_PS0_ji
        .type           _Z16leftshift_kernelIiEvPKT_PS0_ji,@function
        .size           _Z16leftshift_kernelIiEvPKT_PS0_ji,(.L_x_3271 - _Z16leftshift_kernelIiEvPKT_PS0_ji)
        .other          _Z16leftshift_kernelIiEvPKT_PS0_ji,@"STO_CUDA_ENTRY STV_DEFAULT"
_Z16leftshift_kernelIiEvPKT_PS0_ji:
.text._Z16leftshift_kernelIiEvPKT_PS0_ji:
        /* <DEDUP_REMOVED lines=18> */
.L_x_3136:
        /* <DEDUP_REMOVED lines=14> */
.L_x_3271:


//--------------------- .text._Z16leftshift_kernelIhEvPKT_PS0_ji --------------------------
	.section	.text._Z16leftshift_kernelIhEvPKT_PS0_ji,"ax",@progbits
	.align	128
        .global         _Z16leftshift_kernelIhEvPKT_PS0_ji
        .type           _Z16leftshift_kernelIhEvPKT_PS0_ji,@function
        .size           _Z16leftshift_kernelIhEvPKT_PS0_ji,(.L_x_3272 - _Z16leftshift_kernelIhEvPKT_PS0_ji)
        .other          _Z16leftshift_kernelIhEvPKT_PS0_ji,@"STO_CUDA_ENTRY STV_DEFAULT"
_Z16leftshift_kernelIhEvPKT_PS0_ji:
.text._Z16leftshift_kernelIhEvPKT_PS0_ji:
        /* <DEDUP_REMOVED lines=8> */
[----:B------:R-:W0:Y:S01]  /*0080*/  LDCU.128 UR8, c[0x0][0x380] ;  /* 0x00007000ff0877ac */ /* 0x000e220008000c00 */
[----:B------:R-:W-:Y:S01]  /*0090*/  SHF.R.S32.HI R0, RZ, 0x1f, R4 ;  /* 0x0000001fff007819 */ /* 0x000fe20000011404 */
[----:B------:R-:W1:Y:S01]  /*00a0*/  LDCU.64 UR4, c[0x0][0x358] ;  /* 0x00006b00ff0477ac */ /* 0x000e620008000a00 */
[----:B------:R-:W2:Y:S01]  /*00b0*/  LDCU UR6, c[0x0][0x394] ;  /* 0x00007280ff0677ac */ /* 0x000ea20008000800 */
[----:B0-----:R-:W-:-:S04]  /*00c0*/  IADD3 R2, P0, PT, R4, UR8, RZ ;  /* 0x0000000804027c10 */ /* 0x001fc8000ff1e0ff */
[----:B------:R-:W-:-:S05]  /*00d0*/  IADD3.X R3, PT, PT, R0, UR9, RZ, P0, !PT ;  /* 0x0000000900037c10 */ /* 0x000fca00087fe4ff */
[----:B-1----:R-:W2:Y:S01]  /*00e0*/  LDG.E.U8 R2, desc[UR4][R2.64] ;  /* 0x0000000402027981 */ /* 0x002ea2000c1e1100 */
[----:B------:R-:W-:-:S04]  /*00f0*/  IADD3 R4, P0, PT, R4, UR10, RZ ;  /* 0x0000000a04047c10 */ /* 0x000fc8000ff1e0ff */
[----:B------:R-:W-:Y:S02]  /*0100*/  IADD3.X R5, PT, PT, R0, UR11, RZ, P0, !PT ;  /* 0x0000000b00057c10 */ /* 0x000fe400087fe4ff */
[----:B--2---:R-:W-:-:S05]  /*0110*/  SHF.L.U32 R7, R2, UR6, RZ ;  /* 0x0000000602077c19 */ /* 0x004fca00080006ff */
[----:B------:R-:W-:Y:S01]  /*0120*/  STG.E.U8 desc[UR4][R4.64], R7 ;  /* 0x0000000704007986 */ /* 0x000fe2000c101104 */
[----:B------:R-:W-:Y:S05]  /*0130*/  EXIT ;  /* 0x000000000000794d */ /* 0x000fea0003800000 */
.L_x_3137:
        /* <DEDUP_REMOVED lines=12> */
.L_x_3272:


//--------------------- .text._Z19bitwise_xor__kernelIiEvPKT_S2_PS0_j --------------------------
	.section	.text._Z19bitwise_xor__kernelIiEvPKT_S2_PS0_j,"ax",@progbits
	.align	128
        .global         _Z19bitwise_xor__kernelIiEvPKT_S2_PS0_j
        .type           _Z19bitwise_xor__kernelIiEvPKT_S2_PS0_j,@function
        .size           _Z19bitwise_xor__kernelIiEvPKT_S2_PS0_j,(.L_x_3273 - _Z19bitwise_xor__kernelIiEvPKT_S2_PS0_j)
        .other          _Z19bitwise_xor__kernelIiEvPKT_S2_PS0_j,@"STO_CUDA_ENTRY STV_DEFAULT"
_Z19bitwise_xor__kernelIiEvPKT_S2_PS0_j:
.text._Z19bitwise_xor__kernelIiEvPKT_S2_PS0_j:
        /* <DEDUP_REMOVED lines=9> */
[----:B------:R-:W1:Y:S07]  /*0090*/  LDCU.64 UR4, c[0x0][0x358] ;  /* 0x00006b00ff0477ac */ /* 0x000e6e0008000a00 */
[----:B------:R-:W2:Y:S08]  /*00a0*/  LDC.64 R4, c[0x0][0x388] ;  /* 0x0000e200ff047b82 */ /* 0x000eb00000000a00 */
[----:B------:R-:W3:Y:S01]  /*00b0*/  LDC.64 R6, c[0x0][0x390] ;  /* 0x0000e400ff067b82 */ /* 0x000ee20000000a00 */
[----:B0-----:R-:W-:-:S06]  /*00c0*/  IMAD.WIDE R2, R9, 0x4, R2 ;  /* 0x0000000409027825 */ /* 0x001fcc00078e0202 */
[----:B-1----:R-:W4:Y:S01]  /*00d0*/  LDG.E R2, desc[UR4][R2.64] ;  /* 0x0000000402027981 */ /* 0x002f22000c1e1900 */
[----:B--2---:R-:W-:-:S06]  /*00e0*/  IMAD.WIDE R4, R9, 0x4, R4 ;  /* 0x0000000409047825 */ /* 0x004fcc00078e0204 */
[----:B------:R-:W4:Y:S01]  /*00f0*/  LDG.E R5, desc[UR4][R4.64] ;  /* 0x0000000404057981 */ /* 0x000f22000c1e1900 */
[----:B---3--:R-:W-:Y:S01]  /*0100*/  IMAD.WIDE R6, R9, 0x4, R6 ;  /* 0x0000000409067825 */ /* 0x008fe200078e0206 */
[----:B----4-:R-:W-:-:S05]  /*0110*/  LOP3.LUT R9, R5, R2, RZ, 0x3c, !PT ;  /* 0x0000000205097212 */ /* 0x010fca00078e3cff */
[----:B------:R-:W-:Y:S01]  /*0120*/  STG.E desc[UR4][R6.64], R9 ;  /* 0x0000000906007986 */ /* 0x000fe2000c101904 */
[----:B------:R-:W-:Y:S05]  /*0130*/  EXIT ;  /* 0x000000000000794d */ /* 0x000fea0003800000 */
.L_x_3138:
        /* <DEDUP_REMOVED lines=12> */
.L_x_3273:


//--------------------- .text._Z18bitwise_or__kernelIiEvPKT_S2_PS0_j --------------------------
	.section	.text._Z18bitwise_or__kernelIiEvPKT_S2_PS0_j,"ax",@progbits
	.align	128
        .global         _Z18bitwise_or__kernelIiEvPKT_S2_PS0_j
        .type           _Z18bitwise_or__kernelIiEvPKT_S2_PS0_j,@function
        .size           _Z18bitwise_or__kernelIiEvPKT_S2_PS0_j,(.L_x_3274 - _Z18bitwise_or__kernelIiEvPKT_S2_PS0_j)
        .other          _Z18bitwise_or__kernelIiEvPKT_S2_PS0_j,@"STO_CUDA_ENTRY STV_DEFAULT"
_Z18bitwise_or__kernelIiEvPKT_S2_PS0_j:
.text._Z18bitwise_or__kernelIiEvPKT_S2_PS0_j:
        /* <DEDUP_REMOVED lines=20> */
.L_x_3139:
        /* <DEDUP_REMOVED lines=12> */
.L_x_3274:


//--------------------- .text._Z19bitwise_and__kernelIiEvPKT_S2_PS0_j --------------------------
	.section	.text._Z19bitwise_and__kernelIiEvPKT_S2_PS0_j,"ax",@progbits
	.align	128
        .global         _Z19bitwise_and__kernelIiEvPKT_S2_PS0_j
        .type           _Z19bitwise_and__kernelIiEvPKT_S2_PS0_j,@function
        .size           _Z19bitwise_and__kernelIiEvPKT_S2_PS0_j,(.L_x_3275 - _Z19bitwise_and__kernelIiEvPKT_S2_PS0_j)
        .other          _Z19bitwise_and__kernelIiEvPKT_S2_PS0_j,@"STO_CUDA_ENTRY STV_DEFAULT"
_Z19bitwise_and__kernelIiEvPKT_S2_PS0_j:
.text._Z19bitwise_and__kernelIiEvPKT_S2_PS0_j:
        /* <DEDUP_REMOVED lines=20> */
.L_x_3140:
        /* <DEDUP_REMOVED lines=12> */
.L_x_3275:


//--------------------- .text._Z19bitwise_xor__kernelIlEvPKT_S2_PS0_j --------------------------
	.section	.text._Z19bitwise_xor__kernelIlEvPKT_S2_PS0_j,"ax",@progbits
	.align	128
        .global         _Z19bitwise_xor__kernelIlEvPKT_S2_PS0_j
        .type           _Z19bitwise_xor__kernelIlEvPKT_S2_PS0_j,@function
        .size           _Z19bitwise_xor__kernelIlEvPKT_S2_PS0_j,(.L_x_3276 - _Z19bitwise_xor__kernelIlEvPKT_S2_PS0_j)
        .other          _Z19bitwise_xor__kernelIlEvPKT_S2_PS0_j,@"STO_CUDA_ENTRY STV_DEFAULT"
_Z19bitwise_xor__kernelIlEvPKT_S2_PS0_j:
.text._Z19bitwise_xor__kernelIlEvPKT_S2_PS0_j:
        /* <DEDUP_REMOVED lines=13> */
[----:B-1----:R-:W4:Y:S01]  /*00d0*/  LDG.E.64 R2, desc[UR4][R2.64] ;  /* 0x0000000402027981 */ /* 0x002f22000c1e1b00 */
[----:B--2---:R-:W-:-:S06]  /*00e0*/  IMAD.WIDE R4, R11, 0x8, R4 ;  /* 0x000000080b047825 */ /* 0x004fcc00078e0204 */
[----:B------:R-:W4:Y:S01]  /*00f0*/  LDG.E.64 R4, desc[UR4][R4.64] ;  /* 0x0000000404047981 */ /* 0x000f22000c1e1b00 */
[----:B---3--:R-:W-:Y:S01]  /*0100*/  IMAD.WIDE R6, R11, 0x8, R6 ;  /* 0x000000080b067825 */ /* 0x008fe200078e0206 */
[----:B----4-:R-:W-:Y:S02]  /*0110*/  LOP3.LUT R8, R4, R2, RZ, 0x3c, !PT ;  /* 0x0000000204087212 */ /* 0x010fe400078e3cff */
[----:B------:R-:W-:-:S05]  /*0120*/  LOP3.LUT R9, R5, R3, RZ, 0x3c, !PT ;  /* 0x0000000305097212 */ /* 0x000fca00078e3cff */
[----:B------:R-:W-:Y:S01]  /*0130*/  STG.E.64 desc[UR4][R6.64], R8 ;  /* 0x0000000806007986 */ /* 0x000fe2000c101b04 */
[----:B------:R-:W-:Y:S05]  /*0140*/  EXIT ;  /* 0x000000000000794d */ /* 0x000fea0003800000 */
.L_x_3141:
        /* <DEDUP_REMOVED lines=11> */
.L_x_3276:


//--------------------- .text._Z18bitwise_or__kernelIlEvPKT_S2_PS0_j --------------------------
	.section	.text._Z18bitwise_or__kernelIlEvPKT_S2_PS0_j,"ax",@progbits
	.align	128
        .global         _Z18bitwise_or__kernelIlEvPKT_S2_PS0_j
        .type           _Z18bitwise_or__kernelIlEvPKT_S2_PS0_j,@function
        .size           _Z18bitwise_or__kernelIlEvPKT_S2_PS0_j,(.L_x_3277 - _Z18bitwise_or__kernelIlEvPKT_S2_PS0_j)
        .other          _Z18bitwise_or__kernelIlEvPKT_S2_PS0_j,@"STO_CUDA_ENTRY STV_DEFAULT"
_Z18bitwise_or__kernelIlEvPKT_S2_PS0_j:
.text._Z18bitwise_or__kernelIlEvPKT_S2_PS0_j:
        /* <DEDUP_REMOVED lines=21> */
.L_x_3142:
        /* <DEDUP_REMOVED lines=11> */
.L_x_3277:


//--------------------- .text._Z19bitwise_and__kernelIlEvPKT_S2_PS0_j --------------------------
	.section	.text._Z19bitwise_and__kernelIlEvPKT_S2_PS0_j,"ax",@progbits
	.align	128
        .global         _Z19bitwise_and__kernelIlEvPKT_S2_PS0_j
        .type           _Z19bitwise_and__kernelIlEvPKT_S2_PS0_j,@function
        .size           _Z19bitwise_and__kernelIlEvPKT_S2_PS0_j,(.L_x_3278 - _Z19bitwise_and__kernelIlEvPKT_S2_PS0_j)
        .other          _Z19bitwise_and__kernelIlEvPKT_S2_PS0_j,@"STO_CUDA_ENTRY STV_DEFAULT"
_Z19bitwise_and__kernelIlEvPKT_S2_PS0_j:
.text._Z19bitwise_and__kernelIlEvPKT_S2_PS0_j:
        /* <DEDUP_REMOVED lines=21> */
.L_x_3143:
        /* <DEDUP_REMOVED lines=11> */
.L_x_3278:


//--------------------- .text._Z19bitwise_xor__kernelIjEvPKT_S2_PS0_j --------------------------
	.section	.text._Z19bitwise_xor__kernelIjEvPKT_S2_PS0_j,"ax",@progbits
	.align	128
        .global         _Z19bitwise_xor__kernelIjEvPKT_S2_PS0_j
        .type           _Z19bitwise_xor__kernelIjEvPKT_S2_PS0_j,@function
        .size           _Z19bitwise_xor__kernelIjEvPKT_S2_PS0_j,(.L_x_3279 - _Z19bitwise_xor__kernelIjEvPKT_S2_PS0_j)
        .other          _Z19bitwise_xor__kernelIjEvPKT_S2_PS0_j,@"STO_CUDA_ENTRY STV_DEFAULT"
_Z19bitwise_xor__kernelIjEvPKT_S2_PS0_j:
.text._Z19bitwise_xor__kernelIjEvPKT_S2_PS0_j:
        /* <DEDUP_REMOVED lines=20> */
.L_x_3144:
        /* <DEDUP_REMOVED lines=12> */
.L_x_3279:


//--------------------- .text._Z18bitwise_or__kernelIjEvPKT_S2_PS0_j --------------------------
	.section	.text._Z18bitwise_or__kernelIjEvPKT_S2_PS0_j,"ax",@progbits
	.align	128
        .global         _Z18bitwise_or__kernelIjEvPKT_S2_PS0_j
        .type           _Z18bitwise_or__kernelIjEvPKT_S2_PS0_j,@function
        .size           _Z18bitwise_or__kernelIjEvPKT_S2_PS0_j,(.L_x_3280 - _Z18bitwise_or__kernelIjEvPKT_S2_PS0_j)
        .other          _Z18bitwise_or__kernelIjEvPKT_S2_PS0_j,@"STO_CUDA_ENTRY STV_DEFAULT"
_Z18bitwise_or__kernelIjEvPKT_S2_PS0_j:
.text._Z18bitwise_or__kernelIjEvPKT_S2_PS0_j:
        /* <DEDUP_REMOVED lines=20> */
.L_x_3145:
        /* <DEDUP_REMOVED lines=12> */
.L_x_3280:


//--------------------- .text._Z19bitwise_and__kernelIjEvPKT_S2_PS0_j --------------------------
	.section	.text._Z19bitwise_and__kernelIjEvPKT_S2_PS0_j,"ax",@progbits
	.align	128
        .global         _Z19bitwise_and__kernelIjEvPKT_S2_PS0_j
        .type           _Z19bitwise_and__kernelIjEvPKT_S2_PS0_j,@function
        .size           _Z19bitwise_and__kernelIjEvPKT_S2_PS0_j,(.L_x_3281 - _Z19bitwise_and__kernelIjEvPKT_S2_PS0_j)
        .other          _Z19bitwise_and__kernelIjEvPKT_S2_PS0_j,@"STO_CUDA_ENTRY STV_DEFAULT"
_Z19bitwise_and__kernelIjEvPKT_S2_PS0_j:
.text._Z19bitwise_and__kernelIjEvPKT_S2_PS0_j:
        /* <DEDUP_REMOVED lines=20> */
.L_x_3146:
        /* <DEDUP_REMOVED lines=12> */
.L_x_3281:


//--------------------- .text._Z19bitwise_xor__kernelIhEvPKT_S2_PS0_j --------------------------
	.section	.text._Z19bitwise_xor__kernelIhEvPKT_S2_PS0_j,"ax",@progbits
	.align	128
        .global         _Z19bitwise_xor__kernelIhEvPKT_S2_PS0_j
        .type           _Z19bitwise_xor__kernelIhEvPKT_S2_PS0_j,@function
        .size           _Z19bitwise_xor__kernelIhEvPKT_S2_PS0_j,(.L_x_3282 - _Z19bitwise_xor__kernelIhEvPKT_S2_PS0_j)
        .other          _Z19bitwise_xor__kernelIhEvPKT_S2_PS0_j,@"STO_CUDA_ENTRY STV_DEFAULT"
_Z19bitwise_xor__kernelIhEvPKT_S2_PS0_j:
.text._Z19bitwise_xor__kernelIhEvPKT_S2_PS0_j:
        /* <DEDUP_REMOVED lines=11> */
[----:B------:R-:W2:Y:S01]  /*00b0*/  LDCU.64 UR6, c[0x0][0x390] ;  /* 0x00007200ff0677ac */ /* 0x000ea20008000a00 */
[C---:B0-----:R-:W-:Y:S02]  /*00c0*/  IADD3 R4, P1, PT, R6.reuse, UR10, RZ ;  /* 0x0000000a06047c10 */ /* 0x041fe4000ff3e0ff */
[----:B------:R-:W-:Y:S02]  /*00d0*/  IADD3 R2, P0, PT, R6, UR8, RZ ;  /* 0x0000000806027c10 */ /* 0x000fe4000ff1e0ff */
[C---:B------:R-:W-:Y:S02]  /*00e0*/  IADD3.X R5, PT, PT, R0.reuse, UR11, RZ, P1, !PT ;  /* 0x0000000b00057c10 */ /* 0x040fe40008ffe4ff */
[----:B------:R-:W-:-:S04]  /*00f0*/  IADD3.X R3, PT, PT, R0, UR9, RZ, P0, !PT ;  /* 0x0000000900037c10 */ /* 0x000fc800087fe4ff */
[----:B-1----:R-:W3:Y:S04]  /*0100*/  LDG.E.U8 R5, desc[UR4][R4.64] ;  /* 0x0000000404057981 */ /* 0x002ee8000c1e1100 */
[----:B------:R-:W3:Y:S01]  /*0110*/  LDG.E.U8 R2, desc[UR4][R2.64] ;  /* 0x0000000402027981 */ /* 0x000ee2000c1e1100 */
[----:B--2---:R-:W-:-:S04]  /*0120*/  IADD3 R6, P0, PT, R6, UR6, RZ ;  /* 0x0000000606067c10 */ /* 0x004fc8000ff1e0ff */
[----:B------:R-:W-:Y:S02]  /*0130*/  IADD3.X R7, PT, PT, R0, UR7, RZ, P0, !PT ;  /* 0x0000000700077c10 */ /* 0x000fe400087fe4ff */
[----:B---3--:R-:W-:-:S05]  /*0140*/  LOP3.LUT R9, R5, R2, RZ, 0x3c, !PT ;  /* 0x0000000205097212 */ /* 0x008fca00078e3cff */
[----:B------:R-:W-:Y:S01]  /*0150*/  STG.E.U8 desc[UR4][R6.64], R9 ;  /* 0x0000000906007986 */ /* 0x000fe2000c101104 */
[----:B------:R-:W-:Y:S05]  /*0160*/  EXIT ;  /* 0x000000000000794d */ /* 0x000fea0003800000 */
.L_x_3147:
        /* <DEDUP_REMOVED lines=9> */
.L_x_3282:


//--------------------- .text._Z18bitwise_or__kernelIhEvPKT_S2_PS0_j --------------------------
	.section	.text._Z18bitwise_or__kernelIhEvPKT_S2_PS0_j,"ax",@progbits
	.align	128
        .global         _Z18bitwise_or__kernelIhEvPKT_S2_PS0_j
        .type           _Z18bitwise_or__kernelIhEvPKT_S2_PS0_j,@function
        .size           _Z18bitwise_or__kernelIhEvPKT_S2_PS0_j,(.L_x_3283 - _Z18bitwise_or__kernelIhEvPKT_S2_PS0_j)
        .other          _Z18bitwise_or__kernelIhEvPKT_S2_PS0_j,@"STO_CUDA_ENTRY STV_DEFAULT"
_Z18bitwise_or__kernelIhEvPKT_S2_PS0_j:
.text._Z18bitwise_or__kernelIhEvPKT_S2_PS0_j:
        /* <DEDUP_REMOVED lines=23> */
.L_x_3148:
        /* <DEDUP_REMOVED lines=9> */
.L_x_3283:


//--------------------- .text._Z19bitwise_and__kernelIhEvPKT_S2_PS0_j --------------------------
	.section	.text._Z19bitwise_and__kernelIhEvPKT_S2_PS0_j,"ax",@progbits
	.align	128
        .global         _Z19bitwise_and__kernelIhEvPKT_S2_PS0_j
        .type           _Z19bitwise_and__kernelIhEvPKT_S2_PS0_j,@function
        .size           _Z19bitwise_and__kernelIhEvPKT_S2_PS0_j,(.L_x_3284 - _Z19bitwise_and__kernelIhEvPKT_S2_PS0_j)
        .other          _Z19bitwise_and__kernelIhEvPKT_S2_PS0_j,@"STO_CUDA_ENTRY STV_DEFAULT"
_Z19bitwise_and__kernelIhEvPKT_S2_PS0_j:
.text._Z19bitwise_and__kernelIhEvPKT_S2_PS0_j:
        /* <DEDUP_REMOVED lines=23> */
.L_x_3149:
        /* <DEDUP_REMOVED lines=9> */
.L_x_3284:


//--------------------- .text._Z20gptoss_swiglu_kernelIfEvPKT_S2_PS0_jff --------------------------
	.section	.text._Z20gptoss_swiglu_kernelIfEvPKT_S2_PS0_jff,"ax",@progbits
	.align	128
        .global         _Z20gptoss_swiglu_kernelIfEvPKT_S2_PS0_jff
        .type           _Z20gptoss_swiglu_kernelIfEvPKT_S2_PS0_jff,@function
        .size           _Z20gptoss_swiglu_kernelIfEvPKT_S2_PS0_jff,(.L_x_3233 - _Z20gptoss_swiglu_kernelIfEvPKT_S2_PS0_jff)
        .other          _Z20gptoss_swiglu_kernelIfEvPKT_S2_PS0_jff,@"STO_CUDA_ENTRY STV_DEFAULT"
_Z20gptoss_swiglu_kernelIfEvPKT_S2_PS0_jff:
.text._Z20gptoss_swiglu_kernelIfEvPKT_S2_PS0_jff:
        /* <DEDUP_REMOVED lines=12> */
[----:B------:R-:W4:Y:S01]  /*00c0*/  LDCU UR7, c[0x0][0x39c] ;  /* 0x00007380ff0777ac */ /* 0x000f220008000800 */
[----:B0-----:R-:W-:-:S05]  /*00d0*/  IMAD.WIDE R6, R3, 0x4, R6 ;  /* 0x0000000403067825 */ /* 0x001fca00078e0206 */
[----:B-1----:R-:W2:Y:S01]  /*00e0*/  LDG.E.CONSTANT R4, desc[UR4][R6.64] ;  /* 0x0000000406047981 */ /* 0x002ea2000c1e9900 */
[----:B---3--:R-:W-:-:S06]  /*00f0*/  IMAD.WIDE R8, R3, 0x4, R8 ;  /* 0x0000000403087825 */ /* 0x008fcc00078e0208 */
[----:B------:R-:W3:Y:S01]  /*0100*/  LDG.E.CONSTANT R8, desc[UR4][R8.64] ;  /* 0x0000000408087981 */ /* 0x000ee2000c1e9900 */
[----:B------:R-:W-:Y:S01]  /*0110*/  IMAD.MOV.U32 R5, RZ, RZ, 0x3bbb989d ;  /* 0x3bbb989dff057424 */ /* 0x000fe200078e00ff */
[----:B------:R-:W-:Y:S01]  /*0120*/  BSSY.RECONVERGENT B0, `(.L_x_3150) ;  /* 0x0000019000007945 */ /* 0x000fe20003800200 */
[----:B------:R-:W-:Y:S01]  /*0130*/  IMAD.MOV.U32 R11, RZ, RZ, 0x437c0000 ;  /* 0x437c0000ff0b7424 */ /* 0x000fe200078e00ff */
[----:B--2---:R-:W-:-:S05]  /*0140*/  FMNMX R4, R4, UR6, PT ;  /* 0x0000000604047c09 */ /* 0x004fca000b800000 */
[----:B----4-:R-:W-:-:S04]  /*0150*/  FMUL R0, R4, -UR7 ;  /* 0x8000000704007c20 */ /* 0x010fc80008400000 */
[----:B------:R-:W-:-:S04]  /*0160*/  FFMA.SAT R2, R0, R5, 0.5 ;  /* 0x3f00000000027423 */ /* 0x000fc80000002005 */
[----:B------:R-:W-:-:S04]  /*0170*/  FFMA.RM R2, R2, R11, 12582913 ;  /* 0x4b40000102027423 */ /* 0x000fc8000000400b */
[C---:B------:R-:W-:Y:S01]  /*0180*/  FADD R5, R2.reuse, -12583039 ;  /* 0xcb40007f02057421 */ /* 0x040fe20000000000 */
[----:B------:R-:W-:-:S03]  /*0190*/  SHF.L.U32 R2, R2, 0x17, RZ ;  /* 0x0000001702027819 */ /* 0x000fc600000006ff */
[----:B------:R-:W-:-:S04]  /*01a0*/  FFMA R5, R0, 1.4426950216293334961, -R5 ;  /* 0x3fb8aa3b00057823 */ /* 0x000fc80000000805 */
[----:B------:R-:W-:-:S04]  /*01b0*/  FFMA R0, R0, 1.925963033500011079e-08, R5 ;  /* 0x32a5706000007823 */ /* 0x000fc80000000005 */
[----:B------:R-:W0:Y:S02]  /*01c0*/  MUFU.EX2 R5, R0 ;  /* 0x0000000000057308 */ /* 0x000e240000000800 */
[----:B0-----:R-:W-:-:S04]  /*01d0*/  FFMA R2, R2, R5, 1 ;  /* 0x3f80000002027423 */ /* 0x001fc80000000005 */
[----:B------:R-:W-:-:S05]  /*01e0*/  VIADD R5, R2, 0x1800000 ;  /* 0x0180000002057836 */ /* 0x000fca0000000000 */
[----:B------:R-:W-:-:S04]  /*01f0*/  LOP3.LUT R5, R5, 0x7f800000, RZ, 0xc0, !PT ;  /* 0x7f80000005057812 */ /* 0x000fc800078ec0ff */
[----:B------:R-:W-:Y:S02]  /*0200*/  ISETP.GT.U32.AND P0, PT, R5, 0x1ffffff, PT ;  /* 0x01ffffff0500780c */ /* 0x000fe40003f04070 */
[----:B---3--:R-:W-:-:S04]  /*0210*/  FMNMX R5, R8, UR6, PT ;  /* 0x0000000608057c09 */ /* 0x008fc8000b800000 */
[----:B------:R-:W-:-:S07]  /*0220*/  FMNMX R5, R5, -UR6, !PT ;  /* 0x8000000605057c09 */ /* 0x000fce000f800000 */
[----:B------:R-:W-:Y:S05]  /*0230*/  @P0 BRA `(.L_x_3151) ;  /* 0x00000000000c0947 */ /* 0x000fea0003800000 */
[----:B------:R-:W-:-:S07]  /*0240*/  MOV R6, 0x260 ;  /* 0x0000026000067802 */ /* 0x000fce0000000f00 */
[----:B------:R-:W-:Y:S05]  /*0250*/  CALL.REL.NOINC `($__internal_0_$__cuda_sm20_rcp_rn_f32_slowpath) ;  /* 0x0000000000347944 */ /* 0x000fea0003c00000 */
[----:B------:R-:W-:Y:S05]  /*0260*/  BRA `(.L_x_3152) ;  /* 0x0000000000107947 */ /* 0x000fea0003800000 */
.L_x_3151:
[----:B------:R-:W0:Y:S02]  /*0270*/  MUFU.RCP R9, R2 ;  /* 0x0000000200097308 */ /* 0x000e240000001000 */
[----:B0-----:R-:W-:-:S04]  /*0280*/  FFMA R0, R2, R9, -1 ;  /* 0xbf80000002007423 */ /* 0x001fc80000000009 */
[----:B------:R-:W-:-:S04]  /*0290*/  FADD.FTZ R0, -R0, -RZ ;  /* 0x800000ff00007221 */ /* 0x000fc80000010100 */
[----:B------:R-:W-:-:S07]  /*02a0*/  FFMA R9, R9, R0, R9 ;  /* 0x0000000009097223 */ /* 0x000fce0000000009 */
.L_x_3152:
[----:B------:R-:W-:Y:S05]  /*02b0*/  BSYNC.RECONVERGENT B0 ;  /* 0x0000000000007941 */ /* 0x000fea0003800200 */
.L_x_3150:
[----:B------:R-:W0:Y:S01]  /*02c0*/  LDC.64 R6, c[0x0][0x390] ;  /* 0x0000e400ff067b82 */ /* 0x000e220000000a00 */
[----:B------:R-:W-:Y:S01]  /*02d0*/  FMUL R9, R4, R9 ;  /* 0x0000000904097220 */ /* 0x000fe20000400000 */
[----:B------:R-:W-:-:S04]  /*02e0*/  FADD R0, R5, 1 ;  /* 0x3f80000005007421 */ /* 0x000fc80000000000 */
[----:B------:R-:W-:Y:S01]  /*02f0*/  FMUL R9, R9, R0 ;  /* 0x0000000009097220 */ /* 0x000fe20000400000 */
[----:B0-----:R-:W-:-:S05]  /*0300*/  IMAD.WIDE R2, R3, 0x4, R6 ;  /* 0x0000000403027825 */ /* 0x001fca00078e0206 */
[----:B------:R-:W-:Y:S01]  /*0310*/  STG.E desc[UR4][R2.64], R9 ;  /* 0x0000000902007986 */ /* 0x000fe2000c101904 */
[----:B------:R-:W-:Y:S05]  /*0320*/  EXIT ;  /* 0x000000000000794d */ /* 0x000fea0003800000 */
        .weak           $__internal_0_$__cuda_sm20_rcp_rn_f32_slowpath
        .type           $__internal_0_$__cuda_sm20_rcp_rn_f32_slowpath,@function
        .size           $__internal_0_$__cuda_sm20_rcp_rn_f32_slowpath,(.L_x_3233 - $__internal_0_$__cuda_sm20_rcp_rn_f32_slowpath)
$__internal_0_$__cuda_sm20_rcp_rn_f32_slowpath:
[----:B------:R-:W-:Y:S01]  /*0330*/  SHF.L.U32 R0, R2, 0x1, RZ ;  /* 0x0000000102007819 */ /* 0x000fe200000006ff */
[----:B------:R-:W-:Y:S03]  /*0340*/  BSSY.RECONVERGENT B1, `(.L_x_3153) ;  /* 0x0000031000017945 */ /* 0x000fe60003800200 */
[----:B------:R-:W-:Y:S01]  /*0350*/  SHF.R.U32.HI R7, RZ, 0x18, R0 ;  /* 0x00000018ff077819 */ /* 0x000fe20000011600 */
[----:B------:R-:W-:-:S03]  /*0360*/  IMAD.MOV.U32 R0, RZ, RZ, R2 ;  /* 0x000000ffff007224 */ /* 0x000fc600078e0002 */
[----:B------:R-:W-:-:S13]  /*0370*/  ISETP.NE.U32.AND P0, PT, R7, RZ, PT ;  /* 0x000000ff0700720c */ /* 0x000fda0003f05070 */
[----:B------:R-:W-:Y:S05]  /*0380*/  @P0 BRA `(.L_x_3154) ;  /* 0x0000000000280947 */ /* 0x000fea0003800000 */
[----:B------:R-:W-:-:S04]  /*0390*/  SHF.L.U32 R2, R0, 0x1, RZ ;  /* 0x0000000100027819 */ /* 0x000fc800000006ff */
[----:B------:R-:W-:-:S13]  /*03a0*/  ISETP.NE.AND P0, PT, R2, RZ, PT ;  /* 0x000000ff0200720c */ /* 0x000fda0003f05270 */
[----:B------:R-:W-:Y:S01]  /*03b0*/  @P0 FFMA R8, R0, 1.84467440737095516160e+19, RZ ;  /* 0x5f80000000080823 */ /* 0x000fe200000000ff */
[----:B------:R-:W-:Y:S08]  /*03c0*/  @!P0 MUFU.RCP R7, R0 ;  /* 0x0000000000078308 */ /* 0x000ff00000001000 */
[----:B------:R-:W0:Y:S02]  /*03d0*/  @P0 MUFU.RCP R9, R8 ;  /* 0x0000000800090308 */ /* 0x000e240000001000 */
[----:B0-----:R-:W-:-:S04]  /*03e0*/  @P0 FFMA R2, R8, R9, -1 ;  /* 0xbf80000008020423 */ /* 0x001fc80000000009 */
[----:B------:R-:W-:-:S04]  /*03f0*/  @P0 FADD.FTZ R2, -R2, -RZ ;  /* 0x800000ff02020221 */ /* 0x000fc80000010100 */
[----:B------:R-:W-:-:S04]  /*0400*/  @P0 FFMA R2, R9, R2, R9 ;  /* 0x0000000209020223 */ /* 0x000fc80000000009 */
[----:B------:R-:W-:Y:S01]  /*0410*/  @P0 FFMA R7, R2, 1.84467440737095516160e+19, RZ ;  /* 0x5f80000002070823 */ /* 0x000fe200000000ff */
[----:B------:R-:W-:Y:S06]  /*0420*/  BRA `(.L_x_3155) ;  /* 0x0000000000887947 */ /* 0x000fec0003800000 */
.L_x_3154:
[----:B------:R-:W-:-:S05]  /*0430*/  VIADD R2, R7, 0xffffff03 ;  /* 0xffffff0307027836 */ /* 0x000fca0000000000 */
[----:B------:R-:W-:-:S13]  /*0440*/  ISETP.GT.U32.AND P0, PT, R2, 0x1, PT ;  /* 0x000000010200780c */ /* 0x000fda0003f04070 */
[----:B------:R-:W-:Y:S05]  /*0450*/  @P0 BRA `(.L_x_3156) ;  /* 0x0000000000780947 */ /* 0x000fea0003800000 */
[----:B------:R-:W-:Y:S01]  /*0460*/  LOP3.LUT R8, R0, 0x7fffff, RZ, 0xc0, !PT ;  /* 0x007fffff00087812 */ /* 0x000fe200078ec0ff */
[----:B------:R-:W-:-:S03]  /*0470*/  HFMA2 R13, -RZ, RZ, 0, 1.78813934326171875e-07 ;  /* 0x00000003ff0d7431 */ /* 0x000fc600000001ff */
[----:B------:R-:W-:-:S04]  /*0480*/  LOP3.LUT R8, R8, 0x3f800000, RZ, 0xfc, !PT ;  /* 0x3f80000008087812 */ /* 0x000fc800078efcff */
[----:B------:R-:W0:Y:S01]  /*0490*/  MUFU.RCP R9, R8 ;  /* 0x0000000800097308 */ /* 0x000e220000001000 */
[----:B------:R-:W-:Y:S01]  /*04a0*/  SHF.L.U32 R12, R13, R2, RZ ;  /* 0x000000020d0c7219 */ /* 0x000fe200000006ff */
[----:B0-----:R-:W-:-:S04]  /*04b0*/  FFMA R10, R8, R9, -1 ;  /* 0xbf800000080a7423 */ /* 0x001fc80000000009 */
[----:B------:R-:W-:-:S04]  /*04c0*/  FADD.FTZ R10, -R10, -RZ ;  /* 0x800000ff0a0a7221 */ /* 0x000fc80000010100 */
[CCC-:B------:R-:W-:Y:S01]  /*04d0*/  FFMA.RM R11, R9.reuse, R10.reuse, R9.reuse ;  /* 0x0000000a090b7223 */ /* 0x1c0fe20000004009 */
[----:B------:R-:W-:-:S04]  /*04e0*/  FFMA.RP R10, R9, R10, R9 ;  /* 0x0000000a090a7223 */ /* 0x000fc80000008009 */
[C---:B------:R-:W-:Y:S02]  /*04f0*/  LOP3.LUT R9, R11.reuse, 0x7fffff, RZ, 0xc0, !PT ;  /* 0x007fffff0b097812 */ /* 0x040fe400078ec0ff */
[----:B------:R-:W-:Y:S02]  /*0500*/  FSETP.NEU.FTZ.AND P0, PT, R11, R10, PT ;  /* 0x0000000a0b00720b */ /* 0x000fe40003f1d000 */
[----:B------:R-:W-:Y:S02]  /*0510*/  LOP3.LUT R9, R9, 0x800000, RZ, 0xfc, !PT ;  /* 0x0080000009097812 */ /* 0x000fe400078efcff */
[----:B------:R-:W-:Y:S02]  /*0520*/  SEL R10, RZ, 0xffffffff, !P0 ;  /* 0xffffffffff0a7807 */ /* 0x000fe40004000000 */
[----:B------:R-:W-:-:S03]  /*0530*/  LOP3.LUT R11, R12, R9, RZ, 0xc0, !PT ;  /* 0x000000090c0b7212 */ /* 0x000fc600078ec0ff */
[----:B------:R-:W-:Y:S01]  /*0540*/  IMAD.MOV R10, RZ, RZ, -R10 ;  /* 0x000000ffff0a7224 */ /* 0x000fe200078e0a0a */
[----:B------:R-:W-:-:S04]  /*0550*/  SHF.R.U32.HI R11, RZ, R2, R11 ;  /* 0x00000002ff0b7219 */ /* 0x000fc8000001160b */
[----:B------:R-:W-:Y:S02]  /*0560*/  LOP3.LUT P1, RZ, R10, R2, R9, 0xf8, !PT ;  /* 0x000000020aff7212 */ /* 0x000fe4000782f809 */
[C---:B------:R-:W-:Y:S02]  /*0570*/  LOP3.LUT P0, RZ, R11.reuse, 0x1, RZ, 0xc0, !PT ;  /* 0x000000010bff7812 */ /* 0x040fe4000780c0ff */
[----:B------:R-:W-:-:S04]  /*0580*/  LOP3.LUT P2, RZ, R11, 0x2, RZ, 0xc0, !PT ;  /* 0x000000020bff7812 */ /* 0x000fc8000784c0ff */
[----:B------:R-:W-:Y:S02]  /*0590*/  PLOP3.LUT P0, PT, P0, P1, P2, 0xe0, 0x0 ;  /* 0x000000000000781c */ /* 0x000fe40000703c20 */
[----:B------:R-:W-:Y:S02]  /*05a0*/  LOP3.LUT P1, RZ, R0, 0x7fffff, RZ, 0xc0, !PT ;  /* 0x007fffff00ff7812 */ /* 0x000fe4000782c0ff */
[----:B------:R-:W-:-:S04]  /*05b0*/  SEL R2, RZ, 0x1, !P0 ;  /* 0x00000001ff027807 */ /* 0x000fc80004000000 */
[----:B------:R-:W-:-:S04]  /*05c0*/  IADD3 R2, PT, PT, -R2, RZ, RZ ;  /* 0x000000ff02027210 */ /* 0x000fc80007ffe1ff */
[----:B------:R-:W-:Y:S01]  /*05d0*/  ISETP.GE.AND P0, PT, R2, RZ, PT ;  /* 0x000000ff0200720c */ /* 0x000fe20003f06270 */
[----:B------:R-:W-:-:S05]  /*05e0*/  VIADD R2, R7, 0xffffff04 ;  /* 0xffffff0407027836 */ /* 0x000fca0000000000 */
[----:B------:R-:W-:-:S07]  /*05f0*/  SHF.R.U32.HI R7, RZ, R2, R9 ;  /* 0x00000002ff077219 */ /* 0x000fce0000011609 */
[----:B------:R-:W-:-:S05]  /*0600*/  @!P0 IADD3 R7, PT, PT, R7, 0x1, RZ ;  /* 0x0000000107078810 */ /* 0x000fca0007ffe0ff */
[----:B------:R-:W-:-:S05]  /*0610*/  @!P1 IMAD.SHL.U32 R7, R7, 0x2, RZ ;  /* 0x0000000207079824 */ /* 0x000fca00078e00ff */
[----:B------:R-:W-:Y:S01]  /*0620*/  LOP3.LUT R7, R7, 0x80000000, R0, 0xf8, !PT ;  /* 0x8000000007077812 */ /* 0x000fe200078ef800 */
[----:B------:R-:W-:Y:S06]  /*0630*/  BRA `(.L_x_3155) ;  /* 0x0000000000047947 */ /* 0x000fec0003800000 */
.L_x_3156:
[----:B------:R0:W1:Y:S02]  /*0640*/  MUFU.RCP R7, R0 ;  /* 0x0000000000077308 */ /* 0x0000640000001000 */
.L_x_3155:
[----:B------:R-:W-:Y:S05]  /*0650*/  BSYNC.RECONVERGENT B1 ;  /* 0x0000000000017941 */ /* 0x000fea0003800200 */
.L_x_3153:
[----:B-1----:R-:W-:Y:S01]  /*0660*/  MOV R9, R7 ;  /* 0x0000000700097202 */ /* 0x002fe20000000f00 */
[----:B------:R-:W-:-:S04]  /*0670*/  IMAD.MOV.U32 R7, RZ, RZ, 0x0 ;  /* 0x00000000ff077424 */ /* 0x000fc800078e00ff */
[----:B0-----:R-:W-:Y:S05]  /*0680*/  RET.REL.NODEC R6 `(_Z20gptoss_swiglu_kernelIfEvPKT_S2_PS0_jff) ;  /* 0xfffffff8065c7950 */ /* 0x001fea0003c3ffff */
.L_x_3157:
        /* <DEDUP_REMOVED lines=15> */
.L_x_3233:


//--------------------- .text._Z25gptoss_swiglu_kernel_vec4If6float4EvPKT0_S3_PS1_jff --------------------------
	.section	.text._Z25gptoss_swiglu_kernel_vec4If6float4EvPKT0_S3_PS1_jff,"ax",@progbits
	.align	128
        .global         _Z25gptoss_swiglu_kernel_vec4If6float4EvPKT0_S3_PS1_jff
        .type           _Z25gptoss_swiglu_kernel_vec4If6float4EvPKT0_S3_PS1_jff,@function
        .size           _Z25gptoss_swiglu_kernel_vec4If6float4EvPKT0_S3_PS1_jff,(.L_x_3234 - _Z25gptoss_swiglu_kernel_vec4If6float4EvPKT0_S3_PS1_jff)
        .other          _Z25gptoss_swiglu_kernel_vec4If6float4EvPKT0_S3_PS1_jff,@"STO_CUDA_ENTRY STV_DEFAULT"
_Z25gptoss_swiglu_kernel_vec4If6float4EvPKT0_S3_PS1_jff:
.text._Z25gptoss_swiglu_kernel_vec4If6float4EvPKT0_S3_PS1_jff:
        /* <DEDUP_REMOVED lines=13> */
[----:B0-----:R-:W-:-:S06]  /*00d0*/  IMAD.WIDE R6, R12, 0x10, R6 ;  /* 0x000000100c067825 */ /* 0x001fcc00078e0206 */
[----:B-1----:R-:W2:Y:S01]  /*00e0*/  LDG.E.128.CONSTANT R4, desc[UR4][R6.64] ;  /* 0x0000000406047981 */ /* 0x002ea2000c1e9d00 */
[----:B---3--:R-:W-:-:S06]  /*00f0*/  IMAD.WIDE R8, R12, 0x10, R8 ;  /* 0x000000100c087825 */ /* 0x008fcc00078e0208 */
[----:B------:R-:W3:Y:S01]  /*0100*/  LDG.E.128.CONSTANT R8, desc[UR4][R8.64] ;  /* 0x0000000408087981 */ /* 0x000ee2000c1e9d00 */
[----:B------:R-:W-:Y:S01]  /*0110*/  HFMA2 R3, -RZ, RZ, 0.96630859375, -0.0022525787353515625 ;  /* 0x3bbb989dff037431 */ /* 0x000fe200000001ff */
[----:B------:R-:W-:Y:S01]  /*0120*/  MOV R13, 0x437c0000 ;  /* 0x437c0000000d7802 */ /* 0x000fe20000000f00 */
[----:B------:R-:W-:Y:S01]  /*0130*/  BSSY.RECONVERGENT B0, `(.L_x_3158) ;  /* 0x0000019000007945 */ /* 0x000fe20003800200 */
[----:B--2---:R-:W-:-:S05]  /*0140*/  FMNMX R4, R4, UR6, PT ;  /* 0x0000000604047c09 */ /* 0x004fca000b800000 */
[----:B----4-:R-:W-:Y:S01]  /*0150*/  FMUL R0, R4, -UR7 ;  /* 0x8000000704007c20 */ /* 0x010fe20008400000 */
[----:B---3--:R-:W-:-:S03]  /*0160*/  FMNMX R8, R8, UR6, PT ;  /* 0x0000000608087c09 */ /* 0x008fc6000b800000 */
[----:B------:R-:W-:Y:S01]  /*0170*/  FFMA.SAT R2, R0, R3, 0.5 ;  /* 0x3f00000000027423 */ /* 0x000fe20000002003 */
[----:B------:R-:W-:-:S03]  /*0180*/  FMNMX R8, R8, -UR6, !PT ;  /* 0x8000000608087c09 */ /* 0x000fc6000f800000 */
[----:B------:R-:W-:-:S04]  /*0190*/  FFMA.RM R2, R2, R13, 12582913 ;  /* 0x4b40000102027423 */ /* 0x000fc8000000400d */
[C---:B------:R-:W-:Y:S01]  /*01a0*/  FADD R3, R2.reuse, -12583039 ;  /* 0xcb40007f02037421 */ /* 0x040fe20000000000 */
[----:B------:R-:W-:-:S03]  /*01b0*/  SHF.L.U32 R2, R2, 0x17, RZ ;  /* 0x0000001702027819 */ /* 0x000fc600000006ff */
[----:B------:R-:W-:-:S04]  /*01c0*/  FFMA R3, R0, 1.4426950216293334961, -R3 ;  /* 0x3fb8aa3b00037823 */ /* 0x000fc80000000803 */
[----:B------:R-:W-:-:S06]  /*01d0*/  FFMA R3, R0, 1.925963033500011079e-08, R3 ;  /* 0x32a5706000037823 */ /* 0x000fcc0000000003 */
[----:B------:R-:W0:Y:S02]  /*01e0*/  MUFU.EX2 R3, R3 ;  /* 0x0000000300037308 */ /* 0x000e240000000800 */
[----:B0-----:R-:W-:-:S04]  /*01f0*/  FFMA R0, R2, R3, 1 ;  /* 0x3f80000002007423 */ /* 0x001fc80000000003 */
[----:B------:R-:W-:-:S05]  /*0200*/  VIADD R2, R0, 0x1800000 ;  /* 0x0180000000027836 */ /* 0x000fca0000000000 */
[----:B------:R-:W-:-:S04]  /*0210*/  LOP3.LUT R2, R2, 0x7f800000, RZ, 0xc0, !PT ;  /* 0x7f80000002027812 */ /* 0x000fc800078ec0ff */
[----:B------:R-:W-:-:S13]  /*0220*/  ISETP.GT.U32.AND P0, PT, R2, 0x1ffffff, PT ;  /* 0x01ffffff0200780c */ /* 0x000fda0003f04070 */
[----:B------:R-:W-:Y:S05]  /*0230*/  @P0 BRA `(.L_x_3159) ;  /* 0x0000000000100947 */ /* 0x000fea0003800000 */
[----:B------:R-:W-:-:S07]  /*0240*/  MOV R13, 0x260 ;  /* 0x00000260000d7802 */ /* 0x000fce0000000f00 */
[----:B------:R-:W-:Y:S05]  /*0250*/  CALL.REL.NOINC `($__internal_1_$__cuda_sm20_rcp_rn_f32_slowpath) ;  /* 0x0000000400c47944 */ /* 0x000fea0003c00000 */
[----:B------:R-:W-:Y:S01]  /*0260*/  MOV R3, R0 ;  /* 0x0000000000037202 */ /* 0x000fe20000000f00 */
[----:B------:R-:W-:Y:S06]  /*0270*/  BRA `(.L_x_3160) ;  /* 0x0000000000107947 */ /* 0x000fec0003800000 */
.L_x_3159:
[----:B------:R-:W0:Y:S02]  /*0280*/  MUFU.RCP R3, R0 ;  /* 0x0000000000037308 */ /* 0x000e240000001000 */
[----:B0-----:R-:W-:-:S04]  /*0290*/  FFMA R2, R0, R3, -1 ;  /* 0xbf80000000027423 */ /* 0x001fc80000000003 */
[----:B------:R-:W-:-:S04]  /*02a0*/  FADD.FTZ R2, -R2, -RZ ;  /* 0x800000ff02027221 */ /* 0x000fc80000010100 */
[----:B------:R-:W-:-:S07]  /*02b0*/  FFMA R3, R3, R2, R3 ;  /* 0x0000000203037223 */ /* 0x000fce0000000003 */
.L_x_3160:
[----:B------:R-:W-:Y:S05]  /*02c0*/  BSYNC.RECONVERGENT B0 ;  /* 0x0000000000007941 */ /* 0x000fea0003800200 */
.L_x_3158:
[----:B------:R-:W0:Y:S01]  /*02d0*/  LDCU UR6, c[0x0][0x3a0] ;  /* 0x00007400ff0677ac */ /* 0x000e220008000800 */
[----:B------:R-:W-:Y:S01]  /*02e0*/  HFMA2 R13, -RZ, RZ, 0.96630859375, -0.0022525787353515625 ;  /* 0x3bbb989dff0d7431 */ /* 0x000fe200000001ff */
[----:B------:R-:W-:Y:S01]  /*02f0*/  MOV R15, 0x437c0000 ;  /* 0x437c0000000f7802 */ /* 0x000fe20000000f00 */
[----:B------:R-:W-:Y:S01]  /*0300*/  FMUL R4, R4, R3 ;  /* 0x0000000304047220 */ /* 0x000fe20000400000 */
[----:B------:R-:W1:Y:S01]  /*0310*/  LDCU UR7, c[0x0][0x39c] ;  /* 0x00007380ff0777ac */ /* 0x000e620008000800 */
[----:B------:R-:W-:Y:S01]  /*0320*/  FADD R3, R8, 1 ;  /* 0x3f80000008037421 */ /* 0x000fe20000000000 */
[----:B------:R-:W-:Y:S03]  /*0330*/  BSSY.RECONVERGENT B0, `(.L_x_3161) ;  /* 0x000001a000007945 */ /* 0x000fe60003800200 */
[----:B------:R-:W-:Y:S01]  /*0340*/  FMUL R4, R4, R3 ;  /* 0x0000000304047220 */ /* 0x000fe20000400000 */
[----:B0-----:R-:W-:-:S02]  /*0350*/  FMNMX R5, R5, UR6, PT ;  /* 0x0000000605057c09 */ /* 0x001fc4000b800000 */
[----:B------:R-:W-:-:S03]  /*0360*/  FMNMX R8, R9, UR6, PT ;  /* 0x0000000609087c09 */ /* 0x000fc6000b800000 */
[----:B-1----:R-:W-:Y:S01]  /*0370*/  FMUL R0, R5, -UR7 ;  /* 0x8000000705007c20 */ /* 0x002fe20008400000 */
[----:B------:R-:W-:-:S03]  /*0380*/  FMNMX R8, R8, -UR6, !PT ;  /* 0x8000000608087c09 */ /* 0x000fc6000f800000 */
[----:B------:R-:W-:-:S04]  /*0390*/  FFMA.SAT R2, R0, R13, 0.5 ;  /* 0x3f00000000027423 */ /* 0x000fc8000000200d */
[----:B------:R-:W-:-:S04]  /*03a0*/  FFMA.RM R2, R2, R15, 12582913 ;  /* 0x4b40000102027423 */ /* 0x000fc8000000400f */
[C---:B------:R-:W-:Y:S01]  /*03b0*/  FADD R13, R2.reuse, -12583039 ;  /* 0xcb40007f020d7421 */ /* 0x040fe20000000000 */
[----:B------:R-:W-:-:S03]  /*03c0*/  IMAD.SHL.U32 R2, R2, 0x800000, RZ ;  /* 0x0080000002027824 */ /* 0x000fc600078e00ff */
[----:B------:R-:W-:-:S04]  /*03d0*/  FFMA R13, R0, 1.4426950216293334961, -R13 ;  /* 0x3fb8aa3b000d7823 */ /* 0x000fc8000000080d */
[----:B------:R-:W-:-:S06]  /*03e0*/  FFMA R13, R0, 1.925963033500011079e-08, R13 ;  /* 0x32a57060000d7823 */ /* 0x000fcc000000000d */
[----:B------:R-:W0:Y:S02]  /*03f0*/  MUFU.EX2 R13, R13 ;  /* 0x0000000d000d7308 */ /* 0x000e240000000800 */
[----:B0-----:R-:W-:-:S05]  /*0400*/  FFMA R0, R2, R13, 1 ;  /* 0x3f80000002007423 */ /* 0x001fca000000000d */
[----:B------:R-:W-:-:S04]  /*0410*/  IADD3 R2, PT, PT, R0, 0x1800000, RZ ;  /* 0x0180000000027810 */ /* 0x000fc80007ffe0ff */
[----:B------:R-:W-:-:S04]  /*0420*/  LOP3.LUT R2, R2, 0x7f800000, RZ, 0xc0, !PT ;  /* 0x7f80000002027812 */ /* 0x000fc800078ec0ff */
[----:B------:R-:W-:-:S13]  /*0430*/  ISETP.GT.U32.AND P0, PT, R2, 0x1ffffff, PT ;  /* 0x01ffffff0200780c */ /* 0x000fda0003f04070 */
[----:B------:R-:W-:Y:S05]  /*0440*/  @P0 BRA `(.L_x_3162) ;  /* 0x0000000000100947 */ /* 0x000fea0003800000 */
[----:B------:R-:W-:-:S07]  /*0450*/  MOV R13, 0x470 ;  /* 0x00000470000d7802 */ /* 0x000fce0000000f00 */
[----:B------:R-:W-:Y:S05]  /*0460*/  CALL.REL.NOINC `($__internal_1_$__cuda_sm20_rcp_rn_f32_slowpath) ;  /* 0x0000000400407944 */ /* 0x000fea0003c00000 */
[----:B------:R-:W-:Y:S01]  /*0470*/  MOV R2, R0 ;  /* 0x0000000000027202 */ /* 0x000fe20000000f00 */
[----:B------:R-:W-:Y:S06]  /*0480*/  BRA `(.L_x_3163) ;  /* 0x0000000000107947 */ /* 0x000fec0003800000 */
.L_x_3162:
[----:B------:R-:W0:Y:S02]  /*0490*/  MUFU.RCP R3, R0 ;  /* 0x0000000000037308 */ /* 0x000e240000001000 */
[----:B0-----:R-:W-:-:S04]  /*04a0*/  FFMA R2, R0, R3, -1 ;  /* 0xbf80000000027423 */ /* 0x001fc80000000003 */
[----:B------:R-:W-:-:S04]  /*04b0*/  FADD.FTZ R2, -R2, -RZ ;  /* 0x800000ff02027221 */ /* 0x000fc80000010100 */
[----:B------:R-:W-:-:S07]  /*04c0*/  FFMA R2, R3, R2, R3 ;  /* 0x0000000203027223 */ /* 0x000fce0000000003 */
.L_x_3163:
[----:B------:R-:W-:Y:S05]  /*04d0*/  BSYNC.RECONVERGENT B0 ;  /* 0x0000000000007941 */ /* 0x000fea0003800200 */
.L_x_3161:
[----:B------:R-:W0:Y:S01]  /*04e0*/  LDCU UR6, c[0x0][0x3a0] ;  /* 0x00007400ff0677ac */ /* 0x000e220008000800 */
[----:B------:R-:W-:Y:S02]  /*04f0*/  HFMA2 R3, -RZ, RZ, 0.96630859375, -0.0022525787353515625 ;  /* 0x3bbb989dff037431 */ /* 0x000fe400000001ff */
[----:B------:R-:W-:Y:S02]  /*0500*/  IMAD.MOV.U32 R14, RZ, RZ, 0x437c0000 ;  /* 0x437c0000ff0e7424 */ /* 0x000fe400078e00ff */
        /* <DEDUP_REMOVED lines=12> */
[----:B------:R-:W-:-:S03]  /*05d0*/  SHF.L.U32 R3, R3, 0x17, RZ ;  /* 0x0000001703037819 */ /* 0x000fc600000006ff */
[----:B------:R-:W-:-:S04]  /*05e0*/  FFMA R9, R0, 1.4426950216293334961, -R9 ;  /* 0x3fb8aa3b00097823 */ /* 0x000fc80000000809 */
[----:B------:R-:W-:-:S04]  /*05f0*/  FFMA R9, R0, 1.925963033500011079e-08, R9 ;  /* 0x32a5706000097823 */ /* 0x000fc80000000009 */
        /* <DEDUP_REMOVED lines=10> */
.L_x_3165:
[----:B------:R-:W0:Y:S02]  /*06a0*/  MUFU.RCP R3, R0 ;  /* 0x0000000000037308 */ /* 0x000e240000001000 */
[----:B0-----:R-:W-:-:S04]  /*06b0*/  FFMA R2, R0, R3, -1 ;  /* 0xbf80000000027423 */ /* 0x001fc80000000003 */
[----:B------:R-:W-:-:S04]  /*06c0*/  FADD.FTZ R2, -R2, -RZ ;  /* 0x800000ff02027221 */ /* 0x000fc80000010100 */
[----:B------:R-:W-:-:S07]  /*06d0*/  FFMA R3, R3, R2, R3 ;  /* 0x0000000203037223 */ /* 0x000fce0000000003 */
.L_x_3166:
[----:B------:R-:W-:Y:S05]  /*06e0*/  BSYNC.RECONVERGENT B0 ;  /* 0x0000000000007941 */ /* 0x000fea0003800200 */
.L_x_3164:
[----:B------:R-:W0:Y:S01]  /*06f0*/  LDCU UR6, c[0x0][0x3a0] ;  /* 0x00007400ff0677ac */ /* 0x000e220008000800 */
[----:B------:R-:W-:Y:S02]  /*0700*/  HFMA2 R13, -RZ, RZ, 3.7421875, 0 ;  /* 0x437c0000ff0d7431 */ /* 0x000fe400000001ff */
        /* <DEDUP_REMOVED lines=24> */
[----:B------:R-:W-:Y:S01]  /*0890*/  IMAD.MOV.U32 R10, RZ, RZ, R0 ;  /* 0x000000ffff0a7224 */ /* 0x000fe200078e0000 */
[----:B------:R-:W-:Y:S06]  /*08a0*/  BRA `(.L_x_3169) ;  /* 0x0000000000107947 */ /* 0x000fec0003800000 */
.L_x_3168:
[----:B------:R-:W0:Y:S02]  /*08b0*/  MUFU.RCP R3, R0 ;  /* 0x0000000000037308 */ /* 0x000e240000001000 */
[----:B0-----:R-:W-:-:S04]  /*08c0*/  FFMA R2, R0, R3, -1 ;  /* 0xbf80000000027423 */ /* 0x001fc80000000003 */
[----:B------:R-:W-:-:S04]  /*08d0*/  FADD.FTZ R2, -R2, -RZ ;  /* 0x800000ff02027221 */ /* 0x000fc80000010100 */
[----:B------:R-:W-:-:S07]  /*08e0*/  FFMA R10, R3, R2, R3 ;  /* 0x00000002030a7223 */ /* 0x000fce0000000003 */
.L_x_3169:
[----:B------:R-:W-:Y:S05]  /*08f0*/  BSYNC.RECONVERGENT B0 ;  /* 0x0000000000007941 */ /* 0x000fea0003800200 */
.L_x_3167:
[----:B------:R-:W0:Y:S01]  /*0900*/  LDC.64 R2, c[0x0][0x390] ;  /* 0x0000e400ff027b82 */ /* 0x000e220000000a00 */
[----:B------:R-:W-:Y:S01]  /*0910*/  FMUL R7, R7, R10 ;  /* 0x0000000a07077220 */ /* 0x000fe20000400000 */
[----:B------:R-:W-:-:S04]  /*0920*/  FADD R8, R8, 1 ;  /* 0x3f80000008087421 */ /* 0x000fc80000000000 */
[----:B------:R-:W-:Y:S01]  /*0930*/  FMUL R7, R7, R8 ;  /* 0x0000000807077220 */ /* 0x000fe20000400000 */
[----:B0-----:R-:W-:-:S05]  /*0940*/  IMAD.WIDE R12, R12, 0x10, R2 ;  /* 0x000000100c0c7825 */ /* 0x001fca00078e0202 */
[----:B------:R-:W-:Y:S01]  /*0950*/  STG.E.128 desc[UR4][R12.64], R4 ;  /* 0x000000040c007986 */ /* 0x000fe2000c101d04 */
[----:B------:R-:W-:Y:S05]  /*0960*/  EXIT ;  /* 0x000000000000794d */ /* 0x000fea0003800000 */
        .weak           $__internal_1_$__cuda_sm20_rcp_rn_f32_slowpath
        .type           $__internal_1_$__cuda_sm20_rcp_rn_f32_slowpath,@function
        .size           $__internal_1_$__cuda_sm20_rcp_rn_f32_slowpath,(.L_x_3234 - $__internal_1_$__cuda_sm20_rcp_rn_f32_slowpath)
$__internal_1_$__cuda_sm20_rcp_rn_f32_slowpath:
[----:B------:R-:W-:Y:S01]  /*0970*/  SHF.L.U32 R2, R0, 0x1, RZ ;  /* 0x0000000100027819 */ /* 0x000fe200000006ff */
[----:B------:R-:W-:Y:S03]  /*0980*/  BSSY.RECONVERGENT B1, `(.L_x_3170) ;  /* 0x0000030000017945 */ /* 0x000fe60003800200 */
[----:B------:R-:W-:-:S04]  /*0990*/  SHF.R.U32.HI R2, RZ, 0x18, R2 ;  /* 0x00000018ff027819 */ /* 0x000fc80000011602 */
        /* <DEDUP_REMOVED lines=12> */
.L_x_3171:
[----:B------:R-:W-:-:S04]  /*0a60*/  IADD3 R3, PT, PT, R2, -0xfd, RZ ;  /* 0xffffff0302037810 */ /* 0x000fc80007ffe0ff */
[----:B------:R-:W-:-:S13]  /*0a70*/  ISETP.GT.U32.AND P0, PT, R3, 0x1, PT ;  /* 0x000000010300780c */ /* 0x000fda0003f04070 */
[----:B------:R-:W-:Y:S05]  /*0a80*/  @P0 BRA `(.L_x_3173) ;  /* 0x0000000000780947 */ /* 0x000fea0003800000 */
[----:B------:R-:W-:Y:S01]  /*0a90*/  LOP3.LUT R14, R0, 0x7fffff, RZ, 0xc0, !PT ;  /* 0x007fffff000e7812 */ /* 0x000fe200078ec0ff */
[----:B------:R-:W-:-:S03]  /*0aa0*/  IMAD.MOV.U32 R18, RZ, RZ, 0x3 ;  /* 0x00000003ff127424 */ /* 0x000fc600078e00ff */
[----:B------:R-:W-:Y:S02]  /*0ab0*/  LOP3.LUT R15, R14, 0x3f800000, RZ, 0xfc, !PT ;  /* 0x3f8000000e0f7812 */ /* 0x000fe400078efcff */
[----:B------:R-:W-:Y:S02]  /*0ac0*/  SHF.L.U32 R19, R18, R3, RZ ;  /* 0x0000000312137219 */ /* 0x000fe400000006ff */
[----:B------:R-:W0:Y:S02]  /*0ad0*/  MUFU.RCP R14, R15 ;  /* 0x0000000f000e7308 */ /* 0x000e240000001000 */
        /* <DEDUP_REMOVED lines=8> */
[----:B------:R-:W-:Y:S02]  /*0b60*/  LOP3.LUT R18, R19, R14, RZ, 0xc0, !PT ;  /* 0x0000000e13127212 */ /* 0x000fe400078ec0ff */
[----:B------:R-:W-:-:S02]  /*0b70*/  IADD3 R16, PT, PT, -R16, RZ, RZ ;  /* 0x000000ff10107210 */ /* 0x000fc40007ffe1ff */
[-C--:B------:R-:W-:Y:S02]  /*0b80*/  SHF.R.U32.HI R18, RZ, R3.reuse, R18 ;  /* 0x00000003ff127219 */ /* 0x080fe40000011612 */
[----:B------:R-:W-:Y:S02]  /*0b90*/  LOP3.LUT P1, RZ, R16, R3, R14, 0xf8, !PT ;  /* 0x0000000310ff7212 */ /* 0x000fe4000782f80e */
[C---:B------:R-:W-:Y:S02]  /*0ba0*/  LOP3.LUT P0, RZ, R18.reuse, 0x1, RZ, 0xc0, !PT ;  /* 0x0000000112ff7812 */ /* 0x040fe4000780c0ff */
[----:B------:R-:W-:-:S04]  /*0bb0*/  LOP3.LUT P2, RZ, R18, 0x2, RZ, 0xc0, !PT ;  /* 0x0000000212ff7812 */ /* 0x000fc8000784c0ff */
[----:B------:R-:W-:Y:S02]  /*0bc0*/  PLOP3.LUT P0, PT, P0, P1, P2, 0xe0, 0x0 ;  /* 0x000000000000781c */ /* 0x000fe40000703c20 */
[----:B------:R-:W-:Y:S02]  /*0bd0*/  LOP3.LUT P1, RZ, R0, 0x7fffff, RZ, 0xc0, !PT ;  /* 0x007fffff00ff7812 */ /* 0x000fe4000782c0ff */
[----:B------:R-:W-:-:S04]  /*0be0*/  SEL R3, RZ, 0x1, !P0 ;  /* 0x00000001ff037807 */ /* 0x000fc80004000000 */
[----:B------:R-:W-:-:S04]  /*0bf0*/  IADD3 R3, PT, PT, -R3, RZ, RZ ;  /* 0x000000ff03037210 */ /* 0x000fc80007ffe1ff */
[----:B------:R-:W-:Y:S02]  /*0c00*/  ISETP.GE.AND P0, PT, R3, RZ, PT ;  /* 0x000000ff0300720c */ /* 0x000fe40003f06270 */
[----:B------:R-:W-:-:S04]  /*0c10*/  IADD3 R3, PT, PT, R2, -0xfc, RZ ;  /* 0xffffff0402037810 */ /* 0x000fc80007ffe0ff */
[----:B------:R-:W-:-:S07]  /*0c20*/  SHF.R.U32.HI R3, RZ, R3, R14 ;  /* 0x00000003ff037219 */ /* 0x000fce000001160e */
[----:B------:R-:W-:-:S05]  /*0c30*/  @!P0 VIADD R3, R3, 0x1 ;  /* 0x0000000103038836 */ /* 0x000fca0000000000 */
[----:B------:R-:W-:-:S04]  /*0c40*/  @!P1 SHF.L.U32 R3, R3, 0x1, RZ ;  /* 0x0000000103039819 */ /* 0x000fc800000006ff */
[----:B------:R-:W-:Y:S01]  /*0c50*/  LOP3.LUT R3, R3, 0x80000000, R0, 0xf8, !PT ;  /* 0x8000000003037812 */ /* 0x000fe200078ef800 */
[----:B------:R-:W-:Y:S06]  /*0c60*/  BRA `(.L_x_3172) ;  /* 0x0000000000047947 */ /* 0x000fec0003800000 */
.L_x_3173:
[----:B------:R0:W1:Y:S02]  /*0c70*/  MUFU.RCP R3, R0 ;  /* 0x0000000000037308 */ /* 0x0000640000001000 */
.L_x_3172:
[----:B------:R-:W-:Y:S05]  /*0c80*/  BSYNC.RECONVERGENT B1 ;  /* 0x0000000000017941 */ /* 0x000fea0003800200 */
.L_x_3170:
[----:B01----:R-:W-:Y:S01]  /*0c90*/  MOV R0, R3 ;  /* 0x0000000300007202 */ /* 0x003fe20000000f00 */
[----:B------:R-:W-:Y:S01]  /*0ca0*/  HFMA2 R3, -RZ, RZ, 0, 0 ;  /* 0x00000000ff037431 */ /* 0x000fe200000001ff */
[----:B------:R-:W-:-:S04]  /*0cb0*/  MOV R2, R13 ;  /* 0x0000000d00027202 */ /* 0x000fc80000000f00 */
[----:B------:R-:W-:Y:S05]  /*0cc0*/  RET.REL.NODEC R2 `(_Z25gptoss_swiglu_kernel_vec4If6float4EvPKT0_S3_PS1_jff) ;  /* 0xfffffff002cc7950 */ /* 0x000fea0003c3ffff */
.L_x_3174:
        /* <DEDUP_REMOVED lines=11> */
.L_x_3234:


//--------------------- .text._Z20gptoss_swiglu_kernelI13__nv_bfloat16EvPKT_S3_PS1_jff --------------------------
	.section	.text._Z20gptoss_swiglu_kernelI13__nv_bfloat16EvPKT_S3_PS1_jff,"ax",@progbits
	.align	128
        .global         _Z20gptoss_swiglu_kernelI13__nv_bfloat16EvPKT_S3_PS1_jff
        .type           _Z20gptoss_swiglu_kernelI13__nv_bfloat16EvPKT_S3_PS1_jff,@function
        .size           _Z20gptoss_swiglu_kernelI13__nv_bfloat16EvPKT_S3_PS1_jff,(.L_x_3235 - _Z20gptoss_swiglu_kernelI13__nv_bfloat16EvPKT_S3_PS1_jff)
        .other          _Z20gptoss_swiglu_kernelI13__nv_bfloat16EvPKT_S3_PS1_jff,@"STO_CUDA_ENTRY STV_DEFAULT"
_Z20gptoss_swiglu_kernelI13__nv_bfloat16EvPKT_S3_PS1_jff:
.text._Z20gptoss_swiglu_kernelI13__nv_bfloat16EvPKT_S3_PS1_jff:
        /* <DEDUP_REMOVED lines=14> */
[----:B-1----:R-:W5:Y:S01]  /*00e0*/  LDG.E.U16.CONSTANT R6, desc[UR4][R6.64] ;  /* 0x0000000406067981 */ /* 0x002f62000c1e9500 */
[----:B---3--:R-:W-:-:S06]  /*00f0*/  IMAD.WIDE R8, R3, 0x2, R8 ;  /* 0x0000000203087825 */ /* 0x008fcc00078e0208 */
[----:B------:R-:W3:Y:S01]  /*0100*/  LDG.E.U16.CONSTANT R8, desc[UR4][R8.64] ;  /* 0x0000000408087981 */ /* 0x000ee2000c1e9500 */
[----:B------:R-:W-:Y:S02]  /*0110*/  HFMA2 R11, -RZ, RZ, 3.7421875, 0 ;  /* 0x437c0000ff0b7431 */ /* 0x000fe400000001ff */
[----:B------:R-:W-:Y:S01]  /*0120*/  IMAD.MOV.U32 R5, RZ, RZ, 0x3bbb989d ;  /* 0x3bbb989dff057424 */ /* 0x000fe200078e00ff */
[----:B------:R-:W-:Y:S01]  /*0130*/  BSSY.RECONVERGENT B0, `(.L_x_3175) ;  /* 0x000001a000007945 */ /* 0x000fe20003800200 */
[----:B-----5:R-:W-:-:S05]  /*0140*/  IMAD.U32 R4, R6, 0x10000, RZ ;  /* 0x0001000006047824 */ /* 0x020fca00078e00ff */
[----:B--2---:R-:W-:Y:S02]  /*0150*/  FMNMX R4, R4, UR6, PT ;  /* 0x0000000604047c09 */ /* 0x004fe4000b800000 */
[----:B---3--:R-:W-:-:S03]  /*0160*/  SHF.L.U32 R8, R8, 0x10, RZ ;  /* 0x0000001008087819 */ /* 0x008fc600000006ff */
[----:B----4-:R-:W-:-:S04]  /*0170*/  FMUL R0, R4, -UR7 ;  /* 0x8000000704007c20 */ /* 0x010fc80008400000 */
[----:B------:R-:W-:-:S04]  /*0180*/  FFMA.SAT R2, R0, R5, 0.5 ;  /* 0x3f00000000027423 */ /* 0x000fc80000002005 */
[----:B------:R-:W-:-:S04]  /*0190*/  FFMA.RM R2, R2, R11, 12582913 ;  /* 0x4b40000102027423 */ /* 0x000fc8000000400b */
[C---:B------:R-:W-:Y:S01]  /*01a0*/  FADD R5, R2.reuse, -12583039 ;  /* 0xcb40007f02057421 */ /* 0x040fe20000000000 */
[----:B------:R-:W-:-:S03]  /*01b0*/  IMAD.SHL.U32 R2, R2, 0x800000, RZ ;  /* 0x0080000002027824 */ /* 0x000fc600078e00ff */
[----:B------:R-:W-:-:S04]  /*01c0*/  FFMA R5, R0, 1.4426950216293334961, -R5 ;  /* 0x3fb8aa3b00057823 */ /* 0x000fc80000000805 */
[----:B------:R-:W-:-:S04]  /*01d0*/  FFMA R0, R0, 1.925963033500011079e-08, R5 ;  /* 0x32a5706000007823 */ /* 0x000fc80000000005 */
[----:B------:R-:W0:Y:S02]  /*01e0*/  MUFU.EX2 R5, R0 ;  /* 0x0000000000057308 */ /* 0x000e240000000800 */
[----:B0-----:R-:W-:-:S04]  /*01f0*/  FFMA R2, R2, R5, 1 ;  /* 0x3f80000002027423 */ /* 0x001fc80000000005 */
[----:B------:R-:W-:-:S05]  /*0200*/  VIADD R5, R2, 0x1800000 ;  /* 0x0180000002057836 */ /* 0x000fca0000000000 */
[----:B------:R-:W-:-:S04]  /*0210*/  LOP3.LUT R5, R5, 0x7f800000, RZ, 0xc0, !PT ;  /* 0x7f80000005057812 */ /* 0x000fc800078ec0ff */
[----:B------:R-:W-:Y:S02]  /*0220*/  ISETP.GT.U32.AND P0, PT, R5, 0x1ffffff, PT ;  /* 0x01ffffff0500780c */ /* 0x000fe40003f04070 */
[----:B------:R-:W-:-:S04]  /*0230*/  FMNMX R5, R8, UR6, PT ;  /* 0x0000000608057c09 */ /* 0x000fc8000b800000 */
[----:B------:R-:W-:-:S07]  /*0240*/  FMNMX R5, R5, -UR6, !PT ;  /* 0x8000000605057c09 */ /* 0x000fce000f800000 */
[----:B------:R-:W-:Y:S05]  /*0250*/  @P0 BRA `(.L_x_3176) ;  /* 0x00000000000c0947 */ /* 0x000fea0003800000 */
[----:B------:R-:W-:-:S07]  /*0260*/  MOV R6, 0x280 ;  /* 0x0000028000067802 */ /* 0x000fce0000000f00 */
[----:B------:R-:W-:Y:S05]  /*0270*/  CALL.REL.NOINC `($__internal_2_$__cuda_sm20_rcp_rn_f32_slowpath) ;  /* 0x0000000000387944 */ /* 0x000fea0003c00000 */
[----:B------:R-:W-:Y:S05]  /*0280*/  BRA `(.L_x_3177) ;  /* 0x0000000000107947 */ /* 0x000fea0003800000 */
.L_x_3176:
[----:B------:R-:W0:Y:S02]  /*0290*/  MUFU.RCP R9, R2 ;  /* 0x0000000200097308 */ /* 0x000e240000001000 */
[----:B0-----:R-:W-:-:S04]  /*02a0*/  FFMA R0, R2, R9, -1 ;  /* 0xbf80000002007423 */ /* 0x001fc80000000009 */
[----:B------:R-:W-:-:S04]  /*02b0*/  FADD.FTZ R0, -R0, -RZ ;  /* 0x800000ff00007221 */ /* 0x000fc80000010100 */
[----:B------:R-:W-:-:S07]  /*02c0*/  FFMA R9, R9, R0, R9 ;  /* 0x0000000009097223 */ /* 0x000fce0000000009 */
.L_x_3177:
[----:B------:R-:W-:Y:S05]  /*02d0*/  BSYNC.RECONVERGENT B0 ;  /* 0x0000000000007941 */ /* 0x000fea0003800200 */
.L_x_3175:
[----:B------:R-:W0:Y:S01]  /*02e0*/  LDC.64 R6, c[0x0][0x390] ;  /* 0x0000e400ff067b82 */ /* 0x000e220000000a00 */
[----:B------:R-:W-:Y:S01]  /*02f0*/  FMUL R9, R4, R9 ;  /* 0x0000000904097220 */ /* 0x000fe20000400000 */
[----:B------:R-:W-:-:S04]  /*0300*/  FADD R0, R5, 1 ;  /* 0x3f80000005007421 */ /* 0x000fc80000000000 */
[----:B------:R-:W-:-:S05]  /*0310*/  FMUL R0, R9, R0 ;  /* 0x0000000009007220 */ /* 0x000fca0000400000 */
[----:B------:R-:W-:Y:S01]  /*0320*/  F2FP.BF16.F32.PACK_AB R0, RZ, R0 ;  /* 0x00000000ff00723e */ /* 0x000fe200000010ff */
[----:B0-----:R-:W-:-:S05]  /*0330*/  IMAD.WIDE R2, R3, 0x2, R6 ;  /* 0x0000000203027825 */ /* 0x001fca00078e0206 */
[----:B------:R-:W-:Y:S01]  /*0340*/  STG.E.U16 desc[UR4][R2.64], R0 ;  /* 0x0000000002007986 */ /* 0x000fe2000c101504 */
[----:B------:R-:W-:Y:S05]  /*0350*/  EXIT ;  /* 0x000000000000794d */ /* 0x000fea0003800000 */
        .weak           $__internal_2_$__cuda_sm20_rcp_rn_f32_slowpath
        .type           $__internal_2_$__cuda_sm20_rcp_rn_f32_slowpath,@function
        .size           $__internal_2_$__cuda_sm20_rcp_rn_f32_slowpath,(.L_x_3235 - $__internal_2_$__cuda_sm20_rcp_rn_f32_slowpath)
$__internal_2_$__cuda_sm20_rcp_rn_f32_slowpath:
[----:B------:R-:W-:Y:S01]  /*0360*/  IMAD.SHL.U32 R0, R2, 0x2, RZ ;  /* 0x0000000202007824 */ /* 0x000fe200078e00ff */
[----:B------:R-:W-:Y:S04]  /*0370*/  BSSY.RECONVERGENT B1, `(.L_x_3178) ;  /* 0x0000031000017945 */ /* 0x000fe80003800200 */
[----:B------:R-:W-:Y:S02]  /*0380*/  SHF.R.U32.HI R7, RZ, 0x18, R0 ;  /* 0x00000018ff077819 */ /* 0x000fe40000011600 */
[----:B------:R-:W-:Y:S02]  /*0390*/  MOV R0, R2 ;  /* 0x0000000200007202 */ /* 0x000fe40000000f00 */
[----:B------:R-:W-:-:S13]  /*03a0*/  ISETP.NE.U32.AND P0, PT, R7, RZ, PT ;  /* 0x000000ff0700720c */ /* 0x000fda0003f05070 */
[----:B------:R-:W-:Y:S05]  /*03b0*/  @P0 BRA `(.L_x_3179) ;  /* 0x0000000000280947 */ /* 0x000fea0003800000 */
[----:B------:R-:W-:-:S05]  /*03c0*/  IMAD.SHL.U32 R2, R0, 0x2, RZ ;  /* 0x0000000200027824 */ /* 0x000fca00078e00ff */
        /* <DEDUP_REMOVED lines=9> */
.L_x_3179:
        /* <DEDUP_REMOVED lines=24> */
[----:B------:R-:W-:-:S05]  /*05e0*/  SEL R2, RZ, 0x1, !P0 ;  /* 0x00000001ff027807 */ /* 0x000fca0004000000 */
[----:B------:R-:W-:-:S05]  /*05f0*/  IMAD.MOV R2, RZ, RZ, -R2 ;  /* 0x000000ffff027224 */ /* 0x000fca00078e0a02 */
[----:B------:R-:W-:Y:S02]  /*0600*/  ISETP.GE.AND P0, PT, R2, RZ, PT ;  /* 0x000000ff0200720c */ /* 0x000fe40003f06270 */
[----:B------:R-:W-:-:S04]  /*0610*/  IADD3 R2, PT, PT, R7, -0xfc, RZ ;  /* 0xffffff0407027810 */ /* 0x000fc80007ffe0ff */
[----:B------:R-:W-:-:S07]  /*0620*/  SHF.R.U32.HI R7, RZ, R2, R9 ;  /* 0x00000002ff077219 */ /* 0x000fce0000011609 */
[----:B------:R-:W-:-:S05]  /*0630*/  @!P0 VIADD R7, R7, 0x1 ;  /* 0x0000000107078836 */ /* 0x000fca0000000000 */
[----:B------:R-:W-:-:S04]  /*0640*/  @!P1 SHF.L.U32 R7, R7, 0x1, RZ ;  /* 0x0000000107079819 */ /* 0x000fc800000006ff */
[----:B------:R-:W-:Y:S01]  /*0650*/  LOP3.LUT R7, R7, 0x80000000, R0, 0xf8, !PT ;  /* 0x8000000007077812 */ /* 0x000fe200078ef800 */
[----:B------:R-:W-:Y:S06]  /*0660*/  BRA `(.L_x_3180) ;  /* 0x0000000000047947 */ /* 0x000fec0003800000 */
.L_x_3181:
[----:B------:R0:W1:Y:S02]  /*0670*/  MUFU.RCP R7, R0 ;  /* 0x0000000000077308 */ /* 0x0000640000001000 */
.L_x_3180:
[----:B------:R-:W-:Y:S05]  /*0680*/  BSYNC.RECONVERGENT B1 ;  /* 0x0000000000017941 */ /* 0x000fea0003800200 */
.L_x_3178:
[----:B-1----:R-:W-:Y:S02]  /*0690*/  IMAD.MOV.U32 R9, RZ, RZ, R7 ;  /* 0x000000ffff097224 */ /* 0x002fe400078e0007 */
[----:B------:R-:W-:-:S04]  /*06a0*/  HFMA2 R7, -RZ, RZ, 0, 0 ;  /* 0x00000000ff077431 */ /* 0x000fc800000001ff */
[----:B0-----:R-:W-:Y:S05]  /*06b0*/  RET.REL.NODEC R6 `(_Z20gptoss_swiglu_kernelI13__nv_bfloat16EvPKT_S3_PS1_jff) ;  /* 0xfffffff806507950 */ /* 0x001fea0003c3ffff */
.L_x_3182:
        /* <DEDUP_REMOVED lines=12> */
.L_x_3235:


//--------------------- .text._Z25gptoss_swiglu_kernel_vec4I13__nv_bfloat16mEvPKT0_S3_PS1_jff --------------------------
	.section	.text._Z25gptoss_swiglu_kernel_vec4I13__nv_bfloat16mEvPKT0_S3_PS1_jff,"ax",@progbits
	.align	128
        .global         _Z25gptoss_swiglu_kernel_vec4I13__nv_bfloat16mEvPKT0_S3_PS1_jff
        .type           _Z25gptoss_swiglu_kernel_vec4I13__nv_bfloat16mEvPKT0_S3_PS1_jff,@function
        .size           _Z25gptoss_swiglu_kernel_vec4I13__nv_bfloat16mEvPKT0_S3_PS1_jff,(.L_x_3236 - _Z25gptoss_swiglu_kernel_vec4I13__nv_bfloat16mEvPKT0_S3_PS1_jff)
        .other          _Z25gptoss_swiglu_kernel_vec4I13__nv_bfloat16mEvPKT0_S3_PS1_jff,@"STO_CUDA_ENTRY STV_DEFAULT"
_Z25gptoss_swiglu_kernel_vec4I13__nv_bfloat16mEvPKT0_S3_PS1_jff:
.text._Z25gptoss_swiglu_kernel_vec4I13__nv_bfloat16mEvPKT0_S3_PS1_jff:
        /* <DEDUP_REMOVED lines=14> */
[----:B-1----:R-:W5:Y:S01]  /*00e0*/  LDG.E.64.CONSTANT R6, desc[UR4][R6.64] ;  /* 0x0000000406067981 */ /* 0x002f62000c1e9b00 */
[----:B---3--:R-:W-:-:S06]  /*00f0*/  IMAD.WIDE R2, R4, 0x8, R2 ;  /* 0x0000000804027825 */ /* 0x008fcc00078e0202 */
[----:B------:R-:W3:Y:S01]  /*0100*/  LDG.E.64.CONSTANT R2, desc[UR4][R2.64] ;  /* 0x0000000402027981 */ /* 0x000ee2000c1e9b00 */
[----:B------:R-:W-:Y:S02]  /*0110*/  HFMA2 R11, -RZ, RZ, 3.7421875, 0 ;  /* 0x437c0000ff0b7431 */ /* 0x000fe400000001ff */
[----:B------:R-:W-:Y:S01]  /*0120*/  IMAD.MOV.U32 R9, RZ, RZ, 0x3bbb989d ;  /* 0x3bbb989dff097424 */ /* 0x000fe200078e00ff */
[----:B------:R-:W-:Y:S01]  /*0130*/  BSSY.RECONVERGENT B0, `(.L_x_3183) ;  /* 0x0000025000007945 */ /* 0x000fe20003800200 */
[----:B-----5:R-:W-:Y:S02]  /*0140*/  SHF.L.U32 R5, R6, 0x10, RZ ;  /* 0x0000001006057819 */ /* 0x020fe400000006ff */
[----:B------:R-:W-:Y:S02]  /*0150*/  SHF.R.U32.HI R12, RZ, 0x10, R7 ;  /* 0x00000010ff0c7819 */ /* 0x000fe40000011607 */
[----:B--2---:R-:W-:Y:S02]  /*0160*/  FMNMX R5, R5, UR6, PT ;  /* 0x0000000605057c09 */ /* 0x004fe4000b800000 */
[----:B---3--:R-:W-:-:S03]  /*0170*/  SHF.R.U64 R10, R2, 0x10, R3 ;  /* 0x00000010020a7819 */ /* 0x008fc60000001203 */
[----:B----4-:R-:W-:Y:S01]  /*0180*/  FMUL R0, R5, -UR7 ;  /* 0x8000000705007c20 */ /* 0x010fe20008400000 */
[----:B------:R-:W-:Y:S02]  /*0190*/  SHF.L.U32 R2, R2, 0x10, RZ ;  /* 0x0000001002027819 */ /* 0x000fe400000006ff */
[----:B------:R-:W-:Y:S01]  /*01a0*/  SHF.L.U32 R10, R10, 0x10, RZ ;  /* 0x000000100a0a7819 */ /* 0x000fe200000006ff */
[----:B------:R-:W-:Y:S01]  /*01b0*/  FFMA.SAT R8, R0, R9, 0.5 ;  /* 0x3f00000000087423 */ /* 0x000fe20000002009 */
[----:B------:R-:W-:-:S03]  /*01c0*/  FMNMX R2, R2, UR6, PT ;  /* 0x0000000602027c09 */ /* 0x000fc6000b800000 */
[----:B------:R-:W-:Y:S01]  /*01d0*/  FFMA.RM R8, R8, R11, 12582913 ;  /* 0x4b40000108087423 */ /* 0x000fe2000000400b */
[----:B------:R-:W-:Y:S01]  /*01e0*/  SHF.R.U64 R11, R6, 0x10, R7 ;  /* 0x00000010060b7819 */ /* 0x000fe20000001207 */
[----:B------:R-:W-:Y:S01]  /*01f0*/  IMAD.U32 R7, R7, 0x10000, RZ ;  /* 0x0001000007077824 */ /* 0x000fe200078e00ff */
[----:B------:R-:W-:Y:S01]  /*0200*/  SHF.R.U32.HI R6, RZ, 0x10, R3 ;  /* 0x00000010ff067819 */ /* 0x000fe20000011603 */
[C---:B------:R-:W-:Y:S01]  /*0210*/  FADD R9, R8.reuse, -12583039 ;  /* 0xcb40007f08097421 */ /* 0x040fe20000000000 */
[----:B------:R-:W-:Y:S02]  /*0220*/  IMAD.SHL.U32 R8, R8, 0x800000, RZ ;  /* 0x0080000008087824 */ /* 0x000fe400078e00ff */
[----:B------:R-:W-:Y:S02]  /*0230*/  IMAD.U32 R11, R11, 0x10000, RZ ;  /* 0x000100000b0b7824 */ /* 0x000fe400078e00ff */
[----:B------:R-:W-:Y:S01]  /*0240*/  FFMA R9, R0, 1.4426950216293334961, -R9 ;  /* 0x3fb8aa3b00097823 */ /* 0x000fe20000000809 */
[----:B------:R-:W-:-:S03]  /*0250*/  IMAD.U32 R6, R6, 0x10000, RZ ;  /* 0x0001000006067824 */ /* 0x000fc600078e00ff */
[----:B------:R-:W-:-:S06]  /*0260*/  FFMA R9, R0, 1.925963033500011079e-08, R9 ;  /* 0x32a5706000097823 */ /* 0x000fcc0000000009 */
[----:B------:R-:W0:Y:S02]  /*0270*/  MUFU.EX2 R9, R9 ;  /* 0x0000000900097308 */ /* 0x000e240000000800 */
[----:B0-----:R-:W-:Y:S01]  /*0280*/  FFMA R0, R8, R9, 1 ;  /* 0x3f80000008007423 */ /* 0x001fe20000000009 */
[----:B------:R-:W-:Y:S02]  /*0290*/  SHF.L.U32 R9, R12, 0x10, RZ ;  /* 0x000000100c097819 */ /* 0x000fe400000006ff */
[----:B------:R-:W-:Y:S02]  /*02a0*/  FMNMX R12, R2, -UR6, !PT ;  /* 0x80000006020c7c09 */ /* 0x000fe4000f800000 */
[----:B------:R-:W-:-:S04]  /*02b0*/  IADD3 R8, PT, PT, R0, 0x1800000, RZ ;  /* 0x0180000000087810 */ /* 0x000fc80007ffe0ff */
[----:B------:R-:W-:-:S04]  /*02c0*/  LOP3.LUT R8, R8, 0x7f800000, RZ, 0xc0, !PT ;  /* 0x7f80000008087812 */ /* 0x000fc800078ec0ff */
[----:B------:R-:W-:Y:S02]  /*02d0*/  ISETP.GT.U32.AND P0, PT, R8, 0x1ffffff, PT ;  /* 0x01ffffff0800780c */ /* 0x000fe40003f04070 */
[----:B------:R-:W-:-:S11]  /*02e0*/  SHF.L.U32 R8, R3, 0x10, RZ ;  /* 0x0000001003087819 */ /* 0x000fd600000006ff */
[----:B------:R-:W-:Y:S05]  /*02f0*/  @P0 BRA `(.L_x_3184) ;  /* 0x0000000000100947 */ /* 0x000fea0003800000 */
[----:B------:R-:W-:-:S07]  /*0300*/  MOV R13, 0x320 ;  /* 0x00000320000d7802 */ /* 0x000fce0000000f00 */
[----:B------:R-:W-:Y:S05]  /*0310*/  CALL.REL.NOINC `($__internal_3_$__cuda_sm20_rcp_rn_f32_slowpath) ;  /* 0x0000000400e47944 */ /* 0x000fea0003c00000 */
[----:B------:R-:W-:Y:S01]  /*0320*/  MOV R2, R0 ;  /* 0x0000000000027202 */ /* 0x000fe20000000f00 */
[----:B------:R-:W-:Y:S06]  /*0330*/  BRA `(.L_x_3185) ;  /* 0x0000000000107947 */ /* 0x000fec0003800000 */
.L_x_3184:
[----:B------:R-:W0:Y:S02]  /*0340*/  MUFU.RCP R3, R0 ;  /* 0x0000000000037308 */ /* 0x000e240000001000 */
[----:B0-----:R-:W-:-:S04]  /*0350*/  FFMA R2, R0, R3, -1 ;  /* 0xbf80000000027423 */ /* 0x001fc80000000003 */
[----:B------:R-:W-:-:S04]  /*0360*/  FADD.FTZ R2, -R2, -RZ ;  /* 0x800000ff02027221 */ /* 0x000fc80000010100 */
[----:B------:R-:W-:-:S07]  /*0370*/  FFMA R2, R3, R2, R3 ;  /* 0x0000000203027223 */ /* 0x000fce0000000003 */
.L_x_3185:
[----:B------:R-:W-:Y:S05]  /*0380*/  BSYNC.RECONVERGENT B0 ;  /* 0x0000000000007941 */ /* 0x000fea0003800200 */
.L_x_3183:
[----:B------:R-:W0:Y:S01]  /*0390*/  LDCU UR6, c[0x0][0x3a0] ;  /* 0x00007400ff0677ac */ /* 0x000e220008000800 */
[----:B------:R-:W-:Y:S02]  /*03a0*/  HFMA2 R3, -RZ, RZ, 0.96630859375, -0.0022525787353515625 ;  /* 0x3bbb989dff037431 */ /* 0x000fe400000001ff */
[----:B------:R-:W-:Y:S02]  /*03b0*/  IMAD.MOV.U32 R14, RZ, RZ, 0x437c0000 ;  /* 0x437c0000ff0e7424 */ /* 0x000fe400078e00ff */
[----:B------:R-:W-:Y:S01]  /*03c0*/  FMUL R2, R5, R2 ;  /* 0x0000000205027220 */ /* 0x000fe20000400000 */
[----:B------:R-:W1:Y:S01]  /*03d0*/  LDCU UR7, c[0x0][0x39c] ;  /* 0x00007380ff0777ac */ /* 0x000e620008000800 */
[----:B------:R-:W-:Y:S01]  /*03e0*/  BSSY.RECONVERGENT B0, `(.L_x_3186) ;  /* 0x000001c000007945 */ /* 0x000fe20003800200 */
[----:B0-----:R-:W-:Y:S02]  /*03f0*/  FMNMX R11, R11, UR6, PT ;  /* 0x000000060b0b7c09 */ /* 0x001fe4000b800000 */
        /* <DEDUP_REMOVED lines=10> */
[----:B0-----:R-:W-:Y:S01]  /*04a0*/  FFMA R0, R3, R0, 1 ;  /* 0x3f80000003007423 */ /* 0x001fe20000000000 */
[----:B------:R-:W-:-:S04]  /*04b0*/  FADD R3, R12, 1 ;  /* 0x3f8000000c037421 */ /* 0x000fc80000000000 */
[----:B------:R-:W-:Y:S01]  /*04c0*/  IADD3 R5, PT, PT, R0, 0x1800000, RZ ;  /* 0x0180000000057810 */ /* 0x000fe20007ffe0ff */
[----:B------:R-:W-:-:S03]  /*04d0*/  FMUL R2, R2, R3 ;  /* 0x0000000302027220 */ /* 0x000fc60000400000 */
[----:B------:R-:W-:Y:S02]  /*04e0*/  LOP3.LUT R3, R5, 0x7f800000, RZ, 0xc0, !PT ;  /* 0x7f80000005037812 */ /* 0x000fe400078ec0ff */
[----:B------:R0:W1:Y:S02]  /*04f0*/  F2F.BF16.F32 R5, R2 ;  /* 0x0000000200057304 */ /* 0x0000640000202000 */
[----:B------:R-:W-:-:S13]  /*0500*/  ISETP.GT.U32.AND P0, PT, R3, 0x1ffffff, PT ;  /* 0x01ffffff0300780c */ /* 0x000fda0003f04070 */
[----:B01----:R-:W-:Y:S05]  /*0510*/  @P0 BRA `(.L_x_3187) ;  /* 0x0000000000100947 */ /* 0x003fea0003800000 */
[----:B------:R-:W-:-:S07]  /*0520*/  MOV R13, 0x540 ;  /* 0x00000540000d7802 */ /* 0x000fce0000000f00 */
[----:B------:R-:W-:Y:S05]  /*0530*/  CALL.REL.NOINC `($__internal_3_$__cuda_sm20_rcp_rn_f32_slowpath) ;  /* 0x00000004005c7944 */ /* 0x000fea0003c00000 */
[----:B------:R-:W-:Y:S01]  /*0540*/  IMAD.MOV.U32 R2, RZ, RZ, R0 ;  /* 0x000000ffff027224 */ /* 0x000fe200078e0000 */
[----:B------:R-:W-:Y:S06]  /*0550*/  BRA `(.L_x_3188) ;  /* 0x0000000000107947 */ /* 0x000fec0003800000 */
.L_x_3187:
[----:B------:R-:W0:Y:S02]  /*0560*/  MUFU.RCP R3, R0 ;  /* 0x0000000000037308 */ /* 0x000e240000001000 */
[----:B0-----:R-:W-:-:S04]  /*0570*/  FFMA R2, R0, R3, -1 ;  /* 0xbf80000000027423 */ /* 0x001fc80000000003 */
[----:B------:R-:W-:-:S04]  /*0580*/  FADD.FTZ R2, -R2, -RZ ;  /* 0x800000ff02027221 */ /* 0x000fc80000010100 */
[----:B------:R-:W-:-:S07]  /*0590*/  FFMA R2, R3, R2, R3 ;  /* 0x0000000203027223 */ /* 0x000fce0000000003 */
.L_x_3188:
[----:B------:R-:W-:Y:S05]  /*05a0*/  BSYNC.RECONVERGENT B0 ;  /* 0x0000000000007941 */ /* 0x000fea0003800200 */
.L_x_3186:
[----:B------:R-:W0:Y:S01]  /*05b0*/  LDCU UR6, c[0x0][0x3a0] ;  /* 0x00007400ff0677ac */ /* 0x000e220008000800 */
[----:B------:R-:W-:Y:S01]  /*05c0*/  HFMA2 R12, -RZ, RZ, 3.7421875, 0 ;  /* 0x437c0000ff0c7431 */ /* 0x000fe200000001ff */
[----:B------:R-:W-:Y:S01]  /*05d0*/  MOV R3, 0x3bbb989d ;  /* 0x3bbb989d00037802 */ /* 0x000fe20000000f00 */
        /* <DEDUP_REMOVED lines=24> */
[----:B------:R-:W-:Y:S01]  /*0760*/  MOV R2, R0 ;  /* 0x0000000000027202 */ /* 0x000fe20000000f00 */
[----:B------:R-:W-:Y:S06]  /*0770*/  BRA `(.L_x_3191) ;  /* 0x0000000000107947 */ /* 0x000fec0003800000 */
.L_x_3190:
[----:B------:R-:W0:Y:S02]  /*0780*/  MUFU.RCP R3, R0 ;  /* 0x0000000000037308 */ /* 0x000e240000001000 */
[----:B0-----:R-:W-:-:S04]  /*0790*/  FFMA R2, R0, R3, -1 ;  /* 0xbf80000000027423 */ /* 0x001fc80000000003 */
[----:B------:R-:W-:-:S04]  /*07a0*/  FADD.FTZ R2, -R2, -RZ ;  /* 0x800000ff02027221 */ /* 0x000fc80000010100 */
[----:B------:R-:W-:-:S07]  /*07b0*/  FFMA R2, R3, R2, R3 ;  /* 0x0000000203027223 */ /* 0x000fce0000000003 */
.L_x_3191:
[----:B------:R-:W-:Y:S05]  /*07c0*/  BSYNC.RECONVERGENT B0 ;  /* 0x0000000000007941 */ /* 0x000fea0003800200 */
.L_x_3189:
[----:B------:R-:W0:Y:S01]  /*07d0*/  LDCU UR6, c[0x0][0x3a0] ;  /* 0x00007400ff0677ac */ /* 0x000e220008000800 */
[----:B------:R-:W-:Y:S02]  /*07e0*/  HFMA2 R12, -RZ, RZ, 3.7421875, 0 ;  /* 0x437c0000ff0c7431 */ /* 0x000fe400000001ff */
        /* <DEDUP_REMOVED lines=16> */
[----:B------:R-:W-:-:S03]  /*08f0*/  FADD R3, R8, 1 ;  /* 0x3f80000008037421 */ /* 0x000fc60000000000 */
[----:B------:R-:W-:Y:S02]  /*0900*/  VIADD R7, R0, 0x1800000 ;  /* 0x0180000000077836 */ /* 0x000fe40000000000 */
        /* <DEDUP_REMOVED lines=9> */
.L_x_3193:
[----:B------:R-:W0:Y:S02]  /*09a0*/  MUFU.RCP R3, R0 ;  /* 0x0000000000037308 */ /* 0x000e240000001000 */
[----:B0-----:R-:W-:-:S04]  /*09b0*/  FFMA R2, R0, R3, -1 ;  /* 0xbf80000000027423 */ /* 0x001fc80000000003 */
[----:B------:R-:W-:-:S04]  /*09c0*/  FADD.FTZ R2, -R2, -RZ ;  /* 0x800000ff02027221 */ /* 0x000fc80000010100 */
[----:B------:R-:W-:-:S07]  /*09d0*/  FFMA R2, R3, R2, R3 ;  /* 0x0000000203027223 */ /* 0x000fce0000000003 */
.L_x_3194:
[----:B------:R-:W-:Y:S05]  /*09e0*/  BSYNC.RECONVERGENT B0 ;  /* 0x0000000000007941 */ /* 0x000fea0003800200 */
.L_x_3192:
[----:B------:R-:W-:Y:S01]  /*09f0*/  FMUL R2, R9, R2 ;  /* 0x0000000209027220 */ /* 0x000fe20000400000 */
[----:B------:R-:W-:Y:S01]  /*0a00*/  FADD R3, R6, 1 ;  /* 0x3f80000006037421 */ /* 0x000fe20000000000 */
[----:B------:R-:W0:Y:S01]  /*0a10*/  LDC.64 R8, c[0x0][0x390] ;  /* 0x0000e400ff087b82 */ /* 0x000e220000000a00 */
[----:B------:R-:W-:-:S04]  /*0a20*/  IMAD.WIDE.U32 R10, R10, 0x10000, RZ ;  /* 0x000100000a0a7825 */ /* 0x000fc800078e00ff */
[----:B------:R-:W-:Y:S01]  /*0a30*/  FMUL R0, R2, R3 ;  /* 0x0000000302007220 */ /* 0x000fe20000400000 */
[----:B------:R-:W-:-:S05]  /*0a40*/  LOP3.LUT R2, R10, R5, RZ, 0xfc, !PT ;  /* 0x000000050a027212 */ /* 0x000fca00078efcff */
[----:B------:R-:W1:Y:S02]  /*0a50*/  F2F.BF16.F32 R0, R0 ;  /* 0x0000000000007304 */ /* 0x000e640000202000 */
[----:B-1----:R-:W-:Y:S01]  /*0a60*/  SHF.L.U32 R3, R0, 0x10, RZ ;  /* 0x0000001000037819 */ /* 0x002fe200000006ff */
[----:B0-----:R-:W-:-:S03]  /*0a70*/  IMAD.WIDE R4, R4, 0x8, R8 ;  /* 0x0000000804047825 */ /* 0x001fc600078e0208 */
[----:B------:R-:W-:-:S05]  /*0a80*/  LOP3.LUT R3, R11, R3, R7, 0xfe, !PT ;  /* 0x000000030b037212 */ /* 0x000fca00078efe07 */
[----:B------:R-:W-:Y:S01]  /*0a90*/  STG.E.64 desc[UR4][R4.64], R2 ;  /* 0x0000000204007986 */ /* 0x000fe2000c101b04 */
[----:B------:R-:W-:Y:S05]  /*0aa0*/  EXIT ;  /* 0x000000000000794d */ /* 0x000fea0003800000 */
        .weak           $__internal_3_$__cuda_sm20_rcp_rn_f32_slowpath
        .type           $__internal_3_$__cuda_sm20_rcp_rn_f32_slowpath,@function
        .size           $__internal_3_$__cuda_sm20_rcp_rn_f32_slowpath,(.L_x_3236 - $__internal_3_$__cuda_sm20_rcp_rn_f32_slowpath)
$__internal_3_$__cuda_sm20_rcp_rn_f32_slowpath:
[----:B------:R-:W-:Y:S01]  /*0ab0*/  IMAD.SHL.U32 R2, R0, 0x2, RZ ;  /* 0x0000000200027824 */ /* 0x000fe200078e00ff */
[----:B------:R-:W-:Y:S04]  /*0ac0*/  BSSY.RECONVERGENT B1, `(.L_x_3195) ;  /* 0x0000030000017945 */ /* 0x000fe80003800200 */
        /* <DEDUP_REMOVED lines=13> */
.L_x_3196:
        /* <DEDUP_REMOVED lines=29> */
[----:B------:R-:W-:-:S04]  /*0d70*/  @!P0 IADD3 R3, PT, PT, R3, 0x1, RZ ;  /* 0x0000000103038810 */ /* 0x000fc80007ffe0ff */
[----:B------:R-:W-:-:S04]  /*0d80*/  @!P1 SHF.L.U32 R3, R3, 0x1, RZ ;  /* 0x0000000103039819 */ /* 0x000fc800000006ff */
[----:B------:R-:W-:Y:S01]  /*0d90*/  LOP3.LUT R3, R3, 0x80000000, R0, 0xf8, !PT ;  /* 0x8000000003037812 */ /* 0x000fe200078ef800 */
[----:B------:R-:W-:Y:S06]  /*0da0*/  BRA `(.L_x_3197) ;  /* 0x0000000000047947 */ /* 0x000fec0003800000 */
.L_x_3198:
[----:B------:R0:W1:Y:S02]  /*0db0*/  MUFU.RCP R3, R0 ;  /* 0x0000000000037308 */ /* 0x0000640000001000 */
.L_x_3197:
[----:B------:R-:W-:Y:S05]  /*0dc0*/  BSYNC.RECONVERGENT B1 ;  /* 0x0000000000017941 */ /* 0x000fea0003800200 */
.L_x_3195:
[----:B01----:R-:W-:Y:S02]  /*0dd0*/  IMAD.MOV.U32 R0, RZ, RZ, R3 ;  /* 0x000000ffff007224 */ /* 0x003fe400078e0003 */
[----:B------:R-:W-:Y:S01]  /*0de0*/  HFMA2 R3, -RZ, RZ, 0, 0 ;  /* 0x00000000ff037431 */ /* 0x000fe200000001ff */
[----:B------:R-:W-:-:S04]  /*0df0*/  MOV R2, R13 ;  /* 0x0000000d00027202 */ /* 0x000fc80000000f00 */
[----:B------:R-:W-:Y:S05]  /*0e00*/  RET.REL.NODEC R2 `(_Z25gptoss_swiglu_kernel_vec4I13__nv_bfloat16mEvPKT0_S3_PS1_jff) ;  /* 0xfffffff0027c7950 */ /* 0x000fea0003c3ffff */
.L_x_3199:
        /* <DEDUP_REMOVED lines=15> */
.L_x_3236:


//--------------------- .text._Z20gptoss_swiglu_kernelI6__halfEvPKT_S3_PS1_jff --------------------------
	.section	.text._Z20gptoss_swiglu_kernelI6__halfEvPKT_S3_PS1_jff,"ax",@progbits
	.align	128
        .global         _Z20gptoss_swiglu_kernelI6__halfEvPKT_S3_PS1_jff
        .type           _Z20gptoss_swiglu_kernelI6__halfEvPKT_S3_PS1_jff,@function
        .size           _Z20gptoss_swiglu_kernelI6__halfEvPKT_S3_PS1_jff,(.L_x_3237 - _Z20gptoss_swiglu_kernelI6__halfEvPKT_S3_PS1_jff)
        .other          _Z20gptoss_swiglu_kernelI6__halfEvPKT_S3_PS1_jff,@"STO_CUDA_ENTRY STV_DEFAULT"
_Z20gptoss_swiglu_kernelI6__halfEvPKT_S3_PS1_jff:
.text._Z20gptoss_swiglu_kernelI6__halfEvPKT_S3_PS1_jff:
        /* <DEDUP_REMOVED lines=17> */
[----:B------:R-:W-:Y:S01]  /*0110*/  IMAD.MOV.U32 R5, RZ, RZ, 0x3bbb989d ;  /* 0x3bbb989dff057424 */ /* 0x000fe200078e00ff */
[----:B------:R-:W-:Y:S01]  /*0120*/  BSSY.RECONVERGENT B0, `(.L_x_3200) ;  /* 0x000001b000007945 */ /* 0x000fe20003800200 */
[----:B------:R-:W-:Y:S02]  /*0130*/  IMAD.MOV.U32 R11, RZ, RZ, 0x437c0000 ;  /* 0x437c0000ff0b7424 */ /* 0x000fe400078e00ff */
[----:B-----5:R-:W-:-:S05]  /*0140*/  HADD2.F32 R4, -RZ, R6.H0_H0 ;  /* 0x20000006ff047230 */ /* 0x020fca0000004100 */
[----:B--2---:R-:W-:Y:S01]  /*0150*/  FMNMX R4, R4, UR6, PT ;  /* 0x0000000604047c09 */ /* 0x004fe2000b800000 */
[----:B---3--:R-:W-:-:S04]  /*0160*/  HADD2.F32 R8, -RZ, R8.H0_H0 ;  /* 0x20000008ff087230 */ /* 0x008fc80000004100 */
        /* <DEDUP_REMOVED lines=16> */
[----:B------:R-:W-:Y:S05]  /*0270*/  CALL.REL.NOINC `($__internal_4_$__cuda_sm20_rcp_rn_f32_slowpath) ;  /* 0x0000000000387944 */ /* 0x000fea0003c00000 */
[----:B------:R-:W-:Y:S05]  /*0280*/  BRA `(.L_x_3202) ;  /* 0x0000000000107947 */ /* 0x000fea0003800000 */
.L_x_3201:
[----:B------:R-:W0:Y:S02]  /*0290*/  MUFU.RCP R9, R2 ;  /* 0x0000000200097308 */ /* 0x000e240000001000 */
[----:B0-----:R-:W-:-:S04]  /*02a0*/  FFMA R0, R2, R9, -1 ;  /* 0xbf80000002007423 */ /* 0x001fc80000000009 */
[----:B------:R-:W-:-:S04]  /*02b0*/  FADD.FTZ R0, -R0, -RZ ;  /* 0x800000ff00007221 */ /* 0x000fc80000010100 */
[----:B------:R-:W-:-:S07]  /*02c0*/  FFMA R9, R9, R0, R9 ;  /* 0x0000000009097223 */ /* 0x000fce0000000009 */
.L_x_3202:
[----:B------:R-:W-:Y:S05]  /*02d0*/  BSYNC.RECONVERGENT B0 ;  /* 0x0000000000007941 */ /* 0x000fea0003800200 */
.L_x_3200:
[----:B------:R-:W0:Y:S01]  /*02e0*/  LDC.64 R6, c[0x0][0x390] ;  /* 0x0000e400ff067b82 */ /* 0x000e220000000a00 */
[----:B------:R-:W-:Y:S01]  /*02f0*/  FMUL R9, R4, R9 ;  /* 0x0000000904097220 */ /* 0x000fe20000400000 */
[----:B------:R-:W-:-:S04]  /*0300*/  FADD R0, R5, 1 ;  /* 0x3f80000005007421 */ /* 0x000fc80000000000 */
[----:B------:R-:W-:-:S05]  /*0310*/  FMUL R0, R9, R0 ;  /* 0x0000000009007220 */ /* 0x000fca0000400000 */
[----:B------:R-:W-:Y:S01]  /*0320*/  F2FP.F16.F32.PACK_AB R0, RZ, R0 ;  /* 0x00000000ff00723e */ /* 0x000fe200000000ff */
[----:B0-----:R-:W-:-:S05]  /*0330*/  IMAD.WIDE R2, R3, 0x2, R6 ;  /* 0x0000000203027825 */ /* 0x001fca00078e0206 */
[----:B------:R-:W-:Y:S01]  /*0340*/  STG.E.U16 desc[UR4][R2.64], R0 ;  /* 0x0000000002007986 */ /* 0x000fe2000c101504 */
[----:B------:R-:W-:Y:S05]  /*0350*/  EXIT ;  /* 0x000000000000794d */ /* 0x000fea0003800000 */
        .weak           $__internal_4_$__cuda_sm20_rcp_rn_f32_slowpath
        .type           $__internal_4_$__cuda_sm20_rcp_rn_f32_slowpath,@function
        .size           $__internal_4_$__cuda_sm20_rcp_rn_f32_slowpath,(.L_x_3237 - $__internal_4_$__cuda_sm20_rcp_rn_f32_slowpath)
$__internal_4_$__cuda_sm20_rcp_rn_f32_slowpath:
        /* <DEDUP_REMOVED lines=16> */
.L_x_3204:
        /* <DEDUP_REMOVED lines=33> */
.L_x_3206:
[----:B------:R0:W1:Y:S02]  /*0670*/  MUFU.RCP R7, R0 ;  /* 0x0000000000077308 */ /* 0x0000640000001000 */
.L_x_3205:
[----:B------:R-:W-:Y:S05]  /*0680*/  BSYNC.RECONVERGENT B1 ;  /* 0x0000000000017941 */ /* 0x000fea0003800200 */
.L_x_3203:
[----:B-1----:R-:W-:Y:S01]  /*0690*/  MOV R9, R7 ;  /* 0x0000000700097202 */ /* 0x002fe20000000f00 */
[----:B------:R-:W-:-:S04]  /*06a0*/  IMAD.MOV.U32 R7, RZ, RZ, 0x0 ;  /* 0x00000000ff077424 */ /* 0x000fc800078e00ff */
[----:B0-----:R-:W-:Y:S05]  /*06b0*/  RET.REL.NODEC R6 `(_Z20gptoss_swiglu_kernelI6__halfEvPKT_S3_PS1_jff) ;  /* 0xfffffff806507950 */ /* 0x001fea0003c3ffff */
.L_x_3207:
        /* <DEDUP_REMOVED lines=12> */
.L_x_3237:


//--------------------- .text._Z25gptoss_swiglu_kernel_vec4I6__halfmEvPKT0_S3_PS1_jff --------------------------
	.section	.text._Z25gptoss_swiglu_kernel_vec4I6__halfmEvPKT0_S3_PS1_jff,"ax",@progbits
	.align	128
        .global         _Z25gptoss_swiglu_kernel_vec4I6__halfmEvPKT0_S3_PS1_jff
        .type           _Z25gptoss_swiglu_kernel_vec4I6__halfmEvPKT0_S3_PS1_jff,@function
        .size           _Z25gptoss_swiglu_kernel_vec4I6__halfmEvPKT0_S3_PS1_jff,(.L_x_3238 - _Z25gptoss_swiglu_kernel_vec4I6__halfmEvPKT0_S3_PS1_jff)
        .other          _Z25gptoss_swiglu_kernel_vec4I6__halfmEvPKT0_S3_PS1_jff,@"STO_CUDA_ENTRY STV_DEFAULT"
_Z25gptoss_swiglu_kernel_vec4I6__halfmEvPKT0_S3_PS1_jff:
.text._Z25gptoss_swiglu_kernel_vec4I6__halfmEvPKT0_S3_PS1_jff:
        /* <DEDUP_REMOVED lines=17> */
[----:B------:R-:W-:Y:S01]  /*0110*/  HFMA2 R9, -RZ, RZ, 0.96630859375, -0.0022525787353515625 ;  /* 0x3bbb989dff097431 */ /* 0x000fe200000001ff */
[----:B------:R-:W-:Y:S01]  /*0120*/  MOV R11, 0x437c0000 ;  /* 0x437c0000000b7802 */ /* 0x000fe20000000f00 */
[----:B------:R-:W-:Y:S01]  /*0130*/  BSSY.RECONVERGENT B0, `(.L_x_3208) ;  /* 0x0000025000007945 */ /* 0x000fe20003800200 */
[----:B-----5:R-:W-:-:S05]  /*0140*/  HADD2.F32 R5, -RZ, R2.H0_H0 ;  /* 0x20000002ff057230 */ /* 0x020fca0000004100 */
[----:B--2---:R-:W-:Y:S02]  /*0150*/  FMNMX R5, R5, UR6, PT ;  /* 0x0000000605057c09 */ /* 0x004fe4000b800000 */
[----:B---3--:R-:W-:-:S03]  /*0160*/  SHF.R.U64 R10, R6, 0x10, R7 ;  /* 0x00000010060a7819 */ /* 0x008fc60000001207 */
[----:B----4-:R-:W-:Y:S02]  /*0170*/  FMUL R0, R5, -UR7 ;  /* 0x8000000705007c20 */ /* 0x010fe40008400000 */
[----:B------:R-:W-:Y:S02]  /*0180*/  HADD2.F32 R10, -RZ, R10.H0_H0 ;  /* 0x2000000aff0a7230 */ /* 0x000fe40000004100 */
[----:B------:R-:W-:-:S04]  /*0190*/  FFMA.SAT R8, R0, R9, 0.5 ;  /* 0x3f00000000087423 */ /* 0x000fc80000002009 */
[----:B------:R-:W-:Y:S01]  /*01a0*/  FFMA.RM R8, R8, R11, 12582913 ;  /* 0x4b40000108087423 */ /* 0x000fe2000000400b */
[--C-:B------:R-:W-:Y:S02]  /*01b0*/  SHF.R.U64 R11, R2, 0x10, R3.reuse ;  /* 0x00000010020b7819 */ /* 0x100fe40000001203 */
[----:B------:R-:W-:Y:S01]  /*01c0*/  SHF.R.U32.HI R2, RZ, 0x10, R3 ;  /* 0x00000010ff027819 */ /* 0x000fe20000011603 */
[C---:B------:R-:W-:Y:S01]  /*01d0*/  FADD R9, R8.reuse, -12583039 ;  /* 0xcb40007f08097421 */ /* 0x040fe20000000000 */
[----:B------:R-:W-:Y:S01]  /*01e0*/  SHF.L.U32 R8, R8, 0x17, RZ ;  /* 0x0000001708087819 */ /* 0x000fe200000006ff */
[----:B------:R-:W-:Y:S02]  /*01f0*/  HADD2.F32 R11, -RZ, R11.H0_H0 ;  /* 0x2000000bff0b7230 */ /* 0x000fe40000004100 */
[----:B------:R-:W-:-:S04]  /*0200*/  FFMA R9, R0, 1.4426950216293334961, -R9 ;  /* 0x3fb8aa3b00097823 */ /* 0x000fc80000000809 */
[----:B------:R-:W-:-:S06]  /*0210*/  FFMA R9, R0, 1.925963033500011079e-08, R9 ;  /* 0x32a5706000097823 */ /* 0x000fcc0000000009 */
[----:B------:R-:W0:Y:S02]  /*0220*/  MUFU.EX2 R9, R9 ;  /* 0x0000000900097308 */ /* 0x000e240000000800 */
[----:B0-----:R-:W-:Y:S01]  /*0230*/  FFMA R13, R8, R9, 1 ;  /* 0x3f800000080d7423 */ /* 0x001fe20000000009 */
[----:B------:R-:W-:Y:S02]  /*0240*/  HADD2.F32 R8, -RZ, R3.H0_H0 ;  /* 0x20000003ff087230 */ /* 0x000fe40000004100 */
[----:B------:R-:W-:Y:S02]  /*0250*/  HADD2.F32 R9, -RZ, R2.H0_H0 ;  /* 0x20000002ff097230 */ /* 0x000fe40000004100 */
[----:B------:R-:W-:-:S04]  /*0260*/  IADD3 R0, PT, PT, R13, 0x1800000, RZ ;  /* 0x018000000d007810 */ /* 0x000fc80007ffe0ff */
[----:B------:R-:W-:-:S04]  /*0270*/  LOP3.LUT R0, R0, 0x7f800000, RZ, 0xc0, !PT ;  /* 0x7f80000000007812 */ /* 0x000fc800078ec0ff */
[----:B------:R-:W-:Y:S01]  /*0280*/  ISETP.GT.U32.AND P0, PT, R0, 0x1ffffff, PT ;  /* 0x01ffffff0000780c */ /* 0x000fe20003f04070 */
[----:B------:R-:W-:Y:S01]  /*0290*/  HADD2.F32 R0, -RZ, R6.H0_H0 ;  /* 0x20000006ff007230 */ /* 0x000fe20000004100 */
[----:B------:R-:W-:Y:S01]  /*02a0*/  SHF.R.U32.HI R6, RZ, 0x10, R7 ;  /* 0x00000010ff067819 */ /* 0x000fe20000011607 */
[----:B------:R-:W-:-:S03]  /*02b0*/  HADD2.F32 R7, -RZ, R7.H0_H0 ;  /* 0x20000007ff077230 */ /* 0x000fc60000004100 */
[----:B------:R-:W-:Y:S01]  /*02c0*/  FMNMX R0, R0, UR6, PT ;  /* 0x0000000600007c09 */ /* 0x000fe2000b800000 */
[----:B------:R-:W-:-:S03]  /*02d0*/  HADD2.F32 R6, -RZ, R6.H0_H0 ;  /* 0x20000006ff067230 */ /* 0x000fc60000004100 */
[----:B------:R-:W-:-:S03]  /*02e0*/  FMNMX R12, R0, -UR6, !PT ;  /* 0x80000006000c7c09 */ /* 0x000fc6000f800000 */
[----:B------:R-:W-:Y:S05]  /*02f0*/  @P0 BRA `(.L_x_3209) ;  /* 0x0000000000100947 */ /* 0x000fea0003800000 */
[----:B------:R-:W-:Y:S01]  /*0300*/  IMAD.MOV.U32 R0, RZ, RZ, R13 ;  /* 0x000000ffff007224 */ /* 0x000fe200078e000d */
[----:B------:R-:W-:-:S07]  /*0310*/  MOV R13, 0x330 ;  /* 0x00000330000d7802 */ /* 0x000fce0000000f00 */
[----:B------:R-:W-:Y:S05]  /*0320*/  CALL.REL.NOINC `($__internal_5_$__cuda_sm20_rcp_rn_f32_slowpath) ;  /* 0x0000000400e47944 */ /* 0x000fea0003c00000 */
[----:B------:R-:W-:Y:S05]  /*0330*/  BRA `(.L_x_3210) ;  /* 0x0000000000107947 */ /* 0x000fea0003800000 */
.L_x_3209:
[----:B------:R-:W0:Y:S02]  /*0340*/  MUFU.RCP R0, R13 ;  /* 0x0000000d00007308 */ /* 0x000e240000001000 */
[----:B0-----:R-:W-:-:S04]  /*0350*/  FFMA R2, R13, R0, -1 ;  /* 0xbf8000000d027423 */ /* 0x001fc80000000000 */
[----:B------:R-:W-:-:S04]  /*0360*/  FADD.FTZ R3, -R2, -RZ ;  /* 0x800000ff02037221 */ /* 0x000fc80000010100 */
[----:B------:R-:W-:-:S07]  /*0370*/  FFMA R0, R0, R3, R0 ;  /* 0x0000000300007223 */ /* 0x000fce0000000000 */
.L_x_3210:
[----:B------:R-:W-:Y:S05]  /*0380*/  BSYNC.RECONVERGENT B0 ;  /* 0x0000000000007941 */ /* 0x000fea0003800200 */
.L_x_3208:
[----:B------:R-:W0:Y:S01]  /*0390*/  LDCU UR6, c[0x0][0x3a0] ;  /* 0x00007400ff0677ac */ /* 0x000e220008000800 */
[----:B------:R-:W-:Y:S01]  /*03a0*/  HFMA2 R3, -RZ, RZ, 0.96630859375, -0.0022525787353515625 ;  /* 0x3bbb989dff037431 */ /* 0x000fe200000001ff */
        /* <DEDUP_REMOVED lines=20> */
[----:B------:R0:W1:Y:S02]  /*04f0*/  F2F.F16.F32 R5, R0 ;  /* 0x0000000000057304 */ /* 0x0000640000200800 */
[----:B------:R-:W-:-:S13]  /*0500*/  ISETP.GT.U32.AND P0, PT, R3, 0x1ffffff, PT ;  /* 0x01ffffff0300780c */ /* 0x000fda0003f04070 */
[----:B01----:R-:W-:Y:S05]  /*0510*/  @P0 BRA `(.L_x_3212) ;  /* 0x0000000000100947 */ /* 0x003fea0003800000 */
[----:B------:R-:W-:Y:S01]  /*0520*/  IMAD.MOV.U32 R0, RZ, RZ, R2 ;  /* 0x000000ffff007224 */ /* 0x000fe200078e0002 */
[----:B------:R-:W-:-:S07]  /*0530*/  MOV R13, 0x550 ;  /* 0x00000550000d7802 */ /* 0x000fce0000000f00 */
[----:B------:R-:W-:Y:S05]  /*0540*/  CALL.REL.NOINC `($__internal_5_$__cuda_sm20_rcp_rn_f32_slowpath) ;  /* 0x00000004005c7944 */ /* 0x000fea0003c00000 */
[----:B------:R-:W-:Y:S05]  /*0550*/  BRA `(.L_x_3213) ;  /* 0x0000000000107947 */ /* 0x000fea0003800000 */
.L_x_3212:
[----:B------:R-:W0:Y:S02]  /*0560*/  MUFU.RCP R3, R2 ;  /* 0x0000000200037308 */ /* 0x000e240000001000 */
[----:B0-----:R-:W-:-:S04]  /*0570*/  FFMA R0, R2, R3, -1 ;  /* 0xbf80000002007423 */ /* 0x001fc80000000003 */
[----:B------:R-:W-:-:S04]  /*0580*/  FADD.FTZ R0, -R0, -RZ ;  /* 0x800000ff00007221 */ /* 0x000fc80000010100 */
[----:B------:R-:W-:-:S07]  /*0590*/  FFMA R0, R3, R0, R3 ;  /* 0x0000000003007223 */ /* 0x000fce0000000003 */
.L_x_3213:
[----:B------:R-:W-:Y:S05]  /*05a0*/  BSYNC.RECONVERGENT B0 ;  /* 0x0000000000007941 */ /* 0x000fea0003800200 */
.L_x_3211:
        /* <DEDUP_REMOVED lines=28> */
[----:B------:R-:W-:Y:S01]  /*0770*/  MOV R3, R0 ;  /* 0x0000000000037202 */ /* 0x000fe20000000f00 */
[----:B------:R-:W-:Y:S06]  /*0780*/  BRA `(.L_x_3216) ;  /* 0x0000000000107947 */ /* 0x000fec0003800000 */
.L_x_3215:
[----:B------:R-:W0:Y:S02]  /*0790*/  MUFU.RCP R3, R2 ;  /* 0x0000000200037308 */ /* 0x000e240000001000 */
[----:B0-----:R-:W-:-:S04]  /*07a0*/  FFMA R0, R2, R3, -1 ;  /* 0xbf80000002007423 */ /* 0x001fc80000000003 */
[----:B------:R-:W-:-:S04]  /*07b0*/  FADD.FTZ R0, -R0, -RZ ;  /* 0x800000ff00007221 */ /* 0x000fc80000010100 */
[----:B------:R-:W-:-:S07]  /*07c0*/  FFMA R3, R3, R0, R3 ;  /* 0x0000000003037223 */ /* 0x000fce0000000003 */
.L_x_3216:
[----:B------:R-:W-:Y:S05]  /*07d0*/  BSYNC.RECONVERGENT B0 ;  /* 0x0000000000007941 */ /* 0x000fea0003800200 */
.L_x_3214:
        /* <DEDUP_REMOVED lines=15> */
[----:B------:R-:W-:Y:S01]  /*08d0*/  FFMA R11, R0, 1.925963033500011079e-08, R11 ;  /* 0x32a57060000b7823 */ /* 0x000fe2000000000b */
[----:B------:R-:W-:-:S04]  /*08e0*/  FADD R0, R7, 1 ;  /* 0x3f80000007007421 */ /* 0x000fc80000000000 */
[----:B------:R-:W-:Y:S01]  /*08f0*/  FMUL R0, R3, R0 ;  /* 0x0000000003007220 */ /* 0x000fe20000400000 */
[----:B------:R-:W0:Y:S02]  /*0900*/  MUFU.EX2 R11, R11 ;  /* 0x0000000b000b7308 */ /* 0x000e240000000800 */
[----:B0-----:R-:W-:-:S04]  /*0910*/  FFMA R2, R2, R11, 1 ;  /* 0x3f80000002027423 */ /* 0x001fc8000000000b */
[----:B------:R-:W-:-:S05]  /*0920*/  VIADD R7, R2, 0x1800000 ;  /* 0x0180000002077836 */ /* 0x000fca0000000000 */
[----:B------:R-:W-:Y:S02]  /*0930*/  LOP3.LUT R3, R7, 0x7f800000, RZ, 0xc0, !PT ;  /* 0x7f80000007037812 */ /* 0x000fe400078ec0ff */
[----:B------:R0:W1:Y:S02]  /*0940*/  F2F.F16.F32 R7, R0 ;  /* 0x0000000000077304 */ /* 0x0000640000200800 */
[----:B------:R-:W-:-:S13]  /*0950*/  ISETP.GT.U32.AND P0, PT, R3, 0x1ffffff, PT ;  /* 0x01ffffff0300780c */ /* 0x000fda0003f04070 */
[----:B01----:R-:W-:Y:S05]  /*0960*/  @P0 BRA `(.L_x_3218) ;  /* 0x0000000000100947 */ /* 0x003fea0003800000 */
[----:B------:R-:W-:Y:S02]  /*0970*/  MOV R0, R2 ;  /* 0x0000000200007202 */ /* 0x000fe40000000f00 */
[----:B------:R-:W-:-:S07]  /*0980*/  MOV R13, 0x9a0 ;  /* 0x000009a0000d7802 */ /* 0x000fce0000000f00 */
[----:B------:R-:W-:Y:S05]  /*0990*/  CALL.REL.NOINC `($__internal_5_$__cuda_sm20_rcp_rn_f32_slowpath) ;  /* 0x0000000000487944 */ /* 0x000fea0003c00000 */
[----:B------:R-:W-:Y:S05]  /*09a0*/  BRA `(.L_x_3219) ;  /* 0x0000000000107947 */ /* 0x000fea0003800000 */
.L_x_3218:
[----:B------:R-:W0:Y:S02]  /*09b0*/  MUFU.RCP R3, R2 ;  /* 0x0000000200037308 */ /* 0x000e240000001000 */
[----:B0-----:R-:W-:-:S04]  /*09c0*/  FFMA R0, R2, R3, -1 ;  /* 0xbf80000002007423 */ /* 0x001fc80000000003 */
[----:B------:R-:W-:-:S04]  /*09d0*/  FADD.FTZ R0, -R0, -RZ ;  /* 0x800000ff00007221 */ /* 0x000fc80000010100 */
[----:B------:R-:W-:-:S07]  /*09e0*/  FFMA R0, R3, R0, R3 ;  /* 0x0000000003007223 */ /* 0x000fce0000000003 */
.L_x_3219:
[----:B------:R-:W-:Y:S05]  /*09f0*/  BSYNC.RECONVERGENT B0 ;  /* 0x0000000000007941 */ /* 0x000fea0003800200 */
.L_x_3217:
[----:B------:R-:W-:Y:S01]  /*0a00*/  FMUL R0, R9, R0 ;  /* 0x0000000009007220 */ /* 0x000fe20000400000 */
[----:B------:R-:W-:Y:S01]  /*0a10*/  FADD R3, R6, 1 ;  /* 0x3f80000006037421 */ /* 0x000fe20000000000 */
[----:B------:R-:W0:Y:S01]  /*0a20*/  LDC.64 R8, c[0x0][0x390] ;  /* 0x0000e400ff087b82 */ /* 0x000e220000000a00 */
[----:B------:R-:W-:-:S04]  /*0a30*/  IMAD.WIDE.U32 R10, R10, 0x10000, RZ ;  /* 0x000100000a0a7825 */ /* 0x000fc800078e00ff */
[----:B------:R-:W-:Y:S01]  /*0a40*/  FMUL R0, R0, R3 ;  /* 0x0000000300007220 */ /* 0x000fe20000400000 */
[----:B------:R-:W-:-:S05]  /*0a50*/  LOP3.LUT R2, R10, R5, RZ, 0xfc, !PT ;  /* 0x000000050a027212 */ /* 0x000fca00078efcff */
[----:B------:R-:W1:Y:S02]  /*0a60*/  F2F.F16.F32 R0, R0 ;  /* 0x0000000000007304 */ /* 0x000e640000200800 */
[----:B-1----:R-:W-:Y:S01]  /*0a70*/  SHF.L.U32 R3, R0, 0x10, RZ ;  /* 0x0000001000037819 */ /* 0x002fe200000006ff */
[----:B0-----:R-:W-:-:S03]  /*0a80*/  IMAD.WIDE R4, R4, 0x8, R8 ;  /* 0x0000000804047825 */ /* 0x001fc600078e0208 */
[----:B------:R-:W-:-:S05]  /*0a90*/  LOP3.LUT R3, R11, R3, R7, 0xfe, !PT ;  /* 0x000000030b037212 */ /* 0x000fca00078efe07 */
[----:B------:R-:W-:Y:S01]  /*0aa0*/  STG.E.64 desc[UR4][R4.64], R2 ;  /* 0x0000000204007986 */ /* 0x000fe2000c101b04 */
[----:B------:R-:W-:Y:S05]  /*0ab0*/  EXIT ;  /* 0x000000000000794d */ /* 0x000fea0003800000 */
        .weak           $__internal_5_$__cuda_sm20_rcp_rn_f32_slowpath
        .type           $__internal_5_$__cuda_sm20_rcp_rn_f32_slowpath,@function
        .size           $__internal_5_$__cuda_sm20_rcp_rn_f32_slowpath,(.L_x_3238 - $__internal_5_$__cuda_sm20_rcp_rn_f32_slowpath)
$__internal_5_$__cuda_sm20_rcp_rn_f32_slowpath:
        /* <DEDUP_REMOVED lines=15> */
.L_x_3221:
        /* <DEDUP_REMOVED lines=33> */
.L_x_3223:
[----:B------:R0:W1:Y:S02]  /*0dc0*/  MUFU.RCP R3, R0 ;  /* 0x0000000000037308 */ /* 0x0000640000001000 */
.L_x_3222:
[----:B------:R-:W-:Y:S05]  /*0dd0*/  BSYNC.RECONVERGENT B1 ;  /* 0x0000000000017941 */ /* 0x000fea0003800200 */
.L_x_3220:
[----:B01----:R-:W-:Y:S01]  /*0de0*/  MOV R0, R3 ;  /* 0x0000000300007202 */ /* 0x003fe20000000f00 */
[----:B------:R-:W-:Y:S01]  /*0df0*/  HFMA2 R3, -RZ, RZ, 0, 0 ;  /* 0x00000000ff037431 */ /* 0x000fe200000001ff */
[----:B------:R-:W-:-:S04]  /*0e00*/  MOV R2, R13 ;  /* 0x0000000d00027202 */ /* 0x000fc80000000f00 */
[----:B------:R-:W-:Y:S05]  /*0e10*/  RET.REL.NODEC R2 `(_Z25gptoss_swiglu_kernel_vec4I6__halfmEvPKT0_S3_PS1_jff) ;  /* 0xfffffff002787950 */ /* 0x000fea0003c3ffff */
.L_x_3224:
        /* <DEDUP_REMOVED lines=14> */
.L_x_3238:


//--------------------- .text._Z17transform_indicesPKjjS0_jPj --------------------------
	.section	.text._Z17transform_indicesPKjjS0_jPj,"ax",@progbits
	.align	128
        .global         _Z17transform_indicesPKjjS0_jPj
        .type           _Z17transform_indicesPKjjS0_jPj,@function
        .size           _Z17transform_indicesPKjjS0_jPj,(.L_x_3291 - _Z17transform_indicesPKjjS0_jPj)
        .other          _Z17transform_indicesPKjjS0_jPj,@"STO_CUDA_ENTRY STV_DEFAULT"
_Z17transform_indicesPKjjS0_jPj:
.text._Z17transform_indicesPKjjS0_jPj:
        /* <DEDUP_REMOVED lines=8> */
[----:B------:R-:W0:Y:S02]  /*0080*/  LDC R11, c[0x0][0x398] ;  /* 0x0000e600ff0b7b82 */ /* 0x000e240000000800 */
[----:B0-----:R-:W-:-:S05]  /*0090*/  VIADD R9, R11, 0xffffffff ;  /* 0xffffffff0b097836 */ /* 0x001fca0000000000 */
[----:B------:R-:W-:-:S13]  /*00a0*/  ISETP.GE.AND P0, PT, R9, RZ, PT ;  /* 0x000000ff0900720c */ /* 0x000fda0003f06270 */
[----:B------:R-:W-:Y:S05]  /*00b0*/  @!P0 EXIT ;  /* 0x000000000000894d */ /* 0x000fea0003800000 */
[----:B------:R-:W0:Y:S01]  /*00c0*/  LDC.64 R2, c[0x0][0x380] ;  /* 0x0000e000ff027b82 */ /* 0x000e220000000a00 */
[----:B------:R-:W1:Y:S01]  /*00d0*/  LDCU.64 UR4, c[0x0][0x358] ;  /* 0x00006b00ff0477ac */ /* 0x000e620008000a00 */
[----:B------:R-:W-:Y:S02]  /*00e0*/  ISETP.GE.U32.AND P0, PT, R9, 0x7, PT ;  /* 0x000000070900780c */ /* 0x000fe40003f06070 */
[----:B------:R-:W-:Y:S01]  /*00f0*/  LOP3.LUT R7, R11, 0x7, RZ, 0xc0, !PT ;  /* 0x000000070b077812 */ /* 0x000fe200078ec0ff */
[----:B0-----:R-:W-:-:S05]  /*0100*/  IMAD.WIDE R2, R6, 0x4, R2 ;  /* 0x0000000406027825 */ /* 0x001fca00078e0202 */
[----:B-1----:R0:W5:Y:S05]  /*0110*/  LDG.E R0, desc[UR4][R2.64] ;  /* 0x0000000402007981 */ /* 0x00216a000c1e1900 */
[----:B------:R-:W-:Y:S05]  /*0120*/  @!P0 BRA `(.L_x_3225) ;  /* 0x0000001800348947 */ /* 0x000fea0003800000 */
[----:B0-----:R-:W0:Y:S01]  /*0130*/  LDC.64 R2, c[0x0][0x390] ;  /* 0x0000e400ff027b82 */ /* 0x001e220000000a00 */
[C---:B------:R-:W-:Y:S01]  /*0140*/  LOP3.LUT R8, R11.reuse, 0xfffffff8, RZ, 0xc0, !PT ;  /* 0xfffffff80b087812 */ /* 0x040fe200078ec0ff */
[----:B------:R-:W-:-:S03]  /*0150*/  VIADD R9, R11, 0xfffffffc ;  /* 0xfffffffc0b097836 */ /* 0x000fc60000000000 */
[----:B------:R-:W-:Y:S01]  /*0160*/  IADD3 R8, PT, PT, -R8, RZ, RZ ;  /* 0x000000ff08087210 */ /* 0x000fe20007ffe1ff */
[----:B------:R-:W-:Y:S02]  /*0170*/  IMAD R11, R6, R11, R9 ;  /* 0x0000000b060b7224 */ /* 0x000fe400078e0209 */
[----:B------:R-:W1:Y:S05]  /*0180*/  LDC.64 R4, c[0x0][0x3a0] ;  /* 0x0000e800ff047b82 */ /* 0x000e6a0000000a00 */
.L_x_3227:
[----:B------:R-:W-:-:S04]  /*0190*/  VIADD R13, R9, 0x3 ;  /* 0x00000003090d7836 */ /* 0x000fc80000000000 */
[----:B0-----:R-:W-:-:S05]  /*01a0*/  IMAD.WIDE.U32 R12, R13, 0x4, R2 ;  /* 0x000000040d0c7825 */ /* 0x001fca00078e0002 */
[----:B------:R-:W2:Y:S01]  /*01b0*/  LDG.E R17, desc[UR4][R12.64] ;  /* 0x000000040c117981 */ /* 0x000ea2000c1e1900 */
[----:B------:R-:W-:-:S04]  /*01c0*/  VIADD R21, R11, 0x3 ;  /* 0x000000030b157836 */ /* 0x000fc80000000000 */
[----:B-1----:R-:W-:Y:S01]  /*01d0*/  IMAD.WIDE.U32 R20, R21, 0x4, R4 ;  /* 0x0000000415147825 */ /* 0x002fe200078e0004 */
[----:B--2---:R-:W0:Y:S01]  /*01e0*/  I2F.U32.RP R10, R17 ;  /* 0x00000011000a7306 */ /* 0x004e220000209000 */
[----:B------:R-:W-:Y:S02]  /*01f0*/  IADD3 R19, PT, PT, RZ, -R17, RZ ;  /* 0x80000011ff137210 */ /* 0x000fe40007ffe0ff */
[----:B------:R-:W-:-:S05]  /*0200*/  ISETP.NE.U32.AND P1, PT, R17, RZ, PT ;  /* 0x000000ff1100720c */ /* 0x000fca0003f25070 */
[----:B0-----:R-:W0:Y:S02]  /*0210*/  MUFU.RCP R10, R10 ;  /* 0x0000000a000a7308 */ /* 0x001e240000001000 */
[----:B0-----:R-:W-:-:S06]  /*0220*/  VIADD R14, R10, 0xffffffe ;  /* 0x0ffffffe0a0e7836 */ /* 0x001fcc0000000000 */
[----:B------:R0:W1:Y:S02]  /*0230*/  F2I.FTZ.U32.TRUNC.NTZ R15, R14 ;  /* 0x0000000e000f7305 */ /* 0x000064000021f000 */
[----:B0-----:R-:W-:Y:S02]  /*0240*/  IMAD.MOV.U32 R14, RZ, RZ, RZ ;  /* 0x000000ffff0e7224 */ /* 0x001fe400078e00ff */
[----:B-1----:R-:W-:-:S04]  /*0250*/  IMAD R19, R19, R15, RZ ;  /* 0x0000000f13137224 */ /* 0x002fc800078e02ff */
[----:B------:R-:W-:-:S06]  /*0260*/  IMAD.HI.U32 R15, R15, R19, R14 ;  /* 0x000000130f0f7227 */ /* 0x000fcc00078e000e */
[----:B-----5:R-:W-:-:S04]  /*0270*/  IMAD.HI.U32 R15, R15, R0, RZ ;  /* 0x000000000f0f7227 */ /* 0x020fc800078e00ff */
[----:B------:R-:W-:-:S04]  /*0280*/  IMAD.MOV R15, RZ, RZ, -R15 ;  /* 0x000000ffff0f7224 */ /* 0x000fc800078e0a0f */
[----:B------:R-:W-:-:S05]  /*0290*/  IMAD R16, R17, R15, R0 ;  /* 0x0000000f11107224 */ /* 0x000fca00078e0200 */
[----:B------:R-:W-:-:S13]  /*02a0*/  ISETP.GE.U32.AND P0, PT, R16, R17, PT ;  /* 0x000000111000720c */ /* 0x000fda0003f06070 */
[----:B------:R-:W-:-:S04]  /*02b0*/  @P0 IADD3 R16, PT, PT, -R17, R16, RZ ;  /* 0x0000001011100210 */ /* 0x000fc80007ffe1ff */
[----:B------:R-:W-:-:S13]  /*02c0*/  ISETP.GE.U32.AND P0, PT, R16, R17, PT ;  /* 0x000000111000720c */ /* 0x000fda0003f06070 */
[----:B------:R-:W-:Y:S01]  /*02d0*/  @P0 IMAD.IADD R16, R16, 0x1, -R17 ;  /* 0x0000000110100824 */ /* 0x000fe200078e0a11 */
[----:B------:R-:W-:-:S05]  /*02e0*/  @!P1 LOP3.LUT R16, RZ, R17, RZ, 0x33, !PT ;  /* 0x00000011ff109212 */ /* 0x000fca00078e33ff */
[----:B------:R0:W-:Y:S04]  /*02f0*/  STG.E desc[UR4][R20.64], R16 ;  /* 0x0000001014007986 */ /* 0x0001e8000c101904 */
[----:B------:R-:W2:Y:S01]  /*0300*/  LDG.E R13, desc[UR4][R12.64] ;  /* 0x000000040c0d7981 */ /* 0x000ea2000c1e1900 */
[----:B------:R-:W-:-:S05]  /*0310*/  IADD3 R15, PT, PT, R9, 0x2, RZ ;  /* 0x00000002090f7810 */ /* 0x000fca0007ffe0ff */
[----:B------:R-:W-:-:S05]  /*0320*/  IMAD.WIDE.U32 R14, R15, 0x4, R2 ;  /* 0x000000040f0e7825 */ /* 0x000fca00078e0002 */
[----:B------:R-:W3:Y:S01]  /*0330*/  LDG.E R17, desc[UR4][R14.64] ;  /* 0x000000040e117981 */ /* 0x000ee2000c1e1900 */
[----:B------:R-:W-:Y:S02]  /*0340*/  PLOP3.LUT P1, PT, PT, PT, PT, 0x8, 0x80 ;  /* 0x000000000080781c */ /* 0x000fe40003f2e170 */
[----:B--2---:R-:W-:Y:S01]  /*0350*/  ISETP.NE.AND P0, PT, R13, RZ, PT ;  /* 0x000000ff0d00720c */ /* 0x004fe20003f05270 */
[----:B------:R-:W-:-:S05]  /*0360*/  IMAD.MOV R22, RZ, RZ, -R13 ;  /* 0x000000ffff167224 */ /* 0x000fca00078e0a0d */
[----:B0-----:R-:W-:Y:S01]  /*0370*/  MOV R21, R22 ;  /* 0x0000001600157202 */ /* 0x001fe20000000f00 */
[----:B---3--:R-:W0:Y:S08]  /*0380*/  I2F.U32.RP R16, R17 ;  /* 0x0000001100107306 */ /* 0x008e300000209000 */
[----:B------:R-:W1:Y:S08]  /*0390*/  @P0 I2F.U32.RP R10, R13 ;  /* 0x0000000d000a0306 */ /* 0x000e700000209000 */
[----:B0-----:R-:W-:Y:S08]  /*03a0*/  MUFU.RCP R16, R16 ;  /* 0x0000001000107308 */ /* 0x001ff00000001000 */
[----:B-1----:R-:W0:Y:S02]  /*03b0*/  @P0 MUFU.RCP R10, R10 ;  /* 0x0000000a000a0308 */ /* 0x002e240000001000 */
[----:B0-----:R-:W-:-:S06]  /*03c0*/  @P0 VIADD R18, R10, 0xffffffe ;  /* 0x0ffffffe0a120836 */ /* 0x001fcc0000000000 */
[----:B------:R0:W1:Y:S02]  /*03d0*/  @P0 F2I.FTZ.U32.TRUNC.NTZ R19, R18 ;  /* 0x0000001200130305 */ /* 0x000064000021f000 */
[----:B0-----:R-:W-:Y:S02]  /*03e0*/  @P0 IMAD.MOV.U32 R18, RZ, RZ, RZ ;  /* 0x000000ffff120224 */ /* 0x001fe400078e00ff */
[----:B-1----:R-:W-:-:S04]  /*03f0*/  @P0 IMAD R21, R21, R19, RZ ;  /* 0x0000001315150224 */ /* 0x002fc800078e02ff */
[----:B------:R-:W-:-:S04]  /*0400*/  @P0 IMAD.HI.U32 R19, R19, R21, R18 ;  /* 0x0000001513130227 */ /* 0x000fc800078e0012 */
[----:B------:R-:W-:Y:S02]  /*0410*/  VIADD R18, R16, 0xffffffe ;  /* 0x0ffffffe10127836 */ /* 0x000fe40000000000 */
[----:B------:R-:W-:-:S04]  /*0420*/  @P0 IMAD.HI.U32 R12, R19, R0, RZ ;  /* 0x00000000130c0227 */ /* 0x000fc800078e00ff */
[----:B------:R-:W-:Y:S02]  /*0430*/  @P0 IMAD.MOV R19, RZ, RZ, -R12 ;  /* 0x000000ffff130224 */ /* 0x000fe400078e0a0c */
[----:B------:R-:W-:Y:S02]  /*0440*/  IMAD.MOV R21, RZ, RZ, -R17 ;  /* 0x000000ffff157224 */ /* 0x000fe400078e0a11 */
[----:B------:R-:W-:Y:S02]  /*0450*/  @P0 IMAD R10, R13, R19, R0 ;  /* 0x000000130d0a0224 */ /* 0x000fe400078e0200 */
[----:B------:R0:W1:Y:S03]  /*0460*/  F2I.FTZ.U32.TRUNC.NTZ R19, R18 ;  /* 0x0000001200137305 */ /* 0x000066000021f000 */
[----:B------:R-:W-:-:S04]  /*0470*/  @P0 ISETP.GE.U32.AND P2, PT, R10, R13, PT ;  /* 0x0000000d0a00020c */ /* 0x000fc80003f46070 */
[----:B------:R-:W-:Y:S02]  /*0480*/  @P0 PLOP3.LUT P1, PT, P2, PT, PT, 0x80, 0x8 ;  /* 0x000000000008081c */ /* 0x000fe4000172f070 */
[----:B------:R-:W-:Y:S01]  /*0490*/  PLOP3.LUT P2, PT, PT, PT, PT, 0x8, 0x80 ;  /* 0x000000000080781c */ /* 0x000fe20003f4e170 */
[----:B0-----:R-:W-:Y:S02]  /*04a0*/  IMAD.MOV.U32 R18, RZ, RZ, RZ ;  /* 0x000000ffff127224 */ /* 0x001fe400078e00ff */
[----:B-1----:R-:W-:-:S04]  /*04b0*/  IMAD R21, R21, R19, RZ ;  /* 0x0000001315157224 */ /* 0x002fc800078e02ff */
[----:B------:R-:W-:-:S04]  /*04c0*/  IMAD.HI.U32 R19, R19, R21, R18 ;  /* 0x0000001513137227 */ /* 0x000fc800078e0012 */
[----:B------:R-:W-:Y:S02]  /*04d0*/  @P1 IADD3 R10, PT, PT, -R13, R10, RZ ;  /* 0x0000000a0d0a1210 */ /* 0x000fe40007ffe1ff */
[----:B------:R-:W-:Y:S02]  /*04e0*/  @P1 IADD3 R12, PT, PT, R12, 0x1, RZ ;  /* 0x000000010c0c1810 */ /* 0x000fe40007ffe0ff */
[----:B------:R-:W-:Y:S02]  /*04f0*/  @P0 ISETP.GE.U32.AND P3, PT, R10, R13, PT ;  /* 0x0000000d0a00020c */ /* 0x000fe40003f66070 */
[----:B------:R-:W-:Y:S02]  /*0500*/  ISETP.NE.U32.AND P1, PT, R17, RZ, PT ;  /* 0x000000ff1100720c */ /* 0x000fe40003f25070 */
[----:B------:R-:W-:Y:S02]  /*0510*/  @P0 PLOP3.LUT P2, PT, P3, PT, PT, 0x80, 0x8 ;  /* 0x000000000008081c */ /* 0x000fe40001f4f070 */
[----:B------:R-:W-:-:S02]  /*0520*/  ISETP.NE.U32.OR P3, PT, R13, RZ, !P0 ;  /* 0x000000ff0d00720c */ /* 0x000fc40004765470 */
[----:B------:R-:W-:-:S05]  /*0530*/  IADD3 R21, PT, PT, R11, 0x2, RZ ;  /* 0x000000020b157810 */ /* 0x000fca0007ffe0ff */
[----:B------:R-:W-:-:S04]  /*0540*/  IMAD.WIDE.U32 R20, R21, 0x4, R4 ;  /* 0x0000000415147825 */ /* 0x000fc800078e0004 */
[----:B------:R-:W-:Y:S02]  /*0550*/  @P2 VIADD R12, R12, 0x1 ;  /* 0x000000010c0c2836 */ /* 0x000fe40000000000 */
[----:B------:R-:W-:-:S04]  /*0560*/  @!P3 LOP3.LUT R12, RZ, R13, RZ, 0x33, !PT ;  /* 0x0000000dff0cb212 */ /* 0x000fc800078e33ff */
[----:B------:R-:W-:-:S05]  /*0570*/  @P0 MOV R0, R12 ;  /* 0x0000000c00000202 */ /* 0x000fca0000000f00 */
[----:B------:R-:W-:-:S04]  /*0580*/  IMAD.HI.U32 R19, R19, R0, RZ ;  /* 0x0000000013137227 */ /* 0x000fc800078e00ff */
[----:B------:R-:W-:-:S04]  /*0590*/  IMAD.MOV R19, RZ, RZ, -R19 ;  /* 0x000000ffff137224 */ /* 0x000fc800078e0a13 */
[----:B------:R-:W-:-:S05]  /*05a0*/  IMAD R10, R17, R19, R0 ;  /* 0x00000013110a7224 */ /* 0x000fca00078e0200 */
[----:B------:R-:W-:-:S13]  /*05b0*/  ISETP.GE.U32.AND P0, PT, R10, R17, PT ;  /* 0x000000110a00720c */ /* 0x000fda0003f06070 */
[----:B------:R-:W-:-:S05]  /*05c0*/  @P0 IMAD.IADD R10, R10, 0x1, -R17 ;  /* 0x000000010a0a0824 */ /* 0x000fca00078e0a11 */
[----:B------:R-:W-:-:S13]  /*05d0*/  ISETP.GE.U32.AND P0, PT, R10, R17, PT ;  /* 0x000000110a00720c */ /* 0x000fda0003f06070 */
[----:B------:R-:W-:Y:S01]  /*05e0*/  @P0 IMAD.IADD R10, R10, 0x1, -R17 ;  /* 0x000000010a0a0824 */ /* 0x000fe200078e0a11 */
[----:B------:R-:W-:-:S05]  /*05f0*/  @!P1 LOP3.LUT R10, RZ, R17, RZ, 0x33, !PT ;  /* 0x00000011ff0a9212 */ /* 0x000fca00078e33ff */
[----:B------:R0:W-:Y:S04]  /*0600*/  STG.E desc[UR4][R20.64], R10 ;  /* 0x0000000a14007986 */ /* 0x0001e8000c101904 */
[----:B------:R-:W2:Y:S01]  /*0610*/  LDG.E R15, desc[UR4][R14.64] ;  /* 0x000000040e0f7981 */ /* 0x000ea2000c1e1900 */
[----:B------:R-:W-:-:S04]  /*0620*/  VIADD R13, R9, 0x1 ;  /* 0x00000001090d7836 */ /* 0x000fc80000000000 */
[----:B------:R-:W-:-:S05]  /*0630*/  IMAD.WIDE.U32 R12, R13, 0x4, R2 ;  /* 0x000000040d0c7825 */ /* 0x000fca00078e0002 */
[----:B------:R-:W3:Y:S01]  /*0640*/  LDG.E R17, desc[UR4][R12.64] ;  /* 0x000000040c117981 */ /* 0x000ee2000c1e1900 */
[----:B------:R-:W-:Y:S02]  /*0650*/  PLOP3.LUT P1, PT, PT, PT, PT, 0x8, 0x80 ;  /* 0x000000000080781c */ /* 0x000fe40003f2e170 */
[----:B--2---:R-:W-:Y:S01]  /*0660*/  ISETP.NE.AND P0, PT, R15, RZ, PT ;  /* 0x000000ff0f00720c */ /* 0x004fe20003f05270 */
[----:B------:R-:W-:-:S04]  /*0670*/  IMAD.MOV R22, RZ, RZ, -R15 ;  /* 0x000000ffff167224 */ /* 0x000fc800078e0a0f */
[----:B0-----:R-:W-:Y:S01]  /*0680*/  IMAD.MOV.U32 R21, RZ, RZ, R22 ;  /* 0x000000ffff157224 */ /* 0x001fe200078e0016 */
[----:B---3--:R-:W0:Y:S08]  /*0690*/  I2F.U32.RP R20, R17 ;  /* 0x0000001100147306 */ /* 0x008e300000209000 */
[----:B------:R-:W1:Y:S08]  /*06a0*/  @P0 I2F.U32.RP R16, R15 ;  /* 0x0000000f00100306 */ /* 0x000e700000209000 */
[----:B0-----:R-:W-:Y:S08]  /*06b0*/  MUFU.RCP R20, R20 ;  /* 0x0000001400147308 */ /* 0x001ff00000001000 */
[----:B-1----:R-:W0:Y:S02]  /*06c0*/  @P0 MUFU.RCP R16, R16 ;  /* 0x0000001000100308 */ /* 0x002e240000001000 */
[----:B0-----:R-:W-:-:S06]  /*06d0*/  @P0 IADD3 R18, PT, PT, R16, 0xffffffe, RZ ;  /* 0x0ffffffe10120810 */ /* 0x001fcc0007ffe0ff */
[----:B------:R0:W1:Y:S02]  /*06e0*/  @P0 F2I.FTZ.U32.TRUNC.NTZ R19, R18 ;  /* 0x0000001200130305 */ /* 0x000064000021f000 */
[----:B0-----:R-:W-:Y:S01]  /*06f0*/  @P0 MOV R18, RZ ;  /* 0x000000ff00120202 */ /* 0x001fe20000000f00 */
[----:B-1----:R-:W-:-:S04]  /*0700*/  @P0 IMAD R21, R21, R19, RZ ;  /* 0x0000001315150224 */ /* 0x002fc800078e02ff */
[----:B------:R-:W-:Y:S01]  /*0710*/  @P0 IMAD.HI.U32 R19, R19, R21, R18 ;  /* 0x0000001513130227 */ /* 0x000fe200078e0012 */
[----:B------:R-:W-:-:S03]  /*0720*/  IADD3 R18, PT, PT, R20, 0xffffffe, RZ ;  /* 0x0ffffffe14127810 */ /* 0x000fc60007ffe0ff */
[----:B------:R-:W-:Y:S02]  /*0730*/  IMAD.MOV R21, RZ, RZ, -R17 ;  /* 0x000000ffff157224 */ /* 0x000fe400078e0a11 */
[----:B------:R-:W-:Y:S02]  /*0740*/  @P0 IMAD.HI.U32 R10, R19, R0, RZ ;  /* 0x00000000130a0227 */ /* 0x000fe400078e00ff */
[----:B------:R0:W1:Y:S02]  /*0750*/  F2I.FTZ.U32.TRUNC.NTZ R19, R18 ;  /* 0x0000001200137305 */ /* 0x000064000021f000 */
[----:B------:R-:W-:-:S04]  /*0760*/  @P0 IMAD.MOV R14, RZ, RZ, -R10 ;  /* 0x000000ffff0e0224 */ /* 0x000fc800078e0a0a */
[----:B------:R-:W-:Y:S02]  /*0770*/  @P0 IMAD R14, R15, R14, R0 ;  /* 0x0000000e0f0e0224 */ /* 0x000fe400078e0200 */
[----:B0-----:R-:W-:-:S03]  /*0780*/  IMAD.MOV.U32 R18, RZ, RZ, RZ ;  /* 0x000000ffff127224 */ /* 0x001fc600078e00ff */
[----:B------:R-:W-:-:S04]  /*0790*/  @P0 ISETP.GE.U32.AND P2, PT, R14, R15, PT ;  /* 0x0000000f0e00020c */ /* 0x000fc80003f46070 */
[----:B------:R-:W-:Y:S01]  /*07a0*/  @P0 PLOP3.LUT P1, PT, P2, PT, PT, 0x80, 0x8 ;  /* 0x000000000008081c */ /* 0x000fe2000172f070 */
[----:B-1----:R-:W-:Y:S01]  /*07b0*/  IMAD R21, R21, R19, RZ ;  /* 0x0000001315157224 */ /* 0x002fe200078e02ff */
[----:B------:R-:W-:-:S03]  /*07c0*/  PLOP3.LUT P2, PT, PT, PT, PT, 0x8, 0x80 ;  /* 0x000000000080781c */ /* 0x000fc60003f4e170 */
[----:B------:R-:W-:-:S04]  /*07d0*/  IMAD.HI.U32 R19, R19, R21, R18 ;  /* 0x0000001513137227 */ /* 0x000fc800078e0012 */
[----:B------:R-:W-:-:S04]  /*07e0*/  VIADD R21, R11, 0x1 ;  /* 0x000000010b157836 */ /* 0x000fc80000000000 */
[----:B------:R-:W-:Y:S02]  /*07f0*/  @P1 IMAD.IADD R14, R14, 0x1, -R15 ;  /* 0x000000010e0e1824 */ /* 0x000fe400078e0a0f */
[----:B------:R-:W-:Y:S01]  /*0800*/  @P1 VIADD R10, R10, 0x1 ;  /* 0x000000010a0a1836 */ /* 0x000fe20000000000 */
[----:B------:R-:W-:Y:S01]  /*0810*/  ISETP.NE.U32.AND P1, PT, R17, RZ, PT ;  /* 0x000000ff1100720c */ /* 0x000fe20003f25070 */
[----:B------:R-:W-:Y:S01]  /*0820*/  IMAD.WIDE.U32 R20, R21, 0x4, R4 ;  /* 0x0000000415147825 */ /* 0x000fe200078e0004 */
[----:B------:R-:W-:-:S04]  /*0830*/  @P0 ISETP.GE.U32.AND P3, PT, R14, R15, PT ;  /* 0x0000000f0e00020c */ /* 0x000fc80003f66070 */
[----:B------:R-:W-:Y:S02]  /*0840*/  @P0 PLOP3.LUT P2, PT, P3, PT, PT, 0x80, 0x8 ;  /* 0x000000000008081c */ /* 0x000fe40001f4f070 */
[----:B------:R-:W-:-:S11]  /*0850*/  ISETP.NE.U32.OR P3, PT, R15, RZ, !P0 ;  /* 0x000000ff0f00720c */ /* 0x000fd60004765470 */
[----:B------:R-:W-:Y:S02]  /*0860*/  @P2 IADD3 R10, PT, PT, R10, 0x1, RZ ;  /* 0x000000010a0a2810 */ /* 0x000fe40007ffe0ff */
[----:B------:R-:W-:-:S05]  /*0870*/  @!P3 LOP3.LUT R10, RZ, R15, RZ, 0x33, !PT ;  /* 0x0000000fff0ab212 */ /* 0x000fca00078e33ff */
[----:B------:R-:W-:-:S04]  /*0880*/  @P0 IMAD.MOV.U32 R0, RZ, RZ, R10 ;  /* 0x000000ffff000224 */ /* 0x000fc800078e000a */
[----:B------:R-:W-:-:S05]  /*0890*/  IMAD.HI.U32 R19, R19, R0, RZ ;  /* 0x0000000013137227 */ /* 0x000fca00078e00ff */
[----:B------:R-:W-:-:S05]  /*08a0*/  IADD3 R19, PT, PT, -R19, RZ, RZ ;  /* 0x000000ff13137210 */ /* 0x000fca0007ffe1ff */
[----:B------:R-:W-:-:S05]  /*08b0*/  IMAD R10, R17, R19, R0 ;  /* 0x00000013110a7224 */ /* 0x000fca00078e0200 */
[----:B------:R-:W-:-:S13]  /*08c0*/  ISETP.GE.U32.AND P0, PT, R10, R17, PT ;  /* 0x000000110a00720c */ /* 0x000fda0003f06070 */
[----:B------:R-:W-:-:S05]  /*08d0*/  @P0 IMAD.IADD R10, R10, 0x1, -R17 ;  /* 0x000000010a0a0824 */ /* 0x000fca00078e0a11 */
[----:B------:R-:W-:-:S13]  /*08e0*/  ISETP.GE.U32.AND P0, PT, R10, R17, PT ;  /* 0x000000110a00720c */ /* 0x000fda0003f06070 */
[----:B------:R-:W-:Y:S02]  /*08f0*/  @P0 IADD3 R10, PT, PT, -R17, R10, RZ ;  /* 0x0000000a110a0210 */ /* 0x000fe40007ffe1ff */
[----:B------:R-:W-:-:S05]  /*0900*/  @!P1 LOP3.LUT R10, RZ, R17, RZ, 0x33, !PT ;  /* 0x00000011ff0a9212 */ /* 0x000fca00078e33ff */
[----:B------:R0:W-:Y:S04]  /*0910*/  STG.E desc[UR4][R20.64], R10 ;  /* 0x0000000a14007986 */ /* 0x0001e8000c101904 */
[----:B------:R-:W2:Y:S01]  /*0920*/  LDG.E R13, desc[UR4][R12.64] ;  /* 0x000000040c0d7981 */ /* 0x000ea2000c1e1900 */
[----:B------:R-:W-:-:S05]  /*0930*/  IMAD.WIDE.U32 R14, R9, 0x4, R2 ;  /* 0x00000004090e7825 */ /* 0x000fca00078e0002 */
[----:B------:R-:W0:Y:S01]  /*0940*/  LDG.E R17, desc[UR4][R14.64] ;  /* 0x000000040e117981 */ /* 0x000e22000c1e1900 */
[----:B------:R-:W-:Y:S02]  /*0950*/  PLOP3.LUT P1, PT, PT, PT, PT, 0x8, 0x80 ;  /* 0x000000000080781c */ /* 0x000fe40003f2e170 */
[----:B--2---:R-:W-:Y:S01]  /*0960*/  ISETP.NE.AND P0, PT, R13, RZ, PT ;  /* 0x000000ff0d00720c */ /* 0x004fe20003f05270 */
[----:B------:R-:W-:Y:S01]  /*0970*/  IMAD.MOV R23, RZ, RZ, -R13 ;  /* 0x000000ffff177224 */ /* 0x000fe200078e0a0d */
[----:B0-----:R-:W0:Y:S11]  /*0980*/  I2F.U32.RP R20, R17 ;  /* 0x0000001100147306 */ /* 0x001e360000209000 */
[----:B------:R-:W1:Y:S08]  /*0990*/  @P0 I2F.U32.RP R16, R13 ;  /* 0x0000000d00100306 */ /* 0x000e700000209000 */
[----:B0-----:R-:W-:Y:S08]  /*09a0*/  MUFU.RCP R20, R20 ;  /* 0x0000001400147308 */ /* 0x001ff00000001000 */
[----:B-1----:R-:W0:Y:S02]  /*09b0*/  @P0 MUFU.RCP R16, R16 ;  /* 0x0000001000100308 */ /* 0x002e240000001000 */
[----:B0-----:R-:W-:-:S06]  /*09c0*/  @P0 VIADD R18, R16, 0xffffffe ;  /* 0x0ffffffe10120836 */ /* 0x001fcc0000000000 */
        /* <DEDUP_REMOVED lines=16> */
[----:B------:R-:W-:-:S04]  /*0ad0*/  IMAD.WIDE.U32 R20, R11, 0x4, R4 ;  /* 0x000000040b147825 */ /* 0x000fc800078e0004 */
[----:B------:R-:W-:Y:S02]  /*0ae0*/  @P1 IMAD.IADD R12, R12, 0x1, -R13 ;  /* 0x000000010c0c1824 */ /* 0x000fe400078e0a0d */
[----:B------:R-:W-:Y:S01]  /*0af0*/  @P1 VIADD R10, R10, 0x1 ;  /* 0x000000010a0a1836 */ /* 0x000fe20000000000 */
[----:B------:R-:W-:Y:S02]  /*0b00*/  ISETP.NE.U32.AND P1, PT, R17, RZ, PT ;  /* 0x000000ff1100720c */ /* 0x000fe40003f25070 */
        /* <DEDUP_REMOVED lines=16> */
[----:B------:R-:W-:-:S05]  /*0c10*/  IADD3 R13, PT, PT, R9, -0x1, RZ ;  /* 0xffffffff090d7810 */ /* 0x000fca0007ffe0ff */
        /* <DEDUP_REMOVED lines=16> */
[----:B------:R-:W-:Y:S02]  /*0d20*/  @P0 IMAD.HI.U32 R10, R19, R0, RZ ;  /* 0x00000000130a0227 */ /* 0x000fe400078e00ff */
[----:B------:R0:W1:Y:S02]  /*0d30*/  F2I.FTZ.U32.TRUNC.NTZ R19, R18 ;  /* 0x0000001200137305 */ /* 0x000064000021f000 */
[----:B------:R-:W-:Y:S02]  /*0d40*/  @P0 IMAD.MOV R14, RZ, RZ, -R10 ;  /* 0x000000ffff0e0224 */ /* 0x000fe400078e0a0a */
[----:B------:R-:W-:Y:S02]  /*0d50*/  IMAD.MOV R21, RZ, RZ, -R17 ;  /* 0x000000ffff157224 */ /* 0x000fe400078e0a11 */
[----:B------:R-:W-:-:S02]  /*0d60*/  @P0 IMAD R14, R15, R14, R0 ;  /* 0x0000000e0f0e0224 */ /* 0x000fc400078e0200 */
[----:B0-----:R-:W-:-:S03]  /*0d70*/  IMAD.MOV.U32 R18, RZ, RZ, RZ ;  /* 0x000000ffff127224 */ /* 0x001fc600078e00ff */
[----:B------:R-:W-:-:S04]  /*0d80*/  @P0 ISETP.GE.U32.AND P2, PT, R14, R15, PT ;  /* 0x0000000f0e00020c */ /* 0x000fc80003f46070 */
[----:B------:R-:W-:Y:S01]  /*0d90*/  @P0 PLOP3.LUT P1, PT, P2, PT, PT, 0x80, 0x8 ;  /* 0x000000000008081c */ /* 0x000fe2000172f070 */
[----:B-1----:R-:W-:Y:S01]  /*0da0*/  IMAD R21, R21, R19, RZ ;  /* 0x0000001315157224 */ /* 0x002fe200078e02ff */
[----:B------:R-:W-:-:S03]  /*0db0*/  PLOP3.LUT P2, PT, PT, PT, PT, 0x8, 0x80 ;  /* 0x000000000080781c */ /* 0x000fc60003f4e170 */
[----:B------:R-:W-:Y:S01]  /*0dc0*/  IMAD.HI.U32 R19, R19, R21, R18 ;  /* 0x0000001513137227 */ /* 0x000fe200078e0012 */
[----:B------:R-:W-:-:S05]  /*0dd0*/  IADD3 R21, PT, PT, R11, -0x1, RZ ;  /* 0xffffffff0b157810 */ /* 0x000fca0007ffe0ff */
[----:B------:R-:W-:Y:S02]  /*0de0*/  IMAD.WIDE.U32 R20, R21, 0x4, R4 ;  /* 0x0000000415147825 */ /* 0x000fe400078e0004 */
[----:B------:R-:W-:Y:S02]  /*0df0*/  @P1 IADD3 R14, PT, PT, -R15, R14, RZ ;  /* 0x0000000e0f0e1210 */ /* 0x000fe40007ffe1ff */
[----:B------:R-:W-:Y:S02]  /*0e00*/  @P1 IADD3 R10, PT, PT, R10, 0x1, RZ ;  /* 0x000000010a0a1810 */ /* 0x000fe40007ffe0ff */
[----:B------:R-:W-:Y:S02]  /*0e10*/  @P0 ISETP.GE.U32.AND P3, PT, R14, R15, PT ;  /* 0x0000000f0e00020c */ /* 0x000fe40003f66070 */
[----:B------:R-:W-:Y:S02]  /*0e20*/  ISETP.NE.U32.AND P1, PT, R17, RZ, PT ;  /* 0x000000ff1100720c */ /* 0x000fe40003f25070 */
[----:B------:R-:W-:-:S02]  /*0e30*/  @P0 PLOP3.LUT P2, PT, P3, PT, PT, 0x80, 0x8 ;  /* 0x000000000008081c */ /* 0x000fc40001f4f070 */
[----:B------:R-:W-:-:S11]  /*0e40*/  ISETP.NE.U32.OR P3, PT, R15, RZ, !P0 ;  /* 0x000000ff0f00720c */ /* 0x000fd60004765470 */
        /* <DEDUP_REMOVED lines=62> */
[----:B------:R-:W-:-:S04]  /*1230*/  VIADD R13, R9, 0xfffffffd ;  /* 0xfffffffd090d7836 */ /* 0x000fc80000000000 */
[----:B------:R-:W-:-:S05]  /*1240*/  IMAD.WIDE.U32 R12, R13, 0x4, R2 ;  /* 0x000000040d0c7825 */ /* 0x000fca00078e0002 */
[----:B------:R-:W3:Y:S01]  /*1250*/  LDG.E R17, desc[UR4][R12.64] ;  /* 0x000000040c117981 */ /* 0x000ee2000c1e1900 */
[----:B------:R-:W-:Y:S02]  /*1260*/  PLOP3.LUT P1, PT, PT, PT, PT, 0x8, 0x80 ;  /* 0x000000000080781c */ /* 0x000fe40003f2e170 */
[----:B--2---:R-:W-:Y:S02]  /*1270*/  ISETP.NE.AND P0, PT, R15, RZ, PT ;  /* 0x000000ff0f00720c */ /* 0x004fe40003f05270 */
[----:B------:R-:W-:-:S05]  /*1280*/  IADD3 R22, PT, PT, RZ, -R15, RZ ;  /* 0x8000000fff167210 */ /* 0x000fca0007ffe0ff */
[----:B0-----:R-:W-:Y:S01]  /*1290*/  IMAD.MOV.U32 R21, RZ, RZ, R22 ;  /* 0x000000ffff157224 */ /* 0x001fe200078e0016 */
        /* <DEDUP_REMOVED lines=8> */
[----:B------:R-:W-:Y:S01]  /*1320*/  @P0 IMAD.HI.U32 R19, R19, R21, R18 ;  /* 0x0000001513130227 */ /* 0x000fe200078e0012 */
[----:B------:R-:W-:-:S03]  /*1330*/  IADD3 R18, PT, PT, R20, 0xffffffe, RZ ;  /* 0x0ffffffe14127810 */ /* 0x000fc60007ffe0ff */
[----:B------:R-:W-:Y:S02]  /*1340*/  IMAD.MOV R21, RZ, RZ, -R17 ;  /* 0x000000ffff157224 */ /* 0x000fe400078e0a11 */
[----:B------:R-:W-:Y:S02]  /*1350*/  @P0 IMAD.HI.U32 R10, R19, R0, RZ ;  /* 0x00000000130a0227 */ /* 0x000fe400078e00ff */
[----:B------:R0:W1:Y:S03]  /*1360*/  F2I.FTZ.U32.TRUNC.NTZ R19, R18 ;  /* 0x0000001200137305 */ /* 0x000066000021f000 */
[----:B------:R-:W-:-:S05]  /*1370*/  @P0 IADD3 R14, PT, PT, -R10, RZ, RZ ;  /* 0x000000ff0a0e0210 */ /* 0x000fca0007ffe1ff */
[----:B------:R-:W-:Y:S02]  /*1380*/  @P0 IMAD R14, R15, R14, R0 ;  /* 0x0000000e0f0e0224 */ /* 0x000fe400078e0200 */
[----:B0-----:R-:W-:-:S03]  /*1390*/  HFMA2 R18, -RZ, RZ, 0, 0 ;  /* 0x00000000ff127431 */ /* 0x001fc600000001ff */
[----:B------:R-:W-:Y:S01]  /*13a0*/  @P0 ISETP.GE.U32.AND P2, PT, R14, R15, PT ;  /* 0x0000000f0e00020c */ /* 0x000fe20003f46070 */
[----:B-1----:R-:W-:-:S03]  /*13b0*/  IMAD R21, R21, R19, RZ ;  /* 0x0000001315157224 */ /* 0x002fc600078e02ff */
[----:B------:R-:W-:Y:S02]  /*13c0*/  @P0 PLOP3.LUT P1, PT, P2, PT, PT, 0x80, 0x8 ;  /* 0x000000000008081c */ /* 0x000fe4000172f070 */
[----:B------:R-:W-:Y:S01]  /*13d0*/  PLOP3.LUT P2, PT, PT, PT, PT, 0x8, 0x80 ;  /* 0x000000000080781c */ /* 0x000fe20003f4e170 */
[----:B------:R-:W-:Y:S01]  /*13e0*/  IMAD.HI.U32 R19, R19, R21, R18 ;  /* 0x0000001513137227 */ /* 0x000fe200078e0012 */
[----:B------:R-:W-:-:S05]  /*13f0*/  IADD3 R21, PT, PT, R11, -0x3, RZ ;  /* 0xfffffffd0b157810 */ /* 0x000fca0007ffe0ff */
[----:B------:R-:W-:-:S04]  /*1400*/  IMAD.WIDE.U32 R20, R21, 0x4, R4 ;  /* 0x0000000415147825 */ /* 0x000fc800078e0004 */
[----:B------:R-:W-:Y:S01]  /*1410*/  @P1 IMAD.IADD R14, R14, 0x1, -R15 ;  /* 0x000000010e0e1824 */ /* 0x000fe200078e0a0f */
[----:B------:R-:W-:Y:S02]  /*1420*/  @P1 IADD3 R10, PT, PT, R10, 0x1, RZ ;  /* 0x000000010a0a1810 */ /* 0x000fe40007ffe0ff */
[----:B------:R-:W-:Y:S02]  /*1430*/  ISETP.NE.U32.AND P1, PT, R17, RZ, PT ;  /* 0x000000ff1100720c */ /* 0x000fe40003f25070 */
[----:B------:R-:W-:-:S04]  /*1440*/  @P0 ISETP.GE.U32.AND P3, PT, R14, R15, PT ;  /* 0x0000000f0e00020c */ /* 0x000fc80003f66070 */
[----:B------:R-:W-:Y:S02]  /*1450*/  @P0 PLOP3.LUT P2, PT, P3, PT, PT, 0x80, 0x8 ;  /* 0x000000000008081c */ /* 0x000fe40001f4f070 */
[----:B------:R-:W-:-:S11]  /*1460*/  ISETP.NE.U32.OR P3, PT, R15, RZ, !P0 ;  /* 0x000000ff0f00720c */ /* 0x000fd60004765470 */
[----:B------:R-:W-:Y:S02]  /*1470*/  @P2 VIADD R10, R10, 0x1 ;  /* 0x000000010a0a2836 */ /* 0x000fe40000000000 */
        /* <DEDUP_REMOVED lines=28> */
[----:B------:R-:W-:-:S03]  /*1640*/  IADD3 R21, PT, PT, RZ, -R17, RZ ;  /* 0x80000011ff157210 */ /* 0x000fc60007ffe0ff */
[----:B------:R-:W-:Y:S02]  /*1650*/  VIADD R18, R20, 0xffffffe ;  /* 0x0ffffffe14127836 */ /* 0x000fe40000000000 */
        /* <DEDUP_REMOVED lines=9> */
[----:B------:R-:W-:-:S08]  /*16f0*/  IMAD.HI.U32 R19, R19, R21, R18 ;  /* 0x0000001513137227 */ /* 0x000fd000078e0012 */
[----:B------:R-:W-:Y:S01]  /*1700*/  @P1 IADD3 R12, PT, PT, -R13, R12, RZ ;  /* 0x0000000c0d0c1210 */ /* 0x000fe20007ffe1ff */
[----:B------:R-:W-:Y:S01]  /*1710*/  @P1 VIADD R10, R10, 0x1 ;  /* 0x000000010a0a1836 */ /* 0x000fe20000000000 */
[----:B------:R-:W-:Y:S02]  /*1720*/  ISETP.NE.U32.AND P1, PT, R17, RZ, PT ;  /* 0x000000ff1100720c */ /* 0x000fe40003f25070 */
[----:B------:R-:W-:-:S04]  /*1730*/  @P0 ISETP.GE.U32.AND P3, PT, R12, R13, PT ;  /* 0x0000000d0c00020c */ /* 0x000fc80003f66070 */
[----:B------:R-:W-:Y:S02]  /*1740*/  @P0 PLOP3.LUT P2, PT, P3, PT, PT, 0x80, 0x8 ;  /* 0x000000000008081c */ /* 0x000fe40001f4f070 */
[----:B------:R-:W-:-:S11]  /*1750*/  ISETP.NE.U32.OR P3, PT, R13, RZ, !P0 ;  /* 0x000000ff0d00720c */ /* 0x000fd60004765470 */
[----:B------:R-:W-:Y:S02]  /*1760*/  @P2 IADD3 R10, PT, PT, R10, 0x1, RZ ;  /* 0x000000010a0a2810 */ /* 0x000fe40007ffe0ff */
[----:B------:R-:W-:Y:S01]  /*1770*/  @!P3 LOP3.LUT R10, RZ, R13, RZ, 0x33, !PT ;  /* 0x0000000dff0ab212 */ /* 0x000fe200078e33ff */
[----:B------:R-:W-:-:S03]  /*1780*/  VIADD R13, R11, 0xfffffffc ;  /* 0xfffffffc0b0d7836 */ /* 0x000fc60000000000 */
[----:B------:R-:W-:Y:S01]  /*1790*/  @P0 MOV R0, R10 ;  /* 0x0000000a00000202 */ /* 0x000fe20000000f00 */
[----:B------:R-:W-:-:S04]  /*17a0*/  IMAD.WIDE.U32 R12, R13, 0x4, R4 ;  /* 0x000000040d0c7825 */ /* 0x000fc800078e0004 */
[----:B------:R-:W-:-:S04]  /*17b0*/  IMAD.HI.U32 R19, R19, R0, RZ ;  /* 0x0000000013137227 */ /* 0x000fc800078e00ff */
[----:B------:R-:W-:-:S04]  /*17c0*/  IMAD.MOV R19, RZ, RZ, -R19 ;  /* 0x000000ffff137224 */ /* 0x000fc800078e0a13 */
[----:B------:R-:W-:-:S05]  /*17d0*/  IMAD R10, R17, R19, R0 ;  /* 0x00000013110a7224 */ /* 0x000fca00078e0200 */
[----:B------:R-:W-:-:S13]  /*17e0*/  ISETP.GE.U32.AND P0, PT, R10, R17, PT ;  /* 0x000000110a00720c */ /* 0x000fda0003f06070 */
[----:B------:R-:W-:-:S04]  /*17f0*/  @P0 IADD3 R10, PT, PT, -R17, R10, RZ ;  /* 0x0000000a110a0210 */ /* 0x000fc80007ffe1ff */
[----:B------:R-:W-:-:S13]  /*1800*/  ISETP.GE.U32.AND P0, PT, R10, R17, PT ;  /* 0x000000110a00720c */ /* 0x000fda0003f06070 */
[----:B------:R-:W-:Y:S02]  /*1810*/  @P0 IADD3 R10, PT, PT, -R17, R10, RZ ;  /* 0x0000000a110a0210 */ /* 0x000fe40007ffe1ff */
[----:B------:R-:W-:-:S05]  /*1820*/  @!P1 LOP3.LUT R10, RZ, R17, RZ, 0x33, !PT ;  /* 0x00000011ff0a9212 */ /* 0x000fca00078e33ff */
[----:B------:R0:W-:Y:S04]  /*1830*/  STG.E desc[UR4][R12.64], R10 ;  /* 0x0000000a0c007986 */ /* 0x0001e8000c101904 */
[----:B------:R-:W2:Y:S01]  /*1840*/  LDG.E R17, desc[UR4][R14.64] ;  /* 0x000000040e117981 */ /* 0x000ea2000c1e1900 */
[----:B------:R-:W-:-:S05]  /*1850*/  VIADD R8, R8, 0x8 ;  /* 0x0000000808087836 */ /* 0x000fca0000000000 */
[----:B------:R-:W-:Y:S02]  /*1860*/  ISETP.NE.AND P0, PT, R8, RZ, PT ;  /* 0x000000ff0800720c */ /* 0x000fe40003f05270 */
[----:B--2---:R-:W-:-:S13]  /*1870*/  ISETP.NE.AND P1, PT, R17, RZ, PT ;  /* 0x000000ff1100720c */ /* 0x004fda0003f25270 */
[----:B0-----:R-:W-:Y:S05]  /*1880*/  @!P1 BRA `(.L_x_3226) ;  /* 0x00000000004c9947 */ /* 0x001fea0003800000 */
[----:B------:R-:W0:Y:S01]  /*1890*/  I2F.U32.RP R10, R17 ;  /* 0x00000011000a7306 */ /* 0x000e220000209000 */
[----:B------:R-:W-:Y:S01]  /*18a0*/  IMAD.MOV R15, RZ, RZ, -R17 ;  /* 0x000000ffff0f7224 */ /* 0x000fe200078e0a11 */
[----:B------:R-:W-:-:S06]  /*18b0*/  ISETP.NE.U32.AND P3, PT, R17, RZ, PT ;  /* 0x000000ff1100720c */ /* 0x000fcc0003f65070 */
[----:B0-----:R-:W0:Y:S02]  /*18c0*/  MUFU.RCP R10, R10 ;  /* 0x0000000a000a7308 */ /* 0x001e240000001000 */
[----:B0-----:R-:W-:-:S06]  /*18d0*/  IADD3 R12, PT, PT, R10, 0xffffffe, RZ ;  /* 0x0ffffffe0a0c7810 */ /* 0x001fcc0007ffe0ff */
[----:B------:R0:W1:Y:S02]  /*18e0*/  F2I.FTZ.U32.TRUNC.NTZ R13, R12 ;  /* 0x0000000c000d7305 */ /* 0x000064000021f000 */
[----:B0-----:R-:W-:Y:S01]  /*18f0*/  MOV R12, RZ ;  /* 0x000000ff000c7202 */ /* 0x001fe20000000f00 */
[----:B-1----:R-:W-:-:S04]  /*1900*/  IMAD R15, R15, R13, RZ ;  /* 0x0000000d0f0f7224 */ /* 0x002fc800078e02ff */
[----:B------:R-:W-:-:S06]  /*1910*/  IMAD.HI.U32 R13, R13, R15, R12 ;  /* 0x0000000f0d0d7227 */ /* 0x000fcc00078e000c */
[----:B------:R-:W-:-:S04]  /*1920*/  IMAD.HI.U32 R13, R13, R0, RZ ;  /* 0x000000000d0d7227 */ /* 0x000fc800078e00ff */
[----:B------:R-:W-:-:S04]  /*1930*/  IMAD.MOV R15, RZ, RZ, -R13 ;  /* 0x000000ffff0f7224 */ /* 0x000fc800078e0a0d */
[----:B------:R-:W-:-:S05]  /*1940*/  IMAD R0, R17, R15, R0 ;  /* 0x0000000f11007224 */ /* 0x000fca00078e0200 */
[----:B------:R-:W-:-:S13]  /*1950*/  ISETP.GE.U32.AND P1, PT, R0, R17, PT ;  /* 0x000000110000720c */ /* 0x000fda0003f26070 */
[----:B------:R-:W-:Y:S01]  /*1960*/  @P1 IADD3 R0, PT, PT, -R17, R0, RZ ;  /* 0x0000000011001210 */ /* 0x000fe20007ffe1ff */
[----:B------:R-:W-:-:S03]  /*1970*/  @P1 VIADD R13, R13, 0x1 ;  /* 0x000000010d0d1836 */ /* 0x000fc60000000000 */
[----:B------:R-:W-:-:S13]  /*1980*/  ISETP.GE.U32.AND P2, PT, R0, R17, PT ;  /* 0x000000110000720c */ /* 0x000fda0003f46070 */
[----:B------:R-:W-:Y:S02]  /*1990*/  @P2 IADD3 R13, PT, PT, R13, 0x1, RZ ;  /* 0x000000010d0d2810 */ /* 0x000fe40007ffe0ff */
[----:B------:R-:W-:-:S05]  /*19a0*/  @!P3 LOP3.LUT R13, RZ, R17, RZ, 0x33, !PT ;  /* 0x00000011ff0db212 */ /* 0x000fca00078e33ff */
[----:B------:R-:W-:-:S07]  /*19b0*/  IMAD.MOV.U32 R0, RZ, RZ, R13 ;  /* 0x000000ffff007224 */ /* 0x000fce00078e000d */
.L_x_3226:
[----:B------:R-:W-:Y:S01]  /*19c0*/  IADD3 R9, PT, PT, R9, -0x8, RZ ;  /* 0xfffffff809097810 */ /* 0x000fe20007ffe0ff */
[----:B------:R-:W-:Y:S01]  /*19d0*/  VIADD R11, R11, 0xfffffff8 ;  /* 0xfffffff80b0b7836 */ /* 0x000fe20000000000 */
[----:B------:R-:W-:Y:S06]  /*19e0*/  @P0 BRA `(.L_x_3227) ;  /* 0xffffffe400e80947 */ /* 0x000fec000383ffff */
[----:B------:R-:W-:-:S07]  /*19f0*/  IADD3 R9, PT, PT, R9, 0x3, RZ ;  /* 0x0000000309097810 */ /* 0x000fce0007ffe0ff */
.L_x_3225:
[----:B------:R-:W-:-:S13]  /*1a00*/  ISETP.NE.AND P0, PT, R7, RZ, PT ;  /* 0x000000ff0700720c */ /* 0x000fda0003f05270 */
[----:B------:R-:W-:Y:S05]  /*1a10*/  @!P0 EXIT ;  /* 0x000000000000894d */ /* 0x000fea0003800000 */
[----:B0-----:R-:W0:Y:S01]  /*1a20*/  LDC R2, c[0x0][0x398] ;  /* 0x0000e600ff027b82 */ /* 0x001e220000000800 */
[----:B------:R-:W-:Y:S02]  /*1a30*/  ISETP.GE.U32.AND P0, PT, R7, 0x4, PT ;  /* 0x000000040700780c */ /* 0x000fe40003f06070 */
[----:B0-----:R-:W-:-:S11]  /*1a40*/  LOP3.LUT R8, R2, 0x3, RZ, 0xc0, !PT ;  /* 0x0000000302087812 */ /* 0x001fd600078ec0ff */
[----:B------:R-:W-:Y:S05]  /*1a50*/  @!P0 BRA `(.L_x_3228) ;  /* 0x0000000c00088947 */ /* 0x000fea0003800000 */
[----:B------:R-:W0:Y:S02]  /*1a60*/  LDC.64 R10, c[0x0][0x390] ;  /* 0x0000e400ff0a7b82 */ /* 0x000e240000000a00 */
[----:B0-----:R-:W-:-:S05]  /*1a70*/  IMAD.WIDE.U32 R12, R9, 0x4, R10 ;  /* 0x00000004090c7825 */ /* 0x001fca00078e000a */
[----:B------:R-:W2:Y:S01]  /*1a80*/  LDG.E R7, desc[UR4][R12.64] ;  /* 0x000000040c077981 */ /* 0x000ea2000c1e1900 */
[----:B------:R-:W-:Y:S01]  /*1a90*/  IMAD.MOV.U32 R4, RZ, RZ, RZ ;  /* 0x000000ffff047224 */ /* 0x000fe200078e00ff */
[----:B--2---:R-:W0:Y:S01]  /*1aa0*/  I2F.U32.RP R3, R7 ;  /* 0x0000000700037306 */ /* 0x004e220000209000 */
[----:B------:R-:W-:Y:S02]  /*1ab0*/  IADD3 R15, PT, PT, RZ, -R7, RZ ;  /* 0x80000007ff0f7210 */ /* 0x000fe40007ffe0ff */
[----:B------:R-:W-:-:S05]  /*1ac0*/  ISETP.NE.U32.AND P1, PT, R7, RZ, PT ;  /* 0x000000ff0700720c */ /* 0x000fca0003f25070 */
[----:B0-----:R-:W0:Y:S02]  /*1ad0*/  MUFU.RCP R3, R3 ;  /* 0x0000000300037308 */ /* 0x001e240000001000 */
[----:B0-----:R-:W-:Y:S02]  /*1ae0*/  VIADD R14, R3, 0xffffffe ;  /* 0x0ffffffe030e7836 */ /* 0x001fe40000000000 */
[----:B------:R-:W-:-:S04]  /*1af0*/  IMAD R3, R6, R2, R9 ;  /* 0x0000000206037224 */ /* 0x000fc800078e0209 */
[----:B------:R-:W0:Y:S02]  /*1b00*/  F2I.FTZ.U32.TRUNC.NTZ R5, R14 ;  /* 0x0000000e00057305 */ /* 0x000e24000021f000 */
[----:B0-----:R-:W-:-:S04]  /*1b10*/  IMAD R15, R15, R5, RZ ;  /* 0x000000050f0f7224 */ /* 0x001fc800078e02ff */
[----:B------:R-:W-:-:S06]  /*1b20*/  IMAD.HI.U32 R5, R5, R15, R4 ;  /* 0x0000000f05057227 */ /* 0x000fcc00078e0004 */
[----:B-----5:R-:W-:-:S05]  /*1b30*/  IMAD.HI.U32 R5, R5, R0, RZ ;  /* 0x0000000005057227 */ /* 0x020fca00078e00ff */
[----:B------:R-:W-:-:S05]  /*1b40*/  IADD3 R5, PT, PT, -R5, RZ, RZ ;  /* 0x000000ff05057210 */ /* 0x000fca0007ffe1ff */
[----:B------:R-:W-:Y:S02]  /*1b50*/  IMAD R20, R7, R5, R0 ;  /* 0x0000000507147224 */ /* 0x000fe400078e0200 */
[----:B------:R-:W0:Y:S03]  /*1b60*/  LDC.64 R4, c[0x0][0x3a0] ;  /* 0x0000e800ff047b82 */ /* 0x000e260000000a00 */
[----:B------:R-:W-:-:S13]  /*1b70*/  ISETP.GE.U32.AND P0, PT, R20, R7, PT ;  /* 0x000000071400720c */ /* 0x000fda0003f06070 */
[----:B------:R-:W-:-:S05]  /*1b80*/  @P0 IMAD.IADD R20, R20, 0x1, -R7 ;  /* 0x0000000114140824 */ /* 0x000fca00078e0a07 */
[----:B------:R-:W-:Y:S01]  /*1b90*/  ISETP.GE.U32.AND P0, PT, R20, R7, PT ;  /* 0x000000071400720c */ /* 0x000fe20003f06070 */
[----:B0-----:R-:W-:-:S12]  /*1ba0*/  IMAD.WIDE.U32 R18, R3, 0x4, R4 ;  /* 0x0000000403127825 */ /* 0x001fd800078e0004 */
        /* <DEDUP_REMOVED lines=9> */
[----:B------:R-:W-:-:S05]  /*1c40*/  IMAD.MOV R22, RZ, RZ, -R13 ;  /* 0x000000ffff167224 */ /* 0x000fca00078e0a0d */
[----:B0-----:R-:W-:-:S07]  /*1c50*/  MOV R19, R22 ;  /* 0x0000001600137202 */ /* 0x001fce0000000f00 */
[----:B------:R-:W0:Y:S08]  /*1c60*/  @P0 I2F.U32.RP R21, R13 ;  /* 0x0000000d00150306 */ /* 0x000e300000209000 */
[----:B0-----:R-:W0:Y:S02]  /*1c70*/  @P0 MUFU.RCP R21, R21 ;  /* 0x0000001500150308 */ /* 0x001e240000001000 */
[----:B0-----:R-:W-:Y:S01]  /*1c80*/  @P0 IADD3 R16, PT, PT, R21, 0xffffffe, RZ ;  /* 0x0ffffffe15100810 */ /* 0x001fe20007ffe0ff */
[----:B---3--:R-:W-:-:S05]  /*1c90*/  IMAD.MOV R21, RZ, RZ, -R7 ;  /* 0x000000ffff157224 */ /* 0x008fca00078e0a07 */
[----:B------:R0:W1:Y:S02]  /*1ca0*/  @P0 F2I.FTZ.U32.TRUNC.NTZ R17, R16 ;  /* 0x0000001000110305 */ /* 0x000064000021f000 */
[----:B0-----:R-:W-:Y:S02]  /*1cb0*/  @P0 IMAD.MOV.U32 R16, RZ, RZ, RZ ;  /* 0x000000ffff100224 */ /* 0x001fe400078e00ff */
[----:B-1----:R-:W-:-:S04]  /*1cc0*/  @P0 IMAD R19, R19, R17, RZ ;  /* 0x0000001113130224 */ /* 0x002fc800078e02ff */
[----:B------:R-:W-:Y:S02]  /*1cd0*/  @P0 IMAD.HI.U32 R17, R17, R19, R16 ;  /* 0x0000001311110227 */ /* 0x000fe400078e0010 */
[----:B------:R-:W0:Y:S04]  /*1ce0*/  I2F.U32.RP R19, R7 ;  /* 0x0000000700137306 */ /* 0x000e280000209000 */
[----:B------:R-:W-:-:S05]  /*1cf0*/  @P0 IMAD.HI.U32 R12, R17, R0, RZ ;  /* 0x00000000110c0227 */ /* 0x000fca00078e00ff */
[----:B------:R-:W-:-:S05]  /*1d00*/  @P0 IADD3 R18, PT, PT, -R12, RZ, RZ ;  /* 0x000000ff0c120210 */ /* 0x000fca0007ffe1ff */
[----:B------:R-:W-:Y:S01]  /*1d10*/  @P0 IMAD R18, R13, R18, R0 ;  /* 0x000000120d120224 */ /* 0x000fe200078e0200 */
[----:B0-----:R-:W0:Y:S04]  /*1d20*/  MUFU.RCP R19, R19 ;  /* 0x0000001300137308 */ /* 0x001e280000001000 */
[----:B------:R-:W-:-:S04]  /*1d30*/  @P0 ISETP.GE.U32.AND P2, PT, R18, R13, PT ;  /* 0x0000000d1200020c */ /* 0x000fc80003f46070 */
[----:B------:R-:W-:Y:S02]  /*1d40*/  @P0 PLOP3.LUT P1, PT, P2, PT, PT, 0x80, 0x8 ;  /* 0x000000000008081c */ /* 0x000fe4000172f070 */
[----:B------:R-:W-:Y:S02]  /*1d50*/  PLOP3.LUT P2, PT, PT, PT, PT, 0x8, 0x80 ;  /* 0x000000000080781c */ /* 0x000fe40003f4e170 */
[----:B0-----:R-:W-:-:S09]  /*1d60*/  IADD3 R16, PT, PT, R19, 0xffffffe, RZ ;  /* 0x0ffffffe13107810 */ /* 0x001fd20007ffe0ff */
[----:B------:R-:W-:Y:S01]  /*1d70*/  @P1 IMAD.IADD R18, R18, 0x1, -R13 ;  /* 0x0000000112121824 */ /* 0x000fe200078e0a0d */
[----:B------:R0:W1:Y:S01]  /*1d80*/  F2I.FTZ.U32.TRUNC.NTZ R17, R16 ;  /* 0x0000001000117305 */ /* 0x000062000021f000 */
[----:B------:R-:W-:Y:S02]  /*1d90*/  @P1 IADD3 R12, PT, PT, R12, 0x1, RZ ;  /* 0x000000010c0c1810 */ /* 0x000fe40007ffe0ff */
[----:B------:R-:W-:Y:S02]  /*1da0*/  ISETP.NE.U32.AND P1, PT, R7, RZ, PT ;  /* 0x000000ff0700720c */ /* 0x000fe40003f25070 */
[----:B------:R-:W-:-:S04]  /*1db0*/  @P0 ISETP.GE.U32.AND P3, PT, R18, R13, PT ;  /* 0x0000000d1200020c */ /* 0x000fc80003f66070 */
[----:B------:R-:W-:Y:S01]  /*1dc0*/  @P0 PLOP3.LUT P2, PT, P3, PT, PT, 0x80, 0x8 ;  /* 0x000000000008081c */ /* 0x000fe20001f4f070 */
[----:B0-----:R-:W-:Y:S01]  /*1dd0*/  HFMA2 R16, -RZ, RZ, 0, 0 ;  /* 0x00000000ff107431 */ /* 0x001fe200000001ff */
[----:B------:R-:W-:Y:S01]  /*1de0*/  ISETP.NE.U32.OR P3, PT, R13, RZ, !P0 ;  /* 0x000000ff0d00720c */ /* 0x000fe20004765470 */
[----:B-1----:R-:W-:-:S04]  /*1df0*/  IMAD R19, R21, R17, RZ ;  /* 0x0000001115137224 */ /* 0x002fc800078e02ff */
[----:B------:R-:W-:Y:S01]  /*1e00*/  IMAD.HI.U32 R17, R17, R19, R16 ;  /* 0x0000001311117227 */ /* 0x000fe200078e0010 */
[----:B------:R-:W-:-:S05]  /*1e10*/  IADD3 R19, PT, PT, R3, -0x1, RZ ;  /* 0xffffffff03137810 */ /* 0x000fca0007ffe0ff */
[----:B------:R-:W-:Y:S02]  /*1e20*/  @P2 VIADD R12, R12, 0x1 ;  /* 0x000000010c0c2836 */ /* 0x000fe40000000000 */
[----:B------:R-:W-:Y:S01]  /*1e30*/  @!P3 LOP3.LUT R12, RZ, R13, RZ, 0x33, !PT ;  /* 0x0000000dff0cb212 */ /* 0x000fe200078e33ff */
[----:B------:R-:W-:-:S04]  /*1e40*/  IMAD.WIDE.U32 R18, R19, 0x4, R4 ;  /* 0x0000000413127825 */ /* 0x000fc800078e0004 */
        /* <DEDUP_REMOVED lines=17> */
[----:B0-----:R-:W-:-:S06]  /*1f60*/  IMAD.MOV.U32 R19, RZ, RZ, R22 ;  /* 0x000000ffff137224 */ /* 0x001fcc00078e0016 */
[----:B------:R-:W0:Y:S08]  /*1f70*/  @P0 I2F.U32.RP R21, R15 ;  /* 0x0000000f00150306 */ /* 0x000e300000209000 */
[----:B0-----:R-:W0:Y:S02]  /*1f80*/  @P0 MUFU.RCP R21, R21 ;  /* 0x0000001500150308 */ /* 0x001e240000001000 */
[----:B0-----:R-:W-:Y:S01]  /*1f90*/  @P0 VIADD R16, R21, 0xffffffe ;  /* 0x0ffffffe15100836 */ /* 0x001fe20000000000 */
[----:B---3--:R-:W-:-:S05]  /*1fa0*/  IADD3 R21, PT, PT, RZ, -R7, RZ ;  /* 0x80000007ff157210 */ /* 0x008fca0007ffe0ff */
[----:B------:R0:W1:Y:S02]  /*1fb0*/  @P0 F2I.FTZ.U32.TRUNC.NTZ R17, R16 ;  /* 0x0000001000110305 */ /* 0x000064000021f000 */
[----:B0-----:R-:W-:Y:S01]  /*1fc0*/  @P0 MOV R16, RZ ;  /* 0x000000ff00100202 */ /* 0x001fe20000000f00 */
[----:B-1----:R-:W-:-:S04]  /*1fd0*/  @P0 IMAD R19, R19, R17, RZ ;  /* 0x0000001113130224 */ /* 0x002fc800078e02ff */
[----:B------:R-:W-:Y:S02]  /*1fe0*/  @P0 IMAD.HI.U32 R17, R17, R19, R16 ;  /* 0x0000001311110227 */ /* 0x000fe400078e0010 */
[----:B------:R-:W0:Y:S04]  /*1ff0*/  I2F.U32.RP R19, R7 ;  /* 0x0000000700137306 */ /* 0x000e280000209000 */
[----:B------:R-:W-:-:S04]  /*2000*/  @P0 IMAD.HI.U32 R14, R17, R0, RZ ;  /* 0x00000000110e0227 */ /* 0x000fc800078e00ff */
[----:B------:R-:W-:-:S04]  /*2010*/  @P0 IMAD.MOV R18, RZ, RZ, -R14 ;  /* 0x000000ffff120224 */ /* 0x000fc800078e0a0e */
[----:B------:R-:W-:Y:S01]  /*2020*/  @P0 IMAD R18, R15, R18, R0 ;  /* 0x000000120f120224 */ /* 0x000fe200078e0200 */
[----:B0-----:R-:W0:Y:S04]  /*2030*/  MUFU.RCP R19, R19 ;  /* 0x0000001300137308 */ /* 0x001e280000001000 */
[----:B------:R-:W-:-:S04]  /*2040*/  @P0 ISETP.GE.U32.AND P2, PT, R18, R15, PT ;  /* 0x0000000f1200020c */ /* 0x000fc80003f46070 */
[----:B------:R-:W-:Y:S02]  /*2050*/  @P0 PLOP3.LUT P1, PT, P2, PT, PT, 0x80, 0x8 ;  /* 0x000000000008081c */ /* 0x000fe4000172f070 */
[----:B------:R-:W-:Y:S01]  /*2060*/  PLOP3.LUT P2, PT, PT, PT, PT, 0x8, 0x80 ;  /* 0x000000000080781c */ /* 0x000fe20003f4e170 */
[----:B0-----:R-:W-:-:S10]  /*2070*/  VIADD R16, R19, 0xffffffe ;  /* 0x0ffffffe13107836 */ /* 0x001fd40000000000 */
[----:B------:R-:W-:Y:S01]  /*2080*/  @P1 IADD3 R18, PT, PT, -R15, R18, RZ ;  /* 0x000000120f121210 */ /* 0x000fe20007ffe1ff */
[----:B------:R-:W-:Y:S01]  /*2090*/  @P1 VIADD R14, R14, 0x1 ;  /* 0x000000010e0e1836 */ /* 0x000fe20000000000 */
[----:B------:R0:W1:Y:S01]  /*20a0*/  F2I.FTZ.U32.TRUNC.NTZ R17, R16 ;  /* 0x0000001000117305 */ /* 0x000062000021f000 */
[----:B------:R-:W-:Y:S02]  /*20b0*/  ISETP.NE.U32.AND P1, PT, R7, RZ, PT ;  /* 0x000000ff0700720c */ /* 0x000fe40003f25070 */
[----:B------:R-:W-:-:S04]  /*20c0*/  @P0 ISETP.GE.U32.AND P3, PT, R18, R15, PT ;  /* 0x0000000f1200020c */ /* 0x000fc80003f66070 */
[----:B------:R-:W-:Y:S02]  /*20d0*/  @P0 PLOP3.LUT P2, PT, P3, PT, PT, 0x80, 0x8 ;  /* 0x000000000008081c */ /* 0x000fe40001f4f070 */
[----:B------:R-:W-:Y:S01]  /*20e0*/  ISETP.NE.U32.OR P3, PT, R15, RZ, !P0 ;  /* 0x000000ff0f00720c */ /* 0x000fe20004765470 */
[----:B0-----:R-:W-:Y:S02]  /*20f0*/  IMAD.MOV.U32 R16, RZ, RZ, RZ ;  /* 0x000000ffff107224 */ /* 0x001fe400078e00ff */
[----:B-1----:R-:W-:-:S04]  /*2100*/  IMAD R19, R21, R17, RZ ;  /* 0x0000001115137224 */ /* 0x002fc800078e02ff */
[----:B------:R-:W-:-:S04]  /*2110*/  IMAD.HI.U32 R17, R17, R19, R16 ;  /* 0x0000001311117227 */ /* 0x000fc800078e0010 */
        /* <DEDUP_REMOVED lines=19> */
[----:B------:R-:W-:-:S05]  /*2250*/  IADD3 R3, PT, PT, R3, -0x3, RZ ;  /* 0xfffffffd03037810 */ /* 0x000fca0007ffe0ff */
[----:B------:R-:W-:Y:S01]  /*2260*/  IMAD.WIDE.U32 R4, R3, 0x4, R4 ;  /* 0x0000000403047825 */ /* 0x000fe200078e0004 */
[----:B--2---:R-:W-:-:S03]  /*2270*/  ISETP.NE.AND P0, PT, R13, RZ, PT ;  /* 0x000000ff0d00720c */ /* 0x004fc60003f05270 */
[----:B------:R-:W-:-:S05]  /*2280*/  IMAD.MOV R20, RZ, RZ, -R13 ;  /* 0x000000ffff147224 */ /* 0x000fca00078e0a0d */
[----:B0-----:R-:W-:Y:S01]  /*2290*/  MOV R15, R20 ;  /* 0x00000014000f7202 */ /* 0x001fe20000000f00 */
[----:B---3--:R-:W0:Y:S08]  /*22a0*/  I2F.U32.RP R18, R7 ;  /* 0x0000000700127306 */ /* 0x008e300000209000 */
[----:B------:R-:W1:Y:S08]  /*22b0*/  @P0 I2F.U32.RP R19, R13 ;  /* 0x0000000d00130306 */ /* 0x000e700000209000 */
[----:B0-----:R-:W0:Y:S08]  /*22c0*/  MUFU.RCP R18, R18 ;  /* 0x0000001200127308 */ /* 0x001e300000001000 */
[----:B-1----:R-:W1:Y:S01]  /*22d0*/  @P0 MUFU.RCP R19, R19 ;  /* 0x0000001300130308 */ /* 0x002e620000001000 */
[----:B0-----:R-:W-:-:S02]  /*22e0*/  IADD3 R14, PT, PT, R18, 0xffffffe, RZ ;  /* 0x0ffffffe120e7810 */ /* 0x001fc40007ffe0ff */
[----:B-1----:R-:W-:Y:S01]  /*22f0*/  @P0 IADD3 R16, PT, PT, R19, 0xffffffe, RZ ;  /* 0x0ffffffe13100810 */ /* 0x002fe20007ffe0ff */
[----:B------:R-:W-:-:S04]  /*2300*/  IMAD.MOV R19, RZ, RZ, -R7 ;  /* 0x000000ffff137224 */ /* 0x000fc800078e0a07 */
[----:B------:R0:W1:Y:S02]  /*2310*/  @P0 F2I.FTZ.U32.TRUNC.NTZ R17, R16 ;  /* 0x0000001000110305 */ /* 0x000064000021f000 */
[----:B0-----:R-:W-:Y:S02]  /*2320*/  @P0 IMAD.MOV.U32 R16, RZ, RZ, RZ ;  /* 0x000000ffff100224 */ /* 0x001fe400078e00ff */
[----:B-1----:R-:W-:-:S04]  /*2330*/  @P0 IMAD R15, R15, R17, RZ ;  /* 0x000000110f0f0224 */ /* 0x002fc800078e02ff */
[----:B------:R-:W-:Y:S02]  /*2340*/  @P0 IMAD.HI.U32 R17, R17, R15, R16 ;  /* 0x0000000f11110227 */ /* 0x000fe400078e0010 */
[----:B------:R0:W1:Y:S04]  /*2350*/  F2I.FTZ.U32.TRUNC.NTZ R15, R14 ;  /* 0x0000000e000f7305 */ /* 0x000068000021f000 */
[----:B------:R-:W-:-:S05]  /*2360*/  @P0 IMAD.HI.U32 R17, R17, R0, RZ ;  /* 0x0000000011110227 */ /* 0x000fca00078e00ff */
[----:B------:R-:W-:Y:S01]  /*2370*/  @P0 IADD3 R12, PT, PT, -R17, RZ, RZ ;  /* 0x000000ff110c0210 */ /* 0x000fe20007ffe1ff */
[----:B0-----:R-:W-:-:S04]  /*2380*/  HFMA2 R14, -RZ, RZ, 0, 0 ;  /* 0x00000000ff0e7431 */ /* 0x001fc800000001ff */
[----:B------:R-:W-:Y:S02]  /*2390*/  @P0 IMAD R12, R13, R12, R0 ;  /* 0x0000000c0d0c0224 */ /* 0x000fe400078e0200 */
[----:B-1----:R-:W-:-:S03]  /*23a0*/  IMAD R19, R19, R15, RZ ;  /* 0x0000000f13137224 */ /* 0x002fc600078e02ff */
[----:B------:R-:W-:Y:S01]  /*23b0*/  @P0 ISETP.GE.U32.AND P2, PT, R12, R13, PT ;  /* 0x0000000d0c00020c */ /* 0x000fe20003f46070 */
[----:B------:R-:W-:-:S03]  /*23c0*/  IMAD.HI.U32 R15, R15, R19, R14 ;  /* 0x000000130f0f7227 */ /* 0x000fc600078e000e */
[----:B------:R-:W-:Y:S02]  /*23d0*/  @P0 PLOP3.LUT P1, PT, P2, PT, PT, 0x80, 0x8 ;  /* 0x000000000008081c */ /* 0x000fe4000172f070 */
[----:B------:R-:W-:-:S11]  /*23e0*/  PLOP3.LUT P2, PT, PT, PT, PT, 0x8, 0x80 ;  /* 0x000000000080781c */ /* 0x000fd60003f4e170 */
        /* <DEDUP_REMOVED lines=18> */
[----:B------:R-:W2:Y:S02]  /*2510*/  LDG.E R11, desc[UR4][R10.64] ;  /* 0x000000040a0b7981 */ /* 0x000ea4000c1e1900 */
        /* <DEDUP_REMOVED lines=21> */
.L_x_3229:
[----:B------:R-:W-:-:S07]  /*2670*/  IADD3 R9, PT, PT, R9, -0x4, RZ ;  /* 0xfffffffc09097810 */ /* 0x000fce0007ffe0ff */
.L_x_3228:
[----:B------:R-:W-:-:S13]  /*2680*/  ISETP.NE.AND P0, PT, R8, RZ, PT ;  /* 0x000000ff0800720c */ /* 0x000fda0003f05270 */
[----:B------:R-:W-:Y:S05]  /*2690*/  @!P0 EXIT ;  /* 0x000000000000894d */ /* 0x000fea0003800000 */
[----:B------:R-:W-:-:S13]  /*26a0*/  ISETP.NE.AND P0, PT, R8, 0x1, PT ;  /* 0x000000010800780c */ /* 0x000fda0003f05270 */
        /* <DEDUP_REMOVED lines=35> */
[----:B---3--:R-:W0:Y:S01]  /*28e0*/  I2F.U32.RP R12, R7 ;  /* 0x00000007000c7306 */ /* 0x008e220000209000 */
[----:B------:R-:W-:-:S07]  /*28f0*/  IMAD.MOV R19, RZ, RZ, -R7 ;  /* 0x000000ffff137224 */ /* 0x000fce00078e0a07 */
[----:B------:R-:W1:Y:S08]  /*2900*/  @P0 I2F.U32.RP R8, R13 ;  /* 0x0000000d00080306 */ /* 0x000e700000209000 */
[----:B0-----:R-:W-:Y:S08]  /*2910*/  MUFU.RCP R12, R12 ;  /* 0x0000000c000c7308 */ /* 0x001ff00000001000 */
[----:B-1----:R-:W0:Y:S02]  /*2920*/  @P0 MUFU.RCP R8, R8 ;  /* 0x0000000800080308 */ /* 0x002e240000001000 */
[----:B0-----:R-:W-:-:S06]  /*2930*/  @P0 IADD3 R16, PT, PT, R8, 0xffffffe, RZ ;  /* 0x0ffffffe08100810 */ /* 0x001fcc0007ffe0ff */
[----:B------:R0:W1:Y:S02]  /*2940*/  @P0 F2I.FTZ.U32.TRUNC.NTZ R17, R16 ;  /* 0x0000001000110305 */ /* 0x000064000021f000 */
[----:B0-----:R-:W-:Y:S02]  /*2950*/  @P0 IMAD.MOV.U32 R16, RZ, RZ, RZ ;  /* 0x000000ffff100224 */ /* 0x001fe400078e00ff */
[----:B-1----:R-:W-:-:S04]  /*2960*/  @P0 IMAD R15, R15, R17, RZ ;  /* 0x000000110f0f0224 */ /* 0x002fc800078e02ff */
[----:B------:R-:W-:-:S06]  /*2970*/  @P0 IMAD.HI.U32 R17, R17, R15, R16 ;  /* 0x0000000f11110227 */ /* 0x000fcc00078e0010 */
[----:B------:R-:W-:-:S05]  /*2980*/  @P0 IMAD.HI.U32 R17, R17, R0, RZ ;  /* 0x0000000011110227 */ /* 0x000fca00078e00ff */
[----:B------:R-:W-:-:S05]  /*2990*/  @P0 IADD3 R14, PT, PT, -R17, RZ, RZ ;  /* 0x000000ff110e0210 */ /* 0x000fca0007ffe1ff */
[----:B------:R-:W-:Y:S01]  /*29a0*/  @P0 IMAD R8, R13, R14, R0 ;  /* 0x0000000e0d080224 */ /* 0x000fe200078e0200 */
[----:B------:R-:W-:-:S04]  /*29b0*/  IADD3 R14, PT, PT, R12, 0xffffffe, RZ ;  /* 0x0ffffffe0c0e7810 */ /* 0x000fc80007ffe0ff */
[----:B------:R-:W-:Y:S01]  /*29c0*/  @P0 ISETP.GE.U32.AND P2, PT, R8, R13, PT ;  /* 0x0000000d0800020c */ /* 0x000fe20003f46070 */
[----:B------:R0:W1:Y:S03]  /*29d0*/  F2I.FTZ.U32.TRUNC.NTZ R15, R14 ;  /* 0x0000000e000f7305 */ /* 0x000066000021f000 */
[----:B------:R-:W-:Y:S02]  /*29e0*/  @P0 PLOP3.LUT P1, PT, P2, PT, PT, 0x80, 0x8 ;  /* 0x000000000008081c */ /* 0x000fe4000172f070 */
[----:B------:R-:W-:Y:S01]  /*29f0*/  PLOP3.LUT P2, PT, PT, PT, PT, 0x8, 0x80 ;  /* 0x000000000080781c */ /* 0x000fe20003f4e170 */
[----:B0-----:R-:W-:Y:S02]  /*2a00*/  HFMA2 R14, -RZ, RZ, 0, 0 ;  /* 0x00000000ff0e7431 */ /* 0x001fe400000001ff */
[----:B-1----:R-:W-:-:S08]  /*2a10*/  IMAD R19, R19, R15, RZ ;  /* 0x0000000f13137224 */ /* 0x002fd000078e02ff */
[----:B------:R-:W-:Y:S01]  /*2a20*/  @P1 IADD3 R17, PT, PT, R17, 0x1, RZ ;  /* 0x0000000111111810 */ /* 0x000fe20007ffe0ff */
[----:B------:R-:W-:Y:S01]  /*2a30*/  @P1 IMAD.IADD R8, R8, 0x1, -R13 ;  /* 0x0000000108081824 */ /* 0x000fe200078e0a0d */
[----:B------:R-:W-:Y:S01]  /*2a40*/  ISETP.NE.U32.AND P1, PT, R7, RZ, PT ;  /* 0x000000ff0700720c */ /* 0x000fe20003f25070 */
[----:B------:R-:W-:-:S03]  /*2a50*/  IMAD.HI.U32 R15, R15, R19, R14 ;  /* 0x000000130f0f7227 */ /* 0x000fc600078e000e */
        /* <DEDUP_REMOVED lines=37> */
.L_x_3231:
[----:B------:R-:W-:-:S07]  /*2cb0*/  IADD3 R9, PT, PT, R9, -0x2, RZ ;  /* 0xfffffffe09097810 */ /* 0x000fce0007ffe0ff */
.L_x_3230:
[----:B------:R-:W-:-:S04]  /*2cc0*/  LOP3.LUT R3, R2, 0x1, RZ, 0xc0, !PT ;  /* 0x0000000102037812 */ /* 0x000fc800078ec0ff */
[----:B------:R-:W-:-:S13]  /*2cd0*/  ISETP.NE.U32.AND P0, PT, R3, 0x1, PT ;  /* 0x000000010300780c */ /* 0x000fda0003f05070 */
[----:B------:R-:W-:Y:S05]  /*2ce0*/  @P0 EXIT ;  /* 0x000000000000094d */ /* 0x000fea0003800000 */
[----:B------:R-:W0:Y:S02]  /*2cf0*/  LDC.64 R4, c[0x0][0x390] ;  /* 0x0000e400ff047b82 */ /* 0x000e240000000a00 */
[----:B0-----:R-:W-:-:S05]  /*2d00*/  IMAD.WIDE.U32 R4, R9, 0x4, R4 ;  /* 0x0000000409047825 */ /* 0x001fca00078e0004 */
[----:B------:R0:W2:Y:S02]  /*2d10*/  LDG.E R7, desc[UR4][R4.64] ;  /* 0x0000000404077981 */ /* 0x0000a4000c1e1900 */
[----:B0-----:R-:W0:Y:S01]  /*2d20*/  LDC.64 R4, c[0x0][0x3a0] ;  /* 0x0000e800ff047b82 */ /* 0x001e220000000a00 */
[----:B--2---:R-:W1:Y:S01]  /*2d30*/  I2F.U32.RP R3, R7 ;  /* 0x0000000700037306 */ /* 0x004e620000209000 */
[----:B------:R-:W-:Y:S02]  /*2d40*/  IADD3 R13, PT, PT, RZ, -R7, RZ ;  /* 0x80000007ff0d7210 */ /* 0x000fe40007ffe0ff */
[----:B------:R-:W-:-:S05]  /*2d50*/  ISETP.NE.U32.AND P1, PT, R7, RZ, PT ;  /* 0x000000ff0700720c */ /* 0x000fca0003f25070 */
[----:B-1----:R-:W1:Y:S02]  /*2d60*/  MUFU.RCP R3, R3 ;  /* 0x0000000300037308 */ /* 0x002e640000001000 */
[----:B-1----:R-:W-:Y:S02]  /*2d70*/  VIADD R10, R3, 0xffffffe ;  /* 0x0ffffffe030a7836 */ /* 0x002fe40000000000 */
[----:B------:R-:W-:-:S04]  /*2d80*/  IMAD R3, R6, R2, R9 ;  /* 0x0000000206037224 */ /* 0x000fc800078e0209 */
[----:B------:R1:W2:Y:S01]  /*2d90*/  F2I.FTZ.U32.TRUNC.NTZ R11, R10 ;  /* 0x0000000a000b7305 */ /* 0x0002a2000021f000 */
[----:B0-----:R-:W-:-:S04]  /*2da0*/  IMAD.WIDE.U32 R2, R3, 0x4, R4 ;  /* 0x0000000403027825 */ /* 0x001fc800078e0004 */
[----:B-1----:R-:W-:Y:S02]  /*2db0*/  IMAD.MOV.U32 R10, RZ, RZ, RZ ;  /* 0x000000ffff0a7224 */ /* 0x002fe400078e00ff */
[----:B--2---:R-:W-:-:S04]  /*2dc0*/  IMAD R13, R13, R11, RZ ;  /* 0x0000000b0d0d7224 */ /* 0x004fc800078e02ff */
[----:B------:R-:W-:-:S06]  /*2dd0*/  IMAD.HI.U32 R11, R11, R13, R10 ;  /* 0x0000000d0b0b7227 */ /* 0x000fcc00078e000a */
[----:B-----5:R-:W-:-:S05]  /*2de0*/  IMAD.HI.U32 R11, R11, R0, RZ ;  /* 0x000000000b0b7227 */ /* 0x020fca00078e00ff */
[----:B------:R-:W-:-:S05]  /*2df0*/  IADD3 R11, PT, PT, -R11, RZ, RZ ;  /* 0x000000ff0b0b7210 */ /* 0x000fca0007ffe1ff */
[----:B------:R-:W-:-:S05]  /*2e00*/  IMAD R0, R7, R11, R0 ;  /* 0x0000000b07007224 */ /* 0x000fca00078e0200 */
[----:B------:R-:W-:-:S13]  /*2e10*/  ISETP.GE.U32.AND P0, PT, R0, R7, PT ;  /* 0x000000070000720c */ /* 0x000fda0003f06070 */
[----:B------:R-:W-:-:S05]  /*2e20*/  @P0 IMAD.IADD R0, R0, 0x1, -R7 ;  /* 0x0000000100000824 */ /* 0x000fca00078e0a07 */
[----:B------:R-:W-:-:S13]  /*2e30*/  ISETP.GE.U32.AND P0, PT, R0, R7, PT ;  /* 0x000000070000720c */ /* 0x000fda0003f06070 */
[----:B------:R-:W-:Y:S02]  /*2e40*/  @P0 IADD3 R0, PT, PT, -R7, R0, RZ ;  /* 0x0000000007000210 */ /* 0x000fe40007ffe1ff */
[----:B------:R-:W-:-:S05]  /*2e50*/  @!P1 LOP3.LUT R0, RZ, R7, RZ, 0x33, !PT ;  /* 0x00000007ff009212 */ /* 0x000fca00078e33ff */
[----:B------:R-:W-:Y:S01]  /*2e60*/  STG.E desc[UR4][R2.64], R0 ;  /* 0x0000000002007986 */ /* 0x000fe2000c101904 */
[----:B------:R-:W-:Y:S05]  /*2e70*/  EXIT ;  /* 0x000000000000794d */ /* 0x000fea0003800000 */
.L_x_3232:
        /* <DEDUP_REMOVED lines=16> */
.L_x_3291:


//--------------------- .nv.shared._ZN3cub18CUB_300001_SM_10006detail6reduce18DeviceReduceKernelINS2_10policy_hubIjjN4cuda3std3__44plusIvEEE10Policy1000EN6thrust24THRUST_300001_SM_1000_NS18transform_iteratorI9NonZeroOpIsEPKsNSD_11use_defaultESJ_EEjS9_jNS7_10__identityEEEvT0_PT3_T1_NS0_13GridEvenShareISP_EET2_T4_ --------------------------
	.section	.nv.shared._ZN3cub18CUB_300001_SM_10006detail6reduce18DeviceReduceKernelINS2_10policy_hubIjjN4cuda3std3__44plusIvEEE10Policy1000EN6thrust24THRUST_300001_SM_1000_NS18transform_iteratorI9NonZeroOpIsEPKsNSD_11use_defaultESJ_EEjS9_jNS7_10__identityEEEvT0_PT3_T1_NS0_13GridEvenShareISP_EET2_T4_,"aw",@nobits
	.sectionflags	@""
	.align	4
.nv.shared._ZN3cub18CUB_300001_SM_10006detail6reduce18DeviceReduceKernelINS2_10policy_hubIjjN4cuda3std3__44plusIvEEE10Policy1000EN6thrust24THRUST_300001_SM_1000_NS18transform_iteratorI9NonZeroOpIsEPKsNSD_11use_defaultESJ_EEjS9_jNS7_10__identityEEEvT0_PT3_T1_NS0_13GridEvenShareISP_EET2_T4_:
	.zero		1068


//--------------------- .nv.shared.reserved.0     --------------------------
	.section	.nv.shared.reserved.0,"aw",@nobits
	.weak		__nv_reservedSMEM_offset_0_alias
	.size		__nv_reservedSMEM_offset_0_alias, 0, 64
	.other		__nv_reservedSMEM_offset_0_alias,@"STO_CUDA_RESERVED_SHARED STV_DEFAULT"
__nv_reservedSMEM_offset_0_alias:
	.zero		0
	.zero		64


//--------------------- .nv.global                --------------------------
	.section	.nv.global,"aw",@nobits
.nv.global:
	.type		_ZN34_INTERNAL_83c07b11_4_k_cu_27de4c476thrust24THRUST_300001_SM_1000_NS12placeholders2_5E,@object
	.size		_ZN34_INTERNAL_83c07b11_4_k_cu_27de4c476thrust24THRUST_300001_SM_1000_NS12placeholders2_5E,(_ZN34_INTERNAL_83c07b11_4_k_cu_27de4c474cuda3std3__45__cpo6cbeginE - _ZN34_INTERNAL_83c07b11_4_k_cu_27de4c476thrust24THRUST_300001_SM_1000_NS12placeholders2_5E)
_ZN34_INTERNAL_83c07b11_4_k_cu_27de4c476thrust24THRUST_300001_SM_1000_NS12placeholders2_5E:
	.zero		1
	.type		_ZN34_INTERNAL_83c07b11_4_k_cu_27de4c474cuda3std3__45__cpo6cbeginE,@object
	.size		_ZN34_INTERNAL_83c07b11_4_k_cu_27de4c474cuda3std3__45__cpo6cbeginE,(_ZN34_INTERNAL_83c07b11_4_k_cu_27de4c474cuda3std6ranges3__45__cpo6cbeginE - _ZN34_INTERNAL_83c07b11_4_k_cu_27de4c474cuda3std3__45__cpo6cbeginE)
_ZN34_INTERNAL_83c07b11_4_k_cu_27de4c474cuda3std3__45__cpo6cbeginE:
	.zero		1
	.type		_ZN34_INTERNAL_83c07b11_4_k_cu_27de4c474cuda3std6ranges3__45__cpo6cbeginE,@object
	.size		_ZN34_INTERNAL_83c07b11_4_k_cu_27de4c474cuda3std6ranges3__45__cpo6cbeginE,(_ZN34_INTERNAL_83c07b11_4_k_cu_27de4c474cuda3std3__48in_placeE - _ZN34_INTERNAL_83c07b11_4_k_cu_27de4c474cuda3std6ranges3__45__cpo6cbeginE)
_ZN34_INTERNAL_83c07b11_4_k_cu_27de4c474cuda3std6ranges3__45__cpo6cbeginE:
	.zero		1
	.type		_ZN34_INTERNAL_83c07b11_4_k_cu_27de4c474cuda3std3__48in_placeE,@object
	.size		_ZN34_INTERNAL_83c07b11_4_k_cu_27de4c474cuda3std3__48in_placeE,(_ZN34_INTERNAL_83c07b11_4_k_cu_27de4c474cuda3std6ranges3__45__cpo4sizeE - _ZN34_INTERNAL_83c07b11_4_k_cu_27de4c474cuda3std3__48in_placeE)
_ZN34_INTERNAL_83c07b11_4_k_cu_27de4c474cuda3std3__48in_placeE:
	.zero		1
	.type		_ZN34_INTERNAL_83c07b11_4_k_cu_27de4c474cuda3std6ranges3__45__cpo4sizeE,@object
	.size		_ZN34_INTERNAL_83c07b11_4_k_cu_27de4c474cuda3std6ranges3__45__cpo4sizeE,(_ZN34_INTERNAL_83c07b11_4_k_cu_27de4c476thrust24THRUST_300001_SM_1000_NS12placeholders2_9E - _ZN34_INTERNAL_83c07b11_4_k_cu_27de4c474cuda3std6ranges3__45__cpo4sizeE)
_ZN34_INTERNAL_83c07b11_4_k_cu_27de4c474cuda3std6ranges3__45__cpo4sizeE:
	.zero		1
	.type		_ZN34_INTERNAL_83c07b11_4_k_cu_27de4c476thrust24THRUST_300001_SM_1000_NS12placeholders2_9E,@object
	.size		_ZN34_INTERNAL_83c07b11_4_k_cu_27de4c476thrust24THRUST_300001_SM_1000_NS12placeholders2_9E,(_ZN34_INTERNAL_83c07b11_4_k_cu_27de4c474cuda3std3__45__cpo7crbeginE - _ZN34_INTERNAL_83c07b11_4_k_cu_27de4c476thrust24THRUST_300001_SM_1000_NS12placeholders2_9E)
_ZN34_INTERNAL_83c07b11_4_k_cu_27de4c476thrust24THRUST_300001_SM_1000_NS12placeholders2_9E:
	.zero		1
	.type		_ZN34_INTERNAL_83c07b11_4_k_cu_27de4c474cuda3std3__45__cpo7crbeginE,@object
	.size		_ZN34_INTERNAL_83c07b11_4_k_cu_27de4c474cuda3std3__45__cpo7crbeginE,(_ZN34_INTERNAL_83c07b11_4_k_cu_27de4c474cuda3std6ranges3__45__cpo4nextE - _ZN34_INTERNAL_83c07b11_4_k_cu_27de4c474cuda3std3__45__cpo7crbeginE)
_ZN34_INTERNAL_83c07b11_4_k_cu_27de4c474cuda3std3__45__cpo7crbeginE:
	.zero		1
	.type		_ZN34_INTERNAL_83c07b11_4_k_cu_27de4c474cuda3std6ranges3__45__cpo4nextE,@object
	.size		_ZN34_INTERNAL_83c07b11_4_k_cu_27de4c474cuda3std6ranges3__45__cpo4nextE,(_ZN34_INTERNAL_83c07b11_4_k_cu_27de4c474cuda3std6ranges3__45__cpo4swapE - _ZN34_INTERNAL_83c07b11_4_k_cu_27de4c474cuda3std6ranges3__45__cpo4nextE)
_ZN34_INTERNAL_83c07b11_4_k_cu_27de4c474cuda3std6ranges3__45__cpo4nextE:
	.zero		1
	.type		_ZN34_INTERNAL_83c07b11_4_k_cu_27de4c474cuda3std6ranges3__45__cpo4swapE,@object
	.size		_ZN34_INTERNAL_83c07b11_4_k_cu_27de4c474cuda3std6ranges3__45__cpo4swapE,(_ZN34_INTERNAL_83c07b11_4_k_cu_27de4c476thrust24THRUST_300001_SM_1000_NS12placeholders2_1E - _ZN34_INTERNAL_83c07b11_4_k_cu_27de4c474cuda3std6ranges3__45__cpo4swapE)
_ZN34_INTERNAL_83c07b11_4_k_cu_27de4c474cuda3std6ranges3__45__cpo4swapE:
	.zero		1
	.type		_ZN34_INTERNAL_83c07b11_4_k_cu_27de4c476thrust24THRUST_300001_SM_1000_NS12placeholders2_1E,@object
	.size		_ZN34_INTERNAL_83c07b11_4_k_cu_27de4c476thrust24THRUST_300001_SM_1000_NS12placeholders2_1E,(_ZN34_INTERNAL_83c07b11_4_k_cu_27de4c476thrust24THRUST_300001_SM_1000_NS12placeholders2_3E - _ZN34_INTERNAL_83c07b11_4_k_cu_27de4c476thrust24THRUST_300001_SM_1000_NS12placeholders2_1E)
_ZN34_INTERNAL_83c07b11_4_k_cu_27de4c476thrust24THRUST_300001_SM_1000_NS12placeholders2_1E:
	.zero		1
	.type		_ZN34_INTERNAL_83c07b11_4_k_cu_27de4c476thrust24THRUST_300001_SM_1000_NS12placeholders2_3E,@object
	.size		_ZN34_INTERNAL_83c07b11_4_k_cu_27de4c476thrust24THRUST_300001_SM_1000_NS12placeholders2_3E,(_ZN34_INTERNAL_83c07b11_4_k_cu_27de4c474cuda3std3__45__cpo5beginE - _ZN34_INTERNAL_83c07b11_4_k_cu_27de4c476thrust24THRUST_300001_SM_1000_NS12placeholders2_3E)
_ZN34_INTERNAL_83c07b11_4_k_cu_27de4c476thrust24THRUST_300001_SM_1000_NS12placeholders2_3E:
	.zero		1
	.type		_ZN34_INTERNAL_83c07b11_4_k_cu_27de4c474cuda3std3__45__cpo5beginE,@object
	.size		_ZN34_INTERNAL_83c07b11_4_k_cu_27de4c474cuda3std3__45__cpo5beginE,(_ZN34_INTERNAL_83c07b11_4_k_cu_27de4c474cuda3std6ranges3__45__cpo5beginE - _ZN34_INTERNAL_83c07b11_4_k_cu_27de4c474cuda3std3__45__cpo5beginE)
_ZN34_INTERNAL_83c07b11_4_k_cu_27de4c474cuda3std3__45__cpo5beginE:
	.zero		1
	.type		_ZN34_INTERNAL_83c07b11_4_k_cu_27de4c474cuda3std6ranges3__45__cpo5beginE,@object
	.size		_ZN34_INTERNAL_83c07b11_4_k_cu_27de4c474cuda3std6ranges3__45__cpo5beginE,(_ZN34_INTERNAL_83c07b11_4_k_cu_27de4c474cuda3std3__436_GLOBAL__N__83c07b11_4_k_cu_27de4c476ignoreE - _ZN34_INTERNAL_83c07b11_4_k_cu_27de4c474cuda3std6ranges3__45__cpo5beginE)
_ZN34_INTERNAL_83c07b11_4_k_cu_27de4c474cuda3std6ranges3__45__cpo5beginE:
	.zero		1
	.type		_ZN34_INTERNAL_83c07b11_4_k_cu_27de4c474cuda3std3__436_GLOBAL__N__83c07b11_4_k_cu_27de4c476ignoreE,@object
	.size		_ZN34_INTERNAL_83c07b11_4_k_cu_27de4c474cuda3std3__436_GLOBAL__N__83c07b11_4_k_cu_27de4c476ignoreE,(_ZN34_INTERNAL_83c07b11_4_k_cu_27de4c474cuda3std6ranges3__45__cpo4dataE - _ZN34_INTERNAL_83c07b11_4_k_cu_27de4c474cuda3std3__436_GLOBAL__N__83c07b11_4_k_cu_27de4c476ignoreE)
_ZN34_INTERNAL_83c07b11_4_k_cu_27de4c474cuda3std3__436_GLOBAL__N__83c07b11_4_k_cu_27de4c476ignoreE:
	.zero		1
	.type		_ZN34_INTERNAL_83c07b11_4_k_cu_27de4c474cuda3std6ranges3__45__cpo4dataE,@object
	.size		_ZN34_INTERNAL_83c07b11_4_k_cu_27de4c474cuda3std6ranges3__45__cpo4dataE,(_ZN34_INTERNAL_83c07b11_4_k_cu_27de4c476thrust24THRUST_300001_SM_1000_NS12placeholders2_7E - _ZN34_INTERNAL_83c07b11_4_k_cu_27de4c474cuda3std6ranges3__45__cpo4dataE)
_ZN34_INTERNAL_83c07b11_4_k_cu_27de4c474cuda3std6ranges3__45__cpo4dataE:
	.zero		1
	.type		_ZN34_INTERNAL_83c07b11_4_k_cu_27de4c476thrust24THRUST_300001_SM_1000_NS12placeholders2_7E,@object
	.size		_ZN34_INTERNAL_83c07b11_4_k_cu_27de4c476thrust24THRUST_300001_SM_1000_NS12placeholders2_7E,(_ZN34_INTERNAL_83c07b11_4_k_cu_27de4c474cuda3std3__45__cpo6rbeginE - _ZN34_INTERNAL_83c07b11_4_k_cu_27de4c476thrust24THRUST_300001_SM_1000_NS12placeholders2_7E)
_ZN34_INTERNAL_83c07b11_4_k_cu_27de4c476thrust24THRUST_300001_SM_1000_NS12placeholders2_7E:
	.zero		1
	.type		_ZN34_INTERNAL_83c07b11_4_k_cu_27de4c474cuda3std3__45__cpo6rbeginE,@object
	.size		_ZN34_INTERNAL_83c07b11_4_k_cu_27de4c474cuda3std3__45__cpo6rbeginE,(_ZN34_INTERNAL_83c07b11_4_k_cu_27de4c474cuda3std6ranges3__45__cpo7advanceE - _ZN34_INTERNAL_83c07b11_4_k_cu_27de4c474cuda3std3__45__cpo6rbeginE)
_ZN34_INTERNAL_83c07b11_4_k_cu_27de4c474cuda3std3__45__cpo6rbeginE:
	.zero		1
	.type		_ZN34_INTERNAL_83c07b11_4_k_cu_27de4c474cuda3std6ranges3__45__cpo7advanceE,@object
	.size		_ZN34_INTERNAL_83c07b11_4_k_cu_27de4c474cuda3std6ranges3__45__cpo7advanceE,(_ZN34_INTERNAL_83c07b11_4_k_cu_27de4c474cuda3std3__47nulloptE - _ZN34_INTERNAL_83c07b11_4_k_cu_27de4c474cuda3std6ranges3__45__cpo7advanceE)
_ZN34_INTERNAL_83c07b11_4_k_cu_27de4c474cuda3std6ranges3__45__cpo7advanceE:
	.zero		1
	.type		_ZN34_INTERNAL_83c07b11_4_k_cu_27de4c474cuda3std3__47nulloptE,@object
	.size		_ZN34_INTERNAL_83c07b11_4_k_cu_27de4c474cuda3std3__47nulloptE,(_ZN34_INTERNAL_83c07b11_4_k_cu_27de4c474cuda3std6ranges3__45__cpo8distanceE - _ZN34_INTERNAL_83c07b11_4_k_cu_27de4c474cuda3std3__47nulloptE)
_ZN34_INTERNAL_83c07b11_4_k_cu_27de4c474cuda3std3__47nulloptE:
	.zero		1
	.type		_ZN34_INTERNAL_83c07b11_4_k_cu_27de4c474cuda3std6ranges3__45__cpo8distanceE,@object
	.size		_ZN34_INTERNAL_83c07b11_4_k_cu_27de4c474cuda3std6ranges3__45__cpo8distanceE,(_ZN34_INTERNAL_83c07b11_4_k_cu_27de4c476thrust24THRUST_300001_SM_1000_NS12placeholders2_6E - _ZN34_INTERNAL_83c07b11_4_k_cu_27de4c474cuda3std6ranges3__45__cpo8distanceE)
_ZN34_INTERNAL_83c07b11_4_k_cu_27de4c474cuda3std6ranges3__45__cpo8distanceE:
	.zero		1
	.type		_ZN34_INTERNAL_83c07b11_4_k_cu_27de4c476thrust24THRUST_300001_SM_1000_NS12placeholders2_6E,@object
	.size		_ZN34_INTERNAL_83c07b11_4_k_cu_27de4c476thrust24THRUST_300001_SM_1000_NS12placeholders2_6E,(_ZN34_INTERNAL_83c07b11_4_k_cu_27de4c474cuda3std3__45__cpo4cendE - _ZN34_INTERNAL_83c07b11_4_k_cu_27de4c476thrust24THRUST_300001_SM_1000_NS12placeholders2_6E)
_ZN34_INTERNAL_83c07b11_4_k_cu_27de4c476thrust24THRUST_300001_SM_1000_NS12placeholders2_6E:
	.zero		1
	.type		_ZN34_INTERNAL_83c07b11_4_k_cu_27de4c474cuda3std3__45__cpo4cendE,@object
	.size		_ZN34_INTERNAL_83c07b11_4_k_cu_27de4c474cuda3std3__45__cpo4cendE,(_ZN34_INTERNAL_83c07b11_4_k_cu_27de4c474cuda3std6ranges3__45__cpo4cendE - _ZN34_INTERNAL_83c07b11_4_k_cu_27de4c474cuda3std3__45__cpo4cendE)
_ZN34_INTERNAL_83c07b11_4_k_cu_27de4c474cuda3std3__45__cpo4cendE:
	.zero		1
	.type		_ZN34_INTERNAL_83c07b11_4_k_cu_27de4c474cuda3std6ranges3__45__cpo4cendE,@object
	.size		_ZN34_INTERNAL_83c07b11_4_k_cu_27de4c474cuda3std6ranges3__45__cpo4cendE,(_ZN34_INTERNAL_83c07b11_4_k_cu_27de4c474cuda3std3__420unreachable_sentinelE - _ZN34_INTERNAL_83c07b11_4_k_cu_27de4c474cuda3std6ranges3__45__cpo4cendE)
_ZN34_INTERNAL_83c07b11_4_k_cu_27de4c474cuda3std6ranges3__45__cpo4cendE:
	.zero		1
	.type		_ZN34_INTERNAL_83c07b11_4_k_cu_27de4c474cuda3std3__420unreachable_sentinelE,@object
	.size		_ZN34_INTERNAL_83c07b11_4_k_cu_27de4c474cuda3std3__420unreachable_sentinelE,(_ZN34_INTERNAL_83c07b11_4_k_cu_27de4c474cuda3std6ranges3__45__cpo5ssizeE - _ZN34_INTERNAL_83c07b11_4_k_cu_27de4c474cuda3std3__420unreachable_sentinelE)
_ZN34_INTERNAL_83c07b11_4_k_cu_27de4c474cuda3std3__420unreachable_sentinelE:
	.zero		1
	.type		_ZN34_INTERNAL_83c07b11_4_k_cu_27de4c474cuda3std6ranges3__45__cpo5ssizeE,@object
	.size		_ZN34_INTERNAL_83c07b11_4_k_cu_27de4c474cuda3std6ranges3__45__cpo5ssizeE,(_ZN34_INTERNAL_83c07b11_4_k_cu_27de4c476thrust24THRUST_300001_SM_1000_NS12placeholders3_10E - _ZN34_INTERNAL_83c07b11_4_k_cu_27de4c474cuda3std6ranges3__45__cpo5ssizeE)
_ZN34_INTERNAL_83c07b11_4_k_cu_27de4c474cuda3std6ranges3__45__cpo5ssizeE:
	.zero		1
	.type		_ZN34_INTERNAL_83c07b11_4_k_cu_27de4c476thrust24THRUST_300001_SM_1000_NS12placeholders3_10E,@object
	.size		_ZN34_INTERNAL_83c07b11_4_k_cu_27de4c476thrust24THRUST_300001_SM_1000_NS12placeholders3_10E,(_ZN34_INTERNAL_83c07b11_4_k_cu_27de4c474cuda3std3__45__cpo5crendE - _ZN34_INTERNAL_83c07b11_4_k_cu_27de4c476thrust24THRUST_300001_SM_1000_NS12placeholders3_10E)
_ZN34_INTERNAL_83c07b11_4_k_cu_27de4c476thrust24THRUST_300001_SM_1000_NS12placeholders3_10E:
	.zero		1
	.type		_ZN34_INTERNAL_83c07b11_4_k_cu_27de4c474cuda3std3__45__cpo5crendE,@object
	.size		_ZN34_INTERNAL_83c07b11_4_k_cu_27de4c474cuda3std3__45__cpo5crendE,(_ZN34_INTERNAL_83c07b11_4_k_cu_27de4c474cuda3std6ranges3__45__cpo4prevE - _ZN34_INTERNAL_83c07b11_4_k_cu_27de4c474cuda3std3__45__cpo5crendE)
_ZN34_INTERNAL_83c07b11_4_k_cu_27de4c474cuda3std3__45__cpo5crendE:
	.zero		1
	.type		_ZN34_INTERNAL_83c07b11_4_k_cu_27de4c474cuda3std6ranges3__45__cpo4prevE,@object
	.size		_ZN34_INTERNAL_83c07b11_4_k_cu_27de4c474cuda3std6ranges3__45__cpo4prevE,(_ZN34_INTERNAL_83c07b11_4_k_cu_27de4c474cuda3std6ranges3__45__cpo9iter_moveE - _ZN34_INTERNAL_83c07b11_4_k_cu_27de4c474cuda3std6ranges3__45__cpo4prevE)
_ZN34_INTERNAL_83c07b11_4_k_cu_27de4c474cuda3std6ranges3__45__cpo4prevE:
	.zero		1
	.type		_ZN34_INTERNAL_83c07b11_4_k_cu_27de4c474cuda3std6ranges3__45__cpo9iter_moveE,@object
	.size		_ZN34_INTERNAL_83c07b11_4_k_cu_27de4c474cuda3std6ranges3__45__cpo9iter_moveE,(_ZN34_INTERNAL_83c07b11_4_k_cu_27de4c476thrust24THRUST_300001_SM_1000_NS12placeholders2_2E - _ZN34_INTERNAL_83c07b11_4_k_cu_27de4c474cuda3std6ranges3__45__cpo9iter_moveE)
_ZN34_INTERNAL_83c07b11_4_k_cu_27de4c474cuda3std6ranges3__45__cpo9iter_moveE:
	.zero		1
	.type		_ZN34_INTERNAL_83c07b11_4_k_cu_27de4c476thrust24THRUST_300001_SM_1000_NS12placeholders2_2E,@object
	.size		_ZN34_INTERNAL_83c07b11_4_k_cu_27de4c476thrust24THRUST_300001_SM_1000_NS12placeholders2_2E,(_ZN34_INTERNAL_83c07b11_4_k_cu_27de4c476thrust24THRUST_300001_SM_1000_NS12placeholders2_4E - _ZN34_INTERNAL_83c07b11_4_k_cu_27de4c476thrust24THRUST_300001_SM_1000_NS12placeholders2_2E)
_ZN34_INTERNAL_83c07b11_4_k_cu_27de4c476thrust24THRUST_300001_SM_1000_NS12placeholders2_2E:
	.zero		1
	.type		_ZN34_INTERNAL_83c07b11_4_k_cu_27de4c476thrust24THRUST_300001_SM_1000_NS12placeholders2_4E,@object
	.size		_ZN34_INTERNAL_83c07b11_4_k_cu_27de4c476thrust24THRUST_300001_SM_1000_NS12placeholders2_4E,(_ZN34_INTERNAL_83c07b11_4_k_cu_27de4c474cuda3std3__45__cpo3endE - _ZN34_INTERNAL_83c07b11_4_k_cu_27de4c476thrust24THRUST_300001_SM_1000_NS12placeholders2_4E)
_ZN34_INTERNAL_83c07b11_4_k_cu_27de4c476thrust24THRUST_300001_SM_1000_NS12placeholders2_4E:
	.zero		1
	.type		_ZN34_INTERNAL_83c07b11_4_k_cu_27de4c474cuda3std3__45__cpo3endE,@object
	.size		_ZN34_INTERNAL_83c07b11_4_k_cu_27de4c474cuda3std3__45__cpo3endE,(_ZN34_INTERNAL_83c07b11_4_k_cu_27de4c474cuda3std6ranges3__45__cpo3endE - _ZN34_INTERNAL_83c07b11_4_k_cu_27de4c474cuda3std3__45__cpo3endE)
_ZN34_INTERNAL_83c07b11_4_k_cu_27de4c474cuda3std3__45__cpo3endE:
	.zero		1
	.type		_ZN34_INTERNAL_83c07b11_4_k_cu_27de4c474cuda3std6ranges3__45__cpo3endE,@object
	.size		_ZN34_INTERNAL_83c07b11_4_k_cu_27de4c474cuda3std6ranges3__45__cpo3endE,(_ZN34_INTERNAL_83c07b11_4_k_cu_27de4c474cuda3std3__419piecewise_constructE - _ZN34_INTERNAL_83c07b11_4_k_cu_27de4c474cuda3std6ranges3__45__cpo3endE)
_ZN34_INTERNAL_83c07b11_4_k_cu_27de4c474cuda3std6ranges3__45__cpo3endE:
	.zero		1
	.type		_ZN34_INTERNAL_83c07b11_4_k_cu_27de4c474cuda3std3__419piecewise_constructE,@object
	.size		_ZN34_INTERNAL_83c07b11_4_k_cu_27de4c474cuda3std3__419piecewise_constructE,(_ZN34_INTERNAL_83c07b11_4_k_cu_27de4c474cuda3std6ranges3__45__cpo5cdataE - _ZN34_INTERNAL_83c07b11_4_k_cu_27de4c474cuda3std3__419piecewise_constructE)
_ZN34_INTERNAL_83c07b11_4_k_cu_27de4c474cuda3std3__419piecewise_constructE:
	.zero		1
	.type		_ZN34_INTERNAL_83c07b11_4_k_cu_27de4c474cuda3std6ranges3__45__cpo5cdataE,@object
	.size		_ZN34_INTERNAL_83c07b11_4_k_cu_27de4c474cuda3std6ranges3__45__cpo5cdataE,(_ZN34_INTERNAL_83c07b11_4_k_cu_27de4c476thrust24THRUST_300001_SM_1000_NS12placeholders2_8E - _ZN34_INTERNAL_83c07b11_4_k_cu_27de4c474cuda3std6ranges3__45__cpo5cdataE)
_ZN34_INTERNAL_83c07b11_4_k_cu_27de4c474cuda3std6ranges3__45__cpo5cdataE:
	.zero		1
	.type		_ZN34_INTERNAL_83c07b11_4_k_cu_27de4c476thrust24THRUST_300001_SM_1000_NS12placeholders2_8E,@object
	.size		_ZN34_INTERNAL_83c07b11_4_k_cu_27de4c476thrust24THRUST_300001_SM_1000_NS12placeholders2_8E,(_ZN34_INTERNAL_83c07b11_4_k_cu_27de4c474cuda3std3__45__cpo4rendE - _ZN34_INTERNAL_83c07b11_4_k_cu_27de4c476thrust24THRUST_300001_SM_1000_NS12placeholders2_8E)
_ZN34_INTERNAL_83c07b11_4_k_cu_27de4c476thrust24THRUST_300001_SM_1000_NS12placeholders2_8E:
	.zero		1
	.type		_ZN34_INTERNAL_83c07b11_4_k_cu_27de4c474cuda3std3__45__cpo4rendE,@object
	.size		_ZN34_INTERNAL_83c07b11_4_k_cu_27de4c474cuda3std3__45__cpo4rendE,(_ZN34_INTERNAL_83c07b11_4_k_cu_27de4c474cuda3std6ranges3__45__cpo9iter_swapE - _ZN34_INTERNAL_83c07b11_4_k_cu_27de4c474cuda3std3__45__cpo4rendE)
_ZN34_INTERNAL_83c07b11_4_k_cu_27de4c474cuda3std3__45__cpo4rendE:
	.zero		1
	.type		_ZN34_INTERNAL_83c07b11_4_k_cu_27de4c474cuda3std6ranges3__45__cpo9iter_swapE,@object
	.size		_ZN34_INTERNAL_83c07b11_4_k_cu_27de4c474cuda3std6ranges3__45__cpo9iter_swapE,(_ZN34_INTERNAL_83c07b11_4_k_cu_27de4c474cuda3std3__48unexpectE - _ZN34_INTERNAL_83c07b11_4_k_cu_27de4c474cuda3std6ranges3__45__cpo9iter_swapE)
_ZN34_INTERNAL_83c07b11_4_k_cu_27de4c474cuda3std6ranges3__45__cpo9iter_swapE:
	.zero		1
	.type		_ZN34_INTERNAL_83c07b11_4_k_cu_27de4c474cuda3std3__48unexpectE,@object
	.size		_ZN34_INTERNAL_83c07b11_4_k_cu_27de4c474cuda3std3__48unexpectE,(_ZN34_INTERNAL_83c07b11_4_k_cu_27de4c476thrust24THRUST_300001_SM_1000_NS6system6detail10sequential3seqE - _ZN34_INTERNAL_83c07b11_4_k_cu_27de4c474cuda3std3__48unexpectE)
_ZN34_INTERNAL_83c07b11_4_k_cu_27de4c474cuda3std3__48unexpectE:
	.zero		1
	.type		_ZN34_INTERNAL_83c07b11_4_k_cu_27de4c476thrust24THRUST_300001_SM_1000_NS6system6detail10sequential3seqE,@object
	.size		_ZN34_INTERNAL_83c07b11_4_k_cu_27de4c476thrust24THRUST_300001_SM_1000_NS6system6detail10sequential3seqE,(.L_29 - _ZN34_INTERNAL_83c07b11_4_k_cu_27de4c476thrust24THRUST_300001_SM_1000_NS6system6detail10sequential3seqE)
_ZN34_INTERNAL_83c07b11_4_k_cu_27de4c476thrust24THRUST_300001_SM_1000_NS6system6detail10sequential3seqE:
	.zero		1
.L_29:


//--------------------- .nv.shared._ZN3cub18CUB_300001_SM_10006detail6reduce28DeviceReduceSingleTileKernelINS2_10policy_hubIjjN4cuda3std3__44plusIvEEE10Policy1000EN6thrust24THRUST_300001_SM_1000_NS18transform_iteratorI9NonZeroOpIsEPKsNSD_11use_defaultESJ_EEPjjS9_jjNS7_10__identityEEEvT0_T1_T2_T3_T4_T6_ --------------------------
	.section	.nv.shared._ZN3cub18CUB_300001_SM_10006detail6reduce28DeviceReduceSingleTileKernelINS2_10policy_hubIjjN4cuda3std3__44plusIvEEE10Policy1000EN6thrust24THRUST_300001_SM_1000_NS18transform_iteratorI9NonZeroOpIsEPKsNSD_11use_defaultESJ_EEPjjS9_jjNS7_10__identityEEEvT0_T1_T2_T3_T4_T6_,"aw",@nobits
	.sectionflags	@""
	.align	4
.nv.shared._ZN3cub18CUB_300001_SM_10006detail6reduce28DeviceReduceSingleTileKernelINS2_10policy_hubIjjN4cuda3std3__44plusIvEEE10Policy1000EN6thrust24THRUST_300001_SM_1000_NS18transform_iteratorI9NonZeroOpIsEPKsNSD_11use_defaultESJ_EEPjjS9_jjNS7_10__identityEEEvT0_T1_T2_T3_T4_T6_:
	.zero		1068


//--------------------- .nv.shared._ZN3cub18CUB_300001_SM_10006detail6reduce18DeviceReduceKernelINS2_10policy_hubIjjN4cuda3std3__44plusIvEEE10Policy1000EN6thrust24THRUST_300001_SM_1000_NS18transform_iteratorI9NonZeroOpIiEPKiNSD_11use_defaultESJ_EEjS9_jNS7_10__identityEEEvT0_PT3_T1_NS0_13GridEvenShareISP_EET2_T4_ --------------------------
	.section	.nv.shared._ZN3cub18CUB_300001_SM_10006detail6reduce18DeviceReduceKernelINS2_10policy_hubIjjN4cuda3std3__44plusIvEEE10Policy1000EN6thrust24THRUST_300001_SM_1000_NS18transform_iteratorI9NonZeroOpIiEPKiNSD_11use_defaultESJ_EEjS9_jNS7_10__identityEEEvT0_PT3_T1_NS0_13GridEvenShareISP_EET2_T4_,"aw",@nobits
	.sectionflags	@""
	.align	4
.nv.shared._ZN3cub18CUB_300001_SM_10006detail6reduce18DeviceReduceKernelINS2_10policy_hubIjjN4cuda3std3__44plusIvEEE10Policy1000EN6thrust24THRUST_300001_SM_1000_NS18transform_iteratorI9NonZeroOpIiEPKiNSD_11use_defaultESJ_EEjS9_jNS7_10__identityEEEvT0_PT3_T1_NS0_13GridEvenShareISP_EET2_T4_:
	.zero		1068


//--------------------- .nv.shared._ZN3cub18CUB_300001_SM_10006detail6reduce28DeviceReduceSingleTileKernelINS2_10policy_hubIjjN4cuda3std3__44plusIvEEE10Policy1000EN6thrust24THRUST_300001_SM_1000_NS18transform_iteratorI9NonZeroOpIiEPKiNSD_11use_defaultESJ_EEPjjS9_jjNS7_10__identityEEEvT0_T1_T2_T3_T4_T6_ --------------------------
	.section	.nv.shared._ZN3cub18CUB_300001_SM_10006detail6reduce28DeviceReduceSingleTileKernelINS2_10policy_hubIjjN4cuda3std3__44plusIvEEE10Policy1000EN6thrust24THRUST_300001_SM_1000_NS18transform_iteratorI9NonZeroOpIiEPKiNSD_11use_defaultESJ_EEPjjS9_jjNS7_10__identityEEEvT0_T1_T2_T3_T4_T6_,"aw",@nobits
	.sectionflags	@""
	.align	4
.nv.shared._ZN3cub18CUB_300001_SM_10006detail6reduce28DeviceReduceSingleTileKernelINS2_10policy_hubIjjN4cuda3std3__44plusIvEEE10Policy1000EN6thrust24THRUST_300001_SM_1000_NS18transform_iteratorI9NonZeroOpIiEPKiNSD_11use_defaultESJ_EEPjjS9_jjNS7_10__identityEEEvT0_T1_T2_T3_T4_T6_:
	.zero		1068


//--------------------- .nv.shared._ZN3cub18CUB_300001_SM_10006detail6reduce18DeviceReduceKernelINS2_10policy_hubIjjN4cuda3std3__44plusIvEEE10Policy1000EN6thrust24THRUST_300001_SM_1000_NS18transform_iteratorI9NonZeroOpIlEPKlNSD_11use_defaultESJ_EEjS9_jNS7_10__identityEEEvT0_PT3_T1_NS0_13GridEvenShareISP_EET2_T4_ --------------------------
	.section	.nv.shared._ZN3cub18CUB_300001_SM_10006detail6reduce18DeviceReduceKernelINS2_10policy_hubIjjN4cuda3std3__44plusIvEEE10Policy1000EN6thrust24THRUST_300001_SM_1000_NS18transform_iteratorI9NonZeroOpIlEPKlNSD_11use_defaultESJ_EEjS9_jNS7_10__identityEEEvT0_PT3_T1_NS0_13GridEvenShareISP_EET2_T4_,"aw",@nobits
	.sectionflags	@""
	.align	4
.nv.shared._ZN3cub18CUB_300001_SM_10006detail6reduce18DeviceReduceKernelINS2_10policy_hubIjjN4cuda3std3__44plusIvEEE10Policy1000EN6thrust24THRUST_300001_SM_1000_NS18transform_iteratorI9NonZeroOpIlEPKlNSD_11use_defaultESJ_EEjS9_jNS7_10__identityEEEvT0_PT3_T1_NS0_13GridEvenShareISP_EET2_T4_:
	.zero		1068


//--------------------- .nv.shared._ZN3cub18CUB_300001_SM_10006detail6reduce28DeviceReduceSingleTileKernelINS2_10policy_hubIjjN4cuda3std3__44plusIvEEE10Policy1000EN6thrust24THRUST_300001_SM_1000_NS18transform_iteratorI9NonZeroOpIlEPKlNSD_11use_defaultESJ_EEPjjS9_jjNS7_10__identityEEEvT0_T1_T2_T3_T4_T6_ --------------------------
	.section	.nv.shared._ZN3cub18CUB_300001_SM_10006detail6reduce28DeviceReduceSingleTileKernelINS2_10policy_hubIjjN4cuda3std3__44plusIvEEE10Policy1000EN6thrust24THRUST_300001_SM_1000_NS18transform_iteratorI9NonZeroOpIlEPKlNSD_11use_defaultESJ_EEPjjS9_jjNS7_10__identityEEEvT0_T1_T2_T3_T4_T6_,"aw",@nobits
	.sectionflags	@""
	.align	4
.nv.shared._ZN3cub18CUB_300001_SM_10006detail6reduce28DeviceReduceSingleTileKernelINS2_10policy_hubIjjN4cuda3std3__44plusIvEEE10Policy1000EN6thrust24THRUST_300001_SM_1000_NS18transform_iteratorI9NonZeroOpIlEPKlNSD_11use_defaultESJ_EEPjjS9_jjNS7_10__identityEEEvT0_T1_T2_T3_T4_T6_:
	.zero		1068


//--------------------- .nv.shared._ZN3cub18CUB_300001_SM_10006detail6reduce18DeviceReduceKernelINS2_10policy_hubIjjN4cuda3std3__44plusIvEEE10Policy1000EN6thrust24THRUST_300001_SM_1000_NS18transform_iteratorI9NonZeroOpIjEPKjNSD_11use_defaultESJ_EEjS9_jNS7_10__identityEEEvT0_PT3_T1_NS0_13GridEvenShareISP_EET2_T4_ --------------------------
	.section	.nv.shared._ZN3cub18CUB_300001_SM_10006detail6reduce18DeviceReduceKernelINS2_10policy_hubIjjN4cuda3std3__44plusIvEEE10Policy1000EN6thrust24THRUST_300001_SM_1000_NS18transform_iteratorI9NonZeroOpIjEPKjNSD_11use_defaultESJ_EEjS9_jNS7_10__identityEEEvT0_PT3_T1_NS0_13GridEvenShareISP_EET2_T4_,"aw",@nobits
	.sectionflags	@""
	.align	4
.nv.shared._ZN3cub18CUB_300001_SM_10006detail6reduce18DeviceReduceKernelINS2_10policy_hubIjjN4cuda3std3__44plusIvEEE10Policy1000EN6thrust24THRUST_300001_SM_1000_NS18transform_iteratorI9NonZeroOpIjEPKjNSD_11use_defaultESJ_EEjS9_jNS7_10__identityEEEvT0_PT3_T1_NS0_13GridEvenShareISP_EET2_T4_:
	.zero		1068


//--------------------- .nv.shared._ZN3cub18CUB_300001_SM_10006detail6reduce28DeviceReduceSingleTileKernelINS2_10policy_hubIjjN4cuda3std3__44plusIvEEE10Policy1000EN6thrust24THRUST_300001_SM_1000_NS18transform_iteratorI9NonZeroOpIjEPKjNSD_11use_defaultESJ_EEPjjS9_jjNS7_10__identityEEEvT0_T1_T2_T3_T4_T6_ --------------------------
	.section	.nv.shared._ZN3cub18CUB_300001_SM_10006detail6reduce28DeviceReduceSingleTileKernelINS2_10policy_hubIjjN4cuda3std3__44plusIvEEE10Policy1000EN6thrust24THRUST_300001_SM_1000_NS18transform_iteratorI9NonZeroOpIjEPKjNSD_11use_defaultESJ_EEPjjS9_jjNS7_10__identityEEEvT0_T1_T2_T3_T4_T6_,"aw",@nobits
	.sectionflags	@""
	.align	4
.nv.shared._ZN3cub18CUB_300001_SM_10006detail6reduce28DeviceReduceSingleTileKernelINS2_10policy_hubIjjN4cuda3std3__44plusIvEEE10Policy1000EN6thrust24THRUST_300001_SM_1000_NS18transform_iteratorI9NonZeroOpIjEPKjNSD_11use_defaultESJ_EEPjjS9_jjNS7_10__identityEEEvT0_T1_T2_T3_T4_T6_:
	.zero		1068


//--------------------- .nv.shared._ZN3cub18CUB_300001_SM_10006detail6reduce18DeviceReduceKernelINS2_10policy_hubIjjN4cuda3std3__44plusIvEEE10Policy1000EN6thrust24THRUST_300001_SM_1000_NS18transform_iteratorI9NonZeroOpIhEPKhNSD_11use_defaultESJ_EEjS9_jNS7_10__identityEEEvT0_PT3_T1_NS0_13GridEvenShareISP_EET2_T4_ --------------------------
	.section	.nv.shared._ZN3cub18CUB_300001_SM_10006detail6reduce18DeviceReduceKernelINS2_10policy_hubIjjN4cuda3std3__44plusIvEEE10Policy1000EN6thrust24THRUST_300001_SM_1000_NS18transform_iteratorI9NonZeroOpIhEPKhNSD_11use_defaultESJ_EEjS9_jNS7_10__identityEEEvT0_PT3_T1_NS0_13GridEvenShareISP_EET2_T4_,"aw",@nobits
	.sectionflags	@""
	.align	4
.nv.shared._ZN3cub18CUB_300001_SM_10006detail6reduce18DeviceReduceKernelINS2_10policy_hubIjjN4cuda3std3__44plusIvEEE10Policy1000EN6thrust24THRUST_300001_SM_1000_NS18transform_iteratorI9NonZeroOpIhEPKhNSD_11use_defaultESJ_EEjS9_jNS7_10__identityEEEvT0_PT3_T1_NS0_13GridEvenShareISP_EET2_T4_:
	.zero		1068


//--------------------- .nv.shared._ZN3cub18CUB_300001_SM_10006detail6reduce28DeviceReduceSingleTileKernelINS2_10policy_hubIjjN4cuda3std3__44plusIvEEE10Policy1000EN6thrust24THRUST_300001_SM_1000_NS18transform_iteratorI9NonZeroOpIhEPKhNSD_11use_defaultESJ_EEPjjS9_jjNS7_10__identityEEEvT0_T1_T2_T3_T4_T6_ --------------------------
	.section	.nv.shared._ZN3cub18CUB_300001_SM_10006detail6reduce28DeviceReduceSingleTileKernelINS2_10policy_hubIjjN4cuda3std3__44plusIvEEE10Policy1000EN6thrust24THRUST_300001_SM_1000_NS18transform_iteratorI9NonZeroOpIhEPKhNSD_11use_defaultESJ_EEPjjS9_jjNS7_10__identityEEEvT0_T1_T2_T3_T4_T6_,"aw",@nobits
	.sectionflags	@""
	.align	4
.nv.shared._ZN3cub18CUB_300001_SM_10006detail6reduce28DeviceReduceSingleTileKernelINS2_10policy_hubIjjN4cuda3std3__44plusIvEEE10Policy1000EN6thrust24THRUST_300001_SM_1000_NS18transform_iteratorI9NonZeroOpIhEPKhNSD_11use_defaultESJ_EEPjjS9_jjNS7_10__identityEEEvT0_T1_T2_T3_T4_T6_:
	.zero		1068


//--------------------- .nv.shared._ZN3cub18CUB_300001_SM_10006detail6reduce18DeviceReduceKernelINS2_10policy_hubIjjN4cuda3std3__44plusIvEEE10Policy1000EN6thrust24THRUST_300001_SM_1000_NS18transform_iteratorI9NonZeroOpIdEPKdNSD_11use_defaultESJ_EEjS9_jNS7_10__identityEEEvT0_PT3_T1_NS0_13GridEvenShareISP_EET2_T4_ --------------------------
	.section	.nv.shared._ZN3cub18CUB_300001_SM_10006detail6reduce18DeviceReduceKernelINS2_10policy_hubIjjN4cuda3std3__44plusIvEEE10Policy1000EN6thrust24THRUST_300001_SM_1000_NS18transform_iteratorI9NonZeroOpIdEPKdNSD_11use_defaultESJ_EEjS9_jNS7_10__identityEEEvT0_PT3_T1_NS0_13GridEvenShareISP_EET2_T4_,"aw",@nobits
	.sectionflags	@""
	.align	4
.nv.shared._ZN3cub18CUB_300001_SM_10006detail6reduce18DeviceReduceKernelINS2_10policy_hubIjjN4cuda3std3__44plusIvEEE10Policy1000EN6thrust24THRUST_300001_SM_1000_NS18transform_iteratorI9NonZeroOpIdEPKdNSD_11use_defaultESJ_EEjS9_jNS7_10__identityEEEvT0_PT3_T1_NS0_13GridEvenShareISP_EET2_T4_:
	.zero		1068


//--------------------- .nv.shared._ZN3cub18CUB_300001_SM_10006detail6reduce28DeviceReduceSingleTileKernelINS2_10policy_hubIjjN4cuda3std3__44plusIvEEE10Policy1000EN6thrust24THRUST_300001_SM_1000_NS18transform_iteratorI9NonZeroOpIdEPKdNSD_11use_defaultESJ_EEPjjS9_jjNS7_10__identityEEEvT0_T1_T2_T3_T4_T6_ --------------------------
	.section	.nv.shared._ZN3cub18CUB_300001_SM_10006detail6reduce28DeviceReduceSingleTileKernelINS2_10policy_hubIjjN4cuda3std3__44plusIvEEE10Policy1000EN6thrust24THRUST_300001_SM_1000_NS18transform_iteratorI9NonZeroOpIdEPKdNSD_11use_defaultESJ_EEPjjS9_jjNS7_10__identityEEEvT0_T1_T2_T3_T4_T6_,"aw",@nobits
	.sectionflags	@""
	.align	4
.nv.shared._ZN3cub18CUB_300001_SM_10006detail6reduce28DeviceReduceSingleTileKernelINS2_10policy_hubIjjN4cuda3std3__44plusIvEEE10Policy1000EN6thrust24THRUST_300001_SM_1000_NS18transform_iteratorI9NonZeroOpIdEPKdNSD_11use_defaultESJ_EEPjjS9_jjNS7_10__identityEEEvT0_T1_T2_T3_T4_T6_:
	.zero		1068


//--------------------- .nv.shared._ZN3cub18CUB_300001_SM_10006detail6reduce18DeviceReduceKernelINS2_10policy_hubIjjN4cuda3std3__44plusIvEEE10Policy1000EN6thrust24THRUST_300001_SM_1000_NS18transform_iteratorI9NonZeroOpIfEPKfNSD_11use_defaultESJ_EEjS9_jNS7_10__identityEEEvT0_PT3_T1_NS0_13GridEvenShareISP_EET2_T4_ --------------------------
	.section	.nv.shared._ZN3cub18CUB_300001_SM_10006detail6reduce18DeviceReduceKernelINS2_10policy_hubIjjN4cuda3std3__44plusIvEEE10Policy1000EN6thrust24THRUST_300001_SM_1000_NS18transform_iteratorI9NonZeroOpIfEPKfNSD_11use_defaultESJ_EEjS9_jNS7_10__identityEEEvT0_PT3_T1_NS0_13GridEvenShareISP_EET2_T4_,"aw",@nobits
	.sectionflags	@""
	.align	4
.nv.shared._ZN3cub18CUB_300001_SM_10006detail6reduce18DeviceReduceKernelINS2_10policy_hubIjjN4cuda3std3__44plusIvEEE10Policy1000EN6thrust24THRUST_300001_SM_1000_NS18transform_iteratorI9NonZeroOpIfEPKfNSD_11use_defaultESJ_EEjS9_jNS7_10__identityEEEvT0_PT3_T1_NS0_13GridEvenShareISP_EET2_T4_:
	.zero		1068


//--------------------- .nv.shared._ZN3cub18CUB_300001_SM_10006detail6reduce28DeviceReduceSingleTileKernelINS2_10policy_hubIjjN4cuda3std3__44plusIvEEE10Policy1000EN6thrust24THRUST_300001_SM_1000_NS18transform_iteratorI9NonZeroOpIfEPKfNSD_11use_defaultESJ_EEPjjS9_jjNS7_10__identityEEEvT0_T1_T2_T3_T4_T6_ --------------------------
	.section	.nv.shared._ZN3cub18CUB_300001_SM_10006detail6reduce28DeviceReduceSingleTileKernelINS2_10policy_hubIjjN4cuda3std3__44plusIvEEE10Policy1000EN6thrust24THRUST_300001_SM_1000_NS18transform_iteratorI9NonZeroOpIfEPKfNSD_11use_defaultESJ_EEPjjS9_jjNS7_10__identityEEEvT0_T1_T2_T3_T4_T6_,"aw",@nobits
	.sectionflags	@""
	.align	4
.nv.shared._ZN3cub18CUB_300001_SM_10006detail6reduce28DeviceReduceSingleTileKernelINS2_10policy_hubIjjN4cuda3std3__44plusIvEEE10Policy1000EN6thrust24THRUST_300001_SM_1000_NS18transform_iteratorI9NonZeroOpIfEPKfNSD_11use_defaultESJ_EEPjjS9_jjNS7_10__identityEEEvT0_T1_T2_T3_T4_T6_:
	.zero		1068


//--------------------- .nv.shared._ZN3cub18CUB_300001_SM_10006detail6reduce18DeviceReduceKernelINS2_10policy_hubIjjN4cuda3std3__44plusIvEEE10Policy1000EN6thrust24THRUST_300001_SM_1000_NS18transform_iteratorI9NonZeroOpI6__halfEPKSG_NSD_11use_defaultESK_EEjS9_jNS7_10__identityEEEvT0_PT3_T1_NS0_13GridEvenShareISQ_EET2_T4_ --------------------------
	.section	.nv.shared._ZN3cub18CUB_300001_SM_10006detail6reduce18DeviceReduceKernelINS2_10policy_hubIjjN4cuda3std3__44plusIvEEE10Policy1000EN6thrust24THRUST_300001_SM_1000_NS18transform_iteratorI9NonZeroOpI6__halfEPKSG_NSD_11use_defaultESK_EEjS9_jNS7_10__identityEEEvT0_PT3_T1_NS0_13GridEvenShareISQ_EET2_T4_,"aw",@nobits
	.sectionflags	@""
	.align	4
.nv.shared._ZN3cub18CUB_300001_SM_10006detail6reduce18DeviceReduceKernelINS2_10policy_hubIjjN4cuda3std3__44plusIvEEE10Policy1000EN6thrust24THRUST_300001_SM_1000_NS18transform_iteratorI9NonZeroOpI6__halfEPKSG_NSD_11use_defaultESK_EEjS9_jNS7_10__identityEEEvT0_PT3_T1_NS0_13GridEvenShareISQ_EET2_T4_:
	.zero		1068


//--------------------- .nv.shared._ZN3cub18CUB_300001_SM_10006detail6reduce28DeviceReduceSingleTileKernelINS2_10policy_hubIjjN4cuda3std3__44plusIvEEE10Policy1000EN6thrust24THRUST_300001_SM_1000_NS18transform_iteratorI9NonZeroOpI6__halfEPKSG_NSD_11use_defaultESK_EEPjjS9_jjNS7_10__identityEEEvT0_T1_T2_T3_T4_T6_ --------------------------
	.section	.nv.shared._ZN3cub18CUB_300001_SM_10006detail6reduce28DeviceReduceSingleTileKernelINS2_10policy_hubIjjN4cuda3std3__44plusIvEEE10Policy1000EN6thrust24THRUST_300001_SM_1000_NS18transform_iteratorI9NonZeroOpI6__halfEPKSG_NSD_11use_defaultESK_EEPjjS9_jjNS7_10__identityEEEvT0_T1_T2_T3_T4_T6_,"aw",@nobits
	.sectionflags	@""
	.align	4
.nv.shared._ZN3cub18CUB_300001_SM_10006detail6reduce28DeviceReduceSingleTileKernelINS2_10policy_hubIjjN4cuda3std3__44plusIvEEE10Policy1000EN6thrust24THRUST_300001_SM_1000_NS18transform_iteratorI9NonZeroOpI6__halfEPKSG_NSD_11use_defaultESK_EEPjjS9_jjNS7_10__identityEEEvT0_T1_T2_T3_T4_T6_:
	.zero		1068


//--------------------- .nv.shared._ZN3cub18CUB_300001_SM_10006detail6reduce28DeviceReduceSingleTileKernelINS2_10policy_hubIjjN4cuda3std3__44plusIvEEE10Policy1000EPjSC_iS9_jjNS7_10__identityEEEvT0_T1_T2_T3_T4_T6_ --------------------------
	.section	.nv.shared._ZN3cub18CUB_300001_SM_10006detail6reduce28DeviceReduceSingleTileKernelINS2_10policy_hubIjjN4cuda3std3__44plusIvEEE10Policy1000EPjSC_iS9_jjNS7_10__identityEEEvT0_T1_T2_T3_T4_T6_,"aw",@nobits
	.sectionflags	@""
	.align	4
.nv.shared._ZN3cub18CUB_300001_SM_10006detail6reduce28DeviceReduceSingleTileKernelINS2_10policy_hubIjjN4cuda3std3__44plusIvEEE10Policy1000EPjSC_iS9_jjNS7_10__identityEEEvT0_T1_T2_T3_T4_T6_:
	.zero		1068


//--------------------- .nv.shared._ZN3cub18CUB_300001_SM_10006detail6reduce18DeviceReduceKernelINS2_10policy_hubIjjN4cuda3std3__44plusIvEEE10Policy1000EN6thrust24THRUST_300001_SM_1000_NS18transform_iteratorI9NonZeroOpI13__nv_bfloat16EPKSG_NSD_11use_defaultESK_EEjS9_jNS7_10__identityEEEvT0_PT3_T1_NS0_13GridEvenShareISQ_EET2_T4_ --------------------------
	.section	.nv.shared._ZN3cub18CUB_300001_SM_10006detail6reduce18DeviceReduceKernelINS2_10policy_hubIjjN4cuda3std3__44plusIvEEE10Policy1000EN6thrust24THRUST_300001_SM_1000_NS18transform_iteratorI9NonZeroOpI13__nv_bfloat16EPKSG_NSD_11use_defaultESK_EEjS9_jNS7_10__identityEEEvT0_PT3_T1_NS0_13GridEvenShareISQ_EET2_T4_,"aw",@nobits
	.sectionflags	@""
	.align	4
.nv.shared._ZN3cub18CUB_300001_SM_10006detail6reduce18DeviceReduceKernelINS2_10policy_hubIjjN4cuda3std3__44plusIvEEE10Policy1000EN6thrust24THRUST_300001_SM_1000_NS18transform_iteratorI9NonZeroOpI13__nv_bfloat16EPKSG_NSD_11use_defaultESK_EEjS9_jNS7_10__identityEEEvT0_PT3_T1_NS0_13GridEvenShareISQ_EET2_T4_:
	.zero		1068


//--------------------- .nv.shared._ZN3cub18CUB_300001_SM_10006detail6reduce28DeviceReduceSingleTileKernelINS2_10policy_hubIjjN4cuda3std3__44plusIvEEE10Policy1000EN6thrust24THRUST_300001_SM_1000_NS18transform_iteratorI9NonZeroOpI13__nv_bfloat16EPKSG_NSD_11use_defaultESK_EEPjjS9_jjNS7_10__identityEEEvT0_T1_T2_T3_T4_T6_ --------------------------
	.section	.nv.shared._ZN3cub18CUB_300001_SM_10006detail6reduce28DeviceReduceSingleTileKernelINS2_10policy_hubIjjN4cuda3std3__44plusIvEEE10Policy1000EN6thrust24THRUST_300001_SM_1000_NS18transform_iteratorI9NonZeroOpI13__nv_bfloat16EPKSG_NSD_11use_defaultESK_EEPjjS9_jjNS7_10__identityEEEvT0_T1_T2_T3_T4_T6_,"aw",@nobits
	.sectionflags	@""
	.align	4
.nv.shared._ZN3cub18CUB_300001_SM_10006detail6reduce28DeviceReduceSingleTileKernelINS2_10policy_hubIjjN4cuda3std3__44plusIvEEE10Policy1000EN6thrust24THRUST_300001_SM_1000_NS18transform_iteratorI9NonZeroOpI13__nv_bfloat16EPKSG_NSD_11use_defaultESK_EEPjjS9_jjNS7_10__identityEEEvT0_T1_T2_T3_T4_T6_:
	.zero		1068


//--------------------- .nv.shared._ZN3cub18CUB_300001_SM_10006detail6select23DeviceSelectSweepKernelINS2_10policy_hubIjbiLb0ELNS0_10SelectImplE0EE10Policy1000EN6thrust24THRUST_300001_SM_1000_NS17counting_iteratorIjNS9_11use_defaultESB_SB_EENS9_18transform_iteratorI9NonZeroOpIsEPKsSB_SB_EEPjSJ_NS0_13ScanTileStateIiLb1EEENS0_8NullTypeESM_iNS2_19streaming_context_tIlLb1EEELS5_0EEEvT0_T1_T2_T3_T4_T5_T6_T7_iT8_NS1_7vsmem_tE --------------------------
	.section	.nv.shared._ZN3cub18CUB_300001_SM_10006detail6select23DeviceSelectSweepKernelINS2_10policy_hubIjbiLb0ELNS0_10SelectImplE0EE10Policy1000EN6thrust24THRUST_300001_SM_1000_NS17counting_iteratorIjNS9_11use_defaultESB_SB_EENS9_18transform_iteratorI9NonZeroOpIsEPKsSB_SB_EEPjSJ_NS0_13ScanTileStateIiLb1EEENS0_8NullTypeESM_iNS2_19streaming_context_tIlLb1EEELS5_0EEEvT0_T1_T2_T3_T4_T5_T6_T7_iT8_NS1_7vsmem_tE,"aw",@nobits
	.sectionflags	@""
	.align	16
.nv.shared._ZN3cub18CUB_300001_SM_10006detail6select23DeviceSelectSweepKernelINS2_10policy_hubIjbiLb0ELNS0_10SelectImplE0EE10Policy1000EN6thrust24THRUST_300001_SM_1000_NS17counting_iteratorIjNS9_11use_defaultESB_SB_EENS9_18transform_iteratorI9NonZeroOpIsEPKsSB_SB_EEPjSJ_NS0_13ScanTileStateIiLb1EEENS0_8NullTypeESM_iNS2_19streaming_context_tIlLb1EEELS5_0EEEvT0_T1_T2_T3_T4_T5_T6_T7_iT8_NS1_7vsmem_tE:
	.zero		29696


//--------------------- .nv.shared._ZN3cub18CUB_300001_SM_10006detail6select23DeviceSelectSweepKernelINS2_10policy_hubIjbiLb0ELNS0_10SelectImplE0EE10Policy1000EN6thrust24THRUST_300001_SM_1000_NS17counting_iteratorIjNS9_11use_defaultESB_SB_EENS9_18transform_iteratorI9NonZeroOpIiEPKiSB_SB_EEPjSJ_NS0_13ScanTileStateIiLb1EEENS0_8NullTypeESM_iNS2_19streaming_context_tIlLb1EEELS5_0EEEvT0_T1_T2_T3_T4_T5_T6_T7_iT8_NS1_7vsmem_tE --------------------------
	.section	.nv.shared._ZN3cub18CUB_300001_SM_10006detail6select23DeviceSelectSweepKernelINS2_10policy_hubIjbiLb0ELNS0_10SelectImplE0EE10Policy1000EN6thrust24THRUST_300001_SM_1000_NS17counting_iteratorIjNS9_11use_defaultESB_SB_EENS9_18transform_iteratorI9NonZeroOpIiEPKiSB_SB_EEPjSJ_NS0_13ScanTileStateIiLb1EEENS0_8NullTypeESM_iNS2_19streaming_context_tIlLb1EEELS5_0EEEvT0_T1_T2_T3_T4_T5_T6_T7_iT8_NS1_7vsmem_tE,"aw",@nobits
	.sectionflags	@""
	.align	16
.nv.shared._ZN3cub18CUB_300001_SM_10006detail6select23DeviceSelectSweepKernelINS2_10policy_hubIjbiLb0ELNS0_10SelectImplE0EE10Policy1000EN6thrust24THRUST_300001_SM_1000_NS17counting_iteratorIjNS9_11use_defaultESB_SB_EENS9_18transform_iteratorI9NonZeroOpIiEPKiSB_SB_EEPjSJ_NS0_13ScanTileStateIiLb1EEENS0_8NullTypeESM_iNS2_19streaming_context_tIlLb1EEELS5_0EEEvT0_T1_T2_T3_T4_T5_T6_T7_iT8_NS1_7vsmem_tE:
	.zero		29696


//--------------------- .nv.shared._ZN3cub18CUB_300001_SM_10006detail6select23DeviceSelectSweepKernelINS2_10policy_hubIjbiLb0ELNS0_10SelectImplE0EE10Policy1000EN6thrust24THRUST_300001_SM_1000_NS17counting_iteratorIjNS9_11use_defaultESB_SB_EENS9_18transform_iteratorI9NonZeroOpIlEPKlSB_SB_EEPjSJ_NS0_13ScanTileStateIiLb1EEENS0_8NullTypeESM_iNS2_19streaming_context_tIlLb1EEELS5_0EEEvT0_T1_T2_T3_T4_T5_T6_T7_iT8_NS1_7vsmem_tE --------------------------
	.section	.nv.shared._ZN3cub18CUB_300001_SM_10006detail6select23DeviceSelectSweepKernelINS2_10policy_hubIjbiLb0ELNS0_10SelectImplE0EE10Policy1000EN6thrust24THRUST_300001_SM_1000_NS17counting_iteratorIjNS9_11use_defaultESB_SB_EENS9_18transform_iteratorI9NonZeroOpIlEPKlSB_SB_EEPjSJ_NS0_13ScanTileStateIiLb1EEENS0_8NullTypeESM_iNS2_19streaming_context_tIlLb1EEELS5_0EEEvT0_T1_T2_T3_T4_T5_T6_T7_iT8_NS1_7vsmem_tE,"aw",@nobits
	.sectionflags	@""
	.align	16
.nv.shared._ZN3cub18CUB_300001_SM_10006detail6select23DeviceSelectSweepKernelINS2_10policy_hubIjbiLb0ELNS0_10SelectImplE0EE10Policy1000EN6thrust24THRUST_300001_SM_1000_NS17counting_iteratorIjNS9_11use_defaultESB_SB_EENS9_18transform_iteratorI9NonZeroOpIlEPKlSB_SB_EEPjSJ_NS0_13ScanTileStateIiLb1EEENS0_8NullTypeESM_iNS2_19streaming_context_tIlLb1EEELS5_0EEEvT0_T1_T2_T3_T4_T5_T6_T7_iT8_NS1_7vsmem_tE:
	.zero		29696


//--------------------- .nv.shared._ZN3cub18CUB_300001_SM_10006detail6select23DeviceSelectSweepKernelINS2_10policy_hubIjbiLb0ELNS0_10SelectImplE0EE10Policy1000EN6thrust24THRUST_300001_SM_1000_NS17counting_iteratorIjNS9_11use_defaultESB_SB_EENS9_18transform_iteratorI9NonZeroOpIjEPKjSB_SB_EEPjSJ_NS0_13ScanTileStateIiLb1EEENS0_8NullTypeESM_iNS2_19streaming_context_tIlLb1EEELS5_0EEEvT0_T1_T2_T3_T4_T5_T6_T7_iT8_NS1_7vsmem_tE --------------------------
	.section	.nv.shared._ZN3cub18CUB_300001_SM_10006detail6select23DeviceSelectSweepKernelINS2_10policy_hubIjbiLb0ELNS0_10SelectImplE0EE10Policy1000EN6thrust24THRUST_300001_SM_1000_NS17counting_iteratorIjNS9_11use_defaultESB_SB_EENS9_18transform_iteratorI9NonZeroOpIjEPKjSB_SB_EEPjSJ_NS0_13ScanTileStateIiLb1EEENS0_8NullTypeESM_iNS2_19streaming_context_tIlLb1EEELS5_0EEEvT0_T1_T2_T3_T4_T5_T6_T7_iT8_NS1_7vsmem_tE,"aw",@nobits
	.sectionflags	@""
	.align	16
.nv.shared._ZN3cub18CUB_300001_SM_10006detail6select23DeviceSelectSweepKernelINS2_10policy_hubIjbiLb0ELNS0_10SelectImplE0EE10Policy1000EN6thrust24THRUST_300001_SM_1000_NS17counting_iteratorIjNS9_11use_defaultESB_SB_EENS9_18transform_iteratorI9NonZeroOpIjEPKjSB_SB_EEPjSJ_NS0_13ScanTileStateIiLb1EEENS0_8NullTypeESM_iNS2_19streaming_context_tIlLb1EEELS5_0EEEvT0_T1_T2_T3_T4_T5_T6_T7_iT8_NS1_7vsmem_tE:
	.zero		29696


//--------------------- .nv.shared._ZN3cub18CUB_300001_SM_10006detail6select23DeviceSelectSweepKernelINS2_10policy_hubIjbiLb0ELNS0_10SelectImplE0EE10Policy1000EN6thrust24THRUST_300001_SM_1000_NS17counting_iteratorIjNS9_11use_defaultESB_SB_EENS9_18transform_iteratorI9NonZeroOpIhEPKhSB_SB_EEPjSJ_NS0_13ScanTileStateIiLb1EEENS0_8NullTypeESM_iNS2_19streaming_context_tIlLb1EEELS5_0EEEvT0_T1_T2_T3_T4_T5_T6_T7_iT8_NS1_7vsmem_tE --------------------------
	.section	.nv.shared._ZN3cub18CUB_300001_SM_10006detail6select23DeviceSelectSweepKernelINS2_10policy_hubIjbiLb0ELNS0_10SelectImplE0EE10Policy1000EN6thrust24THRUST_300001_SM_1000_NS17counting_iteratorIjNS9_11use_defaultESB_SB_EENS9_18transform_iteratorI9NonZeroOpIhEPKhSB_SB_EEPjSJ_NS0_13ScanTileStateIiLb1EEENS0_8NullTypeESM_iNS2_19streaming_context_tIlLb1EEELS5_0EEEvT0_T1_T2_T3_T4_T5_T6_T7_iT8_NS1_7vsmem_tE,"aw",@nobits
	.sectionflags	@""
	.align	16
.nv.shared._ZN3cub18CUB_300001_SM_10006detail6select23DeviceSelectSweepKernelINS2_10policy_hubIjbiLb0ELNS0_10SelectImplE0EE10Policy1000EN6thrust24THRUST_300001_SM_1000_NS17counting_iteratorIjNS9_11use_defaultESB_SB_EENS9_18transform_iteratorI9NonZeroOpIhEPKhSB_SB_EEPjSJ_NS0_13ScanTileStateIiLb1EEENS0_8NullTypeESM_iNS2_19streaming_context_tIlLb1EEELS5_0EEEvT0_T1_T2_T3_T4_T5_T6_T7_iT8_NS1_7vsmem_tE:
	.zero		29696


//--------------------- .nv.shared._ZN3cub18CUB_300001_SM_10006detail6select23DeviceSelectSweepKernelINS2_10policy_hubIjbiLb0ELNS0_10SelectImplE0EE10Policy1000EN6thrust24THRUST_300001_SM_1000_NS17counting_iteratorIjNS9_11use_defaultESB_SB_EENS9_18transform_iteratorI9NonZeroOpIdEPKdSB_SB_EEPjSJ_NS0_13ScanTileStateIiLb1EEENS0_8NullTypeESM_iNS2_19streaming_context_tIlLb1EEELS5_0EEEvT0_T1_T2_T3_T4_T5_T6_T7_iT8_NS1_7vsmem_tE --------------------------
	.section	.nv.shared._ZN3cub18CUB_300001_SM_10006detail6select23DeviceSelectSweepKernelINS2_10policy_hubIjbiLb0ELNS0_10SelectImplE0EE10Policy1000EN6thrust24THRUST_300001_SM_1000_NS17counting_iteratorIjNS9_11use_defaultESB_SB_EENS9_18transform_iteratorI9NonZeroOpIdEPKdSB_SB_EEPjSJ_NS0_13ScanTileStateIiLb1EEENS0_8NullTypeESM_iNS2_19streaming_context_tIlLb1EEELS5_0EEEvT0_T1_T2_T3_T4_T5_T6_T7_iT8_NS1_7vsmem_tE,"aw",@nobits
	.sectionflags	@""
	.align	16
.nv.shared._ZN3cub18CUB_300001_SM_10006detail6select23DeviceSelectSweepKernelINS2_10policy_hubIjbiLb0ELNS0_10SelectImplE0EE10Policy1000EN6thrust24THRUST_300001_SM_1000_NS17counting_iteratorIjNS9_11use_defaultESB_SB_EENS9_18transform_iteratorI9NonZeroOpIdEPKdSB_SB_EEPjSJ_NS0_13ScanTileStateIiLb1EEENS0_8NullTypeESM_iNS2_19streaming_context_tIlLb1EEELS5_0EEEvT0_T1_T2_T3_T4_T5_T6_T7_iT8_NS1_7vsmem_tE:
	.zero		29696


//--------------------- .nv.shared._ZN3cub18CUB_300001_SM_10006detail6select23DeviceSelectSweepKernelINS2_10policy_hubIjbiLb0ELNS0_10SelectImplE0EE10Policy1000EN6thrust24THRUST_300001_SM_1000_NS17counting_iteratorIjNS9_11use_defaultESB_SB_EENS9_18transform_iteratorI9NonZeroOpIfEPKfSB_SB_EEPjSJ_NS0_13ScanTileStateIiLb1EEENS0_8NullTypeESM_iNS2_19streaming_context_tIlLb1EEELS5_0EEEvT0_T1_T2_T3_T4_T5_T6_T7_iT8_NS1_7vsmem_tE --------------------------
	.section	.nv.shared._ZN3cub18CUB_300001_SM_10006detail6select23DeviceSelectSweepKernelINS2_10policy_hubIjbiLb0ELNS0_10SelectImplE0EE10Policy1000EN6thrust24THRUST_300001_SM_1000_NS17counting_iteratorIjNS9_11use_defaultESB_SB_EENS9_18transform_iteratorI9NonZeroOpIfEPKfSB_SB_EEPjSJ_NS0_13ScanTileStateIiLb1EEENS0_8NullTypeESM_iNS2_19streaming_context_tIlLb1EEELS5_0EEEvT0_T1_T2_T3_T4_T5_T6_T7_iT8_NS1_7vsmem_tE,"aw",@nobits
	.sectionflags	@""
	.align	16
.nv.shared._ZN3cub18CUB_300001_SM_10006detail6select23DeviceSelectSweepKernelINS2_10policy_hubIjbiLb0ELNS0_10SelectImplE0EE10Policy1000EN6thrust24THRUST_300001_SM_1000_NS17counting_iteratorIjNS9_11use_defaultESB_SB_EENS9_18transform_iteratorI9NonZeroOpIfEPKfSB_SB_EEPjSJ_NS0_13ScanTileStateIiLb1EEENS0_8NullTypeESM_iNS2_19streaming_context_tIlLb1EEELS5_0EEEvT0_T1_T2_T3_T4_T5_T6_T7_iT8_NS1_7vsmem_tE:
	.zero		29696


//--------------------- .nv.shared._ZN3cub18CUB_300001_SM_10006detail6select23DeviceSelectSweepKernelINS2_10policy_hubIjbiLb0ELNS0_10SelectImplE0EE10Policy1000EN6thrust24THRUST_300001_SM_1000_NS17counting_iteratorIjNS9_11use_defaultESB_SB_EENS9_18transform_iteratorI9NonZeroOpI6__halfEPKSF_SB_SB_EEPjSK_NS0_13ScanTileStateIiLb1EEENS0_8NullTypeESN_iNS2_19streaming_context_tIlLb1EEELS5_0EEEvT0_T1_T2_T3_T4_T5_T6_T7_iT8_NS1_7vsmem_tE --------------------------
	.section	.nv.shared._ZN3cub18CUB_300001_SM_10006detail6select23DeviceSelectSweepKernelINS2_10policy_hubIjbiLb0ELNS0_10SelectImplE0EE10Policy1000EN6thrust24THRUST_300001_SM_1000_NS17counting_iteratorIjNS9_11use_defaultESB_SB_EENS9_18transform_iteratorI9NonZeroOpI6__halfEPKSF_SB_SB_EEPjSK_NS0_13ScanTileStateIiLb1EEENS0_8NullTypeESN_iNS2_19streaming_context_tIlLb1EEELS5_0EEEvT0_T1_T2_T3_T4_T5_T6_T7_iT8_NS1_7vsmem_tE,"aw",@nobits
	.sectionflags	@""
	.align	16
.nv.shared._ZN3cub18CUB_300001_SM_10006detail6select23DeviceSelectSweepKernelINS2_10policy_hubIjbiLb0ELNS0_10SelectImplE0EE10Policy1000EN6thrust24THRUST_300001_SM_1000_NS17counting_iteratorIjNS9_11use_defaultESB_SB_EENS9_18transform_iteratorI9NonZeroOpI6__halfEPKSF_SB_SB_EEPjSK_NS0_13ScanTileStateIiLb1EEENS0_8NullTypeESN_iNS2_19streaming_context_tIlLb1EEELS5_0EEEvT0_T1_T2_T3_T4_T5_T6_T7_iT8_NS1_7vsmem_tE:
	.zero		29696


//--------------------- .nv.shared._ZN3cub18CUB_300001_SM_10006detail6select23DeviceSelectSweepKernelINS2_10policy_hubIjbiLb0ELNS0_10SelectImplE0EE10Policy1000EN6thrust24THRUST_300001_SM_1000_NS17counting_iteratorIjNS9_11use_defaultESB_SB_EENS9_18transform_iteratorI9NonZeroOpI13__nv_bfloat16EPKSF_SB_SB_EEPjSK_NS0_13ScanTileStateIiLb1EEENS0_8NullTypeESN_iNS2_19streaming_context_tIlLb1EEELS5_0EEEvT0_T1_T2_T3_T4_T5_T6_T7_iT8_NS1_7vsmem_tE --------------------------
	.section	.nv.shared._ZN3cub18CUB_300001_SM_10006detail6select23DeviceSelectSweepKernelINS2_10policy_hubIjbiLb0ELNS0_10SelectImplE0EE10Policy1000EN6thrust24THRUST_300001_SM_1000_NS17counting_iteratorIjNS9_11use_defaultESB_SB_EENS9_18transform_iteratorI9NonZeroOpI13__nv_bfloat16EPKSF_SB_SB_EEPjSK_NS0_13ScanTileStateIiLb1EEENS0_8NullTypeESN_iNS2_19streaming_context_tIlLb1EEELS5_0EEEvT0_T1_T2_T3_T4_T5_T6_T7_iT8_NS1_7vsmem_tE,"aw",@nobits
	.sectionflags	@""
	.align	16
.nv.shared._ZN3cub18CUB_300001_SM_10006detail6select23DeviceSelectSweepKernelINS2_10policy_hubIjbiLb0ELNS0_10SelectImplE0EE10Policy1000EN6thrust24THRUST_300001_SM_1000_NS17counting_iteratorIjNS9_11use_defaultESB_SB_EENS9_18transform_iteratorI9NonZeroOpI13__nv_bfloat16EPKSF_SB_SB_EEPjSK_NS0_13ScanTileStateIiLb1EEENS0_8NullTypeESN_iNS2_19streaming_context_tIlLb1EEELS5_0EEEvT0_T1_T2_T3_T4_T5_T6_T7_iT8_NS1_7vsmem_tE:
	.zero		29696


//--------------------- .nv.constant0._ZN3cub18CUB_300001_SM_10006detail6reduce18DeviceReduceKernelINS2_10policy_hubIjjN4cuda3std3__44plusIvEEE10Policy1000EN6thrust24THRUST_300001_SM_1000_NS18transform_iteratorI9NonZeroOpIsEPKsNSD_11use_defaultESJ_EEjS9_jNS7_10__identityEEEvT0_PT3_T1_NS0_13GridEvenShareISP_EET2_T4_ --------------------------
	.section	.nv.constant0._ZN3cub18CUB_300001_SM_10006detail6reduce18DeviceReduceKernelINS2_10policy_hubIjjN4cuda3std3__44plusIvEEE10Policy1000EN6thrust24THRUST_300001_SM_1000_NS18transform_iteratorI9NonZeroOpIsEPKsNSD_11use_defaultESJ_EEjS9_jNS7_10__identityEEEvT0_PT3_T1_NS0_13GridEvenShareISP_EET2_T4_,"a",@progbits
	.sectionflags	@""
	.align	4
.nv.constant0._ZN3cub18CUB_300001_SM_10006detail6reduce18DeviceReduceKernelINS2_10policy_hubIjjN4cuda3std3__44plusIvEEE10Policy1000EN6thrust24THRUST_300001_SM_1000_NS18transform_iteratorI9NonZeroOpIsEPKsNSD_11use_defaultESJ_EEjS9_jNS7_10__identityEEEvT0_PT3_T1_NS0_13GridEvenShareISP_EET2_T4_:
	.zero		966


//--------------------- .nv.constant0._ZN3cub18CUB_300001_SM_10006detail6reduce28DeviceReduceSingleTileKernelINS2_10policy_hubIjjN4cuda3std3__44plusIvEEE10Policy1000EN6thrust24THRUST_300001_SM_1000_NS18transform_iteratorI9NonZeroOpIsEPKsNSD_11use_defaultESJ_EEPjjS9_jjNS7_10__identityEEEvT0_T1_T2_T3_T4_T6_ --------------------------
	.section	.nv.constant0._ZN3cub18CUB_300001_SM_10006detail6reduce28DeviceReduceSingleTileKernelINS2_10policy_hubIjjN4cuda3std3__44plusIvEEE10Policy1000EN6thrust24THRUST_300001_SM_1000_NS18transform_iteratorI9NonZeroOpIsEPKsNSD_11use_defaultESJ_EEPjjS9_jjNS7_10__identityEEEvT0_T1_T2_T3_T4_T6_,"a",@progbits
	.sectionflags	@""
	.align	4
.nv.constant0._ZN3cub18CUB_300001_SM_10006detail6reduce28DeviceReduceSingleTileKernelINS2_10policy_hubIjjN4cuda3std3__44plusIvEEE10Policy1000EN6thrust24THRUST_300001_SM_1000_NS18transform_iteratorI9NonZeroOpIsEPKsNSD_11use_defaultESJ_EEPjjS9_jjNS7_10__identityEEEvT0_T1_T2_T3_T4_T6_:
	.zero		933


//--------------------- .nv.constant0._ZN3cub18CUB_300001_SM_10006detail6reduce18DeviceReduceKernelINS2_10policy_hubIjjN4cuda3std3__44plusIvEEE10Policy1000EN6thrust24THRUST_300001_SM_1000_NS18transform_iteratorI9NonZeroOpIiEPKiNSD_11use_defaultESJ_EEjS9_jNS7_10__identityEEEvT0_PT3_T1_NS0_13GridEvenShareISP_EET2_T4_ --------------------------
	.section	.nv.constant0._ZN3cub18CUB_300001_SM_10006detail6reduce18DeviceReduceKernelINS2_10policy_hubIjjN4cuda3std3__44plusIvEEE10Policy1000EN6thrust24THRUST_300001_SM_1000_NS18transform_iteratorI9NonZeroOpIiEPKiNSD_11use_defaultESJ_EEjS9_jNS7_10__identityEEEvT0_PT3_T1_NS0_13GridEvenShareISP_EET2_T4_,"a",@progbits
	.sectionflags	@""
	.align	4
.nv.constant0._ZN3cub18CUB_300001_SM_10006detail6reduce18DeviceReduceKernelINS2_10policy_hubIjjN4cuda3std3__44plusIvEEE10Policy1000EN6thrust24THRUST_300001_SM_1000_NS18transform_iteratorI9NonZeroOpIiEPKiNSD_11use_defaultESJ_EEjS9_jNS7_10__identityEEEvT0_PT3_T1_NS0_13GridEvenShareISP_EET2_T4_:
	.zero		966


//--------------------- .nv.constant0._ZN3cub18CUB_300001_SM_10006detail6reduce28DeviceReduceSingleTileKernelINS2_10policy_hubIjjN4cuda3std3__44plusIvEEE10Policy1000EN6thrust24THRUST_300001_SM_1000_NS18transform_iteratorI9NonZeroOpIiEPKiNSD_11use_defaultESJ_EEPjjS9_jjNS7_10__identityEEEvT0_T1_T2_T3_T4_T6_ --------------------------
	.section	.nv.constant0._ZN3cub18CUB_300001_SM_10006detail6reduce28DeviceReduceSingleTileKernelINS2_10policy_hubIjjN4cuda3std3__44plusIvEEE10Policy1000EN6thrust24THRUST_300001_SM_1000_NS18transform_iteratorI9NonZeroOpIiEPKiNSD_11use_defaultESJ_EEPjjS9_jjNS7_10__identityEEEvT0_T1_T2_T3_T4_T6_,"a",@progbits
	.sectionflags	@""
	.align	4
.nv.constant0._ZN3cub18CUB_300001_SM_10006detail6reduce28DeviceReduceSingleTileKernelINS2_10policy_hubIjjN4cuda3std3__44plusIvEEE10Policy1000EN6thrust24THRUST_300001_SM_1000_NS18transform_iteratorI9NonZeroOpIiEPKiNSD_11use_defaultESJ_EEPjjS9_jjNS7_10__identityEEEvT0_T1_T2_T3_T4_T6_:
	.zero		933


//--------------------- .nv.constant0._ZN3cub18CUB_300001_SM_10006detail6reduce18DeviceReduceKernelINS2_10policy_hubIjjN4cuda3std3__44plusIvEEE10Policy1000EN6thrust24THRUST_300001_SM_1000_NS18transform_iteratorI9NonZeroOpIlEPKlNSD_11use_defaultESJ_EEjS9_jNS7_10__identityEEEvT0_PT3_T1_NS0_13GridEvenShareISP_EET2_T4_ --------------------------
	.section	.nv.constant0._ZN3cub18CUB_300001_SM_10006detail6reduce18DeviceReduceKernelINS2_10policy_hubIjjN4cuda3std3__44plusIvEEE10Policy1000EN6thrust24THRUST_300001_SM_1000_NS18transform_iteratorI9NonZeroOpIlEPKlNSD_11use_defaultESJ_EEjS9_jNS7_10__identityEEEvT0_PT3_T1_NS0_13GridEvenShareISP_EET2_T4_,"a",@progbits
	.sectionflags	@""
	.align	4
.nv.constant0._ZN3cub18CUB_300001_SM_10006detail6reduce18DeviceReduceKernelINS2_10policy_hubIjjN4cuda3std3__44plusIvEEE10Policy1000EN6thrust24THRUST_300001_SM_1000_NS18transform_iteratorI9NonZeroOpIlEPKlNSD_11use_defaultESJ_EEjS9_jNS7_10__identityEEEvT0_PT3_T1_NS0_13GridEvenShareISP_EET2_T4_:
	.zero		966


//--------------------- .nv.constant0._ZN3cub18CUB_300001_SM_10006detail6reduce28DeviceReduceSingleTileKernelINS2_10policy_hubIjjN4cuda3std3__44plusIvEEE10Policy1000EN6thrust24THRUST_300001_SM_1000_NS18transform_iteratorI9NonZeroOpIlEPKlNSD_11use_defaultESJ_EEPjjS9_jjNS7_10__identityEEEvT0_T1_T2_T3_T4_T6_ --------------------------
	.section	.nv.constant0._ZN3cub18CUB_300001_SM_10006detail6reduce28DeviceReduceSingleTileKernelINS2_10policy_hubIjjN4cuda3std3__44plusIvEEE10Policy1000EN6thrust24THRUST_300001_SM_1000_NS18transform_iteratorI9NonZeroOpIlEPKlNSD_11use_defaultESJ_EEPjjS9_jjNS7_10__identityEEEvT0_T1_T2_T3_T4_T6_,"a",@progbits
	.sectionflags	@""
	.align	4
.nv.constant0._ZN3cub18CUB_300001_SM_10006detail6reduce28DeviceReduceSingleTileKernelINS2_10policy_hubIjjN4cuda3std3__44plusIvEEE10Policy1000EN6thrust24THRUST_300001_SM_1000_NS18transform_iteratorI9NonZeroOpIlEPKlNSD_11use_defaultESJ_EEPjjS9_jjNS7_10__identityEEEvT0_T1_T2_T3_T4_T6_:
	.zero		933


//--------------------- .nv.constant0._ZN3cub18CUB_300001_SM_10006detail6reduce18DeviceReduceKernelINS2_10policy_hubIjjN4cuda3std3__44plusIvEEE10Policy1000EN6thrust24THRUST_300001_SM_1000_NS18transform_iteratorI9NonZeroOpIjEPKjNSD_11use_defaultESJ_EEjS9_jNS7_10__identityEEEvT0_PT3_T1_NS0_13GridEvenShareISP_EET2_T4_ --------------------------
	.section	.nv.constant0._ZN3cub18CUB_300001_SM_10006detail6reduce18DeviceReduceKernelINS2_10policy_hubIjjN4cuda3std3__44plusIvEEE10Policy1000EN6thrust24THRUST_300001_SM_1000_NS18transform_iteratorI9NonZeroOpIjEPKjNSD_11use_defaultESJ_EEjS9_jNS7_10__identityEEEvT0_PT3_T1_NS0_13GridEvenShareISP_EET2_T4_,"a",@progbits
	.sectionflags	@""
	.align	4
.nv.constant0._ZN3cub18CUB_300001_SM_10006detail6reduce18DeviceReduceKernelINS2_10policy_hubIjjN4cuda3std3__44plusIvEEE10Policy1000EN6thrust24THRUST_300001_SM_1000_NS18transform_iteratorI9NonZeroOpIjEPKjNSD_11use_defaultESJ_EEjS9_jNS7_10__identityEEEvT0_PT3_T1_NS0_13GridEvenShareISP_EET2_T4_:
	.zero		966


//--------------------- .nv.constant0._ZN3cub18CUB_300001_SM_10006detail6reduce28DeviceReduceSingleTileKernelINS2_10policy_hubIjjN4cuda3std3__44plusIvEEE10Policy1000EN6thrust24THRUST_300001_SM_1000_NS18transform_iteratorI9NonZeroOpIjEPKjNSD_11use_defaultESJ_EEPjjS9_jjNS7_10__identityEEEvT0_T1_T2_T3_T4_T6_ --------------------------
	.section	.nv.constant0._ZN3cub18CUB_300001_SM_10006detail6reduce28DeviceReduceSingleTileKernelINS2_10policy_hubIjjN4cuda3std3__44plusIvEEE10Policy1000EN6thrust24THRUST_300001_SM_1000_NS18transform_iteratorI9NonZeroOpIjEPKjNSD_11use_defaultESJ_EEPjjS9_jjNS7_10__identityEEEvT0_T1_T2_T3_T4_T6_,"a",@progbits
	.sectionflags	@""
	.align	4
.nv.constant0._ZN3cub18CUB_300001_SM_10006detail6reduce28DeviceReduceSingleTileKernelINS2_10policy_hubIjjN4cuda3std3__44plusIvEEE10Policy1000EN6thrust24THRUST_300001_SM_1000_NS18transform_iteratorI9NonZeroOpIjEPKjNSD_11use_defaultESJ_EEPjjS9_jjNS7_10__identityEEEvT0_T1_T2_T3_T4_T6_:
	.zero		933


//--------------------- .nv.constant0._ZN3cub18CUB_300001_SM_10006detail6reduce18DeviceReduceKernelINS2_10policy_hubIjjN4cuda3std3__44plusIvEEE10Policy1000EN6thrust24THRUST_300001_SM_1000_NS18transform_iteratorI9NonZeroOpIhEPKhNSD_11use_defaultESJ_EEjS9_jNS7_10__identityEEEvT0_PT3_T1_NS0_13GridEvenShareISP_EET2_T4_ --------------------------
	.section	.nv.constant0._ZN3cub18CUB_300001_SM_10006detail6reduce18DeviceReduceKernelINS2_10policy_hubIjjN4cuda3std3__44plusIvEEE10Policy1000EN6thrust24THRUST_300001_SM_1000_NS18transform_iteratorI9NonZeroOpIhEPKhNSD_11use_defaultESJ_EEjS9_jNS7_10__identityEEEvT0_PT3_T1_NS0_13GridEvenShareISP_EET2_T4_,"a",@progbits
	.sectionflags	@""
	.align	4
.nv.constant0._ZN3cub18CUB_300001_SM_10006detail6reduce18DeviceReduceKernelINS2_10policy_hubIjjN4cuda3std3__44plusIvEEE10Policy1000EN6thrust24THRUST_300001_SM_1000_NS18transform_iteratorI9NonZeroOpIhEPKhNSD_11use_defaultESJ_EEjS9_jNS7_10__identityEEEvT0_PT3_T1_NS0_13GridEvenShareISP_EET2_T4_:
	.zero		966


//--------------------- .nv.constant0._ZN3cub18CUB_300001_SM_10006detail6reduce28DeviceReduceSingleTileKernelINS2_10policy_hubIjjN4cuda3std3__44plusIvEEE10Policy1000EN6thrust24THRUST_300001_SM_1000_NS18transform_iteratorI9NonZeroOpIhEPKhNSD_11use_defaultESJ_EEPjjS9_jjNS7_10__identityEEEvT0_T1_T2_T3_T4_T6_ --------------------------
	.section	.nv.constant0._ZN3cub18CUB_300001_SM_10006detail6reduce28DeviceReduceSingleTileKernelINS2_10policy_hubIjjN4cuda3std3__44plusIvEEE10Policy1000EN6thrust24THRUST_300001_SM_1000_NS18transform_iteratorI9NonZeroOpIhEPKhNSD_11use_defaultESJ_EEPjjS9_jjNS7_10__identityEEEvT0_T1_T2_T3_T4_T6_,"a",@progbits
	.sectionflags	@""
	.align	4
.nv.constant0._ZN3cub18CUB_300001_SM_10006detail6reduce28DeviceReduceSingleTileKernelINS2_10policy_hubIjjN4cuda3std3__44plusIvEEE10Policy1000EN6thrust24THRUST_300001_SM_1000_NS18transform_iteratorI9NonZeroOpIhEPKhNSD_11use_defaultESJ_EEPjjS9_jjNS7_10__identityEEEvT0_T1_T2_T3_T4_T6_:
	.zero		933


//--------------------- .nv.constant0._ZN3cub18CUB_300001_SM_10006detail6reduce18DeviceReduceKernelINS2_10policy_hubIjjN4cuda3std3__44plusIvEEE10Policy1000EN6thrust24THRUST_300001_SM_1000_NS18transform_iteratorI9NonZeroOpIdEPKdNSD_11use_defaultESJ_EEjS9_jNS7_10__identityEEEvT0_PT3_T1_NS0_13GridEvenShareISP_EET2_T4_ --------------------------
	.section	.nv.constant0._ZN3cub18CUB_300001_SM_10006detail6reduce18DeviceReduceKernelINS2_10policy_hubIjjN4cuda3std3__44plusIvEEE10Policy1000EN6thrust24THRUST_300001_SM_1000_NS18transform_iteratorI9NonZeroOpIdEPKdNSD_11use_defaultESJ_EEjS9_jNS7_10__identityEEEvT0_PT3_T1_NS0_13GridEvenShareISP_EET2_T4_,"a",@progbits
	.sectionflags	@""
	.align	4
.nv.constant0._ZN3cub18CUB_300001_SM_10006detail6reduce18DeviceReduceKernelINS2_10policy_hubIjjN4cuda3std3__44plusIvEEE10Policy1000EN6thrust24THRUST_300001_SM_1000_NS18transform_iteratorI9NonZeroOpIdEPKdNSD_11use_defaultESJ_EEjS9_jNS7_10__identityEEEvT0_PT3_T1_NS0_13GridEvenShareISP_EET2_T4_:
	.zero		966


//--------------------- .nv.constant0._ZN3cub18CUB_300001_SM_10006detail6reduce28DeviceReduceSingleTileKernelINS2_10policy_hubIjjN4cuda3std3__44plusIvEEE10Policy1000EN6thrust24THRUST_300001_SM_1000_NS18transform_iteratorI9NonZeroOpIdEPKdNSD_11use_defaultESJ_EEPjjS9_jjNS7_10__identityEEEvT0_T1_T2_T3_T4_T6_ --------------------------
	.section	.nv.constant0._ZN3cub18CUB_300001_SM_10006detail6reduce28DeviceReduceSingleTileKernelINS2_10policy_hubIjjN4cuda3std3__44plusIvEEE10Policy1000EN6thrust24THRUST_300001_SM_1000_NS18transform_iteratorI9NonZeroOpIdEPKdNSD_11use_defaultESJ_EEPjjS9_jjNS7_10__identityEEEvT0_T1_T2_T3_T4_T6_,"a",@progbits
	.sectionflags	@""
	.align	4
.nv.constant0._ZN3cub18CUB_300001_SM_10006detail6reduce28DeviceReduceSingleTileKernelINS2_10policy_hubIjjN4cuda3std3__44plusIvEEE10Policy1000EN6thrust24THRUST_300001_SM_1000_NS18transform_iteratorI9NonZeroOpIdEPKdNSD_11use_defaultESJ_EEPjjS9_jjNS7_10__identityEEEvT0_T1_T2_T3_T4_T6_:
	.zero		933


//--------------------- .nv.constant0._ZN3cub18CUB_300001_SM_10006detail6reduce18DeviceReduceKernelINS2_10policy_hubIjjN4cuda3std3__44plusIvEEE10Policy1000EN6thrust24THRUST_300001_SM_1000_NS18transform_iteratorI9NonZeroOpIfEPKfNSD_11use_defaultESJ_EEjS9_jNS7_10__identityEEEvT0_PT3_T1_NS0_13GridEvenShareISP_EET2_T4_ --------------------------
	.section	.nv.constant0._ZN3cub18CUB_300001_SM_10006detail6reduce18DeviceReduceKernelINS2_10policy_hubIjjN4cuda3std3__44plusIvEEE10Policy1000EN6thrust24THRUST_300001_SM_1000_NS18transform_iteratorI9NonZeroOpIfEPKfNSD_11use_defaultESJ_EEjS9_jNS7_10__identityEEEvT0_PT3_T1_NS0_13GridEvenShareISP_EET2_T4_,"a",@progbits
	.sectionflags	@""
	.align	4
.nv.constant0._ZN3cub18CUB_300001_SM_10006detail6reduce18DeviceReduceKernelINS2_10policy_hubIjjN4cuda3std3__44plusIvEEE10Policy1000EN6thrust24THRUST_300001_SM_1000_NS18transform_iteratorI9NonZeroOpIfEPKfNSD_11use_defaultESJ_EEjS9_jNS7_10__identityEEEvT0_PT3_T1_NS0_13GridEvenShareISP_EET2_T4_:
	.zero		966


//--------------------- .nv.constant0._ZN3cub18CUB_300001_SM_10006detail6reduce28DeviceReduceSingleTileKernelINS2_10policy_hubIjjN4cuda3std3__44plusIvEEE10Policy1000EN6thrust24THRUST_300001_SM_1000_NS18transform_iteratorI9NonZeroOpIfEPKfNSD_11use_defaultESJ_EEPjjS9_jjNS7_10__identityEEEvT0_T1_T2_T3_T4_T6_ --------------------------
	.section	.nv.constant0._ZN3cub18CUB_300001_SM_10006detail6reduce28DeviceReduceSingleTileKernelINS2_10policy_hubIjjN4cuda3std3__44plusIvEEE10Policy1000EN6thrust24THRUST_300001_SM_1000_NS18transform_iteratorI9NonZeroOpIfEPKfNSD_11use_defaultESJ_EEPjjS9_jjNS7_10__identityEEEvT0_T1_T2_T3_T4_T6_,"a",@progbits
	.sectionflags	@""
	.align	4
.nv.constant0._ZN3cub18CUB_300001_SM_10006detail6reduce28DeviceReduceSingleTileKernelINS2_10policy_hubIjjN4cuda3std3__44plusIvEEE10Policy1000EN6thrust24THRUST_300001_SM_1000_NS18transform_iteratorI9NonZeroOpIfEPKfNSD_11use_defaultESJ_EEPjjS9_jjNS7_10__identityEEEvT0_T1_T2_T3_T4_T6_:
	.zero		933


//--------------------- .nv.constant0._ZN3cub18CUB_300001_SM_10006detail6reduce18DeviceReduceKernelINS2_10policy_hubIjjN4cuda3std3__44plusIvEEE10Policy1000EN6thrust24THRUST_300001_SM_1000_NS18transform_iteratorI9NonZeroOpI6__halfEPKSG_NSD_11use_defaultESK_EEjS9_jNS7_10__identityEEEvT0_PT3_T1_NS0_13GridEvenShareISQ_EET2_T4_ --------------------------
	.section	.nv.constant0._ZN3cub18CUB_300001_SM_10006detail6reduce18DeviceReduceKernelINS2_10policy_hubIjjN4cuda3std3__44plusIvEEE10Policy1000EN6thrust24THRUST_300001_SM_1000_NS18transform_iteratorI9NonZeroOpI6__halfEPKSG_NSD_11use_defaultESK_EEjS9_jNS7_10__identityEEEvT0_PT3_T1_NS0_13GridEvenShareISQ_EET2_T4_,"a",@progbits
	.sectionflags	@""
	.align	4
.nv.constant0._ZN3cub18CUB_300001_SM_10006detail6reduce18DeviceReduceKernelINS2_10policy_hubIjjN4cuda3std3__44plusIvEEE10Policy1000EN6thrust24THRUST_300001_SM_1000_NS18transform_iteratorI9NonZeroOpI6__halfEPKSG_NSD_11use_defaultESK_EEjS9_jNS7_10__identityEEEvT0_PT3_T1_NS0_13GridEvenShareISQ_EET2_T4_:
	.zero		966


//--------------------- .nv.constant0._ZN3cub18CUB_300001_SM_10006detail6reduce28DeviceReduceSingleTileKernelINS2_10policy_hubIjjN4cuda3std3__44plusIvEEE10Policy1000EN6thrust24THRUST_300001_SM_1000_NS18transform_iteratorI9NonZeroOpI6__halfEPKSG_NSD_11use_defaultESK_EEPjjS9_jjNS7_10__identityEEEvT0_T1_T2_T3_T4_T6_ --------------------------
	.section	.nv.constant0._ZN3cub18CUB_300001_SM_10006detail6reduce28DeviceReduceSingleTileKernelINS2_10policy_hubIjjN4cuda3std3__44plusIvEEE10Policy1000EN6thrust24THRUST_300001_SM_1000_NS18transform_iteratorI9NonZeroOpI6__halfEPKSG_NSD_11use_defaultESK_EEPjjS9_jjNS7_10__identityEEEvT0_T1_T2_T3_T4_T6_,"a",@progbits
	.sectionflags	@""
	.align	4
.nv.constant0._ZN3cub18CUB_300001_SM_10006detail6reduce28DeviceReduceSingleTileKernelINS2_10policy_hubIjjN4cuda3std3__44plusIvEEE10Policy1000EN6thrust24THRUST_300001_SM_1000_NS18transform_iteratorI9NonZeroOpI6__halfEPKSG_NSD_11use_defaultESK_EEPjjS9_jjNS7_10__identityEEEvT0_T1_T2_T3_T4_T6_:
	.zero		933


//--------------------- .nv.constant0._ZN3cub18CUB_300001_SM_10006detail6reduce28DeviceReduceSingleTileKernelINS2_10policy_hubIjjN4cuda3std3__44plusIvEEE10Policy1000EPjSC_iS9_jjNS7_10__identityEEEvT0_T1_T2_T3_T4_T6_ --------------------------
	.section	.nv.constant0._ZN3cub18CUB_300001_SM_10006detail6reduce28DeviceReduceSingleTileKernelINS2_10policy_hubIjjN4cuda3std3__44plusIvEEE10Policy1000EPjSC_iS9_jjNS7_10__identityEEEvT0_T1_T2_T3_T4_T6_,"a",@progbits
	.sectionflags	@""
	.align	4
.nv.constant0._ZN3cub18CUB_300001_SM_10006detail6reduce28DeviceReduceSingleTileKernelINS2_10policy_hubIjjN4cuda3std3__44plusIvEEE10Policy1000EPjSC_iS9_jjNS7_10__identityEEEvT0_T1_T2_T3_T4_T6_:
	.zero		925


//--------------------- .nv.constant0._ZN3cub18CUB_300001_SM_10006detail6reduce18DeviceReduceKernelINS2_10policy_hubIjjN4cuda3std3__44plusIvEEE10Policy1000EN6thrust24THRUST_300001_SM_1000_NS18transform_iteratorI9NonZeroOpI13__nv_bfloat16EPKSG_NSD_11use_defaultESK_EEjS9_jNS7_10__identityEEEvT0_PT3_T1_NS0_13GridEvenShareISQ_EET2_T4_ --------------------------
	.section	.nv.constant0._ZN3cub18CUB_300001_SM_10006detail6reduce18DeviceReduceKernelINS2_10policy_hubIjjN4cuda3std3__44plusIvEEE10Policy1000EN6thrust24THRUST_300001_SM_1000_NS18transform_iteratorI9NonZeroOpI13__nv_bfloat16EPKSG_NSD_11use_defaultESK_EEjS9_jNS7_10__identityEEEvT0_PT3_T1_NS0_13GridEvenShareISQ_EET2_T4_,"a",@progbits
	.sectionflags	@""
	.align	4
.nv.constant0._ZN3cub18CUB_300001_SM_10006detail6reduce18DeviceReduceKernelINS2_10policy_hubIjjN4cuda3std3__44plusIvEEE10Policy1000EN6thrust24THRUST_300001_SM_1000_NS18transform_iteratorI9NonZeroOpI13__nv_bfloat16EPKSG_NSD_11use_defaultESK_EEjS9_jNS7_10__identityEEEvT0_PT3_T1_NS0_13GridEvenShareISQ_EET2_T4_:
	.zero		966


//--------------------- .nv.constant0._ZN3cub18CUB_300001_SM_10006detail6reduce28DeviceReduceSingleTileKernelINS2_10policy_hubIjjN4cuda3std3__44plusIvEEE10Policy1000EN6thrust24THRUST_300001_SM_1000_NS18transform_iteratorI9NonZeroOpI13__nv_bfloat16EPKSG_NSD_11use_defaultESK_EEPjjS9_jjNS7_10__identityEEEvT0_T1_T2_T3_T4_T6_ --------------------------
	.section	.nv.constant0._ZN3cub18CUB_300001_SM_10006detail6reduce28DeviceReduceSingleTileKernelINS2_10policy_hubIjjN4cuda3std3__44plusIvEEE10Policy1000EN6thrust24THRUST_300001_SM_1000_NS18transform_iteratorI9NonZeroOpI13__nv_bfloat16EPKSG_NSD_11use_defaultESK_EEPjjS9_jjNS7_10__identityEEEvT0_T1_T2_T3_T4_T6_,"a",@progbits
	.sectionflags	@""
	.align	4
.nv.constant0._ZN3cub18CUB_300001_SM_10006detail6reduce28DeviceReduceSingleTileKernelINS2_10policy_hubIjjN4cuda3std3__44plusIvEEE10Policy1000EN6thrust24THRUST_300001_SM_1000_NS18transform_iteratorI9NonZeroOpI13__nv_bfloat16EPKSG_NSD_11use_defaultESK_EEPjjS9_jjNS7_10__identityEEEvT0_T1_T2_T3_T4_T6_:
	.zero		933


//--------------------- .nv.constant0._ZN3cub18CUB_300001_SM_10006detail4scan23DeviceCompactInitKernelINS0_13ScanTileStateIiLb1EEEPjEEvT_iT0_ --------------------------
	.section	.nv.constant0._ZN3cub18CUB_300001_SM_10006detail4scan23DeviceCompactInitKernelINS0_13ScanTileStateIiLb1EEEPjEEvT_iT0_,"a",@progbits
	.sectionflags	@""
	.align	4
.nv.constant0._ZN3cub18CUB_300001_SM_10006detail4scan23DeviceCompactInitKernelINS0_13ScanTileStateIiLb1EEEPjEEvT_iT0_:
	.zero		920


//--------------------- .nv.constant0._ZN3cub18CUB_300001_SM_10006detail6select23DeviceSelectSweepKernelINS2_10policy_hubIjbiLb0ELNS0_10SelectImplE0EE10Policy1000EN6thrust24THRUST_300001_SM_1000_NS17counting_iteratorIjNS9_11use_defaultESB_SB_EENS9_18transform_iteratorI9NonZeroOpIsEPKsSB_SB_EEPjSJ_NS0_13ScanTileStateIiLb1EEENS0_8NullTypeESM_iNS2_19streaming_context_tIlLb1EEELS5_0EEEvT0_T1_T2_T3_T4_T5_T6_T7_iT8_NS1_7vsmem_tE --------------------------
	.section	.nv.constant0._ZN3cub18CUB_300001_SM_10006detail6select23DeviceSelectSweepKernelINS2_10policy_hubIjbiLb0ELNS0_10SelectImplE0EE10Policy1000EN6thrust24THRUST_300001_SM_1000_NS17counting_iteratorIjNS9_11use_defaultESB_SB_EENS9_18transform_iteratorI9NonZeroOpIsEPKsSB_SB_EEPjSJ_NS0_13ScanTileStateIiLb1EEENS0_8NullTypeESM_iNS2_19streaming_context_tIlLb1EEELS5_0EEEvT0_T1_T2_T3_T4_T5_T6_T7_iT8_NS1_7vsmem_tE,"a",@progbits
	.sectionflags	@""
	.align	4
.nv.constant0._ZN3cub18CUB_300001_SM_10006detail6select23DeviceSelectSweepKernelINS2_10policy_hubIjbiLb0ELNS0_10SelectImplE0EE10Policy1000EN6thrust24THRUST_300001_SM_1000_NS17counting_iteratorIjNS9_11use_defaultESB_SB_EENS9_18transform_iteratorI9NonZeroOpIsEPKsSB_SB_EEPjSJ_NS0_13ScanTileStateIiLb1EEENS0_8NullTypeESM_iNS2_19streaming_context_tIlLb1EEELS5_0EEEvT0_T1_T2_T3_T4_T5_T6_T7_iT8_NS1_7vsmem_tE:
	.zero		1008


//--------------------- .nv.constant0._ZN3cub18CUB_300001_SM_10006detail6select23DeviceSelectSweepKernelINS2_10policy_hubIjbiLb0ELNS0_10SelectImplE0EE10Policy1000EN6thrust24THRUST_300001_SM_1000_NS17counting_iteratorIjNS9_11use_defaultESB_SB_EENS9_18transform_iteratorI9NonZeroOpIiEPKiSB_SB_EEPjSJ_NS0_13ScanTileStateIiLb1EEENS0_8NullTypeESM_iNS2_19streaming_context_tIlLb1EEELS5_0EEEvT0_T1_T2_T3_T4_T5_T6_T7_iT8_NS1_7vsmem_tE --------------------------
	.section	.nv.constant0._ZN3cub18CUB_300001_SM_10006detail6select23DeviceSelectSweepKernelINS2_10policy_hubIjbiLb0ELNS0_10SelectImplE0EE10Policy1000EN6thrust24THRUST_300001_SM_1000_NS17counting_iteratorIjNS9_11use_defaultESB_SB_EENS9_18transform_iteratorI9NonZeroOpIiEPKiSB_SB_EEPjSJ_NS0_13ScanTileStateIiLb1EEENS0_8NullTypeESM_iNS2_19streaming_context_tIlLb1EEELS5_0EEEvT0_T1_T2_T3_T4_T5_T6_T7_iT8_NS1_7vsmem_tE,"a",@progbits
	.sectionflags	@""
	.align	4
.nv.constant0._ZN3cub18CUB_300001_SM_10006detail6select23DeviceSelectSweepKernelINS2_10policy_hubIjbiLb0ELNS0_10SelectImplE0EE10Policy1000EN6thrust24THRUST_300001_SM_1000_NS17counting_iteratorIjNS9_11use_defaultESB_SB_EENS9_18transform_iteratorI9NonZeroOpIiEPKiSB_SB_EEPjSJ_NS0_13ScanTileStateIiLb1EEENS0_8NullTypeESM_iNS2_19streaming_context_tIlLb1EEELS5_0EEEvT0_T1_T2_T3_T4_T5_T6_T7_iT8_NS1_7vsmem_tE:
	.zero		1008


//--------------------- .nv.constant0._ZN3cub18CUB_300001_SM_10006detail6select23DeviceSelectSweepKernelINS2_10policy_hubIjbiLb0ELNS0_10SelectImplE0EE10Policy1000EN6thrust24THRUST_300001_SM_1000_NS17counting_iteratorIjNS9_11use_defaultESB_SB_EENS9_18transform_iteratorI9NonZeroOpIlEPKlSB_SB_EEPjSJ_NS0_13ScanTileStateIiLb1EEENS0_8NullTypeESM_iNS2_19streaming_context_tIlLb1EEELS5_0EEEvT0_T1_T2_T3_T4_T5_T6_T7_iT8_NS1_7vsmem_tE --------------------------
	.section	.nv.constant0._ZN3cub18CUB_300001_SM_10006detail6select23DeviceSelectSweepKernelINS2_10policy_hubIjbiLb0ELNS0_10SelectImplE0EE10Policy1000EN6thrust24THRUST_300001_SM_1000_NS17counting_iteratorIjNS9_11use_defaultESB_SB_EENS9_18transform_iteratorI9NonZeroOpIlEPKlSB_SB_EEPjSJ_NS0_13ScanTileStateIiLb1EEENS0_8NullTypeESM_iNS2_19streaming_context_tIlLb1EEELS5_0EEEvT0_T1_T2_T3_T4_T5_T6_T7_iT8_NS1_7vsmem_tE,"a",@progbits
	.sectionflags	@""
	.align	4
.nv.constant0._ZN3cub18CUB_300001_SM_10006detail6select23DeviceSelectSweepKernelINS2_10policy_hubIjbiLb0ELNS0_10SelectImplE0EE10Policy1000EN6thrust24THRUST_300001_SM_1000_NS17counting_iteratorIjNS9_11use_defaultESB_SB_EENS9_18transform_iteratorI9NonZeroOpIlEPKlSB_SB_EEPjSJ_NS0_13ScanTileStateIiLb1EEENS0_8NullTypeESM_iNS2_19streaming_context_tIlLb1EEELS5_0EEEvT0_T1_T2_T3_T4_T5_T6_T7_iT8_NS1_7vsmem_tE:
	.zero		1008


//--------------------- .nv.constant0._ZN3cub18CUB_300001_SM_10006detail6select23DeviceSelectSweepKernelINS2_10policy_hubIjbiLb0ELNS0_10SelectImplE0EE10Policy1000EN6thrust24THRUST_300001_SM_1000_NS17counting_iteratorIjNS9_11use_defaultESB_SB_EENS9_18transform_iteratorI9NonZeroOpIjEPKjSB_SB_EEPjSJ_NS0_13ScanTileStateIiLb1EEENS0_8NullTypeESM_iNS2_19streaming_context_tIlLb1EEELS5_0EEEvT0_T1_T2_T3_T4_T5_T6_T7_iT8_NS1_7vsmem_tE --------------------------
	.section	.nv.constant0._ZN3cub18CUB_300001_SM_10006detail6select23DeviceSelectSweepKernelINS2_10policy_hubIjbiLb0ELNS0_10SelectImplE0EE10Policy1000EN6thrust24THRUST_300001_SM_1000_NS17counting_iteratorIjNS9_11use_defaultESB_SB_EENS9_18transform_iteratorI9NonZeroOpIjEPKjSB_SB_EEPjSJ_NS0_13ScanTileStateIiLb1EEENS0_8NullTypeESM_iNS2_19streaming_context_tIlLb1EEELS5_0EEEvT0_T1_T2_T3_T4_T5_T6_T7_iT8_NS1_7vsmem_tE,"a",@progbits
	.sectionflags	@""
	.align	4
.nv.constant0._ZN3cub18CUB_300001_SM_10006detail6select23DeviceSelectSweepKernelINS2_10policy_hubIjbiLb0ELNS0_10SelectImplE0EE10Policy1000EN6thrust24THRUST_300001_SM_1000_NS17counting_iteratorIjNS9_11use_defaultESB_SB_EENS9_18transform_iteratorI9NonZeroOpIjEPKjSB_SB_EEPjSJ_NS0_13ScanTileStateIiLb1EEENS0_8NullTypeESM_iNS2_19streaming_context_tIlLb1EEELS5_0EEEvT0_T1_T2_T3_T4_T5_T6_T7_iT8_NS1_7vsmem_tE:
	.zero		1008


//--------------------- .nv.constant0._ZN3cub18CUB_300001_SM_10006detail6select23DeviceSelectSweepKernelINS2_10policy_hubIjbiLb0ELNS0_10SelectImplE0EE10Policy1000EN6thrust24THRUST_300001_SM_1000_NS17counting_iteratorIjNS9_11use_defaultESB_SB_EENS9_18transform_iteratorI9NonZeroOpIhEPKhSB_SB_EEPjSJ_NS0_13ScanTileStateIiLb1EEENS0_8NullTypeESM_iNS2_19streaming_context_tIlLb1EEELS5_0EEEvT0_T1_T2_T3_T4_T5_T6_T7_iT8_NS1_7vsmem_tE --------------------------
	.section	.nv.constant0._ZN3cub18CUB_300001_SM_10006detail6select23DeviceSelectSweepKernelINS2_10policy_hubIjbiLb0ELNS0_10SelectImplE0EE10Policy1000EN6thrust24THRUST_300001_SM_1000_NS17counting_iteratorIjNS9_11use_defaultESB_SB_EENS9_18transform_iteratorI9NonZeroOpIhEPKhSB_SB_EEPjSJ_NS0_13ScanTileStateIiLb1EEENS0_8NullTypeESM_iNS2_19streaming_context_tIlLb1EEELS5_0EEEvT0_T1_T2_T3_T4_T5_T6_T7_iT8_NS1_7vsmem_tE,"a",@progbits
	.sectionflags	@""
	.align	4
.nv.constant0._ZN3cub18CUB_300001_SM_10006detail6select23DeviceSelectSweepKernelINS2_10policy_hubIjbiLb0ELNS0_10SelectImplE0EE10Policy1000EN6thrust24THRUST_300001_SM_1000_NS17counting_iteratorIjNS9_11use_defaultESB_SB_EENS9_18transform_iteratorI9NonZeroOpIhEPKhSB_SB_EEPjSJ_NS0_13ScanTileStateIiLb1EEENS0_8NullTypeESM_iNS2_19streaming_context_tIlLb1EEELS5_0EEEvT0_T1_T2_T3_T4_T5_T6_T7_iT8_NS1_7vsmem_tE:
	.zero		1008


//--------------------- .nv.constant0._ZN3cub18CUB_300001_SM_10006detail6select23DeviceSelectSweepKernelINS2_10policy_hubIjbiLb0ELNS0_10SelectImplE0EE10Policy1000EN6thrust24THRUST_300001_SM_1000_NS17counting_iteratorIjNS9_11use_defaultESB_SB_EENS9_18transform_iteratorI9NonZeroOpIdEPKdSB_SB_EEPjSJ_NS0_13ScanTileStateIiLb1EEENS0_8NullTypeESM_iNS2_19streaming_context_tIlLb1EEELS5_0EEEvT0_T1_T2_T3_T4_T5_T6_T7_iT8_NS1_7vsmem_tE --------------------------
	.section	.nv.constant0._ZN3cub18CUB_300001_SM_10006detail6select23DeviceSelectSweepKernelINS2_10policy_hubIjbiLb0ELNS0_10SelectImplE0EE10Policy1000EN6thrust24THRUST_300001_SM_1000_NS17counting_iteratorIjNS9_11use_defaultESB_SB_EENS9_18transform_iteratorI9NonZeroOpIdEPKdSB_SB_EEPjSJ_NS0_13ScanTileStateIiLb1EEENS0_8NullTypeESM_iNS2_19streaming_context_tIlLb1EEELS5_0EEEvT0_T1_T2_T3_T4_T5_T6_T7_iT8_NS1_7vsmem_tE,"a",@progbits
	.sectionflags	@""
	.align	4
.nv.constant0._ZN3cub18CUB_300001_SM_10006detail6select23DeviceSelectSweepKernelINS2_10policy_hubIjbiLb0ELNS0_10SelectImplE0EE10Policy1000EN6thrust24THRUST_300001_SM_1000_NS17counting_iteratorIjNS9_11use_defaultESB_SB_EENS9_18transform_iteratorI9NonZeroOpIdEPKdSB_SB_EEPjSJ_NS0_13ScanTileStateIiLb1EEENS0_8NullTypeESM_iNS2_19streaming_context_tIlLb1EEELS5_0EEEvT0_T1_T2_T3_T4_T5_T6_T7_iT8_NS1_7vsmem_tE:
	.zero		1008


//--------------------- .nv.constant0._ZN3cub18CUB_300001_SM_10006detail6select23DeviceSelectSweepKernelINS2_10policy_hubIjbiLb0ELNS0_10SelectImplE0EE10Policy1000EN6thrust24THRUST_300001_SM_1000_NS17counting_iteratorIjNS9_11use_defaultESB_SB_EENS9_18transform_iteratorI9NonZeroOpIfEPKfSB_SB_EEPjSJ_NS0_13ScanTileStateIiLb1EEENS0_8NullTypeESM_iNS2_19streaming_context_tIlLb1EEELS5_0EEEvT0_T1_T2_T3_T4_T5_T6_T7_iT8_NS1_7vsmem_tE --------------------------
	.section	.nv.constant0._ZN3cub18CUB_300001_SM_10006detail6select23DeviceSelectSweepKernelINS2_10policy_hubIjbiLb0ELNS0_10SelectImplE0EE10Policy1000EN6thrust24THRUST_300001_SM_1000_NS17counting_iteratorIjNS9_11use_defaultESB_SB_EENS9_18transform_iteratorI9NonZeroOpIfEPKfSB_SB_EEPjSJ_NS0_13ScanTileStateIiLb1EEENS0_8NullTypeESM_iNS2_19streaming_context_tIlLb1EEELS5_0EEEvT0_T1_T2_T3_T4_T5_T6_T7_iT8_NS1_7vsmem_tE,"a",@progbits
	.sectionflags	@""
	.align	4
.nv.constant0._ZN3cub18CUB_300001_SM_10006detail6select23DeviceSelectSweepKernelINS2_10policy_hubIjbiLb0ELNS0_10SelectImplE0EE10Policy1000EN6thrust24THRUST_300001_SM_1000_NS17counting_iteratorIjNS9_11use_defaultESB_SB_EENS9_18transform_iteratorI9NonZeroOpIfEPKfSB_SB_EEPjSJ_NS0_13ScanTileStateIiLb1EEENS0_8NullTypeESM_iNS2_19streaming_context_tIlLb1EEELS5_0EEEvT0_T1_T2_T3_T4_T5_T6_T7_iT8_NS1_7vsmem_tE:
	.zero		1008


//--------------------- .nv.constant0._ZN3cub18CUB_300001_SM_10006detail6select23DeviceSelectSweepKernelINS2_10policy_hubIjbiLb0ELNS0_10SelectImplE0EE10Policy1000EN6thrust24THRUST_300001_SM_1000_NS17counting_iteratorIjNS9_11use_defaultESB_SB_EENS9_18transform_iteratorI9NonZeroOpI6__halfEPKSF_SB_SB_EEPjSK_NS0_13ScanTileStateIiLb1EEENS0_8NullTypeESN_iNS2_19streaming_context_tIlLb1EEELS5_0EEEvT0_T1_T2_T3_T4_T5_T6_T7_iT8_NS1_7vsmem_tE --------------------------
	.section	.nv.constant0._ZN3cub18CUB_300001_SM_10006detail6select23DeviceSelectSweepKernelINS2_10policy_hubIjbiLb0ELNS0_10SelectImplE0EE10Policy1000EN6thrust24THRUST_300001_SM_1000_NS17counting_iteratorIjNS9_11use_defaultESB_SB_EENS9_18transform_iteratorI9NonZeroOpI6__halfEPKSF_SB_SB_EEPjSK_NS0_13ScanTileStateIiLb1EEENS0_8NullTypeESN_iNS2_19streaming_context_tIlLb1EEELS5_0EEEvT0_T1_T2_T3_T4_T5_T6_T7_iT8_NS1_7vsmem_tE,"a",@progbits
	.sectionflags	@""
	.align	4
.nv.constant0._ZN3cub18CUB_300001_SM_10006detail6select23DeviceSelectSweepKernelINS2_10policy_hubIjbiLb0ELNS0_10SelectImplE0EE10Policy1000EN6thrust24THRUST_300001_SM_1000_NS17counting_iteratorIjNS9_11use_defaultESB_SB_EENS9_18transform_iteratorI9NonZeroOpI6__halfEPKSF_SB_SB_EEPjSK_NS0_13ScanTileStateIiLb1EEENS0_8NullTypeESN_iNS2_19streaming_context_tIlLb1EEELS5_0EEEvT0_T1_T2_T3_T4_T5_T6_T7_iT8_NS1_7vsmem_tE:
	.zero		1008


//--------------------- .nv.constant0._ZN3cub18CUB_300001_SM_10006detail6select23DeviceSelectSweepKernelINS2_10policy_hubIjbiLb0ELNS0_10SelectImplE0EE10Policy1000EN6thrust24THRUST_300001_SM_1000_NS17counting_iteratorIjNS9_11use_defaultESB_SB_EENS9_18transform_iteratorI9NonZeroOpI13__nv_bfloat16EPKSF_SB_SB_EEPjSK_NS0_13ScanTileStateIiLb1EEENS0_8NullTypeESN_iNS2_19streaming_context_tIlLb1EEELS5_0EEEvT0_T1_T2_T3_T4_T5_T6_T7_iT8_NS1_7vsmem_tE --------------------------
	.section	.nv.constant0._ZN3cub18CUB_300001_SM_10006detail6select23DeviceSelectSweepKernelINS2_10policy_hubIjbiLb0ELNS0_10SelectImplE0EE10Policy1000EN6thrust24THRUST_300001_SM_1000_NS17counting_iteratorIjNS9_11use_defaultESB_SB_EENS9_18transform_iteratorI9NonZeroOpI13__nv_bfloat16EPKSF_SB_SB_EEPjSK_NS0_13ScanTileStateIiLb1EEENS0_8NullTypeESN_iNS2_19streaming_context_tIlLb1EEELS5_0EEEvT0_T1_T2_T3_T4_T5_T6_T7_iT8_NS1_7vsmem_tE,"a",@progbits
	.sectionflags	@""
	.align	4
.nv.constant0._ZN3cub18CUB_300001_SM_10006detail6select23DeviceSelectSweepKernelINS2_10policy_hubIjbiLb0ELNS0_10SelectImplE0EE10Policy1000EN6thrust24THRUST_300001_SM_1000_NS17counting_iteratorIjNS9_11use_defaultESB_SB_EENS9_18transform_iteratorI9NonZeroOpI13__nv_bfloat16EPKSF_SB_SB_EEPjSK_NS0_13ScanTileStateIiLb1EEENS0_8NullTypeESN_iNS2_19streaming_context_tIlLb1EEELS5_0EEEvT0_T1_T2_T3_T4_T5_T6_T7_iT8_NS1_7vsmem_tE:
	.zero		1008


//--------------------- .nv.constant0._ZN3cub18CUB_300001_SM_10006detail11EmptyKernelIvEEvv --------------------------
	.section	.nv.constant0._ZN3cub18CUB_300001_SM_10006detail11EmptyKernelIvEEvv,"a",@progbits
	.sectionflags	@""
	.align	4
.nv.constant0._ZN3cub18CUB_300001_SM_10006detail11EmptyKernelIvEEvv:
	.zero		896


//--------------------- .nv.constant0._Z16leftshift_kernelIlEvPKT_PS0_ji --------------------------
	.section	.nv.constant0._Z16leftshift_kernelIlEvPKT_PS0_ji,"a",@progbits
	.sectionflags	@""
	.align	4
.nv.constant0._Z16leftshift_kernelIlEvPKT_PS0_ji:
	.zero		920


//--------------------- .nv.constant0._Z16leftshift_kernelIjEvPKT_PS0_ji --------------------------
	.section	.nv.constant0._Z16leftshift_kernelIjEvPKT_PS0_ji,"a",@progbits
	.sectionflags	@""
	.align	4
.nv.constant0._Z16leftshift_kernelIjEvPKT_PS0_ji:
	.zero		920


//--------------------- .nv.constant0._Z16leftshift_kernelIiEvPKT_PS0_ji --------------------------
	.section	.nv.constant0._Z16leftshift_kernelIiEvPKT_PS0_ji,"a",@progbits
	.sectionflags	@""
	.align	4
.nv.constant0._Z16leftshift_kernelIiEvPKT_PS0_ji:
	.zero		920


//--------------------- .nv.constant0._Z16leftshift_kernelIhEvPKT_PS0_ji --------------------------
	.section	.nv.constant0._Z16leftshift_kernelIhEvPKT_PS0_ji,"a",@progbits
	.sectionflags	@""
	.align	4
.nv.constant0._Z16leftshift_kernelIhEvPKT_PS0_ji:
	.zero		920


//--------------------- .nv.constant0._Z19bitwise_xor__kernelIiEvPKT_S2_PS0_j --------------------------
	.section	.nv.constant0._Z19bitwise_xor__kernelIiEvPKT_S2_PS0_j,"a",@progbits
	.sectionflags	@""
	.align	4
.nv.constant0._Z19bitwise_xor__kernelIiEvPKT_S2_PS0_j:
	.zero		924


//--------------------- .nv.constant0._Z18bitwise_or__kernelIiEvPKT_S2_PS0_j --------------------------
	.section	.nv.constant0._Z18bitwise_or__kernelIiEvPKT_S2_PS0_j,"a",@progbits
	.sectionflags	@""
	.align	4
.nv.constant0._Z18bitwise_or__kernelIiEvPKT_S2_PS0_j:
	.zero		924


//--------------------- .nv.constant0._Z19bitwise_and__kernelIiEvPKT_S2_PS0_j --------------------------
	.section	.nv.constant0._Z19bitwise_and__kernelIiEvPKT_S2_PS0_j,"a",@progbits
	.sectionflags	@""
	.align	4
.nv.constant0._Z19bitwise_and__kernelIiEvPKT_S2_PS0_j:
	.zero		924


//--------------------- .nv.constant0._Z19bitwise_xor__kernelIlEvPKT_S2_PS0_j --------------------------
	.section	.nv.constant0._Z19bitwise_xor__kernelIlEvPKT_S2_PS0_j,"a",@progbits
	.sectionflags	@""
	.align	4
.nv.constant0._Z19bitwise_xor__kernelIlEvPKT_S2_PS0_j:
	.zero		924


//--------------------- .nv.constant0._Z18bitwise_or__kernelIlEvPKT_S2_PS0_j --------------------------
	.section	.nv.constant0._Z18bitwise_or__kernelIlEvPKT_S2_PS0_j,"a",@progbits
	.sectionflags	@""
	.align	4
.nv.constant0._Z18bitwise_or__kernelIlEvPKT_S2_PS0_j:
	.zero		924


//--------------------- .nv.constant0._Z19bitwise_and__kernelIlEvPKT_S2_PS0_j --------------------------
	.section	.nv.constant0._Z19bitwise_and__kernelIlEvPKT_S2_PS0_j,"a",@progbits
	.sectionflags	@""
	.align	4
.nv.constant0._Z19bitwise_and__kernelIlEvPKT_S2_PS0_j:
	.zero		924


//--------------------- .nv.constant0._Z19bitwise_xor__kernelIjEvPKT_S2_PS0_j --------------------------
	.section	.nv.constant0._Z19bitwise_xor__kernelIjEvPKT_S2_PS0_j,"a",@progbits
	.sectionflags	@""
	.align	4
.nv.constant0._Z19bitwise_xor__kernelIjEvPKT_S2_PS0_j:
	.zero		924


//--------------------- .nv.constant0._Z18bitwise_or__kernelIjEvPKT_S2_PS0_j --------------------------
	.section	.nv.constant0._Z18bitwise_or__kernelIjEvPKT_S2_PS0_j,"a",@progbits
	.sectionflags	@""
	.align	4
.nv.constant0._Z18bitwise_or__kernelIjEvPKT_S2_PS0_j:
	.zero		924


//--------------------- .nv.constant0._Z19bitwise_and__kernelIjEvPKT_S2_PS0_j --------------------------
	.section	.nv.constant0._Z19bitwise_and__kernelIjEvPKT_S2_PS0_j,"a",@progbits
	.sectionflags	@""
	.align	4
.nv.constant0._Z19bitwise_and__kernelIjEvPKT_S2_PS0_j:
	.zero		924


//--------------------- .nv.constant0._Z19bitwise_xor__kernelIhEvPKT_S2_PS0_j --------------------------
	.section	.nv.constant0._Z19bitwise_xor__kernelIhEvPKT_S2_PS0_j,"a",@progbits
	.sectionflags	@""
	.align	4
.nv.constant0._Z19bitwise_xor__kernelIhEvPKT_S2_PS0_j:
	.zero		924


//--------------------- .nv.constant0._Z18bitwise_or__kernelIhEvPKT_S2_PS0_j --------------------------
	.section	.nv.constant0._Z18bitwise_or__kernelIhEvPKT_S2_PS0_j,"a",@progbits
	.sectionflags	@""
	.align	4
.nv.constant0._Z18bitwise_or__kernelIhEvPKT_S2_PS0_j:
	.zero		924


//--------------------- .nv.constant0._Z19bitwise_and__kernelIhEvPKT_S2_PS0_j --------------------------
	.section	.nv.constant0._Z19bitwise_and__kernelIhEvPKT_S2_PS0_j,"a",@progbits
	.sectionflags	@""
	.align	4
.nv.constant0._Z19bitwise_and__kernelIhEvPKT_S2_PS0_j:
	.zero		924


//--------------------- .nv.constant0._Z20gptoss_swiglu_kernelIfEvPKT_S2_PS0_jff --------------------------
	.section	.nv.constant0._Z20gptoss_swiglu_kernelIfEvPKT_S2_PS0_jff,"a",@progbits
	.sectionflags	@""
	.align	4
.nv.constant0._Z20gptoss_swiglu_kernelIfEvPKT_S2_PS0_jff:
	.zero		932


//--------------------- .nv.constant0._Z25gptoss_swiglu_kernel_vec4If6float4EvPKT0_S3_PS1_jff --------------------------
	.section	.nv.constant0._Z25gptoss_swiglu_kernel_vec4If6float4EvPKT0_S3_PS1_jff,"a",@progbits
	.sectionflags	@""
	.align	4
.nv.constant0._Z25gptoss_swiglu_kernel_vec4If6float4EvPKT0_S3_PS1_jff:
	.zero		932


//--------------------- .nv.constant0._Z20gptoss_swiglu_kernelI13__nv_bfloat16EvPKT_S3_PS1_jff --------------------------
	.section	.nv.constant0._Z20gptoss_swiglu_kernelI13__nv_bfloat16EvPKT_S3_PS1_jff,"a",@progbits
	.sectionflags	@""
	.align	4
.nv.constant0._Z20gptoss_swiglu_kernelI13__nv_bfloat16EvPKT_S3_PS1_jff:
	.zero		932


//--------------------- .nv.constant0._Z25gptoss_swiglu_kernel_vec4I13__nv_bfloat16mEvPKT0_S3_PS1_jff --------------------------
	.section	.nv.constant0._Z25gptoss_swiglu_kernel_vec4I13__nv_bfloat16mEvPKT0_S3_PS1_jff,"a",@progbits
	.sectionflags	@""
	.align	4
.nv.constant0._Z25gptoss_swiglu_kernel_vec4I13__nv_bfloat16mEvPKT0_S3_PS1_jff:
	.zero		932


//--------------------- .nv.constant0._Z20gptoss_swiglu_kernelI6__halfEvPKT_S3_PS1_jff --------------------------
	.section	.nv.constant0._Z20gptoss_swiglu_kernelI6__halfEvPKT_S3_PS1_jff,"a",@progbits
	.sectionflags	@""
	.align	4
.nv.constant0._Z20gptoss_swiglu_kernelI6__halfEvPKT_S3_PS1_jff:
	.zero		932


//--------------------- .nv.constant0._Z25gptoss_swiglu_kernel_vec4I6__halfmEvPKT0_S3_PS1_jff --------------------------
	.section	.nv.constant0._Z25gptoss_swiglu_kernel_vec4I6__halfmEvPKT0_S3_PS1_jff,"a",@progbits
	.sectionflags	@""
	.align	4
.nv.constant0._Z25gptoss_swiglu_kernel_vec4I6__halfmEvPKT0_S3_PS1_jff:
	.zero		932


//--------------------- .nv.constant0._Z17transform_indicesPKjjS0_jPj --------------------------
	.section	.nv.constant0._Z17transform_indicesPKjjS0_jPj,"a",@progbits
	.sectionflags	@""
	.align	4
.nv.constant0._Z17transform_indicesPKjjS0_jPj:
	.zero		936


//--------------------- SYMBOLS --------------------------

	.type		.nv.reservedSmem.offset0,@object
	.size		.nv.reservedSmem.offset0,0x4
	.type		.nv.reservedSmem.cap,@object
	.size		.nv.reservedSmem.cap,0x4
